// Copyright (c) 2024, Jay Shah, Ganesh Bikshandi, Ying Zhang, Vijay Thakkar, Pradeep Ramani, Tri Dao.
// Splitting the different template instantiations to different files to speed up compilation.
// This file is auto-generated. See "generate_kernels.py"

#include "flash_fwd_launch_template.h"

#ifndef FLASHATTENTION_DISABLE_HDIM256
template void run_mha_fwd_<90, cutlass::bfloat16_t, 256, 256, false, true, false, true>(Flash_fwd_params &params, cudaStream_t stream);
#endif


// ===== COMPILED SASS (sm_90a) =====

	.target	sm_90a

	.elftype	@"ET_EXEC"


//--------------------- .note.nv.tkinfo           --------------------------
	.section	.note.nv.tkinfo,"",@"SHT_NOTE"
	.sectionflags	@"SHF_NOTE_NV_TKINFO"
	.tkinfo
        /*0018*/ 	.word	0x00000002
        /*0030*/ 	.string	""
        /*0030*/ 	.string	"ptxas"
        /*0030*/ 	.string	"Cuda compilation tools, release 13.0, V13.0.88"
        /*0030*/ 	.string	"Build cuda_13.0.r13.0/compiler.36424714_0"
        /*0030*/ 	.string	"-arch sm_90a -m 64 "



//--------------------- .note.nv.cuinfo           --------------------------
	.section	.note.nv.cuinfo,"",@"SHT_NOTE"
	.sectionflags	@"SHF_NOTE_NV_CUINFO"
        /*0018*/ 	.short	0x0002
        /*001a*/ 	.short	0x005a
        /*001c*/ 	.short	0x0082
	.zero		2


//--------------------- .nv.info                  --------------------------
	.section	.nv.info,"",@"SHT_CUDA_INFO"
	.align	4


	//----- nvinfo : EIATTR_REGCOUNT
	.align		4
        /*0000*/ 	.byte	0x04, 0x2f
        /*0002*/ 	.short	(.L_23 - .L_22)
	.align		4
.L_22:
        /*0004*/ 	.word	index@(_ZN7cutlass13device_kernelIN5flash11enable_sm90INS1_16FlashAttnFwdSm90INS1_25CollectiveMainloopFwdSm90ILi2EN4cute5tupleIJNS5_1CILi1EEES8_S8_EEENS6_IJNS7_ILi128EEENS7_ILi80EEENS7_ILi256EEEEEELi256ENS_10bfloat16_tEfNS_4arch4Sm90ELb1ELb0ELb0ELb1ELb1ELb1ELb0ELb1ELb1ELb1ELb0ELb0EEENS1_21CollectiveEpilogueFwdINS6_IJSA_SC_SB_EEES9_SE_SG_Li256ELb1ELb1ELb0ELb0EEENS1_36VarlenDynamicPersistentTileSchedulerILi128ELi80ELi256ELi128ELb0ELb1ELb1ELb1ELb1ELb1EEEEEEEEEvNT_6ParamsE)
        /*0008*/ 	.word	0x000000a8


	//----- nvinfo : EIATTR_FRAME_SIZE
	.align		4
.L_23:
        /*000c*/ 	.byte	0x04, 0x11
        /*000e*/ 	.short	(.L_25 - .L_24)
	.align		4
.L_24:
        /*0010*/ 	.word	index@(_ZN7cutlass13device_kernelIN5flash11enable_sm90INS1_16FlashAttnFwdSm90INS1_25CollectiveMainloopFwdSm90ILi2EN4cute5tupleIJNS5_1CILi1EEES8_S8_EEENS6_IJNS7_ILi128EEENS7_ILi80EEENS7_ILi256EEEEEELi256ENS_10bfloat16_tEfNS_4arch4Sm90ELb1ELb0ELb0ELb1ELb1ELb1ELb0ELb1ELb1ELb1ELb0ELb0EEENS1_21CollectiveEpilogueFwdINS6_IJSA_SC_SB_EEES9_SE_SG_Li256ELb1ELb1ELb0ELb0EEENS1_36VarlenDynamicPersistentTileSchedulerILi128ELi80ELi256ELi128ELb0ELb1ELb1ELb1ELb1ELb1EEEEEEEEEvNT_6ParamsE)
        /*0014*/ 	.word	0x00000090


	//----- nvinfo : EIATTR_REGCOUNT
	.align		4
.L_25:
        /*0018*/ 	.byte	0x04, 0x2f
        /*001a*/ 	.short	(.L_27 - .L_26)
	.align		4
.L_26:
        /*001c*/ 	.word	index@(_ZN7cutlass13device_kernelIN5flash11enable_sm90INS1_16FlashAttnFwdSm90INS1_25CollectiveMainloopFwdSm90ILi2EN4cute5tupleIJNS5_1CILi1EEES8_S8_EEENS6_IJNS7_ILi128EEENS7_ILi80EEENS7_ILi256EEEEEELi256ENS_10bfloat16_tEfNS_4arch4Sm90ELb1ELb0ELb0ELb1ELb1ELb0ELb0ELb1ELb1ELb1ELb0ELb0EEENS1_21CollectiveEpilogueFwdINS6_IJSA_SC_SB_EEES9_SE_SG_Li256ELb1ELb1ELb0ELb0EEENS1_36VarlenDynamicPersistentTileSchedulerILi128ELi80ELi256ELi128ELb0ELb1ELb1ELb1ELb1ELb1EEEEEEEEEvNT_6ParamsE)
        /*0020*/ 	.word	0x000000a8


	//----- nvinfo : EIATTR_FRAME_SIZE
	.align		4
.L_27:
        /*0024*/ 	.byte	0x04, 0x11
        /*0026*/ 	.short	(.L_29 - .L_28)
	.align		4
.L_28:
        /*0028*/ 	.word	index@(_ZN7cutlass13device_kernelIN5flash11enable_sm90INS1_16FlashAttnFwdSm90INS1_25CollectiveMainloopFwdSm90ILi2EN4cute5tupleIJNS5_1CILi1EEES8_S8_EEENS6_IJNS7_ILi128EEENS7_ILi80EEENS7_ILi256EEEEEELi256ENS_10bfloat16_tEfNS_4arch4Sm90ELb1ELb0ELb0ELb1ELb1ELb0ELb0ELb1ELb1ELb1ELb0ELb0EEENS1_21CollectiveEpilogueFwdINS6_IJSA_SC_SB_EEES9_SE_SG_Li256ELb1ELb1ELb0ELb0EEENS1_36VarlenDynamicPersistentTileSchedulerILi128ELi80ELi256ELi128ELb0ELb1ELb1ELb1ELb1ELb1EEEEEEEEEvNT_6ParamsE)
        /*002c*/ 	.word	0x00000030


	//----- nvinfo : EIATTR_REGCOUNT
	.align		4
.L_29:
        /*0030*/ 	.byte	0x04, 0x2f
        /*0032*/ 	.short	(.L_31 - .L_30)
	.align		4
.L_30:
        /*0034*/ 	.word	index@(_ZN7cutlass13device_kernelIN5flash11enable_sm90INS1_16FlashAttnFwdSm90INS1_25CollectiveMainloopFwdSm90ILi2EN4cute5tupleIJNS5_1CILi1EEES8_S8_EEENS6_IJNS7_ILi128EEENS7_ILi80EEENS7_ILi256EEEEEELi256ENS_10bfloat16_tEfNS_4arch4Sm90ELb1ELb0ELb0ELb0ELb1ELb0ELb0ELb1ELb1ELb1ELb0ELb0EEENS1_21CollectiveEpilogueFwdINS6_IJSA_SC_SB_EEES9_SE_SG_Li256ELb0ELb1ELb0ELb0EEENS1_30DynamicPersistentTileSchedulerILi256ELi128ELb0ELb1ELb1EEEEEEEEEvNT_6ParamsE)
        /*0038*/ 	.word	0x000000a8


	//----- nvinfo : EIATTR_FRAME_SIZE
	.align		4
.L_31:
        /*003c*/ 	.byte	0x04, 0x11
        /*003e*/ 	.short	(.L_33 - .L_32)
	.align		4
.L_32:
        /*0040*/ 	.word	index@(_ZN7cutlass13device_kernelIN5flash11enable_sm90INS1_16FlashAttnFwdSm90INS1_25CollectiveMainloopFwdSm90ILi2EN4cute5tupleIJNS5_1CILi1EEES8_S8_EEENS6_IJNS7_ILi128EEENS7_ILi80EEENS7_ILi256EEEEEELi256ENS_10bfloat16_tEfNS_4arch4Sm90ELb1ELb0ELb0ELb0ELb1ELb0ELb0ELb1ELb1ELb1ELb0ELb0EEENS1_21CollectiveEpilogueFwdINS6_IJSA_SC_SB_EEES9_SE_SG_Li256ELb0ELb1ELb0ELb0EEENS1_30DynamicPersistentTileSchedulerILi256ELi128ELb0ELb1ELb1EEEEEEEEEvNT_6ParamsE)
        /*0044*/ 	.word	0x00000008


	//----- nvinfo : EIATTR_REGCOUNT
	.align		4
.L_33:
        /*0048*/ 	.byte	0x04, 0x2f
        /*004a*/ 	.short	(.L_35 - .L_34)
	.align		4
.L_34:
        /*004c*/ 	.word	index@(_ZN7cutlass13device_kernelIN5flash11enable_sm90INS1_16FlashAttnFwdSm90INS1_25CollectiveMainloopFwdSm90ILi2EN4cute5tupleIJNS5_1CILi1EEES8_S8_EEENS6_IJNS7_ILi128EEENS7_ILi64EEENS7_ILi256EEEEEELi256ENS_10bfloat16_tEfNS_4arch4Sm90ELb0ELb1ELb0ELb1ELb1ELb1ELb0ELb1ELb1ELb1ELb0ELb0EEENS1_21CollectiveEpilogueFwdINS6_IJSA_SC_SB_EEES9_SE_SG_Li256ELb1ELb1ELb0ELb0EEENS1_36VarlenDynamicPersistentTileSchedulerILi128ELi64ELi256ELi128ELb0ELb1ELb1ELb1ELb0ELb1EEEEEEEEEvNT_6ParamsE)
        /*0050*/ 	.word	0x000000a8


	//----- nvinfo : EIATTR_FRAME_SIZE
	.align		4
.L_35:
        /*0054*/ 	.byte	0x04, 0x11
        /*0056*/ 	.short	(.L_37 - .L_36)
	.align		4
.L_36:
        /*0058*/ 	.word	index@(_ZN7cutlass13device_kernelIN5flash11enable_sm90INS1_16FlashAttnFwdSm90INS1_25CollectiveMainloopFwdSm90ILi2EN4cute5tupleIJNS5_1CILi1EEES8_S8_EEENS6_IJNS7_ILi128EEENS7_ILi64EEENS7_ILi256EEEEEELi256ENS_10bfloat16_tEfNS_4arch4Sm90ELb0ELb1ELb0ELb1ELb1ELb1ELb0ELb1ELb1ELb1ELb0ELb0EEENS1_21CollectiveEpilogueFwdINS6_IJSA_SC_SB_EEES9_SE_SG_Li256ELb1ELb1ELb0ELb0EEENS1_36VarlenDynamicPersistentTileSchedulerILi128ELi64ELi256ELi128ELb0ELb1ELb1ELb1ELb0ELb1EEEEEEEEEvNT_6ParamsE)
        /*005c*/ 	.word	0x000000d8


	//----- nvinfo : EIATTR_REGCOUNT
	.align		4
.L_37:
        /*0060*/ 	.byte	0x04, 0x2f
        /*0062*/ 	.short	(.L_39 - .L_38)
	.align		4
.L_38:
        /*0064*/ 	.word	index@(_ZN7cutlass13device_kernelIN5flash11enable_sm90INS1_16FlashAttnFwdSm90INS1_25CollectiveMainloopFwdSm90ILi2EN4cute5tupleIJNS5_1CILi1EEES8_S8_EEENS6_IJNS7_ILi128EEENS7_ILi64EEENS7_ILi256EEEEEELi256ENS_10bfloat16_tEfNS_4arch4Sm90ELb0ELb1ELb0ELb1ELb1ELb0ELb0ELb1ELb1ELb1ELb0ELb0EEENS1_21CollectiveEpilogueFwdINS6_IJSA_SC_SB_EEES9_SE_SG_Li256ELb1ELb1ELb0ELb0EEENS1_36VarlenDynamicPersistentTileSchedulerILi128ELi64ELi256ELi128ELb0ELb1ELb1ELb1ELb0ELb1EEEEEEEEEvNT_6ParamsE)
        /*0068*/ 	.word	0x000000a8


	//----- nvinfo : EIATTR_FRAME_SIZE
	.align		4
.L_39:
        /*006c*/ 	.byte	0x04, 0x11
        /*006e*/ 	.short	(.L_41 - .L_40)
	.align		4
.L_40:
        /*0070*/ 	.word	index@(_ZN7cutlass13device_kernelIN5flash11enable_sm90INS1_16FlashAttnFwdSm90INS1_25CollectiveMainloopFwdSm90ILi2EN4cute5tupleIJNS5_1CILi1EEES8_S8_EEENS6_IJNS7_ILi128EEENS7_ILi64EEENS7_ILi256EEEEEELi256ENS_10bfloat16_tEfNS_4arch4Sm90ELb0ELb1ELb0ELb1ELb1ELb0ELb0ELb1ELb1ELb1ELb0ELb0EEENS1_21CollectiveEpilogueFwdINS6_IJSA_SC_SB_EEES9_SE_SG_Li256ELb1ELb1ELb0ELb0EEENS1_36VarlenDynamicPersistentTileSchedulerILi128ELi64ELi256ELi128ELb0ELb1ELb1ELb1ELb0ELb1EEEEEEEEEvNT_6ParamsE)
        /*0074*/ 	.word	0x00000028


	//----- nvinfo : EIATTR_REGCOUNT
	.align		4
.L_41:
        /*0078*/ 	.byte	0x04, 0x2f
        /*007a*/ 	.short	(.L_43 - .L_42)
	.align		4
.L_42:
        /*007c*/ 	.word	index@(_ZN7cutlass13device_kernelIN5flash11enable_sm90INS1_16FlashAttnFwdSm90INS1_25CollectiveMainloopFwdSm90ILi2EN4cute5tupleIJNS5_1CILi1EEES8_S8_EEENS6_IJNS7_ILi128EEENS7_ILi64EEENS7_ILi256EEEEEELi256ENS_10bfloat16_tEfNS_4arch4Sm90ELb0ELb1ELb0ELb0ELb1ELb0ELb0ELb1ELb1ELb1ELb0ELb0EEENS1_21CollectiveEpilogueFwdINS6_IJSA_SC_SB_EEES9_SE_SG_Li256ELb0ELb1ELb0ELb0EEENS1_30DynamicPersistentTileSchedulerILi256ELi128ELb0ELb1ELb1EEEEEEEEEvNT_6ParamsE)
        /*0080*/ 	.word	0x000000a8


	//----- nvinfo : EIATTR_FRAME_SIZE
	.align		4
.L_43:
        /*0084*/ 	.byte	0x04, 0x11
        /*0086*/ 	.short	(.L_45 - .L_44)
	.align		4
.L_44:
        /*0088*/ 	.word	index@(_ZN7cutlass13device_kernelIN5flash11enable_sm90INS1_16FlashAttnFwdSm90INS1_25CollectiveMainloopFwdSm90ILi2EN4cute5tupleIJNS5_1CILi1EEES8_S8_EEENS6_IJNS7_ILi128EEENS7_ILi64EEENS7_ILi256EEEEEELi256ENS_10bfloat16_tEfNS_4arch4Sm90ELb0ELb1ELb0ELb0ELb1ELb0ELb0ELb1ELb1ELb1ELb0ELb0EEENS1_21CollectiveEpilogueFwdINS6_IJSA_SC_SB_EEES9_SE_SG_Li256ELb0ELb1ELb0ELb0EEENS1_30DynamicPersistentTileSchedulerILi256ELi128ELb0ELb1ELb1EEEEEEEEEvNT_6ParamsE)
        /*008c*/ 	.word	0x00000008


	//----- nvinfo : EIATTR_REGCOUNT
	.align		4
.L_45:
        /*0090*/ 	.byte	0x04, 0x2f
        /*0092*/ 	.short	(.L_47 - .L_46)
	.align		4
.L_46:
        /*0094*/ 	.word	index@(_ZN7cutlass13device_kernelIN5flash11enable_sm90INS1_16FlashAttnFwdSm90INS1_25CollectiveMainloopFwdSm90ILi2EN4cute5tupleIJNS5_1CILi1EEES8_S8_EEENS6_IJNS7_ILi128EEENS7_ILi80EEENS7_ILi256EEEEEELi256ENS_10bfloat16_tEfNS_4arch4Sm90ELb0ELb0ELb0ELb1ELb1ELb1ELb0ELb1ELb1ELb1ELb0ELb0EEENS1_21CollectiveEpilogueFwdINS6_IJSA_SC_SB_EEES9_SE_SG_Li256ELb1ELb1ELb0ELb0EEENS1_36VarlenDynamicPersistentTileSchedulerILi128ELi80ELi256ELi128ELb0ELb1ELb1ELb0ELb1ELb1EEEEEEEEEvNT_6ParamsE)
        /*0098*/ 	.word	0x000000a8


	//----- nvinfo : EIATTR_FRAME_SIZE
	.align		4
.L_47:
        /*009c*/ 	.byte	0x04, 0x11
        /*009e*/ 	.short	(.L_49 - .L_48)
	.align		4
.L_48:
        /*00a0*/ 	.word	index@(_ZN7cutlass13device_kernelIN5flash11enable_sm90INS1_16FlashAttnFwdSm90INS1_25CollectiveMainloopFwdSm90ILi2EN4cute5tupleIJNS5_1CILi1EEES8_S8_EEENS6_IJNS7_ILi128EEENS7_ILi80EEENS7_ILi256EEEEEELi256ENS_10bfloat16_tEfNS_4arch4Sm90ELb0ELb0ELb0ELb1ELb1ELb1ELb0ELb1ELb1ELb1ELb0ELb0EEENS1_21CollectiveEpilogueFwdINS6_IJSA_SC_SB_EEES9_SE_SG_Li256ELb1ELb1ELb0ELb0EEENS1_36VarlenDynamicPersistentTileSchedulerILi128ELi80ELi256ELi128ELb0ELb1ELb1ELb0ELb1ELb1EEEEEEEEEvNT_6ParamsE)
        /*00a4*/ 	.word	0x00000080


	//----- nvinfo : EIATTR_REGCOUNT
	.align		4
.L_49:
        /*00a8*/ 	.byte	0x04, 0x2f
        /*00aa*/ 	.short	(.L_51 - .L_50)
	.align		4
.L_50:
        /*00ac*/ 	.word	index@(_ZN7cutlass13device_kernelIN5flash11enable_sm90INS1_16FlashAttnFwdSm90INS1_25CollectiveMainloopFwdSm90ILi2EN4cute5tupleIJNS5_1CILi1EEES8_S8_EEENS6_IJNS7_ILi128EEENS7_ILi80EEENS7_ILi256EEEEEELi256ENS_10bfloat16_tEfNS_4arch4Sm90ELb0ELb0ELb0ELb1ELb1ELb0ELb0ELb1ELb1ELb1ELb0ELb0EEENS1_21CollectiveEpilogueFwdINS6_IJSA_SC_SB_EEES9_SE_SG_Li256ELb1ELb1ELb0ELb0EEENS1_36VarlenDynamicPersistentTileSchedulerILi128ELi80ELi256ELi128ELb0ELb1ELb1ELb0ELb1ELb1EEEEEEEEEvNT_6ParamsE)
        /*00b0*/ 	.word	0x000000a8


	//----- nvinfo : EIATTR_FRAME_SIZE
	.align		4
.L_51:
        /*00b4*/ 	.byte	0x04, 0x11
        /*00b6*/ 	.short	(.L_53 - .L_52)
	.align		4
.L_52:
        /*00b8*/ 	.word	index@(_ZN7cutlass13device_kernelIN5flash11enable_sm90INS1_16FlashAttnFwdSm90INS1_25CollectiveMainloopFwdSm90ILi2EN4cute5tupleIJNS5_1CILi1EEES8_S8_EEENS6_IJNS7_ILi128EEENS7_ILi80EEENS7_ILi256EEEEEELi256ENS_10bfloat16_tEfNS_4arch4Sm90ELb0ELb0ELb0ELb1ELb1ELb0ELb0ELb1ELb1ELb1ELb0ELb0EEENS1_21CollectiveEpilogueFwdINS6_IJSA_SC_SB_EEES9_SE_SG_Li256ELb1ELb1ELb0ELb0EEENS1_36VarlenDynamicPersistentTileSchedulerILi128ELi80ELi256ELi128ELb0ELb1ELb1ELb0ELb1ELb1EEEEEEEEEvNT_6ParamsE)
        /*00bc*/ 	.word	0x00000028


	//----- nvinfo : EIATTR_REGCOUNT
	.align		4
.L_53:
        /*00c0*/ 	.byte	0x04, 0x2f
        /*00c2*/ 	.short	(.L_55 - .L_54)
	.align		4
.L_54:
        /*00c4*/ 	.word	index@(_ZN7cutlass13device_kernelIN5flash11enable_sm90INS1_16FlashAttnFwdSm90INS1_25CollectiveMainloopFwdSm90ILi2EN4cute5tupleIJNS5_1CILi1EEES8_S8_EEENS6_IJNS7_ILi128EEENS7_ILi80EEENS7_ILi256EEEEEELi256ENS_10bfloat16_tEfNS_4arch4Sm90ELb0ELb0ELb0ELb0ELb1ELb0ELb0ELb1ELb1ELb1ELb0ELb0EEENS1_21CollectiveEpilogueFwdINS6_IJSA_SC_SB_EEES9_SE_SG_Li256ELb0ELb1ELb0ELb0EEENS1_29StaticPersistentTileSchedulerILb0EEEEEEEEEvNT_6ParamsE)
        /*00c8*/ 	.word	0x000000a8


	//----- nvinfo : EIATTR_FRAME_SIZE
	.align		4
.L_55:
        /*00cc*/ 	.byte	0x04, 0x11
        /*00ce*/ 	.short	(.L_57 - .L_56)
	.align		4
.L_56:
        /*00d0*/ 	.word	index@(_ZN7cutlass13device_kernelIN5flash11enable_sm90INS1_16FlashAttnFwdSm90INS1_25CollectiveMainloopFwdSm90ILi2EN4cute5tupleIJNS5_1CILi1EEES8_S8_EEENS6_IJNS7_ILi128EEENS7_ILi80EEENS7_ILi256EEEEEELi256ENS_10bfloat16_tEfNS_4arch4Sm90ELb0ELb0ELb0ELb0ELb1ELb0ELb0ELb1ELb1ELb1ELb0ELb0EEENS1_21CollectiveEpilogueFwdINS6_IJSA_SC_SB_EEES9_SE_SG_Li256ELb0ELb1ELb0ELb0EEENS1_29StaticPersistentTileSchedulerILb0EEEEEEEEEvNT_6ParamsE)
        /*00d4*/ 	.word	0x00000010


	//----- nvinfo : EIATTR_MIN_STACK_SIZE
	.align		4
.L_57:
        /*00d8*/ 	.byte	0x04, 0x12
        /*00da*/ 	.short	(.L_59 - .L_58)
	.align		4
.L_58:
        /*00dc*/ 	.word	index@(_ZN7cutlass13device_kernelIN5flash11enable_sm90INS1_16FlashAttnFwdSm90INS1_25CollectiveMainloopFwdSm90ILi2EN4cute5tupleIJNS5_1CILi1EEES8_S8_EEENS6_IJNS7_ILi128EEENS7_ILi80EEENS7_ILi256EEEEEELi256ENS_10bfloat16_tEfNS_4arch4Sm90ELb0ELb0ELb0ELb0ELb1ELb0ELb0ELb1ELb1ELb1ELb0ELb0EEENS1_21CollectiveEpilogueFwdINS6_IJSA_SC_SB_EEES9_SE_SG_Li256ELb0ELb1ELb0ELb0EEENS1_29StaticPersistentTileSchedulerILb0EEEEEEEEEvNT_6ParamsE)
        /*00e0*/ 	.word	0x00000010


	//----- nvinfo : EIATTR_MIN_STACK_SIZE
	.align		4
.L_59:
        /*00e4*/ 	.byte	0x04, 0x12
        /*00e6*/ 	.short	(.L_61 - .L_60)
	.align		4
.L_60:
        /*00e8*/ 	.word	index@(_ZN7cutlass13device_kernelIN5flash11enable_sm90INS1_16FlashAttnFwdSm90INS1_25CollectiveMainloopFwdSm90ILi2EN4cute5tupleIJNS5_1CILi1EEES8_S8_EEENS6_IJNS7_ILi128EEENS7_ILi80EEENS7_ILi256EEEEEELi256ENS_10bfloat16_tEfNS_4arch4Sm90ELb0ELb0ELb0ELb1ELb1ELb0ELb0ELb1ELb1ELb1ELb0ELb0EEENS1_21CollectiveEpilogueFwdINS6_IJSA_SC_SB_EEES9_SE_SG_Li256ELb1ELb1ELb0ELb0EEENS1_36VarlenDynamicPersistentTileSchedulerILi128ELi80ELi256ELi128ELb0ELb1ELb1ELb0ELb1ELb1EEEEEEEEEvNT_6ParamsE)
        /*00ec*/ 	.word	0x00000028


	//----- nvinfo : EIATTR_MIN_STACK_SIZE
	.align		4
.L_61:
        /*00f0*/ 	.byte	0x04, 0x12
        /*00f2*/ 	.short	(.L_63 - .L_62)
	.align		4
.L_62:
        /*00f4*/ 	.word	index@(_ZN7cutlass13device_kernelIN5flash11enable_sm90INS1_16FlashAttnFwdSm90INS1_25CollectiveMainloopFwdSm90ILi2EN4cute5tupleIJNS5_1CILi1EEES8_S8_EEENS6_IJNS7_ILi128EEENS7_ILi80EEENS7_ILi256EEEEEELi256ENS_10bfloat16_tEfNS_4arch4Sm90ELb0ELb0ELb0ELb1ELb1ELb1ELb0ELb1ELb1ELb1ELb0ELb0EEENS1_21CollectiveEpilogueFwdINS6_IJSA_SC_SB_EEES9_SE_SG_Li256ELb1ELb1ELb0ELb0EEENS1_36VarlenDynamicPersistentTileSchedulerILi128ELi80ELi256ELi128ELb0ELb1ELb1ELb0ELb1ELb1EEEEEEEEEvNT_6ParamsE)
        /*00f8*/ 	.word	0x00000080


	//----- nvinfo : EIATTR_MIN_STACK_SIZE
	.align		4
.L_63:
        /*00fc*/ 	.byte	0x04, 0x12
        /*00fe*/ 	.short	(.L_65 - .L_64)
	.align		4
.L_64:
        /*0100*/ 	.word	index@(_ZN7cutlass13device_kernelIN5flash11enable_sm90INS1_16FlashAttnFwdSm90INS1_25CollectiveMainloopFwdSm90ILi2EN4cute5tupleIJNS5_1CILi1EEES8_S8_EEENS6_IJNS7_ILi128EEENS7_ILi64EEENS7_ILi256EEEEEELi256ENS_10bfloat16_tEfNS_4arch4Sm90ELb0ELb1ELb0ELb0ELb1ELb0ELb0ELb1ELb1ELb1ELb0ELb0EEENS1_21CollectiveEpilogueFwdINS6_IJSA_SC_SB_EEES9_SE_SG_Li256ELb0ELb1ELb0ELb0EEENS1_30DynamicPersistentTileSchedulerILi256ELi128ELb0ELb1ELb1EEEEEEEEEvNT_6ParamsE)
        /*0104*/ 	.word	0x00000008


	//----- nvinfo : EIATTR_MIN_STACK_SIZE
	.align		4
.L_65:
        /*0108*/ 	.byte	0x04, 0x12
        /*010a*/ 	.short	(.L_67 - .L_66)
	.align		4
.L_66:
        /*010c*/ 	.word	index@(_ZN7cutlass13device_kernelIN5flash11enable_sm90INS1_16FlashAttnFwdSm90INS1_25CollectiveMainloopFwdSm90ILi2EN4cute5tupleIJNS5_1CILi1EEES8_S8_EEENS6_IJNS7_ILi128EEENS7_ILi64EEENS7_ILi256EEEEEELi256ENS_10bfloat16_tEfNS_4arch4Sm90ELb0ELb1ELb0ELb1ELb1ELb0ELb0ELb1ELb1ELb1ELb0ELb0EEENS1_21CollectiveEpilogueFwdINS6_IJSA_SC_SB_EEES9_SE_SG_Li256ELb1ELb1ELb0ELb0EEENS1_36VarlenDynamicPersistentTileSchedulerILi128ELi64ELi256ELi128ELb0ELb1ELb1ELb1ELb0ELb1EEEEEEEEEvNT_6ParamsE)
        /*0110*/ 	.word	0x00000028


	//----- nvinfo : EIATTR_MIN_STACK_SIZE
	.align		4
.L_67:
        /*0114*/ 	.byte	0x04, 0x12
        /*0116*/ 	.short	(.L_69 - .L_68)
	.align		4
.L_68:
        /*0118*/ 	.word	index@(_ZN7cutlass13device_kernelIN5flash11enable_sm90INS1_16FlashAttnFwdSm90INS1_25CollectiveMainloopFwdSm90ILi2EN4cute5tupleIJNS5_1CILi1EEES8_S8_EEENS6_IJNS7_ILi128EEENS7_ILi64EEENS7_ILi256EEEEEELi256ENS_10bfloat16_tEfNS_4arch4Sm90ELb0ELb1ELb0ELb1ELb1ELb1ELb0ELb1ELb1ELb1ELb0ELb0EEENS1_21CollectiveEpilogueFwdINS6_IJSA_SC_SB_EEES9_SE_SG_Li256ELb1ELb1ELb0ELb0EEENS1_36VarlenDynamicPersistentTileSchedulerILi128ELi64ELi256ELi128ELb0ELb1ELb1ELb1ELb0ELb1EEEEEEEEEvNT_6ParamsE)
        /*011c*/ 	.word	0x000000d8


	//----- nvinfo : EIATTR_MIN_STACK_SIZE
	.align		4
.L_69:
        /*0120*/ 	.byte	0x04, 0x12
        /*0122*/ 	.short	(.L_71 - .L_70)
	.align		4
.L_70:
        /*0124*/ 	.word	index@(_ZN7cutlass13device_kernelIN5flash11enable_sm90INS1_16FlashAttnFwdSm90INS1_25CollectiveMainloopFwdSm90ILi2EN4cute5tupleIJNS5_1CILi1EEES8_S8_EEENS6_IJNS7_ILi128EEENS7_ILi80EEENS7_ILi256EEEEEELi256ENS_10bfloat16_tEfNS_4arch4Sm90ELb1ELb0ELb0ELb0ELb1ELb0ELb0ELb1ELb1ELb1ELb0ELb0EEENS1_21CollectiveEpilogueFwdINS6_IJSA_SC_SB_EEES9_SE_SG_Li256ELb0ELb1ELb0ELb0EEENS1_30DynamicPersistentTileSchedulerILi256ELi128ELb0ELb1ELb1EEEEEEEEEvNT_6ParamsE)
        /*0128*/ 	.word	0x00000008


	//----- nvinfo : EIATTR_MIN_STACK_SIZE
	.align		4
.L_71:
        /*012c*/ 	.byte	0x04, 0x12
        /*012e*/ 	.short	(.L_73 - .L_72)
	.align		4
.L_72:
        /*0130*/ 	.word	index@(_ZN7cutlass13device_kernelIN5flash11enable_sm90INS1_16FlashAttnFwdSm90INS1_25CollectiveMainloopFwdSm90ILi2EN4cute5tupleIJNS5_1CILi1EEES8_S8_EEENS6_IJNS7_ILi128EEENS7_ILi80EEENS7_ILi256EEEEEELi256ENS_10bfloat16_tEfNS_4arch4Sm90ELb1ELb0ELb0ELb1ELb1ELb0ELb0ELb1ELb1ELb1ELb0ELb0EEENS1_21CollectiveEpilogueFwdINS6_IJSA_SC_SB_EEES9_SE_SG_Li256ELb1ELb1ELb0ELb0EEENS1_36VarlenDynamicPersistentTileSchedulerILi128ELi80ELi256ELi128ELb0ELb1ELb1ELb1ELb1ELb1EEEEEEEEEvNT_6ParamsE)
        /*0134*/ 	.word	0x00000030


	//----- nvinfo : EIATTR_MIN_STACK_SIZE
	.align		4
.L_73:
        /*0138*/ 	.byte	0x04, 0x12
        /*013a*/ 	.short	(.L_75 - .L_74)
	.align		4
.L_74:
        /*013c*/ 	.word	index@(_ZN7cutlass13device_kernelIN5flash11enable_sm90INS1_16FlashAttnFwdSm90INS1_25CollectiveMainloopFwdSm90ILi2EN4cute5tupleIJNS5_1CILi1EEES8_S8_EEENS6_IJNS7_ILi128EEENS7_ILi80EEENS7_ILi256EEEEEELi256ENS_10bfloat16_tEfNS_4arch4Sm90ELb1ELb0ELb0ELb1ELb1ELb1ELb0ELb1ELb1ELb1ELb0ELb0EEENS1_21CollectiveEpilogueFwdINS6_IJSA_SC_SB_EEES9_SE_SG_Li256ELb1ELb1ELb0ELb0EEENS1_36VarlenDynamicPersistentTileSchedulerILi128ELi80ELi256ELi128ELb0ELb1ELb1ELb1ELb1ELb1EEEEEEEEEvNT_6ParamsE)
        /*0140*/ 	.word	0x00000090
.L_75:


//--------------------- .nv.compat                --------------------------
	.section	.nv.compat,"",@"SHT_CUDA_COMPAT_INFO"
	.align	4
        /*0000*/ 	.byte	0x02, 0x09, 0x01, 0x00, 0x02, 0x02, 0x04, 0x00, 0x02, 0x05, 0x05, 0x00, 0x03, 0x07, 0x01, 0x01
        /*0010*/ 	.byte	0x02, 0x03, 0x01, 0x00, 0x02, 0x06, 0x01, 0x00, 0x04, 0x0b, 0x08, 0x00, 0x00, 0x00, 0x00, 0x00
        /*0020*/ 	.byte	0x00, 0x00, 0x00, 0x00


//--------------------- .nv.info._ZN7cutlass13device_kernelIN5flash11enable_sm90INS1_16FlashAttnFwdSm90INS1_25CollectiveMainloopFwdSm90ILi2EN4cute5tupleIJNS5_1CILi1EEES8_S8_EEENS6_IJNS7_ILi128EEENS7_ILi80EEENS7_ILi256EEEEEELi256ENS_10bfloat16_tEfNS_4arch4Sm90ELb0ELb0ELb0ELb0ELb1ELb0ELb0ELb1ELb1ELb1ELb0ELb0EEENS1_21CollectiveEpilogueFwdINS6_IJSA_SC_SB_EEES9_SE_SG_Li256ELb0ELb1ELb0ELb0EEENS1_29StaticPersistentTileSchedulerILb0EEEEEEEEEvNT_6ParamsE --------------------------
	.section	.nv.info._ZN7cutlass13device_kernelIN5flash11enable_sm90INS1_16FlashAttnFwdSm90INS1_25CollectiveMainloopFwdSm90ILi2EN4cute5tupleIJNS5_1CILi1EEES8_S8_EEENS6_IJNS7_ILi128EEENS7_ILi80EEENS7_ILi256EEEEEELi256ENS_10bfloat16_tEfNS_4arch4Sm90ELb0ELb0ELb0ELb0ELb1ELb0ELb0ELb1ELb1ELb1ELb0ELb0EEENS1_21CollectiveEpilogueFwdINS6_IJSA_SC_SB_EEES9_SE_SG_Li256ELb0ELb1ELb0ELb0EEENS1_29StaticPersistentTileSchedulerILb0EEEEEEEEEvNT_6ParamsE,"",@"SHT_CUDA_INFO"
	.sectionflags	@""
	.align	4


	//----- nvinfo : EIATTR_CUDA_API_VERSION
	.align		4
        /*0000*/ 	.byte	0x04, 0x37
        /*0002*/ 	.short	(.L_77 - .L_76)
.L_76:
        /*0004*/ 	.word	0x00000082


	//----- nvinfo : EIATTR_KPARAM_INFO
	.align		4
.L_77:
        /*0008*/ 	.byte	0x04, 0x17
        /*000a*/ 	.short	(.L_79 - .L_78)
.L_78:
        /*000c*/ 	.word	0x00000000
        /*0010*/ 	.short	0x0000
        /*0012*/ 	.short	0x0070
        /*0014*/ 	.byte	0x00, 0xf0, 0x01, 0x28


	//----- nvinfo : EIATTR_SPARSE_MMA_MASK
	.align		4
.L_79:
        /*0018*/ 	.byte	0x03, 0x50
        /*001a*/ 	.short	0x0000


	//----- nvinfo : EIATTR_MAXREG_COUNT
	.align		4
        /*001c*/ 	.byte	0x03, 0x1b
        /*001e*/ 	.short	0x00a8


	//----- nvinfo : EIATTR_NUM_BARRIERS
	.align		4
        /*0020*/ 	.byte	0x02, 0x4c
        /*0022*/ 	.byte	0x09
	.zero		1


	//----- nvinfo : EIATTR_EXTERNS
	.align		4
        /*0024*/ 	.byte	0x04, 0x0f
        /*0026*/ 	.short	(.L_81 - .L_80)


	//   ....[0]....
	.align		4
.L_80:
        /*0028*/ 	.word	index@(__assertfail)


	//----- nvinfo : EIATTR_ANNOTATIONS
	.align		4
.L_81:
        /*002c*/ 	.byte	0x04, 0x55
        /*002e*/ 	.short	(.L_83 - .L_82)


	//   ....[0]....
.L_82:
        /*0030*/ 	.word	0x00000001
        /*0034*/ 	.byte	0xa0, 0x08, 0x00, 0x00, 0x01, 0x00, 0x00, 0x00, 0x50, 0x09, 0x00, 0x00, 0x01, 0x00, 0x00, 0x00
        /*0044*/ 	.byte	0x00, 0xc3, 0x00, 0x00, 0x01, 0x00, 0x00, 0x00, 0xe0, 0xc3, 0x00, 0x00, 0x01, 0x00, 0x00, 0x00
        /*0054*/ 	.byte	0xb0, 0xc6, 0x00, 0x00, 0x01, 0x00, 0x00, 0x00, 0x60, 0xc7, 0x00, 0x00, 0x01, 0x00, 0x00, 0x00
        /*0064*/ 	.byte	0x00, 0xce, 0x00, 0x00, 0x01, 0x00, 0x00, 0x00, 0xa0, 0xd9, 0x00, 0x00, 0x01, 0x00, 0x00, 0x00
        /*0074*/ 	.byte	0xe0, 0xe1, 0x00, 0x00, 0x01, 0x00, 0x00, 0x00, 0x30, 0xf9, 0x00, 0x00, 0x01, 0x00, 0x00, 0x00
        /*0084*/ 	.byte	0xe0, 0xf9, 0x00, 0x00, 0x01, 0x00, 0x00, 0x00, 0x60, 0xfb, 0x00, 0x00


	//----- nvinfo : EIATTR_MERCURY_ISA_VERSION
	.align		4
.L_83:
        /*0090*/ 	.byte	0x03, 0x5f
        /*0092*/ 	.short	0x0101


	//----- nvinfo : EIATTR_INT_WARP_WIDE_INSTR_OFFSETS
	.align		4
        /*0094*/ 	.byte	0x04, 0x31
        /*0096*/ 	.short	(.L_85 - .L_84)


	//   ....[0]....
.L_84:
        /*0098*/ 	.word	0x000000c0


	//   ....[1]....
        /*009c*/ 	.word	0x000000d0


	//   ....[2]....
        /*00a0*/ 	.word	0x00000170


	//----- nvinfo : EIATTR_COOP_GROUP_MASK_REGIDS
	.align		4
.L_85:
        /*00a4*/ 	.byte	0x04, 0x29
        /*00a6*/ 	.short	(.L_87 - .L_86)


	//   ....[0]....
.L_86:
        /*00a8*/ 	.word	0xffffffff


	//   ....[1]....
        /*00ac*/ 	.word	0xffffffff


	//   ....[2]....
        /*00b0*/ 	.word	0xffffffff


	//   ....[3]....
        /*00b4*/ 	.word	0xffffffff


	//   ....[4]....
        /*00b8*/ 	.word	0xffffffff


	//   ....[5]....
        /*00bc*/ 	.word	0xffffffff


	//   ....[6]....
        /*00c0*/ 	.word	0xffffffff


	//   ....[7]....
        /*00c4*/ 	.word	0xffffffff


	//   ....[8]....
        /*00c8*/ 	.word	0xffffffff


	//   ....[9]....
        /*00cc*/ 	.word	0xffffffff


	//   ....[10]....
        /*00d0*/ 	.word	0xffffffff


	//   ....[11]....
        /*00d4*/ 	.word	0xffffffff


	//   ....[12]....
        /*00d8*/ 	.word	0xffffffff


	//   ....[13]....
        /*00dc*/ 	.word	0xffffffff


	//   ....[14]....
        /*00e0*/ 	.word	0xffffffff


	//   ....[15]....
        /*00e4*/ 	.word	0xffffffff


	//   ....[16]....
        /*00e8*/ 	.word	0xffffffff


	//   ....[17]....
        /*00ec*/ 	.word	0xffffffff


	//   ....[18]....
        /*00f0*/ 	.word	0xffffffff


	//   ....[19]....
        /*00f4*/ 	.word	0xffffffff


	//   ....[20]....
        /*00f8*/ 	.word	0xffffffff


	//   ....[21]....
        /*00fc*/ 	.word	0xffffffff


	//   ....[22]....
        /*0100*/ 	.word	0xffffffff


	//   ....[23]....
        /*0104*/ 	.word	0xffffffff


	//   ....[24]....
        /*0108*/ 	.word	0xffffffff


	//   ....[25]....
        /*010c*/ 	.word	0xffffffff


	//   ....[26]....
        /*0110*/ 	.word	0xffffffff


	//   ....[27]....
        /*0114*/ 	.word	0xffffffff


	//   ....[28]....
        /*0118*/ 	.word	0xffffffff


	//   ....[29]....
        /*011c*/ 	.word	0xffffffff


	//   ....[30]....
        /*0120*/ 	.word	0xffffffff


	//   ....[31]....
        /*0124*/ 	.word	0xffffffff


	//   ....[32]....
        /*0128*/ 	.word	0xffffffff


	//   ....[33]....
        /*012c*/ 	.word	0xffffffff


	//   ....[34]....
        /*0130*/ 	.word	0xffffffff


	//   ....[35]....
        /*0134*/ 	.word	0xffffffff


	//   ....[36]....
        /*0138*/ 	.word	0xffffffff


	//   ....[37]....
        /*013c*/ 	.word	0xffffffff


	//   ....[38]....
        /*0140*/ 	.word	0xffffffff


	//   ....[39]....
        /*0144*/ 	.word	0xffffffff


	//   ....[40]....
        /*0148*/ 	.word	0xffffffff


	//   ....[41]....
        /*014c*/ 	.word	0xffffffff


	//   ....[42]....
        /*0150*/ 	.word	0xffffffff


	//   ....[43]....
        /*0154*/ 	.word	0xffffffff


	//   ....[44]....
        /*0158*/ 	.word	0xffffffff


	//   ....[45]....
        /*015c*/ 	.word	0xffffffff


	//   ....[46]....
        /*0160*/ 	.word	0xffffffff


	//   ....[47]....
        /*0164*/ 	.word	0xffffffff


	//   ....[48]....
        /*0168*/ 	.word	0xffffffff


	//   ....[49]....
        /*016c*/ 	.word	0xffffffff


	//   ....[50]....
        /*0170*/ 	.word	0xffffffff


	//   ....[51]....
        /*0174*/ 	.word	0xffffffff


	//   ....[52]....
        /*0178*/ 	.word	0xffffffff


	//   ....[53]....
        /*017c*/ 	.word	0xffffffff


	//   ....[54]....
        /*0180*/ 	.word	0xffffffff


	//   ....[55]....
        /*0184*/ 	.word	0xffffffff


	//   ....[56]....
        /*0188*/ 	.word	0xffffffff


	//   ....[57]....
        /*018c*/ 	.word	0xffffffff


	//   ....[58]....
        /*0190*/ 	.word	0xffffffff


	//   ....[59]....
        /*0194*/ 	.word	0xffffffff


	//   ....[60]....
        /*0198*/ 	.word	0xffffffff


	//   ....[61]....
        /*019c*/ 	.word	0xffffffff


	//   ....[62]....
        /*01a0*/ 	.word	0xffffffff


	//   ....[63]....
        /*01a4*/ 	.word	0xffffffff


	//   ....[64]....
        /*01a8*/ 	.word	0xffffffff


	//   ....[65]....
        /*01ac*/ 	.word	0xffffffff


	//   ....[66]....
        /*01b0*/ 	.word	0xffffffff


	//   ....[67]....
        /*01b4*/ 	.word	0xffffffff


	//   ....[68]....
        /*01b8*/ 	.word	0xffffffff


	//   ....[69]....
        /*01bc*/ 	.word	0xffffffff


	//   ....[70]....
        /*01c0*/ 	.word	0xffffffff


	//   ....[71]....
        /*01c4*/ 	.word	0xffffffff


	//   ....[72]....
        /*01c8*/ 	.word	0xffffffff


	//   ....[73]....
        /*01cc*/ 	.word	0xffffffff


	//   ....[74]....
        /*01d0*/ 	.word	0xffffffff


	//   ....[75]....
        /*01d4*/ 	.word	0xffffffff


	//   ....[76]....
        /*01d8*/ 	.word	0xffffffff


	//   ....[77]....
        /*01dc*/ 	.word	0xffffffff


	//   ....[78]....
        /*01e0*/ 	.word	0xffffffff


	//   ....[79]....
        /*01e4*/ 	.word	0xffffffff


	//   ....[80]....
        /*01e8*/ 	.word	0xffffffff


	//   ....[81]....
        /*01ec*/ 	.word	0xffffffff


	//   ....[82]....
        /*01f0*/ 	.word	0xffffffff


	//   ....[83]....
        /*01f4*/ 	.word	0xffffffff


	//   ....[84]....
        /*01f8*/ 	.word	0xffffffff


	//   ....[85]....
        /*01fc*/ 	.word	0xffffffff


	//   ....[86]....
        /*0200*/ 	.word	0xffffffff


	//   ....[87]....
        /*0204*/ 	.word	0xffffffff


	//   ....[88]....
        /*0208*/ 	.word	0x0500000f


	//   ....[89]....
        /*020c*/ 	.word	0x0500000f


	//   ....[90]....
        /*0210*/ 	.word	0x0500000f


	//   ....[91]....
        /*0214*/ 	.word	0x0500000f


	//   ....[92]....
        /*0218*/ 	.word	0x0500000f


	//   ....[93]....
        /*021c*/ 	.word	0x0500000f


	//   ....[94]....
        /*0220*/ 	.word	0x0500000f


	//   ....[95]....
        /*0224*/ 	.word	0x0500000f


	//   ....[96]....
        /*0228*/ 	.word	0x0500000f


	//   ....[97]....
        /*022c*/ 	.word	0x0500000f


	//   ....[98]....
        /*0230*/ 	.word	0x0500000f


	//   ....[99]....
        /*0234*/ 	.word	0x0500000f


	//   ....[100]....
        /*0238*/ 	.word	0x0500000f


	//   ....[101]....
        /*023c*/ 	.word	0x0500000f


	//   ....[102]....
        /*0240*/ 	.word	0x0500000f


	//   ....[103]....
        /*0244*/ 	.word	0x0500000f


	//   ....[104]....
        /*0248*/ 	.word	0x0500000f


	//   ....[105]....
        /*024c*/ 	.word	0x0500000f


	//   ....[106]....
        /*0250*/ 	.word	0x0500000f


	//   ....[107]....
        /*0254*/ 	.word	0x0500000f


	//   ....[108]....
        /*0258*/ 	.word	0x0500000f


	//   ....[109]....
        /*025c*/ 	.word	0x0500000f


	//   ....[110]....
        /*0260*/ 	.word	0x0500000f


	//   ....[111]....
        /*0264*/ 	.word	0x0500000f


	//   ....[112]....
        /*0268*/ 	.word	0x0500000f


	//   ....[113]....
        /*026c*/ 	.word	0x0500000f


	//   ....[114]....
        /*0270*/ 	.word	0x0500000f


	//   ....[115]....
        /*0274*/ 	.word	0x0500000f


	//   ....[116]....
        /*0278*/ 	.word	0x0500000f


	//   ....[117]....
        /*027c*/ 	.word	0x0500000f


	//   ....[118]....
        /*0280*/ 	.word	0x0500000f


	//   ....[119]....
        /*0284*/ 	.word	0x0500000f


	//   ....[120]....
        /*0288*/ 	.word	0x0500000f


	//   ....[121]....
        /*028c*/ 	.word	0x0500000f


	//   ....[122]....
        /*0290*/ 	.word	0x0500000f


	//   ....[123]....
        /*0294*/ 	.word	0x0500000f


	//   ....[124]....
        /*0298*/ 	.word	0x0500000f


	//   ....[125]....
        /*029c*/ 	.word	0x0500000f


	//   ....[126]....
        /*02a0*/ 	.word	0x0500000f


	//   ....[127]....
        /*02a4*/ 	.word	0x0500000f


	//   ....[128]....
        /*02a8*/ 	.word	0x0500000f


	//   ....[129]....
        /*02ac*/ 	.word	0x0500000f


	//   ....[130]....
        /*02b0*/ 	.word	0x0500000f


	//   ....[131]....
        /*02b4*/ 	.word	0x0500000f


	//   ....[132]....
        /*02b8*/ 	.word	0x0500000f


	//   ....[133]....
        /*02bc*/ 	.word	0x0500000f


	//   ....[134]....
        /*02c0*/ 	.word	0x0500000f


	//   ....[135]....
        /*02c4*/ 	.word	0x0500000f


	//   ....[136]....
        /*02c8*/ 	.word	0x0500000f


	//   ....[137]....
        /*02cc*/ 	.word	0x0500000f


	//   ....[138]....
        /*02d0*/ 	.word	0x0500000f


	//   ....[139]....
        /*02d4*/ 	.word	0x0500000f


	//   ....[140]....
        /*02d8*/ 	.word	0x0500000f


	//   ....[141]....
        /*02dc*/ 	.word	0x0500000f


	//   ....[142]....
        /*02e0*/ 	.word	0x0500000f


	//   ....[143]....
        /*02e4*/ 	.word	0x0500000f


	//   ....[144]....
        /*02e8*/ 	.word	0x0500000f


	//   ....[145]....
        /*02ec*/ 	.word	0x0500000f


	//----- nvinfo : EIATTR_COOP_GROUP_INSTR_OFFSETS
	.align		4
.L_87:
        /*02f0*/ 	.byte	0x04, 0x28
        /*02f2*/ 	.short	(.L_89 - .L_88)


	//   ....[0]....
.L_88:
        /*02f4*/ 	.word	0x00000070


	//   ....[1]....
        /*02f8*/ 	.word	0x000000b0


	//   ....[2]....
        /*02fc*/ 	.word	0x000002d0


	//   ....[3]....
        /*0300*/ 	.word	0x00000430


	//   ....[4]....
        /*0304*/ 	.word	0x00000550


	//   ....[5]....
        /*0308*/ 	.word	0x000006b0


	//   ....[6]....
        /*030c*/ 	.word	0x00000d40


	//   ....[7]....
        /*0310*/ 	.word	0x00004060


	//   ....[8]....
        /*0314*/ 	.word	0x00004160


	//   ....[9]....
        /*0318*/ 	.word	0x00004570


	//   ....[10]....
        /*031c*/ 	.word	0x000045f0


	//   ....[11]....
        /*0320*/ 	.word	0x000083b0


	//   ....[12]....
        /*0324*/ 	.word	0x000083c0


	//   ....[13]....
        /*0328*/ 	.word	0x000083f0


	//   ....[14]....
        /*032c*/ 	.word	0x00008400


	//   ....[15]....
        /*0330*/ 	.word	0x000097c0


	//   ....[16]....
        /*0334*/ 	.word	0x00009800


	//   ....[17]....
        /*0338*/ 	.word	0x000098a0


	//   ....[18]....
        /*033c*/ 	.word	0x000098c0


	//   ....[19]....
        /*0340*/ 	.word	0x0000b5e0


	//   ....[20]....
        /*0344*/ 	.word	0x0000b610


	//   ....[21]....
        /*0348*/ 	.word	0x0000b740


	//   ....[22]....
        /*034c*/ 	.word	0x0000b7a0


	//   ....[23]....
        /*0350*/ 	.word	0x0000bc30


	//   ....[24]....
        /*0354*/ 	.word	0x0000bc70


	//   ....[25]....
        /*0358*/ 	.word	0x0000bde0


	//   ....[26]....
        /*035c*/ 	.word	0x0000be00


	//   ....[27]....
        /*0360*/ 	.word	0x0000bf30


	//   ....[28]....
        /*0364*/ 	.word	0x0000bf50


	//   ....[29]....
        /*0368*/ 	.word	0x0000c0a0


	//   ....[30]....
        /*036c*/ 	.word	0x0000c0d0


	//   ....[31]....
        /*0370*/ 	.word	0x0000d300


	//   ....[32]....
        /*0374*/ 	.word	0x0000d330


	//   ....[33]....
        /*0378*/ 	.word	0x0000d360


	//   ....[34]....
        /*037c*/ 	.word	0x0000d3c0


	//   ....[35]....
        /*0380*/ 	.word	0x0000d420


	//   ....[36]....
        /*0384*/ 	.word	0x0000d470


	//   ....[37]....
        /*0388*/ 	.word	0x0000d520


	//   ....[38]....
        /*038c*/ 	.word	0x0000d540


	//   ....[39]....
        /*0390*/ 	.word	0x0000d5e0


	//   ....[40]....
        /*0394*/ 	.word	0x0000d600


	//   ....[41]....
        /*0398*/ 	.word	0x0000dc90


	//   ....[42]....
        /*039c*/ 	.word	0x0000dcb0


	//   ....[43]....
        /*03a0*/ 	.word	0x0000dce0


	//   ....[44]....
        /*03a4*/ 	.word	0x0000dd20


	//   ....[45]....
        /*03a8*/ 	.word	0x0000ddb0


	//   ....[46]....
        /*03ac*/ 	.word	0x0000ddd0


	//   ....[47]....
        /*03b0*/ 	.word	0x0000de70


	//   ....[48]....
        /*03b4*/ 	.word	0x0000de90


	//   ....[49]....
        /*03b8*/ 	.word	0x0000df30


	//   ....[50]....
        /*03bc*/ 	.word	0x0000df50


	//   ....[51]....
        /*03c0*/ 	.word	0x0000dff0


	//   ....[52]....
        /*03c4*/ 	.word	0x0000e010


	//   ....[53]....
        /*03c8*/ 	.word	0x0000e0b0


	//   ....[54]....
        /*03cc*/ 	.word	0x0000e0d0


	//   ....[55]....
        /*03d0*/ 	.word	0x0000e170


	//   ....[56]....
        /*03d4*/ 	.word	0x0000e190


	//   ....[57]....
        /*03d8*/ 	.word	0x0000e810


	//   ....[58]....
        /*03dc*/ 	.word	0x0000e840


	//   ....[59]....
        /*03e0*/ 	.word	0x0000e850


	//   ....[60]....
        /*03e4*/ 	.word	0x0000e870


	//   ....[61]....
        /*03e8*/ 	.word	0x0000e8e0


	//   ....[62]....
        /*03ec*/ 	.word	0x0000e900


	//   ....[63]....
        /*03f0*/ 	.word	0x0000e960


	//   ....[64]....
        /*03f4*/ 	.word	0x0000e980


	//   ....[65]....
        /*03f8*/ 	.word	0x0000e9e0


	//   ....[66]....
        /*03fc*/ 	.word	0x0000ea00


	//   ....[67]....
        /*0400*/ 	.word	0x0000ecd0


	//   ....[68]....
        /*0404*/ 	.word	0x0000ecf0


	//   ....[69]....
        /*0408*/ 	.word	0x0000ed10


	//   ....[70]....
        /*040c*/ 	.word	0x0000edb0


	//   ....[71]....
        /*0410*/ 	.word	0x0000edd0


	//   ....[72]....
        /*0414*/ 	.word	0x0000ee70


	//   ....[73]....
        /*0418*/ 	.word	0x0000ee90


	//   ....[74]....
        /*041c*/ 	.word	0x0000ef30


	//   ....[75]....
        /*0420*/ 	.word	0x0000ef50


	//   ....[76]....
        /*0424*/ 	.word	0x0000ef60


	//   ....[77]....
        /*0428*/ 	.word	0x0000f460


	//   ....[78]....
        /*042c*/ 	.word	0x0000f480


	//   ....[79]....
        /*0430*/ 	.word	0x0000f4a0


	//   ....[80]....
        /*0434*/ 	.word	0x0000f4e0


	//   ....[81]....
        /*0438*/ 	.word	0x0000f570


	//   ....[82]....
        /*043c*/ 	.word	0x0000f5a0


	//   ....[83]....
        /*0440*/ 	.word	0x0000f630


	//   ....[84]....
        /*0444*/ 	.word	0x0000f660


	//   ....[85]....
        /*0448*/ 	.word	0x0000f670


	//   ....[86]....
        /*044c*/ 	.word	0x0000f700


	//   ....[87]....
        /*0450*/ 	.word	0x0000fae0


	//   ....[88]....
        /*0454*/ 	.word	0x0000ffe0


	//   ....[89]....
        /*0458*/ 	.word	0x000100d0


	//   ....[90]....
        /*045c*/ 	.word	0x000101a0


	//   ....[91]....
        /*0460*/ 	.word	0x00010240


	//   ....[92]....
        /*0464*/ 	.word	0x00010310


	//   ....[93]....
        /*0468*/ 	.word	0x00010390


	//   ....[94]....
        /*046c*/ 	.word	0x00010480


	//   ....[95]....
        /*0470*/ 	.word	0x00010500


	//   ....[96]....
        /*0474*/ 	.word	0x000105f0


	//   ....[97]....
        /*0478*/ 	.word	0x00010680


	//   ....[98]....
        /*047c*/ 	.word	0x00010750


	//   ....[99]....
        /*0480*/ 	.word	0x000107e0


	//   ....[100]....
        /*0484*/ 	.word	0x00010850


	//   ....[101]....
        /*0488*/ 	.word	0x000108d0


	//   ....[102]....
        /*048c*/ 	.word	0x000109a0


	//   ....[103]....
        /*0490*/ 	.word	0x00010a10


	//   ....[104]....
        /*0494*/ 	.word	0x00010b10


	//   ....[105]....
        /*0498*/ 	.word	0x00010b80


	//   ....[106]....
        /*049c*/ 	.word	0x00010c80


	//   ....[107]....
        /*04a0*/ 	.word	0x00010cf0


	//   ....[108]....
        /*04a4*/ 	.word	0x00010df0


	//   ....[109]....
        /*04a8*/ 	.word	0x00010e60


	//   ....[110]....
        /*04ac*/ 	.word	0x00010f60


	//   ....[111]....
        /*04b0*/ 	.word	0x00010fd0


	//   ....[112]....
        /*04b4*/ 	.word	0x000110d0


	//   ....[113]....
        /*04b8*/ 	.word	0x00011140


	//   ....[114]....
        /*04bc*/ 	.word	0x00011220


	//   ....[115]....
        /*04c0*/ 	.word	0x00011360


	//   ....[116]....
        /*04c4*/ 	.word	0x00011410


	//   ....[117]....
        /*04c8*/ 	.word	0x00011470


	//   ....[118]....
        /*04cc*/ 	.word	0x00011540


	//   ....[119]....
        /*04d0*/ 	.word	0x000115a0


	//   ....[120]....
        /*04d4*/ 	.word	0x00011670


	//   ....[121]....
        /*04d8*/ 	.word	0x000116d0


	//   ....[122]....
        /*04dc*/ 	.word	0x000117a0


	//   ....[123]....
        /*04e0*/ 	.word	0x00011800


	//   ....[124]....
        /*04e4*/ 	.word	0x000118d0


	//   ....[125]....
        /*04e8*/ 	.word	0x000119b0


	//   ....[126]....
        /*04ec*/ 	.word	0x00011a50


	//   ....[127]....
        /*04f0*/ 	.word	0x00011ab0


	//   ....[128]....
        /*04f4*/ 	.word	0x00011bc0


	//   ....[129]....
        /*04f8*/ 	.word	0x00011c20


	//   ....[130]....
        /*04fc*/ 	.word	0x00011d30


	//   ....[131]....
        /*0500*/ 	.word	0x00011d90


	//   ....[132]....
        /*0504*/ 	.word	0x00011ea0


	//   ....[133]....
        /*0508*/ 	.word	0x00011f00


	//   ....[134]....
        /*050c*/ 	.word	0x00011fc0


	//   ....[135]....
        /*0510*/ 	.word	0x00012120


	//   ....[136]....
        /*0514*/ 	.word	0x000121c0


	//   ....[137]....
        /*0518*/ 	.word	0x00012220


	//   ....[138]....
        /*051c*/ 	.word	0x000122f0


	//   ....[139]....
        /*0520*/ 	.word	0x000123d0


	//   ....[140]....
        /*0524*/ 	.word	0x00012490


	//   ....[141]....
        /*0528*/ 	.word	0x00012570


	//   ....[142]....
        /*052c*/ 	.word	0x00012630


	//   ....[143]....
        /*0530*/ 	.word	0x00012710


	//   ....[144]....
        /*0534*/ 	.word	0x000127d0


	//   ....[145]....
        /*0538*/ 	.word	0x00012960


	//----- nvinfo : EIATTR_REG_RECONFIG
	.align		4
.L_89:
        /*053c*/ 	.byte	0x01, 0x54
	.zero		2


	//----- nvinfo : EIATTR_SYSCALL_OFFSETS
	.align		4
        /*0540*/ 	.byte	0x04, 0x46
        /*0542*/ 	.short	(.L_91 - .L_90)


	//   ....[0]....
.L_90:
        /*0544*/ 	.word	0x000010f0


	//   ....[1]....
        /*0548*/ 	.word	0x0000caf0


	//   ....[2]....
        /*054c*/ 	.word	0x0000cc30


	//   ....[3]....
        /*0550*/ 	.word	0x0000cd20


	//   ....[4]....
        /*0554*/ 	.word	0x0000d990


	//----- nvinfo : EIATTR_MBARRIER_INSTR_OFFSETS
	.align		4
.L_91:
        /*0558*/ 	.byte	0x04, 0x39
        /*055a*/ 	.short	(.L_93 - .L_92)


	//   ....[0]....
.L_92:
        /*055c*/ 	.word	0x00000180
        /*0560*/ 	.word	0x000000ff
        /*0564*/ 	.word	0x00038800
        /*0568*/ 	.short	0x0100
        /*056a*/ 	.byte	0x08
	.zero		1


	//   ....[1]....
        /*056c*/ 	.word	0x00000190
        /*0570*/ 	.word	0x000000ff
        /*0574*/ 	.word	0x00038820
        /*0578*/ 	.short	0x0100
        /*057a*/ 	.byte	0x08
	.zero		1


	//   ....[2]....
        /*057c*/ 	.word	0x00000280
        /*0580*/ 	.word	0x000000ff
        /*0584*/ 	.word	0x00038830
        /*0588*/ 	.short	0x0100
        /*058a*/ 	.byte	0x08
	.zero		1


	//   ....[3]....
        /*058c*/ 	.word	0x00000290
        /*0590*/ 	.word	0x000000ff
        /*0594*/ 	.word	0x00038840
        /*0598*/ 	.short	0x0100
        /*059a*/ 	.byte	0x08
	.zero		1


	//   ....[4]....
        /*059c*/ 	.word	0x000002a0
        /*05a0*/ 	.word	0x000000ff
        /*05a4*/ 	.word	0x00038838
        /*05a8*/ 	.short	0x0100
        /*05aa*/ 	.byte	0x08
	.zero		1


	//   ....[5]....
        /*05ac*/ 	.word	0x000002b0
        /*05b0*/ 	.word	0x000000ff
        /*05b4*/ 	.word	0x00038848
        /*05b8*/ 	.short	0x0100
        /*05ba*/ 	.byte	0x08
	.zero		1


	//   ....[6]....
        /*05bc*/ 	.word	0x000003e0
        /*05c0*/ 	.word	0x000000ff
        /*05c4*/ 	.word	0x00038850
        /*05c8*/ 	.short	0x0100
        /*05ca*/ 	.byte	0x08
	.zero		1


	//   ....[7]....
        /*05cc*/ 	.word	0x000003f0
        /*05d0*/ 	.word	0x000000ff
        /*05d4*/ 	.word	0x00038860
        /*05d8*/ 	.short	0x0100
        /*05da*/ 	.byte	0x08
	.zero		1


	//   ....[8]....
        /*05dc*/ 	.word	0x00000400
        /*05e0*/ 	.word	0x000000ff
        /*05e4*/ 	.word	0x00038858
        /*05e8*/ 	.short	0x0100
        /*05ea*/ 	.byte	0x08
	.zero		1


	//   ....[9]....
        /*05ec*/ 	.word	0x00000410
        /*05f0*/ 	.word	0x000000ff
        /*05f4*/ 	.word	0x00038868
        /*05f8*/ 	.short	0x0100
        /*05fa*/ 	.byte	0x08
	.zero		1


	//   ....[10]....
        /*05fc*/ 	.word	0x00000500
        /*0600*/ 	.word	0x000000ff
        /*0604*/ 	.word	0x00038870
        /*0608*/ 	.short	0x0100
        /*060a*/ 	.byte	0x06
	.zero		1


	//   ....[11]....
        /*060c*/ 	.word	0x00000510
        /*0610*/ 	.word	0x000000ff
        /*0614*/ 	.word	0x00038880
        /*0618*/ 	.short	0x0100
        /*061a*/ 	.byte	0x06
	.zero		1


	//   ....[12]....
        /*061c*/ 	.word	0x00000520
        /*0620*/ 	.word	0x000000ff
        /*0624*/ 	.word	0x00038878
        /*0628*/ 	.short	0x0100
        /*062a*/ 	.byte	0x06
	.zero		1


	//   ....[13]....
        /*062c*/ 	.word	0x00000530
        /*0630*/ 	.word	0x000000ff
        /*0634*/ 	.word	0x00038888
        /*0638*/ 	.short	0x0100
        /*063a*/ 	.byte	0x06
	.zero		1


	//   ....[14]....
        /*063c*/ 	.word	0x00000660
        /*0640*/ 	.word	0x000000ff
        /*0644*/ 	.word	0x00038890
        /*0648*/ 	.short	0x0100
        /*064a*/ 	.byte	0x08
	.zero		1


	//   ....[15]....
        /*064c*/ 	.word	0x00000670
        /*0650*/ 	.word	0x000000ff
        /*0654*/ 	.word	0x000388a0
        /*0658*/ 	.short	0x0100
        /*065a*/ 	.byte	0x08
	.zero		1


	//   ....[16]....
        /*065c*/ 	.word	0x00000680
        /*0660*/ 	.word	0x000000ff
        /*0664*/ 	.word	0x00038898
        /*0668*/ 	.short	0x0100
        /*066a*/ 	.byte	0x08
	.zero		1


	//   ....[17]....
        /*066c*/ 	.word	0x00000690
        /*0670*/ 	.word	0x000000ff
        /*0674*/ 	.word	0x000388a8
        /*0678*/ 	.short	0x0100
        /*067a*/ 	.byte	0x08
	.zero		1


	//   ....[18]....
        /*067c*/ 	.word	0x000007d0
        /*0680*/ 	.word	0x000000ff
        /*0684*/ 	.word	0x000388b0
        /*0688*/ 	.short	0x0100
        /*068a*/ 	.byte	0x08
	.zero		1


	//   ....[19]....
        /*068c*/ 	.word	0x000007e0
        /*0690*/ 	.word	0x000000ff
        /*0694*/ 	.word	0x000388c0
        /*0698*/ 	.short	0x0100
        /*069a*/ 	.byte	0x08
	.zero		1


	//   ....[20]....
        /*069c*/ 	.word	0x000007f0
        /*06a0*/ 	.word	0x000000ff
        /*06a4*/ 	.word	0x000388b8
        /*06a8*/ 	.short	0x0100
        /*06aa*/ 	.byte	0x08
	.zero		1


	//   ....[21]....
        /*06ac*/ 	.word	0x00000800
        /*06b0*/ 	.word	0x000000ff
        /*06b4*/ 	.word	0x000388c8
        /*06b8*/ 	.short	0x0100
        /*06ba*/ 	.byte	0x08
	.zero		1


	//   ....[22]....
        /*06bc*/ 	.word	0x00001170
        /*06c0*/ 	.word	0x000000ff
        /*06c4*/ 	.word	0x00038800
        /*06c8*/ 	.short	0x010a
        /*06ca*/ 	.byte	0x28
	.zero		1


	//   ....[23]....
        /*06cc*/ 	.word	0x00001200
        /*06d0*/ 	.word	0x00000000
        /*06d4*/ 	.word	0x00038830
        /*06d8*/ 	.short	0x010a
        /*06da*/ 	.byte	0x3f
	.zero		1


	//   ....[24]....
        /*06dc*/ 	.word	0x00001250
        /*06e0*/ 	.word	0x00000000
        /*06e4*/ 	.word	0x00038830
        /*06e8*/ 	.short	0x010a
        /*06ea*/ 	.byte	0x3f
	.zero		1


	//   ....[25]....
        /*06ec*/ 	.word	0x000038a0
        /*06f0*/ 	.word	0x000000ff
        /*06f4*/ 	.word	0x00000000
        /*06f8*/ 	.short	0x0101
        /*06fa*/ 	.byte	0x04
	.zero		1


	//   ....[26]....
        /*06fc*/ 	.word	0x000054b0
        /*0700*/ 	.word	0x000000ff
        /*0704*/ 	.word	0x00038830
        /*0708*/ 	.short	0x010a
        /*070a*/ 	.byte	0x3c
	.zero		1


	//   ....[27]....
        /*070c*/ 	.word	0x000054f0
        /*0710*/ 	.word	0x000000ff
        /*0714*/ 	.word	0x00038830
        /*0718*/ 	.short	0x010a
        /*071a*/ 	.byte	0x3c
	.zero		1


	//   ....[28]....
        /*071c*/ 	.word	0x00007e40
        /*0720*/ 	.word	0x000000ff
        /*0724*/ 	.word	0x00038850
        /*0728*/ 	.short	0x010a
        /*072a*/ 	.byte	0x04
	.zero		1


	//   ....[29]....
        /*072c*/ 	.word	0x00007e80
        /*0730*/ 	.word	0x000000ff
        /*0734*/ 	.word	0x00038850
        /*0738*/ 	.short	0x010a
        /*073a*/ 	.byte	0x04
	.zero		1


	//   ....[30]....
        /*073c*/ 	.word	0x00008250
        /*0740*/ 	.word	0x000000ff
        /*0744*/ 	.word	0x00000000
        /*0748*/ 	.short	0x0101
        /*074a*/ 	.byte	0x3c
	.zero		1


	//   ....[31]....
        /*074c*/ 	.word	0x00008d90
        /*0750*/ 	.word	0x000000ff
        /*0754*/ 	.word	0x00000000
        /*0758*/ 	.short	0x0101
        /*075a*/ 	.byte	0x04
	.zero		1


	//   ....[32]....
        /*075c*/ 	.word	0x00009710
        /*0760*/ 	.word	0x000000ff
        /*0764*/ 	.word	0x00038850
        /*0768*/ 	.short	0x010a
        /*076a*/ 	.byte	0x0c
	.zero		1


	//   ....[33]....
        /*076c*/ 	.word	0x00009750
        /*0770*/ 	.word	0x000000ff
        /*0774*/ 	.word	0x00038850
        /*0778*/ 	.short	0x010a
        /*077a*/ 	.byte	0x0c
	.zero		1


	//   ....[34]....
        /*077c*/ 	.word	0x0000a6a0
        /*0780*/ 	.word	0x000000ff
        /*0784*/ 	.word	0x00000000
        /*0788*/ 	.short	0x0101
        /*078a*/ 	.byte	0x05
	.zero		1


	//   ....[35]....
        /*078c*/ 	.word	0x0000bc60
        /*0790*/ 	.word	0x000000ff
        /*0794*/ 	.word	0x00000000
        /*0798*/ 	.short	0x0101
        /*079a*/ 	.byte	0x04
	.zero		1


	//   ....[36]....
        /*079c*/ 	.word	0x0000d180
        /*07a0*/ 	.word	0x00000000
        /*07a4*/ 	.word	0x00038840
        /*07a8*/ 	.short	0x010a
        /*07aa*/ 	.byte	0x3f
	.zero		1


	//   ....[37]....
        /*07ac*/ 	.word	0x0000d770
        /*07b0*/ 	.word	0x00000000
        /*07b4*/ 	.word	0x00038830
        /*07b8*/ 	.short	0x0107
        /*07ba*/ 	.byte	0x3f
	.zero		1


	//   ....[38]....
        /*07bc*/ 	.word	0x0000d830
        /*07c0*/ 	.word	0x00000000
        /*07c4*/ 	.word	0x00038830
        /*07c8*/ 	.short	0x0101
        /*07ca*/ 	.byte	0x3f
	.zero		1


	//   ....[39]....
        /*07cc*/ 	.word	0x0000e2a0
        /*07d0*/ 	.word	0x000000ff
        /*07d4*/ 	.word	0x00038800
        /*07d8*/ 	.short	0x0107
        /*07da*/ 	.byte	0x27
	.zero		1


	//   ....[40]....
        /*07dc*/ 	.word	0x0000e300
        /*07e0*/ 	.word	0x000000ff
        /*07e4*/ 	.word	0x00038800
        /*07e8*/ 	.short	0x0101
        /*07ea*/ 	.byte	0x27
	.zero		1


	//   ....[41]....
        /*07ec*/ 	.word	0x0000e320
        /*07f0*/ 	.word	0x000000ff
        /*07f4*/ 	.word	0x00038820
        /*07f8*/ 	.short	0x010a
        /*07fa*/ 	.byte	0x27
	.zero		1


	//   ....[42]....
        /*07fc*/ 	.word	0x0000e630
        /*0800*/ 	.word	0x00000007
        /*0804*/ 	.word	0x00038840
        /*0808*/ 	.short	0x010a
        /*080a*/ 	.byte	0x3f
	.zero		1


	//   ....[43]....
        /*080c*/ 	.word	0x0000eaf0
        /*0810*/ 	.word	0x00000007
        /*0814*/ 	.word	0x00038830
        /*0818*/ 	.short	0x0107
        /*081a*/ 	.byte	0x3f
	.zero		1


	//   ....[44]....
        /*081c*/ 	.word	0x0000eba0
        /*0820*/ 	.word	0x00000007
        /*0824*/ 	.word	0x00038830
        /*0828*/ 	.short	0x0101
        /*082a*/ 	.byte	0x3f
	.zero		1


	//   ....[45]....
        /*082c*/ 	.word	0x0000ec20
        /*0830*/ 	.word	0x00000007
        /*0834*/ 	.word	0x00038860
        /*0838*/ 	.short	0x010a
        /*083a*/ 	.byte	0x3f
	.zero		1


	//   ....[46]....
        /*083c*/ 	.word	0x0000f1a0
        /*0840*/ 	.word	0x00000007
        /*0844*/ 	.word	0x00038850
        /*0848*/ 	.short	0x0107
        /*084a*/ 	.byte	0x3f
	.zero		1


	//   ....[47]....
        /*084c*/ 	.word	0x0000f2c0
        /*0850*/ 	.word	0x00000007
        /*0854*/ 	.word	0x00038850
        /*0858*/ 	.short	0x0101
        /*085a*/ 	.byte	0x3f
	.zero		1


	//   ....[48]....
        /*085c*/ 	.word	0x0000f3a0
        /*0860*/ 	.word	0x00000004
        /*0864*/ 	.word	0x00038860
        /*0868*/ 	.short	0x010a
        /*086a*/ 	.byte	0x3f
	.zero		1


	//   ....[49]....
        /*086c*/ 	.word	0x0000f880
        /*0870*/ 	.word	0x00000004
        /*0874*/ 	.word	0x00038850
        /*0878*/ 	.short	0x0107
        /*087a*/ 	.byte	0x3f
	.zero		1


	//   ....[50]....
        /*087c*/ 	.word	0x0000f970
        /*0880*/ 	.word	0x00000004
        /*0884*/ 	.word	0x00038850
        /*0888*/ 	.short	0x0101
        /*088a*/ 	.byte	0x3f
	.zero		1


	//   ....[51]....
        /*088c*/ 	.word	0x0000fa60
        /*0890*/ 	.word	0x00000005
        /*0894*/ 	.word	0x00038820
        /*0898*/ 	.short	0x010a
        /*089a*/ 	.byte	0x3f
	.zero		1


	//   ....[52]....
        /*089c*/ 	.word	0x0000fc00
        /*08a0*/ 	.word	0x00000003
        /*08a4*/ 	.word	0x00038840
        /*08a8*/ 	.short	0x010a
        /*08aa*/ 	.byte	0x3f
	.zero		1


	//   ....[53]....
        /*08ac*/ 	.word	0x0000fca0
        /*08b0*/ 	.word	0x00000005
        /*08b4*/ 	.word	0x00038840
        /*08b8*/ 	.short	0x010a
        /*08ba*/ 	.byte	0x3f
	.zero		1


	//   ....[54]....
        /*08bc*/ 	.word	0x0000fce0
        /*08c0*/ 	.word	0x00000003
        /*08c4*/ 	.word	0x00038860
        /*08c8*/ 	.short	0x010a
        /*08ca*/ 	.byte	0x3f
	.zero		1


	//   ....[55]....
        /*08cc*/ 	.word	0x0000fd20
        /*08d0*/ 	.word	0x00000005
        /*08d4*/ 	.word	0x00038860
        /*08d8*/ 	.short	0x010a
        /*08da*/ 	.byte	0x3f
	.zero		1


	//   ....[56]....
        /*08dc*/ 	.word	0x0000fd90
        /*08e0*/ 	.word	0x00000003
        /*08e4*/ 	.word	0x00038800
        /*08e8*/ 	.short	0x010a
        /*08ea*/ 	.byte	0x3f
	.zero		1


	//   ....[57]....
        /*08ec*/ 	.word	0x0000fde0
        /*08f0*/ 	.word	0x00000000
        /*08f4*/ 	.word	0x00038830
        /*08f8*/ 	.short	0x010a
        /*08fa*/ 	.byte	0x3f
	.zero		1


	//   ....[58]....
        /*08fc*/ 	.word	0x0000fe40
        /*0900*/ 	.word	0x00000004
        /*0904*/ 	.word	0x00038830
        /*0908*/ 	.short	0x010a
        /*090a*/ 	.byte	0x3f
	.zero		1


	//   ....[59]....
        /*090c*/ 	.word	0x0000fea0
        /*0910*/ 	.word	0x00000003
        /*0914*/ 	.word	0x00038850
        /*0918*/ 	.short	0x010a
        /*091a*/ 	.byte	0x3f
	.zero		1


	//   ....[60]....
        /*091c*/ 	.word	0x0000ff00
        /*0920*/ 	.word	0x00000007
        /*0924*/ 	.word	0x00038850
        /*0928*/ 	.short	0x010a
        /*092a*/ 	.byte	0x3f
	.zero		1


	//   ....[61]....
        /*092c*/ 	.word	0x00010020
        /*0930*/ 	.word	0x00000000
        /*0934*/ 	.word	0x00038840
        /*0938*/ 	.short	0x010a
        /*093a*/ 	.byte	0x3f
	.zero		1


	//   ....[62]....
        /*093c*/ 	.word	0x00011260
        /*0940*/ 	.word	0x00000003
        /*0944*/ 	.word	0x00038820
        /*0948*/ 	.short	0x010a
        /*094a*/ 	.byte	0x3f
	.zero		1


	//   ....[63]....
        /*094c*/ 	.word	0x000112b0
        /*0950*/ 	.word	0x00000007
        /*0954*/ 	.word	0x00038840
        /*0958*/ 	.short	0x010a
        /*095a*/ 	.byte	0x3f
	.zero		1


	//   ....[64]....
        /*095c*/ 	.word	0x00011900
        /*0960*/ 	.word	0x00000007
        /*0964*/ 	.word	0x00038860
        /*0968*/ 	.short	0x010a
        /*096a*/ 	.byte	0x3f
	.zero		1


	//   ....[65]....
        /*096c*/ 	.word	0x00012070
        /*0970*/ 	.word	0x00000004
        /*0974*/ 	.word	0x00038860
        /*0978*/ 	.short	0x010a
        /*097a*/ 	.byte	0x3f
	.zero		1


	//   ....[66]....
        /*097c*/ 	.word	0x00012880
        /*0980*/ 	.word	0x00000005
        /*0984*/ 	.word	0x00038820
        /*0988*/ 	.short	0x010a
        /*098a*/ 	.byte	0x3f
	.zero		1


	//   ....[67]....
        /*098c*/ 	.word	0x00012a20
        /*0990*/ 	.word	0x00000003
        /*0994*/ 	.word	0x00038840
        /*0998*/ 	.short	0x010a
        /*099a*/ 	.byte	0x3f
	.zero		1


	//   ....[68]....
        /*099c*/ 	.word	0x00012a70
        /*09a0*/ 	.word	0x00000005
        /*09a4*/ 	.word	0x00038840
        /*09a8*/ 	.short	0x010a
        /*09aa*/ 	.byte	0x3f
	.zero		1


	//   ....[69]....
        /*09ac*/ 	.word	0x00012ac0
        /*09b0*/ 	.word	0x00000003
        /*09b4*/ 	.word	0x00038860
        /*09b8*/ 	.short	0x010a
        /*09ba*/ 	.byte	0x3f
	.zero		1


	//----- nvinfo : EIATTR_NUM_MBARRIERS
	.align		4
.L_93:
        /*09bc*/ 	.byte	0x03, 0x38
        /*09be*/ 	.short	0x0016


	//----- nvinfo : EIATTR_EXIT_INSTR_OFFSETS
	.align		4
        /*09c0*/ 	.byte	0x04, 0x1c
        /*09c2*/ 	.short	(.L_95 - .L_94)


	//   ....[0]....
.L_94:
        /*09c4*/ 	.word	0x00000940


	//   ....[1]....
        /*09c8*/ 	.word	0x0000c260


	//   ....[2]....
        /*09cc*/ 	.word	0x0000fd70


	//----- nvinfo : EIATTR_MAX_THREADS
	.align		4
.L_95:
        /*09d0*/ 	.byte	0x04, 0x05
        /*09d2*/ 	.short	(.L_97 - .L_96)
.L_96:
        /*09d4*/ 	.word	0x00000180
        /*09d8*/ 	.word	0x00000001
        /*09dc*/ 	.word	0x00000001


	//----- nvinfo : EIATTR_CRS_STACK_SIZE
	.align		4
.L_97:
        /*09e0*/ 	.byte	0x04, 0x1e
        /*09e2*/ 	.short	(.L_99 - .L_98)
.L_98:
        /*09e4*/ 	.word	0x00000000


	//----- nvinfo : EIATTR_CBANK_PARAM_SIZE
	.align		4
.L_99:
        /*09e8*/ 	.byte	0x03, 0x19
        /*09ea*/ 	.short	0x0a70


	//----- nvinfo : EIATTR_PARAM_CBANK
	.align		4
        /*09ec*/ 	.byte	0x04, 0x0a
        /*09ee*/ 	.short	(.L_101 - .L_100)
	.align		4
.L_100:
        /*09f0*/ 	.word	index@(.nv.constant0._ZN7cutlass13device_kernelIN5flash11enable_sm90INS1_16FlashAttnFwdSm90INS1_25CollectiveMainloopFwdSm90ILi2EN4cute5tupleIJNS5_1CILi1EEES8_S8_EEENS6_IJNS7_ILi128EEENS7_ILi80EEENS7_ILi256EEEEEELi256ENS_10bfloat16_tEfNS_4arch4Sm90ELb0ELb0ELb0ELb0ELb1ELb0ELb0ELb1ELb1ELb1ELb0ELb0EEENS1_21CollectiveEpilogueFwdINS6_IJSA_SC_SB_EEES9_SE_SG_Li256ELb0ELb1ELb0ELb0EEENS1_29StaticPersistentTileSchedulerILb0EEEEEEEEEvNT_6ParamsE)
        /*09f4*/ 	.short	0x0210
        /*09f6*/ 	.short	0x0a70


	//----- nvinfo : EIATTR_SW_WAR
	.align		4
.L_101:
        /*09f8*/ 	.byte	0x04, 0x36
        /*09fa*/ 	.short	(.L_103 - .L_102)
.L_102:
        /*09fc*/ 	.word	0x00000008
.L_103:


//--------------------- .nv.info._ZN7cutlass13device_kernelIN5flash11enable_sm90INS1_16FlashAttnFwdSm90INS1_25CollectiveMainloopFwdSm90ILi2EN4cute5tupleIJNS5_1CILi1EEES8_S8_EEENS6_IJNS7_ILi128EEENS7_ILi80EEENS7_ILi256EEEEEELi256ENS_10bfloat16_tEfNS_4arch4Sm90ELb0ELb0ELb0ELb1ELb1ELb0ELb0ELb1ELb1ELb1ELb0ELb0EEENS1_21CollectiveEpilogueFwdINS6_IJSA_SC_SB_EEES9_SE_SG_Li256ELb1ELb1ELb0ELb0EEENS1_36VarlenDynamicPersistentTileSchedulerILi128ELi80ELi256ELi128ELb0ELb1ELb1ELb0ELb1ELb1EEEEEEEEEvNT_6ParamsE --------------------------
	.section	.nv.info._ZN7cutlass13device_kernelIN5flash11enable_sm90INS1_16FlashAttnFwdSm90INS1_25CollectiveMainloopFwdSm90ILi2EN4cute5tupleIJNS5_1CILi1EEES8_S8_EEENS6_IJNS7_ILi128EEENS7_ILi80EEENS7_ILi256EEEEEELi256ENS_10bfloat16_tEfNS_4arch4Sm90ELb0ELb0ELb0ELb1ELb1ELb0ELb0ELb1ELb1ELb1ELb0ELb0EEENS1_21CollectiveEpilogueFwdINS6_IJSA_SC_SB_EEES9_SE_SG_Li256ELb1ELb1ELb0ELb0EEENS1_36VarlenDynamicPersistentTileSchedulerILi128ELi80ELi256ELi128ELb0ELb1ELb1ELb0ELb1ELb1EEEEEEEEEvNT_6ParamsE,"",@"SHT_CUDA_INFO"
	.sectionflags	@""
	.align	4


	//----- nvinfo : EIATTR_CUDA_API_VERSION
	.align		4
        /*0000*/ 	.byte	0x04, 0x37
        /*0002*/ 	.short	(.L_105 - .L_104)
.L_104:
        /*0004*/ 	.word	0x00000082


	//----- nvinfo : EIATTR_KPARAM_INFO
	.align		4
.L_105:
        /*0008*/ 	.byte	0x04, 0x17
        /*000a*/ 	.short	(.L_107 - .L_106)
.L_106:
        /*000c*/ 	.word	0x00000000
        /*0010*/ 	.short	0x0000
        /*0012*/ 	.short	0x0070
        /*0014*/ 	.byte	0x00, 0xf0, 0x01, 0x2a


	//----- nvinfo : EIATTR_SPARSE_MMA_MASK
	.align		4
.L_107:
        /*0018*/ 	.byte	0x03, 0x50
        /*001a*/ 	.short	0x0000


	//----- nvinfo : EIATTR_MAXREG_COUNT
	.align		4
        /*001c*/ 	.byte	0x03, 0x1b
        /*001e*/ 	.short	0x00a8


	//----- nvinfo : EIATTR_NUM_BARRIERS
	.align		4
        /*0020*/ 	.byte	0x02, 0x4c
        /*0022*/ 	.byte	0x09
	.zero		1


	//----- nvinfo : EIATTR_EXTERNS
	.align		4
        /*0024*/ 	.byte	0x04, 0x0f
        /*0026*/ 	.short	(.L_109 - .L_108)


	//   ....[0]....
	.align		4
.L_108:
        /*0028*/ 	.word	index@(__assertfail)


	//----- nvinfo : EIATTR_ANNOTATIONS
	.align		4
.L_109:
        /*002c*/ 	.byte	0x04, 0x55
        /*002e*/ 	.short	(.L_111 - .L_110)


	//   ....[0]....
.L_110:
        /*0030*/ 	.word	0x00000001
        /*0034*/ 	.byte	0xa0, 0x08, 0x00, 0x00, 0x01, 0x00, 0x00, 0x00, 0xa0, 0x09, 0x00, 0x00, 0x01, 0x00, 0x00, 0x00
        /* <DEDUP_REMOVED lines=14> */
        /*0124*/ 	.byte	0xd0, 0x2c, 0x01, 0x00, 0x01, 0x00, 0x00, 0x00, 0x70, 0x2e, 0x01, 0x00


	//----- nvinfo : EIATTR_MERCURY_ISA_VERSION
	.align		4
.L_111:
        /*0130*/ 	.byte	0x03, 0x5f
        /*0132*/ 	.short	0x0101


	//----- nvinfo : EIATTR_UNUSED_LOAD_BYTE_OFFSET
	.align		4
        /*0134*/ 	.byte	0x04, 0x44
        /*0136*/ 	.short	(.L_113 - .L_112)


	//   ....[0]....
.L_112:
        /*0138*/ 	.word	0x00000950
        /*013c*/ 	.word	0x0000fff0


	//   ....[1]....
        /*0140*/ 	.word	0x0000abb0
        /*0144*/ 	.word	0x0000fff0


	//----- nvinfo : EIATTR_INT_WARP_WIDE_INSTR_OFFSETS
	.align		4
.L_113:
        /*0148*/ 	.byte	0x04, 0x31
        /*014a*/ 	.short	(.L_115 - .L_114)


	//   ....[0]....
.L_114:
        /*014c*/ 	.word	0x000000c0


	//   ....[1]....
        /*0150*/ 	.word	0x000000d0


	//   ....[2]....
        /*0154*/ 	.word	0x00000170


	//   ....[3]....
        /*0158*/ 	.word	0x0000eb40


	//   ....[4]....
        /*015c*/ 	.word	0x0000ebd0


	//   ....[5]....
        /*0160*/ 	.word	0x00011b60


	//   ....[6]....
        /*0164*/ 	.word	0x00011bf0


	//----- nvinfo : EIATTR_COOP_GROUP_MASK_REGIDS
	.align		4
.L_115:
        /*0168*/ 	.byte	0x04, 0x29
        /*016a*/ 	.short	(.L_117 - .L_116)


	//   ....[0]....
.L_116:
        /*016c*/ 	.word	0xffffffff


	//   ....[1]....
        /*0170*/ 	.word	0xffffffff


	//   ....[2]....
        /*0174*/ 	.word	0xffffffff


	//   ....[3]....
        /*0178*/ 	.word	0xffffffff


	//   ....[4]....
        /*017c*/ 	.word	0xffffffff


	//   ....[5]....
        /*0180*/ 	.word	0xffffffff


	//   ....[6]....
        /*0184*/ 	.word	0xffffffff


	//   ....[7]....
        /*0188*/ 	.word	0xffffffff


	//   ....[8]....
        /*018c*/ 	.word	0xffffffff


	//   ....[9]....
        /*0190*/ 	.word	0xffffffff


	//   ....[10]....
        /*0194*/ 	.word	0xffffffff


	//   ....[11]....
        /*0198*/ 	.word	0xffffffff


	//   ....[12]....
        /*019c*/ 	.word	0xffffffff


	//   ....[13]....
        /*01a0*/ 	.word	0xffffffff


	//   ....[14]....
        /*01a4*/ 	.word	0xffffffff


	//   ....[15]....
        /*01a8*/ 	.word	0xffffffff


	//   ....[16]....
        /*01ac*/ 	.word	0xffffffff


	//   ....[17]....
        /*01b0*/ 	.word	0xffffffff


	//   ....[18]....
        /*01b4*/ 	.word	0xffffffff


	//   ....[19]....
        /*01b8*/ 	.word	0xffffffff


	//   ....[20]....
        /*01bc*/ 	.word	0xffffffff


	//   ....[21]....
        /*01c0*/ 	.word	0xffffffff


	//   ....[22]....
        /*01c4*/ 	.word	0xffffffff


	//   ....[23]....
        /*01c8*/ 	.word	0xffffffff


	//   ....[24]....
        /*01cc*/ 	.word	0xffffffff


	//   ....[25]....
        /*01d0*/ 	.word	0xffffffff


	//   ....[26]....
        /*01d4*/ 	.word	0xffffffff


	//   ....[27]....
        /*01d8*/ 	.word	0xffffffff


	//   ....[28]....
        /*01dc*/ 	.word	0xffffffff


	//   ....[29]....
        /*01e0*/ 	.word	0xffffffff


	//   ....[30]....
        /*01e4*/ 	.word	0xffffffff


	//   ....[31]....
        /*01e8*/ 	.word	0xffffffff


	//   ....[32]....
        /*01ec*/ 	.word	0xffffffff


	//   ....[33]....
        /*01f0*/ 	.word	0xffffffff


	//   ....[34]....
        /*01f4*/ 	.word	0xffffffff


	//   ....[35]....
        /*01f8*/ 	.word	0xffffffff


	//   ....[36]....
        /*01fc*/ 	.word	0xffffffff


	//   ....[37]....
        /*0200*/ 	.word	0xffffffff


	//   ....[38]....
        /*0204*/ 	.word	0xffffffff


	//   ....[39]....
        /*0208*/ 	.word	0xffffffff


	//   ....[40]....
        /*020c*/ 	.word	0xffffffff


	//   ....[41]....
        /*0210*/ 	.word	0xffffffff


	//   ....[42]....
        /*0214*/ 	.word	0xffffffff


	//   ....[43]....
        /*0218*/ 	.word	0xffffffff


	//   ....[44]....
        /*021c*/ 	.word	0xffffffff


	//   ....[45]....
        /*0220*/ 	.word	0xffffffff


	//   ....[46]....
        /*0224*/ 	.word	0xffffffff


	//   ....[47]....
        /*0228*/ 	.word	0xffffffff


	//   ....[48]....
        /*022c*/ 	.word	0xffffffff


	//   ....[49]....
        /*0230*/ 	.word	0xffffffff


	//   ....[50]....
        /*0234*/ 	.word	0xffffffff


	//   ....[51]....
        /*0238*/ 	.word	0xffffffff


	//   ....[52]....
        /*023c*/ 	.word	0xffffffff


	//   ....[53]....
        /*0240*/ 	.word	0xffffffff


	//   ....[54]....
        /*0244*/ 	.word	0xffffffff


	//   ....[55]....
        /*0248*/ 	.word	0xffffffff


	//   ....[56]....
        /*024c*/ 	.word	0xffffffff


	//   ....[57]....
        /*0250*/ 	.word	0xffffffff


	//   ....[58]....
        /*0254*/ 	.word	0xffffffff


	//   ....[59]....
        /*0258*/ 	.word	0xffffffff


	//   ....[60]....
        /*025c*/ 	.word	0xffffffff


	//   ....[61]....
        /*0260*/ 	.word	0xffffffff


	//   ....[62]....
        /*0264*/ 	.word	0xffffffff


	//   ....[63]....
        /*0268*/ 	.word	0xffffffff


	//   ....[64]....
        /*026c*/ 	.word	0xffffffff


	//   ....[65]....
        /*0270*/ 	.word	0xffffffff


	//   ....[66]....
        /*0274*/ 	.word	0xffffffff


	//   ....[67]....
        /*0278*/ 	.word	0xffffffff


	//   ....[68]....
        /*027c*/ 	.word	0xffffffff


	//   ....[69]....
        /*0280*/ 	.word	0xffffffff


	//   ....[70]....
        /*0284*/ 	.word	0xffffffff


	//   ....[71]....
        /*0288*/ 	.word	0xffffffff


	//   ....[72]....
        /*028c*/ 	.word	0xffffffff


	//   ....[73]....
        /*0290*/ 	.word	0xffffffff


	//   ....[74]....
        /*0294*/ 	.word	0xffffffff


	//   ....[75]....
        /*0298*/ 	.word	0xffffffff


	//   ....[76]....
        /*029c*/ 	.word	0xffffffff


	//   ....[77]....
        /*02a0*/ 	.word	0xffffffff


	//   ....[78]....
        /*02a4*/ 	.word	0xffffffff


	//   ....[79]....
        /*02a8*/ 	.word	0xffffffff


	//   ....[80]....
        /*02ac*/ 	.word	0xffffffff


	//   ....[81]....
        /*02b0*/ 	.word	0xffffffff


	//   ....[82]....
        /*02b4*/ 	.word	0xffffffff


	//   ....[83]....
        /*02b8*/ 	.word	0xffffffff


	//   ....[84]....
        /*02bc*/ 	.word	0xffffffff


	//   ....[85]....
        /*02c0*/ 	.word	0xffffffff


	//   ....[86]....
        /*02c4*/ 	.word	0xffffffff


	//   ....[87]....
        /*02c8*/ 	.word	0xffffffff


	//   ....[88]....
        /*02cc*/ 	.word	0xffffffff


	//   ....[89]....
        /*02d0*/ 	.word	0xffffffff


	//   ....[90]....
        /*02d4*/ 	.word	0xffffffff


	//   ....[91]....
        /*02d8*/ 	.word	0xffffffff


	//   ....[92]....
        /*02dc*/ 	.word	0xffffffff


	//   ....[93]....
        /*02e0*/ 	.word	0xffffffff


	//   ....[94]....
        /*02e4*/ 	.word	0xffffffff


	//   ....[95]....
        /*02e8*/ 	.word	0xffffffff


	//   ....[96]....
        /*02ec*/ 	.word	0xffffffff


	//   ....[97]....
        /*02f0*/ 	.word	0xffffffff


	//   ....[98]....
        /*02f4*/ 	.word	0xffffffff


	//   ....[99]....
        /*02f8*/ 	.word	0xffffffff


	//   ....[100]....
        /*02fc*/ 	.word	0xffffffff


	//   ....[101]....
        /*0300*/ 	.word	0xffffffff


	//   ....[102]....
        /*0304*/ 	.word	0xffffffff


	//   ....[103]....
        /*0308*/ 	.word	0xffffffff


	//   ....[104]....
        /*030c*/ 	.word	0xffffffff


	//   ....[105]....
        /*0310*/ 	.word	0xffffffff


	//   ....[106]....
        /*0314*/ 	.word	0xffffffff


	//   ....[107]....
        /*0318*/ 	.word	0xffffffff


	//   ....[108]....
        /*031c*/ 	.word	0xffffffff


	//   ....[109]....
        /*0320*/ 	.word	0xffffffff


	//   ....[110]....
        /*0324*/ 	.word	0xffffffff


	//   ....[111]....
        /*0328*/ 	.word	0xffffffff


	//   ....[112]....
        /*032c*/ 	.word	0xffffffff


	//   ....[113]....
        /*0330*/ 	.word	0xffffffff


	//   ....[114]....
        /*0334*/ 	.word	0xffffffff


	//   ....[115]....
        /*0338*/ 	.word	0xffffffff


	//   ....[116]....
        /*033c*/ 	.word	0xffffffff


	//   ....[117]....
        /*0340*/ 	.word	0xffffffff


	//   ....[118]....
        /*0344*/ 	.word	0xffffffff


	//   ....[119]....
        /*0348*/ 	.word	0xffffffff


	//   ....[120]....
        /*034c*/ 	.word	0xffffffff


	//   ....[121]....
        /*0350*/ 	.word	0xffffffff


	//   ....[122]....
        /*0354*/ 	.word	0xffffffff


	//   ....[123]....
        /*0358*/ 	.word	0xffffffff


	//   ....[124]....
        /*035c*/ 	.word	0xffffffff


	//   ....[125]....
        /*0360*/ 	.word	0xffffffff


	//   ....[126]....
        /*0364*/ 	.word	0xffffffff


	//   ....[127]....
        /*0368*/ 	.word	0xffffffff


	//   ....[128]....
        /*036c*/ 	.word	0xffffffff


	//   ....[129]....
        /*0370*/ 	.word	0x0500000f


	//   ....[130]....
        /*0374*/ 	.word	0x0500000f


	//   ....[131]....
        /*0378*/ 	.word	0x0500000f


	//   ....[132]....
        /*037c*/ 	.word	0x0500000f


	//   ....[133]....
        /*0380*/ 	.word	0x0500000f


	//   ....[134]....
        /*0384*/ 	.word	0x0500000f


	//   ....[135]....
        /*0388*/ 	.word	0x0500000f


	//   ....[136]....
        /*038c*/ 	.word	0x0500000f


	//   ....[137]....
        /*0390*/ 	.word	0x0500000f


	//   ....[138]....
        /*0394*/ 	.word	0x0500000f


	//   ....[139]....
        /*0398*/ 	.word	0x0500000f


	//   ....[140]....
        /*039c*/ 	.word	0x0500000f


	//   ....[141]....
        /*03a0*/ 	.word	0x0500000f


	//   ....[142]....
        /*03a4*/ 	.word	0x0500000f


	//   ....[143]....
        /*03a8*/ 	.word	0x0500000f


	//   ....[144]....
        /*03ac*/ 	.word	0x0500000f


	//   ....[145]....
        /*03b0*/ 	.word	0x0500000f


	//   ....[146]....
        /*03b4*/ 	.word	0x0500000f


	//   ....[147]....
        /*03b8*/ 	.word	0x0500000f


	//   ....[148]....
        /*03bc*/ 	.word	0x0500000f


	//   ....[149]....
        /*03c0*/ 	.word	0x0500000f


	//   ....[150]....
        /*03c4*/ 	.word	0x0500000f


	//   ....[151]....
        /*03c8*/ 	.word	0x0500000f


	//   ....[152]....
        /*03cc*/ 	.word	0x0500000f


	//   ....[153]....
        /*03d0*/ 	.word	0x0500000f


	//   ....[154]....
        /*03d4*/ 	.word	0x0500000f


	//   ....[155]....
        /*03d8*/ 	.word	0x0500000f


	//   ....[156]....
        /*03dc*/ 	.word	0x0500000f


	//   ....[157]....
        /*03e0*/ 	.word	0x0500000f


	//   ....[158]....
        /*03e4*/ 	.word	0x0500000f


	//   ....[159]....
        /*03e8*/ 	.word	0x0500000f


	//   ....[160]....
        /*03ec*/ 	.word	0x0500000f


	//   ....[161]....
        /*03f0*/ 	.word	0x0500000f


	//   ....[162]....
        /*03f4*/ 	.word	0x0500000f


	//   ....[163]....
        /*03f8*/ 	.word	0x0500000f


	//   ....[164]....
        /*03fc*/ 	.word	0x0500000f


	//   ....[165]....
        /*0400*/ 	.word	0x0500000f


	//   ....[166]....
        /*0404*/ 	.word	0x0500000f


	//   ....[167]....
        /*0408*/ 	.word	0x0500000f


	//   ....[168]....
        /*040c*/ 	.word	0x0500000f


	//   ....[169]....
        /*0410*/ 	.word	0x0500000f


	//   ....[170]....
        /*0414*/ 	.word	0x0500000f


	//   ....[171]....
        /*0418*/ 	.word	0x0500000f


	//   ....[172]....
        /*041c*/ 	.word	0x0500000f


	//   ....[173]....
        /*0420*/ 	.word	0x0500000f


	//   ....[174]....
        /*0424*/ 	.word	0x0500000f


	//   ....[175]....
        /*0428*/ 	.word	0x0500000f


	//   ....[176]....
        /*042c*/ 	.word	0x0500000f


	//   ....[177]....
        /*0430*/ 	.word	0x0500000f


	//   ....[178]....
        /*0434*/ 	.word	0x0500000f


	//   ....[179]....
        /*0438*/ 	.word	0x0500000f


	//   ....[180]....
        /*043c*/ 	.word	0x0500000f


	//   ....[181]....
        /*0440*/ 	.word	0x0500000f


	//   ....[182]....
        /*0444*/ 	.word	0x0500000f


	//   ....[183]....
        /*0448*/ 	.word	0x0500000f


	//   ....[184]....
        /*044c*/ 	.word	0x0500000f


	//   ....[185]....
        /*0450*/ 	.word	0x0500000f


	//   ....[186]....
        /*0454*/ 	.word	0x0500000f


	//   ....[187]....
        /*0458*/ 	.word	0x0500000f


	//   ....[188]....
        /*045c*/ 	.word	0x0500000f


	//   ....[189]....
        /*0460*/ 	.word	0x0500000f


	//   ....[190]....
        /*0464*/ 	.word	0x0500000f


	//   ....[191]....
        /*0468*/ 	.word	0x0500000f


	//   ....[192]....
        /*046c*/ 	.word	0x0500000f


	//   ....[193]....
        /*0470*/ 	.word	0x0500000f


	//   ....[194]....
        /*0474*/ 	.word	0x0500000f


	//   ....[195]....
        /*0478*/ 	.word	0x0500000f


	//   ....[196]....
        /*047c*/ 	.word	0x0500000f


	//   ....[197]....
        /*0480*/ 	.word	0x0500000f


	//   ....[198]....
        /*0484*/ 	.word	0x0500000f


	//   ....[199]....
        /*0488*/ 	.word	0x0500000f


	//   ....[200]....
        /*048c*/ 	.word	0x0500000f


	//   ....[201]....
        /*0490*/ 	.word	0x0500000f


	//   ....[202]....
        /*0494*/ 	.word	0x0500000f


	//   ....[203]....
        /*0498*/ 	.word	0x0500000f


	//----- nvinfo : EIATTR_COOP_GROUP_INSTR_OFFSETS
	.align		4
.L_117:
        /*049c*/ 	.byte	0x04, 0x28
        /*049e*/ 	.short	(.L_119 - .L_118)


	//   ....[0]....
.L_118:
        /*04a0*/ 	.word	0x00000070


	//   ....[1]....
        /*04a4*/ 	.word	0x000000b0


	//   ....[2]....
        /*04a8*/ 	.word	0x000002d0


	//   ....[3]....
        /*04ac*/ 	.word	0x00000430


	//   ....[4]....
        /*04b0*/ 	.word	0x00000550


	//   ....[5]....
        /*04b4*/ 	.word	0x000006b0


	//   ....[6]....
        /*04b8*/ 	.word	0x000015f0


	//   ....[7]....
        /*04bc*/ 	.word	0x000047c0


	//   ....[8]....
        /*04c0*/ 	.word	0x000048c0


	//   ....[9]....
        /*04c4*/ 	.word	0x00004d00


	//   ....[10]....
        /*04c8*/ 	.word	0x00004d70


	//   ....[11]....
        /*04cc*/ 	.word	0x00008ab0


	//   ....[12]....
        /*04d0*/ 	.word	0x00008ac0


	//   ....[13]....
        /*04d4*/ 	.word	0x00008af0


	//   ....[14]....
        /*04d8*/ 	.word	0x00008b00


	//   ....[15]....
        /*04dc*/ 	.word	0x00009ea0


	//   ....[16]....
        /*04e0*/ 	.word	0x00009ed0


	//   ....[17]....
        /*04e4*/ 	.word	0x00009fb0


	//   ....[18]....
        /*04e8*/ 	.word	0x00009fc0


	//   ....[19]....
        /*04ec*/ 	.word	0x0000bd30


	//   ....[20]....
        /*04f0*/ 	.word	0x0000bd70


	//   ....[21]....
        /*04f4*/ 	.word	0x0000bde0


	//   ....[22]....
        /*04f8*/ 	.word	0x0000be20


	//   ....[23]....
        /*04fc*/ 	.word	0x0000c660


	//   ....[24]....
        /*0500*/ 	.word	0x0000c6a0


	//   ....[25]....
        /*0504*/ 	.word	0x0000c810


	//   ....[26]....
        /*0508*/ 	.word	0x0000c830


	//   ....[27]....
        /*050c*/ 	.word	0x0000c970


	//   ....[28]....
        /*0510*/ 	.word	0x0000c990


	//   ....[29]....
        /*0514*/ 	.word	0x0000cae0


	//   ....[30]....
        /*0518*/ 	.word	0x0000cb00


	//   ....[31]....
        /*051c*/ 	.word	0x0000d540


	//   ....[32]....
        /*0520*/ 	.word	0x0000d560


	//   ....[33]....
        /*0524*/ 	.word	0x0000d6a0


	//   ....[34]....
        /*0528*/ 	.word	0x0000d6c0


	//   ....[35]....
        /*052c*/ 	.word	0x0000d800


	//   ....[36]....
        /*0530*/ 	.word	0x0000d820


	//   ....[37]....
        /*0534*/ 	.word	0x0000d970


	//   ....[38]....
        /*0538*/ 	.word	0x0000d990


	//   ....[39]....
        /*053c*/ 	.word	0x0000db60


	//   ....[40]....
        /*0540*/ 	.word	0x0000dd30


	//   ....[41]....
        /*0544*/ 	.word	0x0000dd60


	//   ....[42]....
        /*0548*/ 	.word	0x0000dd90


	//   ....[43]....
        /*054c*/ 	.word	0x0000ddc0


	//   ....[44]....
        /*0550*/ 	.word	0x0000ddf0


	//   ....[45]....
        /*0554*/ 	.word	0x0000de20


	//   ....[46]....
        /*0558*/ 	.word	0x0000df70


	//   ....[47]....
        /*055c*/ 	.word	0x0000dfa0


	//   ....[48]....
        /*0560*/ 	.word	0x0000dfd0


	//   ....[49]....
        /*0564*/ 	.word	0x0000e000


	//   ....[50]....
        /*0568*/ 	.word	0x0000e030


	//   ....[51]....
        /*056c*/ 	.word	0x0000e060


	//   ....[52]....
        /*0570*/ 	.word	0x0000e0f0


	//   ....[53]....
        /*0574*/ 	.word	0x0000e120


	//   ....[54]....
        /*0578*/ 	.word	0x0000e1a0


	//   ....[55]....
        /*057c*/ 	.word	0x0000f740


	//   ....[56]....
        /*0580*/ 	.word	0x0000f780


	//   ....[57]....
        /*0584*/ 	.word	0x0000f7b0


	//   ....[58]....
        /*0588*/ 	.word	0x0000f860


	//   ....[59]....
        /*058c*/ 	.word	0x0000f8a0


	//   ....[60]....
        /*0590*/ 	.word	0x0000f900


	//   ....[61]....
        /*0594*/ 	.word	0x0000f940


	//   ....[62]....
        /*0598*/ 	.word	0x0000f9a0


	//   ....[63]....
        /*059c*/ 	.word	0x0000f9c0


	//   ....[64]....
        /*05a0*/ 	.word	0x0000f9f0


	//   ....[65]....
        /*05a4*/ 	.word	0x000101f0


	//   ....[66]....
        /*05a8*/ 	.word	0x00010220


	//   ....[67]....
        /*05ac*/ 	.word	0x00010280


	//   ....[68]....
        /*05b0*/ 	.word	0x000102e0


	//   ....[69]....
        /*05b4*/ 	.word	0x00010320


	//   ....[70]....
        /*05b8*/ 	.word	0x000103a0


	//   ....[71]....
        /*05bc*/ 	.word	0x000103f0


	//   ....[72]....
        /*05c0*/ 	.word	0x00010460


	//   ....[73]....
        /*05c4*/ 	.word	0x000104a0


	//   ....[74]....
        /*05c8*/ 	.word	0x00010520


	//   ....[75]....
        /*05cc*/ 	.word	0x00010570


	//   ....[76]....
        /*05d0*/ 	.word	0x000105e0


	//   ....[77]....
        /*05d4*/ 	.word	0x00010620


	//   ....[78]....
        /*05d8*/ 	.word	0x000106a0


	//   ....[79]....
        /*05dc*/ 	.word	0x000106f0


	//   ....[80]....
        /*05e0*/ 	.word	0x00010740


	//   ....[81]....
        /*05e4*/ 	.word	0x00010f00


	//   ....[82]....
        /*05e8*/ 	.word	0x00010f30


	//   ....[83]....
        /*05ec*/ 	.word	0x00010f60


	//   ....[84]....
        /*05f0*/ 	.word	0x00011020


	//   ....[85]....
        /*05f4*/ 	.word	0x00011050


	//   ....[86]....
        /*05f8*/ 	.word	0x000110a0


	//   ....[87]....
        /*05fc*/ 	.word	0x000110d0


	//   ....[88]....
        /*0600*/ 	.word	0x00011120


	//   ....[89]....
        /*0604*/ 	.word	0x00011150


	//   ....[90]....
        /*0608*/ 	.word	0x000111c0


	//   ....[91]....
        /*060c*/ 	.word	0x000114a0


	//   ....[92]....
        /*0610*/ 	.word	0x000114c0


	//   ....[93]....
        /*0614*/ 	.word	0x000114d0


	//   ....[94]....
        /*0618*/ 	.word	0x00011580


	//   ....[95]....
        /*061c*/ 	.word	0x00011590


	//   ....[96]....
        /*0620*/ 	.word	0x00011640


	//   ....[97]....
        /*0624*/ 	.word	0x00011650


	//   ....[98]....
        /*0628*/ 	.word	0x00011700


	//   ....[99]....
        /*062c*/ 	.word	0x00011710


	//   ....[100]....
        /*0630*/ 	.word	0x00011720


	//   ....[101]....
        /*0634*/ 	.word	0x00011d40


	//   ....[102]....
        /*0638*/ 	.word	0x00011d80


	//   ....[103]....
        /*063c*/ 	.word	0x00011dc0


	//   ....[104]....
        /*0640*/ 	.word	0x00011df0


	//   ....[105]....
        /*0644*/ 	.word	0x00011e10


	//   ....[106]....
        /*0648*/ 	.word	0x00011ec0


	//   ....[107]....
        /*064c*/ 	.word	0x00011f70


	//   ....[108]....
        /*0650*/ 	.word	0x00011fa0


	//   ....[109]....
        /*0654*/ 	.word	0x00011fb0


	//   ....[110]....
        /*0658*/ 	.word	0x00012040


	//   ....[111]....
        /*065c*/ 	.word	0x00012470


	//   ....[112]....
        /*0660*/ 	.word	0x000124c0


	//   ....[113]....
        /*0664*/ 	.word	0x000124f0


	//   ....[114]....
        /*0668*/ 	.word	0x00012500


	//   ....[115]....
        /*066c*/ 	.word	0x00012530


	//   ....[116]....
        /*0670*/ 	.word	0x00012560


	//   ....[117]....
        /*0674*/ 	.word	0x00012590


	//   ....[118]....
        /*0678*/ 	.word	0x000125c0


	//   ....[119]....
        /*067c*/ 	.word	0x00012740


	//   ....[120]....
        /*0680*/ 	.word	0x00012770


	//   ....[121]....
        /*0684*/ 	.word	0x000127a0


	//   ....[122]....
        /*0688*/ 	.word	0x000127d0


	//   ....[123]....
        /*068c*/ 	.word	0x00012800


	//   ....[124]....
        /*0690*/ 	.word	0x00012830


	//   ....[125]....
        /*0694*/ 	.word	0x000128f0


	//   ....[126]....
        /*0698*/ 	.word	0x00012910


	//   ....[127]....
        /*069c*/ 	.word	0x00012980


	//   ....[128]....
        /*06a0*/ 	.word	0x00012df0


	//   ....[129]....
        /*06a4*/ 	.word	0x000132e0


	//   ....[130]....
        /*06a8*/ 	.word	0x000133d0


	//   ....[131]....
        /*06ac*/ 	.word	0x000134b0


	//   ....[132]....
        /*06b0*/ 	.word	0x00013510


	//   ....[133]....
        /*06b4*/ 	.word	0x000135f0


	//   ....[134]....
        /*06b8*/ 	.word	0x000136c0


	//   ....[135]....
        /*06bc*/ 	.word	0x000137c0


	//   ....[136]....
        /*06c0*/ 	.word	0x00013830


	//   ....[137]....
        /*06c4*/ 	.word	0x00013920


	//   ....[138]....
        /*06c8*/ 	.word	0x00013990


	//   ....[139]....
        /*06cc*/ 	.word	0x00013a70


	//   ....[140]....
        /*06d0*/ 	.word	0x00013b30


	//   ....[141]....
        /*06d4*/ 	.word	0x00013b90


	//   ....[142]....
        /*06d8*/ 	.word	0x00013c10


	//   ....[143]....
        /*06dc*/ 	.word	0x00013ce0


	//   ....[144]....
        /*06e0*/ 	.word	0x00013d60


	//   ....[145]....
        /*06e4*/ 	.word	0x00013e50


	//   ....[146]....
        /*06e8*/ 	.word	0x00013ed0


	//   ....[147]....
        /*06ec*/ 	.word	0x00013fc0


	//   ....[148]....
        /*06f0*/ 	.word	0x00014040


	//   ....[149]....
        /*06f4*/ 	.word	0x00014130


	//   ....[150]....
        /*06f8*/ 	.word	0x000141b0


	//   ....[151]....
        /*06fc*/ 	.word	0x000142a0


	//   ....[152]....
        /*0700*/ 	.word	0x00014320


	//   ....[153]....
        /*0704*/ 	.word	0x00014410


	//   ....[154]....
        /*0708*/ 	.word	0x00014490


	//   ....[155]....
        /*070c*/ 	.word	0x00014560


	//   ....[156]....
        /*0710*/ 	.word	0x00014690


	//   ....[157]....
        /*0714*/ 	.word	0x00014750


	//   ....[158]....
        /*0718*/ 	.word	0x00014830


	//   ....[159]....
        /*071c*/ 	.word	0x00014910


	//   ....[160]....
        /*0720*/ 	.word	0x00014970


	//   ....[161]....
        /*0724*/ 	.word	0x00014a50


	//   ....[162]....
        /*0728*/ 	.word	0x00014ab0


	//   ....[163]....
        /*072c*/ 	.word	0x00014b90


	//   ....[164]....
        /*0730*/ 	.word	0x00014bf0


	//   ....[165]....
        /*0734*/ 	.word	0x00014d00


	//   ....[166]....
        /*0738*/ 	.word	0x00014df0


	//   ....[167]....
        /*073c*/ 	.word	0x00014e90


	//   ....[168]....
        /*0740*/ 	.word	0x00014ef0


	//   ....[169]....
        /*0744*/ 	.word	0x00015010


	//   ....[170]....
        /*0748*/ 	.word	0x00015070


	//   ....[171]....
        /*074c*/ 	.word	0x00015190


	//   ....[172]....
        /*0750*/ 	.word	0x000151f0


	//   ....[173]....
        /*0754*/ 	.word	0x00015310


	//   ....[174]....
        /*0758*/ 	.word	0x00015370


	//   ....[175]....
        /*075c*/ 	.word	0x00015440


	//   ....[176]....
        /*0760*/ 	.word	0x000155a0


	//   ....[177]....
        /*0764*/ 	.word	0x00015650


	//   ....[178]....
        /*0768*/ 	.word	0x000157a0


	//   ....[179]....
        /*076c*/ 	.word	0x00015850


	//   ....[180]....
        /*0770*/ 	.word	0x000158b0


	//   ....[181]....
        /*0774*/ 	.word	0x00015970


	//   ....[182]....
        /*0778*/ 	.word	0x00015a50


	//   ....[183]....
        /*077c*/ 	.word	0x00015b10


	//   ....[184]....
        /*0780*/ 	.word	0x00015bf0


	//   ....[185]....
        /*0784*/ 	.word	0x00015cb0


	//   ....[186]....
        /*0788*/ 	.word	0x00015dc0


	//   ....[187]....
        /*078c*/ 	.word	0x00015e60


	//   ....[188]....
        /*0790*/ 	.word	0x00015f80


	//   ....[189]....
        /*0794*/ 	.word	0x00015ff0


	//   ....[190]....
        /*0798*/ 	.word	0x00016060


	//   ....[191]....
        /*079c*/ 	.word	0x000160d0


	//   ....[192]....
        /*07a0*/ 	.word	0x00016140


	//   ....[193]....
        /*07a4*/ 	.word	0x000161c0


	//   ....[194]....
        /*07a8*/ 	.word	0x00016250


	//   ....[195]....
        /*07ac*/ 	.word	0x000162e0


	//   ....[196]....
        /*07b0*/ 	.word	0x00016350


	//   ....[197]....
        /*07b4*/ 	.word	0x000163c0


	//   ....[198]....
        /*07b8*/ 	.word	0x00016430


	//   ....[199]....
        /*07bc*/ 	.word	0x000164b0


	//   ....[200]....
        /*07c0*/ 	.word	0x00016520


	//   ....[201]....
        /*07c4*/ 	.word	0x000165c0


	//   ....[202]....
        /*07c8*/ 	.word	0x00016650


	//   ....[203]....
        /*07cc*/ 	.word	0x00016770


	//----- nvinfo : EIATTR_REG_RECONFIG
	.align		4
.L_119:
        /*07d0*/ 	.byte	0x01, 0x54
	.zero		2


	//----- nvinfo : EIATTR_SYSCALL_OFFSETS
	.align		4
        /*07d4*/ 	.byte	0x04, 0x46
        /*07d6*/ 	.short	(.L_121 - .L_120)


	//   ....[0]....
.L_120:
        /*07d8*/ 	.word	0x000017d0


	//   ....[1]....
        /*07dc*/ 	.word	0x0000ed30


	//   ....[2]....
        /*07e0*/ 	.word	0x0000ee80


	//   ....[3]....
        /*07e4*/ 	.word	0x0000ef70


	//   ....[4]....
        /*07e8*/ 	.word	0x0000fe40


	//----- nvinfo : EIATTR_MBARRIER_INSTR_OFFSETS
	.align		4
.L_121:
        /*07ec*/ 	.byte	0x04, 0x39
        /*07ee*/ 	.short	(.L_123 - .L_122)


	//   ....[0]....
.L_122:
        /*07f0*/ 	.word	0x00000180
        /*07f4*/ 	.word	0x000000ff
        /*07f8*/ 	.word	0x00038800
        /*07fc*/ 	.short	0x0100
        /*07fe*/ 	.byte	0x08
	.zero		1


	//   ....[1]....
        /*0800*/ 	.word	0x00000190
        /*0804*/ 	.word	0x000000ff
        /*0808*/ 	.word	0x00038820
        /*080c*/ 	.short	0x0100
        /*080e*/ 	.byte	0x08
	.zero		1


	//   ....[2]....
        /*0810*/ 	.word	0x00000280
        /*0814*/ 	.word	0x000000ff
        /*0818*/ 	.word	0x00038830
        /*081c*/ 	.short	0x0100
        /*081e*/ 	.byte	0x08
	.zero		1


	//   ....[3]....
        /*0820*/ 	.word	0x00000290
        /*0824*/ 	.word	0x000000ff
        /*0828*/ 	.word	0x00038840
        /*082c*/ 	.short	0x0100
        /*082e*/ 	.byte	0x08
	.zero		1


	//   ....[4]....
        /*0830*/ 	.word	0x000002a0
        /*0834*/ 	.word	0x000000ff
        /*0838*/ 	.word	0x00038838
        /*083c*/ 	.short	0x0100
        /*083e*/ 	.byte	0x08
	.zero		1


	//   ....[5]....
        /*0840*/ 	.word	0x000002b0
        /*0844*/ 	.word	0x000000ff
        /*0848*/ 	.word	0x00038848
        /*084c*/ 	.short	0x0100
        /*084e*/ 	.byte	0x08
	.zero		1


	//   ....[6]....
        /*0850*/ 	.word	0x000003e0
        /*0854*/ 	.word	0x000000ff
        /*0858*/ 	.word	0x00038850
        /*085c*/ 	.short	0x0100
        /*085e*/ 	.byte	0x08
	.zero		1


	//   ....[7]....
        /*0860*/ 	.word	0x000003f0
        /*0864*/ 	.word	0x000000ff
        /*0868*/ 	.word	0x00038860
        /*086c*/ 	.short	0x0100
        /*086e*/ 	.byte	0x08
	.zero		1


	//   ....[8]....
        /*0870*/ 	.word	0x00000400
        /*0874*/ 	.word	0x000000ff
        /*0878*/ 	.word	0x00038858
        /*087c*/ 	.short	0x0100
        /*087e*/ 	.byte	0x08
	.zero		1


	//   ....[9]....
        /*0880*/ 	.word	0x00000410
        /*0884*/ 	.word	0x000000ff
        /*0888*/ 	.word	0x00038868
        /*088c*/ 	.short	0x0100
        /*088e*/ 	.byte	0x08
	.zero		1


	//   ....[10]....
        /*0890*/ 	.word	0x00000500
        /*0894*/ 	.word	0x000000ff
        /*0898*/ 	.word	0x00038870
        /*089c*/ 	.short	0x0100
        /*089e*/ 	.byte	0x06
	.zero		1


	//   ....[11]....
        /*08a0*/ 	.word	0x00000510
        /*08a4*/ 	.word	0x000000ff
        /*08a8*/ 	.word	0x00038880
        /*08ac*/ 	.short	0x0100
        /*08ae*/ 	.byte	0x06
	.zero		1


	//   ....[12]....
        /*08b0*/ 	.word	0x00000520
        /*08b4*/ 	.word	0x000000ff
        /*08b8*/ 	.word	0x00038878
        /*08bc*/ 	.short	0x0100
        /*08be*/ 	.byte	0x06
	.zero		1


	//   ....[13]....
        /*08c0*/ 	.word	0x00000530
        /*08c4*/ 	.word	0x000000ff
        /*08c8*/ 	.word	0x00038888
        /*08cc*/ 	.short	0x0100
        /*08ce*/ 	.byte	0x06
	.zero		1


	//   ....[14]....
        /*08d0*/ 	.word	0x00000660
        /*08d4*/ 	.word	0x000000ff
        /*08d8*/ 	.word	0x00038890
        /*08dc*/ 	.short	0x0100
        /*08de*/ 	.byte	0x08
	.zero		1


	//   ....[15]....
        /*08e0*/ 	.word	0x00000670
        /*08e4*/ 	.word	0x000000ff
        /*08e8*/ 	.word	0x000388a0
        /*08ec*/ 	.short	0x0100
        /*08ee*/ 	.byte	0x08
	.zero		1


	//   ....[16]....
        /*08f0*/ 	.word	0x00000680
        /*08f4*/ 	.word	0x000000ff
        /*08f8*/ 	.word	0x00038898
        /*08fc*/ 	.short	0x0100
        /*08fe*/ 	.byte	0x08
	.zero		1


	//   ....[17]....
        /*0900*/ 	.word	0x00000690
        /*0904*/ 	.word	0x000000ff
        /*0908*/ 	.word	0x000388a8
        /*090c*/ 	.short	0x0100
        /*090e*/ 	.byte	0x08
	.zero		1


	//   ....[18]....
        /*0910*/ 	.word	0x000007d0
        /*0914*/ 	.word	0x000000ff
        /*0918*/ 	.word	0x000388b0
        /*091c*/ 	.short	0x0100
        /*091e*/ 	.byte	0x08
	.zero		1


	//   ....[19]....
        /*0920*/ 	.word	0x000007e0
        /*0924*/ 	.word	0x000000ff
        /*0928*/ 	.word	0x000388c0
        /*092c*/ 	.short	0x0100
        /*092e*/ 	.byte	0x08
	.zero		1


	//   ....[20]....
        /*0930*/ 	.word	0x000007f0
        /*0934*/ 	.word	0x000000ff
        /*0938*/ 	.word	0x000388b8
        /*093c*/ 	.short	0x0100
        /*093e*/ 	.byte	0x08
	.zero		1


	//   ....[21]....
        /*0940*/ 	.word	0x00000800
        /*0944*/ 	.word	0x000000ff
        /*0948*/ 	.word	0x000388c8
        /*094c*/ 	.short	0x0100
        /*094e*/ 	.byte	0x08
	.zero		1


	//   ....[22]....
        /*0950*/ 	.word	0x00001870
        /*0954*/ 	.word	0x000000ff
        /*0958*/ 	.word	0x00038800
        /*095c*/ 	.short	0x010a
        /*095e*/ 	.byte	0x28
	.zero		1


	//   ....[23]....
        /*0960*/ 	.word	0x00001900
        /*0964*/ 	.word	0x00000000
        /*0968*/ 	.word	0x00038830
        /*096c*/ 	.short	0x010a
        /*096e*/ 	.byte	0x3f
	.zero		1


	//   ....[24]....
        /*0970*/ 	.word	0x00001950
        /*0974*/ 	.word	0x00000000
        /*0978*/ 	.word	0x00038830
        /*097c*/ 	.short	0x010a
        /*097e*/ 	.byte	0x3f
	.zero		1


	//   ....[25]....
        /*0980*/ 	.word	0x00003fa0
        /*0984*/ 	.word	0x000000ff
        /*0988*/ 	.word	0x00000000
        /*098c*/ 	.short	0x0101
        /*098e*/ 	.byte	0x04
	.zero		1


	//   ....[26]....
        /*0990*/ 	.word	0x00005bb0
        /*0994*/ 	.word	0x000000ff
        /*0998*/ 	.word	0x00038830
        /*099c*/ 	.short	0x010a
        /*099e*/ 	.byte	0x3c
	.zero		1


	//   ....[27]....
        /*09a0*/ 	.word	0x00005bf0
        /*09a4*/ 	.word	0x000000ff
        /*09a8*/ 	.word	0x00038830
        /*09ac*/ 	.short	0x010a
        /*09ae*/ 	.byte	0x3c
	.zero		1


	//   ....[28]....
        /*09b0*/ 	.word	0x00008540
        /*09b4*/ 	.word	0x000000ff
        /*09b8*/ 	.word	0x00038850
        /*09bc*/ 	.short	0x010a
        /*09be*/ 	.byte	0x04
	.zero		1


	//   ....[29]....
        /*09c0*/ 	.word	0x00008580
        /*09c4*/ 	.word	0x000000ff
        /*09c8*/ 	.word	0x00038850
        /*09cc*/ 	.short	0x010a
        /*09ce*/ 	.byte	0x04
	.zero		1


	//   ....[30]....
        /*09d0*/ 	.word	0x00008950
        /*09d4*/ 	.word	0x000000ff
        /*09d8*/ 	.word	0x00000000
        /*09dc*/ 	.short	0x0101
        /*09de*/ 	.byte	0x3c
	.zero		1


	//   ....[31]....
        /*09e0*/ 	.word	0x00009490
        /*09e4*/ 	.word	0x000000ff
        /*09e8*/ 	.word	0x00000000
        /*09ec*/ 	.short	0x0101
        /*09ee*/ 	.byte	0x04
	.zero		1


	//   ....[32]....
        /*09f0*/ 	.word	0x00009e10
        /*09f4*/ 	.word	0x000000ff
        /*09f8*/ 	.word	0x00038850
        /*09fc*/ 	.short	0x010a
        /*09fe*/ 	.byte	0x07
	.zero		1


	//   ....[33]....
        /*0a00*/ 	.word	0x00009e50
        /*0a04*/ 	.word	0x000000ff
        /*0a08*/ 	.word	0x00038850
        /*0a0c*/ 	.short	0x010a
        /*0a0e*/ 	.byte	0x07
	.zero		1


	//   ....[34]....
        /*0a10*/ 	.word	0x0000a350
        /*0a14*/ 	.word	0x000000ff
        /*0a18*/ 	.word	0x00000000
        /*0a1c*/ 	.short	0x0101
        /*0a1e*/ 	.byte	0x04
	.zero		1


	//   ....[35]....
        /*0a20*/ 	.word	0x0000c680
        /*0a24*/ 	.word	0x000000ff
        /*0a28*/ 	.word	0x00000000
        /*0a2c*/ 	.short	0x0101
        /*0a2e*/ 	.byte	0x0a
	.zero		1


	//   ....[36]....
        /*0a30*/ 	.word	0x0000f550
        /*0a34*/ 	.word	0x00000005
        /*0a38*/ 	.word	0x00038840
        /*0a3c*/ 	.short	0x010a
        /*0a3e*/ 	.byte	0x3f
	.zero		1


	//   ....[37]....
        /*0a40*/ 	.word	0x0000fb60
        /*0a44*/ 	.word	0x00000005
        /*0a48*/ 	.word	0x00038830
        /*0a4c*/ 	.short	0x0107
        /*0a4e*/ 	.byte	0x3f
	.zero		1


	//   ....[38]....
        /*0a50*/ 	.word	0x0000fc40
        /*0a54*/ 	.word	0x00000005
        /*0a58*/ 	.word	0x00038830
        /*0a5c*/ 	.short	0x0101
        /*0a5e*/ 	.byte	0x3f
	.zero		1


	//   ....[39]....
        /*0a60*/ 	.word	0x00010830
        /*0a64*/ 	.word	0x00000016
        /*0a68*/ 	.word	0x00038800
        /*0a6c*/ 	.short	0x0107
        /*0a6e*/ 	.byte	0x3f
	.zero		1


	//   ....[40]....
        /*0a70*/ 	.word	0x00010930
        /*0a74*/ 	.word	0x00000016
        /*0a78*/ 	.word	0x00038800
        /*0a7c*/ 	.short	0x0101
        /*0a7e*/ 	.byte	0x3f
	.zero		1


	//   ....[41]....
        /*0a80*/ 	.word	0x00010950
        /*0a84*/ 	.word	0x00000016
        /*0a88*/ 	.word	0x00038820
        /*0a8c*/ 	.short	0x010a
        /*0a8e*/ 	.byte	0x3f
	.zero		1


	//   ....[42]....
        /*0a90*/ 	.word	0x00010d50
        /*0a94*/ 	.word	0x00000006
        /*0a98*/ 	.word	0x00038840
        /*0a9c*/ 	.short	0x010a
        /*0a9e*/ 	.byte	0x3f
	.zero		1


	//   ....[43]....
        /*0aa0*/ 	.word	0x000112d0
        /*0aa4*/ 	.word	0x00000006
        /*0aa8*/ 	.word	0x00038830
        /*0aac*/ 	.short	0x0107
        /*0aae*/ 	.byte	0x3f
	.zero		1


	//   ....[44]....
        /*0ab0*/ 	.word	0x00011380
        /*0ab4*/ 	.word	0x00000006
        /*0ab8*/ 	.word	0x00038830
        /*0abc*/ 	.short	0x0101
        /*0abe*/ 	.byte	0x3f
	.zero		1


	//   ....[45]....
        /*0ac0*/ 	.word	0x000113e0
        /*0ac4*/ 	.word	0x00000006
        /*0ac8*/ 	.word	0x00038860
        /*0acc*/ 	.short	0x010a
        /*0ace*/ 	.byte	0x3f
	.zero		1


	//   ....[46]....
        /*0ad0*/ 	.word	0x000118d0
        /*0ad4*/ 	.word	0x00000006
        /*0ad8*/ 	.word	0x00038850
        /*0adc*/ 	.short	0x0107
        /*0ade*/ 	.byte	0x3f
	.zero		1


	//   ....[47]....
        /*0ae0*/ 	.word	0x00011a90
        /*0ae4*/ 	.word	0x00000006
        /*0ae8*/ 	.word	0x00038850
        /*0aec*/ 	.short	0x0101
        /*0aee*/ 	.byte	0x3f
	.zero		1


	//   ....[48]....
        /*0af0*/ 	.word	0x00011c90
        /*0af4*/ 	.word	0x00000004
        /*0af8*/ 	.word	0x00038860
        /*0afc*/ 	.short	0x010a
        /*0afe*/ 	.byte	0x3f
	.zero		1


	//   ....[49]....
        /*0b00*/ 	.word	0x000121c0
        /*0b04*/ 	.word	0x00000004
        /*0b08*/ 	.word	0x00038850
        /*0b0c*/ 	.short	0x0107
        /*0b0e*/ 	.byte	0x3f
	.zero		1


	//   ....[50]....
        /*0b10*/ 	.word	0x00012270
        /*0b14*/ 	.word	0x00000004
        /*0b18*/ 	.word	0x00038850
        /*0b1c*/ 	.short	0x0101
        /*0b1e*/ 	.byte	0x3f
	.zero		1


	//   ....[51]....
        /*0b20*/ 	.word	0x00012d70
        /*0b24*/ 	.word	0x00000004
        /*0b28*/ 	.word	0x00038820
        /*0b2c*/ 	.short	0x010a
        /*0b2e*/ 	.byte	0x3f
	.zero		1


	//   ....[52]....
        /*0b30*/ 	.word	0x00012f10
        /*0b34*/ 	.word	0x00000005
        /*0b38*/ 	.word	0x00038840
        /*0b3c*/ 	.short	0x010a
        /*0b3e*/ 	.byte	0x3f
	.zero		1


	//   ....[53]....
        /*0b40*/ 	.word	0x00012fb0
        /*0b44*/ 	.word	0x0000001b
        /*0b48*/ 	.word	0x00038840
        /*0b4c*/ 	.short	0x010a
        /*0b4e*/ 	.byte	0x3f
	.zero		1


	//   ....[54]....
        /*0b50*/ 	.word	0x00012ff0
        /*0b54*/ 	.word	0x00000005
        /*0b58*/ 	.word	0x00038860
        /*0b5c*/ 	.short	0x010a
        /*0b5e*/ 	.byte	0x3f
	.zero		1


	//   ....[55]....
        /*0b60*/ 	.word	0x00013030
        /*0b64*/ 	.word	0x0000001b
        /*0b68*/ 	.word	0x00038860
        /*0b6c*/ 	.short	0x010a
        /*0b6e*/ 	.byte	0x3f
	.zero		1


	//   ....[56]....
        /*0b70*/ 	.word	0x000130a0
        /*0b74*/ 	.word	0x00000003
        /*0b78*/ 	.word	0x00038800
        /*0b7c*/ 	.short	0x010a
        /*0b7e*/ 	.byte	0x3f
	.zero		1


	//   ....[57]....
        /*0b80*/ 	.word	0x000130f0
        /*0b84*/ 	.word	0x00000000
        /*0b88*/ 	.word	0x00038830
        /*0b8c*/ 	.short	0x010a
        /*0b8e*/ 	.byte	0x3f
	.zero		1


	//   ....[58]....
        /*0b90*/ 	.word	0x00013150
        /*0b94*/ 	.word	0x00000004
        /*0b98*/ 	.word	0x00038830
        /*0b9c*/ 	.short	0x010a
        /*0b9e*/ 	.byte	0x3f
	.zero		1


	//   ....[59]....
        /*0ba0*/ 	.word	0x000131b0
        /*0ba4*/ 	.word	0x00000002
        /*0ba8*/ 	.word	0x00038850
        /*0bac*/ 	.short	0x010a
        /*0bae*/ 	.byte	0x3f
	.zero		1


	//   ....[60]....
        /*0bb0*/ 	.word	0x00013210
        /*0bb4*/ 	.word	0x00000007
        /*0bb8*/ 	.word	0x00038850
        /*0bbc*/ 	.short	0x010a
        /*0bbe*/ 	.byte	0x3f
	.zero		1


	//   ....[61]....
        /*0bc0*/ 	.word	0x00013320
        /*0bc4*/ 	.word	0x00000005
        /*0bc8*/ 	.word	0x00038840
        /*0bcc*/ 	.short	0x010a
        /*0bce*/ 	.byte	0x3f
	.zero		1


	//   ....[62]....
        /*0bd0*/ 	.word	0x00014590
        /*0bd4*/ 	.word	0x00000016
        /*0bd8*/ 	.word	0x00038820
        /*0bdc*/ 	.short	0x010a
        /*0bde*/ 	.byte	0x3f
	.zero		1


	//   ....[63]....
        /*0be0*/ 	.word	0x000145e0
        /*0be4*/ 	.word	0x00000006
        /*0be8*/ 	.word	0x00038840
        /*0bec*/ 	.short	0x010a
        /*0bee*/ 	.byte	0x3f
	.zero		1


	//   ....[64]....
        /*0bf0*/ 	.word	0x00014d40
        /*0bf4*/ 	.word	0x00000006
        /*0bf8*/ 	.word	0x00038860
        /*0bfc*/ 	.short	0x010a
        /*0bfe*/ 	.byte	0x3f
	.zero		1


	//   ....[65]....
        /*0c00*/ 	.word	0x000154f0
        /*0c04*/ 	.word	0x00000004
        /*0c08*/ 	.word	0x00038860
        /*0c0c*/ 	.short	0x010a
        /*0c0e*/ 	.byte	0x3f
	.zero		1


	//   ....[66]....
        /*0c10*/ 	.word	0x00016690
        /*0c14*/ 	.word	0x00000004
        /*0c18*/ 	.word	0x00038820
        /*0c1c*/ 	.short	0x010a
        /*0c1e*/ 	.byte	0x3f
	.zero		1


	//   ....[67]....
        /*0c20*/ 	.word	0x00016830
        /*0c24*/ 	.word	0x00000005
        /*0c28*/ 	.word	0x00038840
        /*0c2c*/ 	.short	0x010a
        /*0c2e*/ 	.byte	0x3f
	.zero		1


	//   ....[68]....
        /*0c30*/ 	.word	0x00016880
        /*0c34*/ 	.word	0x0000001b
        /*0c38*/ 	.word	0x00038840
        /*0c3c*/ 	.short	0x010a
        /*0c3e*/ 	.byte	0x3f
	.zero		1


	//   ....[69]....
        /*0c40*/ 	.word	0x000168d0
        /*0c44*/ 	.word	0x00000005
        /*0c48*/ 	.word	0x00038860
        /*0c4c*/ 	.short	0x010a
        /*0c4e*/ 	.byte	0x3f
	.zero		1


	//----- nvinfo : EIATTR_NUM_MBARRIERS
	.align		4
.L_123:
        /*0c50*/ 	.byte	0x03, 0x38
        /*0c52*/ 	.short	0x0016


	//----- nvinfo : EIATTR_EXIT_INSTR_OFFSETS
	.align		4
        /*0c54*/ 	.byte	0x04, 0x1c
        /*0c56*/ 	.short	(.L_125 - .L_124)


	//   ....[0]....
.L_124:
        /*0c58*/ 	.word	0x00000990


	//   ....[1]....
        /*0c5c*/ 	.word	0x0000db10


	//   ....[2]....
        /*0c60*/ 	.word	0x00013080


	//----- nvinfo : EIATTR_MAX_THREADS
	.align		4
.L_125:
        /*0c64*/ 	.byte	0x04, 0x05
        /*0c66*/ 	.short	(.L_127 - .L_126)
.L_126:
        /*0c68*/ 	.word	0x00000180
        /*0c6c*/ 	.word	0x00000001
        /*0c70*/ 	.word	0x00000001


	//----- nvinfo : EIATTR_CRS_STACK_SIZE
	.align		4
.L_127:
        /*0c74*/ 	.byte	0x04, 0x1e
        /*0c76*/ 	.short	(.L_129 - .L_128)
.L_128:
        /*0c78*/ 	.word	0x00000000


	//----- nvinfo : EIATTR_CBANK_PARAM_SIZE
	.align		4
.L_129:
        /*0c7c*/ 	.byte	0x03, 0x19
        /*0c7e*/ 	.short	0x0af0


	//----- nvinfo : EIATTR_PARAM_CBANK
	.align		4
        /*0c80*/ 	.byte	0x04, 0x0a
        /*0c82*/ 	.short	(.L_131 - .L_130)
	.align		4
.L_130:
        /*0c84*/ 	.word	index@(.nv.constant0._ZN7cutlass13device_kernelIN5flash11enable_sm90INS1_16FlashAttnFwdSm90INS1_25CollectiveMainloopFwdSm90ILi2EN4cute5tupleIJNS5_1CILi1EEES8_S8_EEENS6_IJNS7_ILi128EEENS7_ILi80EEENS7_ILi256EEEEEELi256ENS_10bfloat16_tEfNS_4arch4Sm90ELb0ELb0ELb0ELb1ELb1ELb0ELb0ELb1ELb1ELb1ELb0ELb0EEENS1_21CollectiveEpilogueFwdINS6_IJSA_SC_SB_EEES9_SE_SG_Li256ELb1ELb1ELb0ELb0EEENS1_36VarlenDynamicPersistentTileSchedulerILi128ELi80ELi256ELi128ELb0ELb1ELb1ELb0ELb1ELb1EEEEEEEEEvNT_6ParamsE)
        /*0c88*/ 	.short	0x0210
        /*0c8a*/ 	.short	0x0af0


	//----- nvinfo : EIATTR_SW_WAR
	.align		4
.L_131:
        /*0c8c*/ 	.byte	0x04, 0x36
        /*0c8e*/ 	.short	(.L_133 - .L_132)
.L_132:
        /*0c90*/ 	.word	0x00000008
.L_133:


//--------------------- .nv.info._ZN7cutlass13device_kernelIN5flash11enable_sm90INS1_16FlashAttnFwdSm90INS1_25CollectiveMainloopFwdSm90ILi2EN4cute5tupleIJNS5_1CILi1EEES8_S8_EEENS6_IJNS7_ILi128EEENS7_ILi80EEENS7_ILi256EEEEEELi256ENS_10bfloat16_tEfNS_4arch4Sm90ELb0ELb0ELb0ELb1ELb1ELb1ELb0ELb1ELb1ELb1ELb0ELb0EEENS1_21CollectiveEpilogueFwdINS6_IJSA_SC_SB_EEES9_SE_SG_Li256ELb1ELb1ELb0ELb0EEENS1_36VarlenDynamicPersistentTileSchedulerILi128ELi80ELi256ELi128ELb0ELb1ELb1ELb0ELb1ELb1EEEEEEEEEvNT_6ParamsE --------------------------
	.section	.nv.info._ZN7cutlass13device_kernelIN5flash11enable_sm90INS1_16FlashAttnFwdSm90INS1_25CollectiveMainloopFwdSm90ILi2EN4cute5tupleIJNS5_1CILi1EEES8_S8_EEENS6_IJNS7_ILi128EEENS7_ILi80EEENS7_ILi256EEEEEELi256ENS_10bfloat16_tEfNS_4arch4Sm90ELb0ELb0ELb0ELb1ELb1ELb1ELb0ELb1ELb1ELb1ELb0ELb0EEENS1_21CollectiveEpilogueFwdINS6_IJSA_SC_SB_EEES9_SE_SG_Li256ELb1ELb1ELb0ELb0EEENS1_36VarlenDynamicPersistentTileSchedulerILi128ELi80ELi256ELi128ELb0ELb1ELb1ELb0ELb1ELb1EEEEEEEEEvNT_6ParamsE,"",@"SHT_CUDA_INFO"
	.sectionflags	@""
	.align	4


	//----- nvinfo : EIATTR_CUDA_API_VERSION
	.align		4
        /*0000*/ 	.byte	0x04, 0x37
        /*0002*/ 	.short	(.L_135 - .L_134)
.L_134:
        /*0004*/ 	.word	0x00000082


	//----- nvinfo : EIATTR_KPARAM_INFO
	.align		4
.L_135:
        /*0008*/ 	.byte	0x04, 0x17
        /*000a*/ 	.short	(.L_137 - .L_136)
.L_136:
        /*000c*/ 	.word	0x00000000
        /*0010*/ 	.short	0x0000
        /*0012*/ 	.short	0x0070
        /*0014*/ 	.byte	0x00, 0xf0, 0x01, 0x2a


	//----- nvinfo : EIATTR_SPARSE_MMA_MASK
	.align		4
.L_137:
        /*0018*/ 	.byte	0x03, 0x50
        /*001a*/ 	.short	0x0000


	//----- nvinfo : EIATTR_MAXREG_COUNT
	.align		4
        /*001c*/ 	.byte	0x03, 0x1b
        /*001e*/ 	.short	0x00a8


	//----- nvinfo : EIATTR_NUM_BARRIERS
	.align		4
        /*0020*/ 	.byte	0x02, 0x4c
        /*0022*/ 	.byte	0x10
	.zero		1


	//----- nvinfo : EIATTR_EXTERNS
	.align		4
        /*0024*/ 	.byte	0x04, 0x0f
        /*0026*/ 	.short	(.L_139 - .L_138)


	//   ....[0]....
	.align		4
.L_138:
        /*0028*/ 	.word	index@(__assertfail)


	//----- nvinfo : EIATTR_ANNOTATIONS
	.align		4
.L_139:
        /*002c*/ 	.byte	0x04, 0x55
        /*002e*/ 	.short	(.L_141 - .L_140)


	//   ....[0]....
.L_140:
        /* <DEDUP_REMOVED lines=54> */


	//----- nvinfo : EIATTR_MERCURY_ISA_VERSION
	.align		4
.L_141:
        /*0380*/ 	.byte	0x03, 0x5f
        /*0382*/ 	.short	0x0101


	//----- nvinfo : EIATTR_UNUSED_LOAD_BYTE_OFFSET
	.align		4
        /*0384*/ 	.byte	0x04, 0x44
        /*0386*/ 	.short	(.L_143 - .L_142)


	//   ....[0]....
.L_142:
        /*0388*/ 	.word	0x00000a30
        /*038c*/ 	.word	0x0000fff0


	//   ....[1]....
        /*0390*/ 	.word	0x0001d6a0
        /*0394*/ 	.word	0x0000fff0


	//----- nvinfo : EIATTR_INT_WARP_WIDE_INSTR_OFFSETS
	.align		4
.L_143:
        /*0398*/ 	.byte	0x04, 0x31
        /*039a*/ 	.short	(.L_145 - .L_144)


	//   ....[0]....
.L_144:
        /*039c*/ 	.word	0x00000130


	//   ....[1]....
        /*03a0*/ 	.word	0x00000170


	//   ....[2]....
        /*03a4*/ 	.word	0x000001e0


	//   ....[3]....
        /*03a8*/ 	.word	0x00023070


	//   ....[4]....
        /*03ac*/ 	.word	0x00023110


	//   ....[5]....
        /*03b0*/ 	.word	0x000261e0


	//   ....[6]....
        /*03b4*/ 	.word	0x00026280


	//----- nvinfo : EIATTR_COOP_GROUP_MASK_REGIDS
	.align		4
.L_145:
        /*03b8*/ 	.byte	0x04, 0x29
        /*03ba*/ 	.short	(.L_147 - .L_146)


	//   ....[0]....
.L_146:
        /*03bc*/ 	.word	0xffffffff


	//   ....[1]....
        /*03c0*/ 	.word	0xffffffff


	//   ....[2]....
        /*03c4*/ 	.word	0xffffffff


	//   ....[3]....
        /*03c8*/ 	.word	0xffffffff


	//   ....[4]....
        /*03cc*/ 	.word	0xffffffff


	//   ....[5]....
        /*03d0*/ 	.word	0xffffffff


	//   ....[6]....
        /*03d4*/ 	.word	0xffffffff


	//   ....[7]....
        /*03d8*/ 	.word	0xffffffff


	//   ....[8]....
        /*03dc*/ 	.word	0xffffffff


	//   ....[9]....
        /*03e0*/ 	.word	0xffffffff


	//   ....[10]....
        /*03e4*/ 	.word	0xffffffff


	//   ....[11]....
        /*03e8*/ 	.word	0xffffffff


	//   ....[12]....
        /*03ec*/ 	.word	0xffffffff


	//   ....[13]....
        /*03f0*/ 	.word	0xffffffff


	//   ....[14]....
        /*03f4*/ 	.word	0xffffffff


	//   ....[15]....
        /*03f8*/ 	.word	0xffffffff


	//   ....[16]....
        /*03fc*/ 	.word	0xffffffff


	//   ....[17]....
        /*0400*/ 	.word	0xffffffff


	//   ....[18]....
        /*0404*/ 	.word	0xffffffff


	//   ....[19]....
        /*0408*/ 	.word	0xffffffff


	//   ....[20]....
        /*040c*/ 	.word	0xffffffff


	//   ....[21]....
        /*0410*/ 	.word	0xffffffff


	//   ....[22]....
        /*0414*/ 	.word	0xffffffff


	//   ....[23]....
        /*0418*/ 	.word	0xffffffff


	//   ....[24]....
        /*041c*/ 	.word	0xffffffff


	//   ....[25]....
        /*0420*/ 	.word	0xffffffff


	//   ....[26]....
        /*0424*/ 	.word	0xffffffff


	//   ....[27]....
        /*0428*/ 	.word	0xffffffff


	//   ....[28]....
        /*042c*/ 	.word	0xffffffff


	//   ....[29]....
        /*0430*/ 	.word	0xffffffff


	//   ....[30]....
        /*0434*/ 	.word	0xffffffff


	//   ....[31]....
        /*0438*/ 	.word	0xffffffff


	//   ....[32]....
        /*043c*/ 	.word	0xffffffff


	//   ....[33]....
        /*0440*/ 	.word	0xffffffff


	//   ....[34]....
        /*0444*/ 	.word	0xffffffff


	//   ....[35]....
        /*0448*/ 	.word	0xffffffff


	//   ....[36]....
        /*044c*/ 	.word	0xffffffff


	//   ....[37]....
        /*0450*/ 	.word	0xffffffff


	//   ....[38]....
        /*0454*/ 	.word	0xffffffff


	//   ....[39]....
        /*0458*/ 	.word	0xffffffff


	//   ....[40]....
        /*045c*/ 	.word	0xffffffff


	//   ....[41]....
        /*0460*/ 	.word	0xffffffff


	//   ....[42]....
        /*0464*/ 	.word	0xffffffff


	//   ....[43]....
        /*0468*/ 	.word	0xffffffff


	//   ....[44]....
        /*046c*/ 	.word	0xffffffff


	//   ....[45]....
        /*0470*/ 	.word	0xffffffff


	//   ....[46]....
        /*0474*/ 	.word	0xffffffff


	//   ....[47]....
        /*0478*/ 	.word	0xffffffff


	//   ....[48]....
        /*047c*/ 	.word	0xffffffff


	//   ....[49]....
        /*0480*/ 	.word	0xffffffff


	//   ....[50]....
        /*0484*/ 	.word	0xffffffff


	//   ....[51]....
        /*0488*/ 	.word	0xffffffff


	//   ....[52]....
        /*048c*/ 	.word	0xffffffff


	//   ....[53]....
        /*0490*/ 	.word	0xffffffff


	//   ....[54]....
        /*0494*/ 	.word	0xffffffff


	//   ....[55]....
        /*0498*/ 	.word	0xffffffff


	//   ....[56]....
        /*049c*/ 	.word	0xffffffff


	//   ....[57]....
        /*04a0*/ 	.word	0xffffffff


	//   ....[58]....
        /*04a4*/ 	.word	0xffffffff


	//   ....[59]....
        /*04a8*/ 	.word	0xffffffff


	//   ....[60]....
        /*04ac*/ 	.word	0xffffffff


	//   ....[61]....
        /*04b0*/ 	.word	0xffffffff


	//   ....[62]....
        /*04b4*/ 	.word	0xffffffff


	//   ....[63]....
        /*04b8*/ 	.word	0xffffffff


	//   ....[64]....
        /*04bc*/ 	.word	0xffffffff


	//   ....[65]....
        /*04c0*/ 	.word	0xffffffff


	//   ....[66]....
        /*04c4*/ 	.word	0xffffffff


	//   ....[67]....
        /*04c8*/ 	.word	0xffffffff


	//   ....[68]....
        /*04cc*/ 	.word	0xffffffff


	//   ....[69]....
        /*04d0*/ 	.word	0xffffffff


	//   ....[70]....
        /*04d4*/ 	.word	0xffffffff


	//   ....[71]....
        /*04d8*/ 	.word	0xffffffff


	//   ....[72]....
        /*04dc*/ 	.word	0xffffffff


	//   ....[73]....
        /*04e0*/ 	.word	0xffffffff


	//   ....[74]....
        /*04e4*/ 	.word	0xffffffff


	//   ....[75]....
        /*04e8*/ 	.word	0xffffffff


	//   ....[76]....
        /*04ec*/ 	.word	0xffffffff


	//   ....[77]....
        /*04f0*/ 	.word	0xffffffff


	//   ....[78]....
        /*04f4*/ 	.word	0xffffffff


	//   ....[79]....
        /*04f8*/ 	.word	0xffffffff


	//   ....[80]....
        /*04fc*/ 	.word	0xffffffff


	//   ....[81]....
        /*0500*/ 	.word	0xffffffff


	//   ....[82]....
        /*0504*/ 	.word	0xffffffff


	//   ....[83]....
        /*0508*/ 	.word	0xffffffff


	//   ....[84]....
        /*050c*/ 	.word	0xffffffff


	//   ....[85]....
        /*0510*/ 	.word	0xffffffff


	//   ....[86]....
        /*0514*/ 	.word	0xffffffff


	//   ....[87]....
        /*0518*/ 	.word	0xffffffff


	//   ....[88]....
        /*051c*/ 	.word	0xffffffff


	//   ....[89]....
        /*0520*/ 	.word	0xffffffff


	//   ....[90]....
        /*0524*/ 	.word	0xffffffff


	//   ....[91]....
        /*0528*/ 	.word	0xffffffff


	//   ....[92]....
        /*052c*/ 	.word	0xffffffff


	//   ....[93]....
        /*0530*/ 	.word	0xffffffff


	//   ....[94]....
        /*0534*/ 	.word	0xffffffff


	//   ....[95]....
        /*0538*/ 	.word	0xffffffff


	//   ....[96]....
        /*053c*/ 	.word	0xffffffff


	//   ....[97]....
        /*0540*/ 	.word	0xffffffff


	//   ....[98]....
        /*0544*/ 	.word	0xffffffff


	//   ....[99]....
        /*0548*/ 	.word	0xffffffff


	//   ....[100]....
        /*054c*/ 	.word	0xffffffff


	//   ....[101]....
        /*0550*/ 	.word	0xffffffff


	//   ....[102]....
        /*0554*/ 	.word	0xffffffff


	//   ....[103]....
        /*0558*/ 	.word	0xffffffff


	//   ....[104]....
        /*055c*/ 	.word	0xffffffff


	//   ....[105]....
        /*0560*/ 	.word	0xffffffff


	//   ....[106]....
        /*0564*/ 	.word	0xffffffff


	//   ....[107]....
        /*0568*/ 	.word	0xffffffff


	//   ....[108]....
        /*056c*/ 	.word	0xffffffff


	//   ....[109]....
        /*0570*/ 	.word	0xffffffff


	//   ....[110]....
        /*0574*/ 	.word	0xffffffff


	//   ....[111]....
        /*0578*/ 	.word	0xffffffff


	//   ....[112]....
        /*057c*/ 	.word	0xffffffff


	//   ....[113]....
        /*0580*/ 	.word	0xffffffff


	//   ....[114]....
        /*0584*/ 	.word	0xffffffff


	//   ....[115]....
        /*0588*/ 	.word	0xffffffff


	//   ....[116]....
        /*058c*/ 	.word	0xffffffff


	//   ....[117]....
        /*0590*/ 	.word	0xffffffff


	//   ....[118]....
        /*0594*/ 	.word	0xffffffff


	//   ....[119]....
        /*0598*/ 	.word	0xffffffff


	//   ....[120]....
        /*059c*/ 	.word	0xffffffff


	//   ....[121]....
        /*05a0*/ 	.word	0xffffffff


	//   ....[122]....
        /*05a4*/ 	.word	0xffffffff


	//   ....[123]....
        /*05a8*/ 	.word	0xffffffff


	//   ....[124]....
        /*05ac*/ 	.word	0xffffffff


	//   ....[125]....
        /*05b0*/ 	.word	0xffffffff


	//   ....[126]....
        /*05b4*/ 	.word	0xffffffff


	//   ....[127]....
        /*05b8*/ 	.word	0xffffffff


	//   ....[128]....
        /*05bc*/ 	.word	0xffffffff


	//   ....[129]....
        /*05c0*/ 	.word	0xffffffff


	//   ....[130]....
        /*05c4*/ 	.word	0xffffffff


	//   ....[131]....
        /*05c8*/ 	.word	0xffffffff


	//   ....[132]....
        /*05cc*/ 	.word	0xffffffff


	//   ....[133]....
        /*05d0*/ 	.word	0xffffffff


	//   ....[134]....
        /*05d4*/ 	.word	0xffffffff


	//   ....[135]....
        /*05d8*/ 	.word	0xffffffff


	//   ....[136]....
        /*05dc*/ 	.word	0xffffffff


	//   ....[137]....
        /*05e0*/ 	.word	0xffffffff


	//   ....[138]....
        /*05e4*/ 	.word	0xffffffff


	//   ....[139]....
        /*05e8*/ 	.word	0xffffffff


	//   ....[140]....
        /*05ec*/ 	.word	0xffffffff


	//   ....[141]....
        /*05f0*/ 	.word	0xffffffff


	//   ....[142]....
        /*05f4*/ 	.word	0xffffffff


	//   ....[143]....
        /*05f8*/ 	.word	0xffffffff


	//   ....[144]....
        /*05fc*/ 	.word	0xffffffff


	//   ....[145]....
        /*0600*/ 	.word	0xffffffff


	//   ....[146]....
        /*0604*/ 	.word	0xffffffff


	//   ....[147]....
        /*0608*/ 	.word	0xffffffff


	//   ....[148]....
        /*060c*/ 	.word	0xffffffff


	//   ....[149]....
        /*0610*/ 	.word	0xffffffff


	//   ....[150]....
        /*0614*/ 	.word	0xffffffff


	//   ....[151]....
        /*0618*/ 	.word	0xffffffff


	//   ....[152]....
        /*061c*/ 	.word	0xffffffff


	//   ....[153]....
        /*0620*/ 	.word	0xffffffff


	//   ....[154]....
        /*0624*/ 	.word	0xffffffff


	//   ....[155]....
        /*0628*/ 	.word	0xffffffff


	//   ....[156]....
        /*062c*/ 	.word	0xffffffff


	//   ....[157]....
        /*0630*/ 	.word	0xffffffff


	//   ....[158]....
        /*0634*/ 	.word	0xffffffff


	//   ....[159]....
        /*0638*/ 	.word	0xffffffff


	//   ....[160]....
        /*063c*/ 	.word	0xffffffff


	//   ....[161]....
        /*0640*/ 	.word	0xffffffff


	//   ....[162]....
        /*0644*/ 	.word	0xffffffff


	//   ....[163]....
        /*0648*/ 	.word	0x0500000f


	//   ....[164]....
        /*064c*/ 	.word	0x0500000f


	//   ....[165]....
        /*0650*/ 	.word	0x0500000f


	//   ....[166]....
        /*0654*/ 	.word	0x0500000f


	//   ....[167]....
        /*0658*/ 	.word	0x0500000f


	//   ....[168]....
        /*065c*/ 	.word	0x0500000f


	//   ....[169]....
        /*0660*/ 	.word	0x0500000f


	//   ....[170]....
        /*0664*/ 	.word	0x0500000f


	//   ....[171]....
        /*0668*/ 	.word	0x0500000f


	//   ....[172]....
        /*066c*/ 	.word	0x0500000f


	//   ....[173]....
        /*0670*/ 	.word	0x0500000f


	//   ....[174]....
        /*0674*/ 	.word	0x0500000f


	//   ....[175]....
        /*0678*/ 	.word	0x0500000f


	//   ....[176]....
        /*067c*/ 	.word	0x0500000f


	//   ....[177]....
        /*0680*/ 	.word	0x0500000f


	//   ....[178]....
        /*0684*/ 	.word	0x0500000f


	//   ....[179]....
        /*0688*/ 	.word	0x0500000f


	//   ....[180]....
        /*068c*/ 	.word	0x0500000f


	//   ....[181]....
        /*0690*/ 	.word	0x0500000f


	//   ....[182]....
        /*0694*/ 	.word	0x0500000f


	//   ....[183]....
        /*0698*/ 	.word	0x0500000f


	//   ....[184]....
        /*069c*/ 	.word	0x0500000f


	//   ....[185]....
        /*06a0*/ 	.word	0x0500000f


	//   ....[186]....
        /*06a4*/ 	.word	0x0500000f


	//   ....[187]....
        /*06a8*/ 	.word	0x0500000f


	//   ....[188]....
        /*06ac*/ 	.word	0x0500000f


	//   ....[189]....
        /*06b0*/ 	.word	0x0500000f


	//   ....[190]....
        /*06b4*/ 	.word	0x0500000f


	//   ....[191]....
        /*06b8*/ 	.word	0x0500000f


	//   ....[192]....
        /*06bc*/ 	.word	0x0500000f


	//   ....[193]....
        /*06c0*/ 	.word	0x0500000f


	//   ....[194]....
        /*06c4*/ 	.word	0x0500000f


	//   ....[195]....
        /*06c8*/ 	.word	0x0500000f


	//   ....[196]....
        /*06cc*/ 	.word	0x0500000f


	//   ....[197]....
        /*06d0*/ 	.word	0x0500000f


	//   ....[198]....
        /*06d4*/ 	.word	0x0500000f


	//   ....[199]....
        /*06d8*/ 	.word	0x0500000f


	//   ....[200]....
        /*06dc*/ 	.word	0x0500000f


	//   ....[201]....
        /*06e0*/ 	.word	0x0500000f


	//   ....[202]....
        /*06e4*/ 	.word	0x0500000f


	//   ....[203]....
        /*06e8*/ 	.word	0x0500000f


	//   ....[204]....
        /*06ec*/ 	.word	0x0500000f


	//   ....[205]....
        /*06f0*/ 	.word	0x0500000f


	//   ....[206]....
        /*06f4*/ 	.word	0x0500000f


	//   ....[207]....
        /*06f8*/ 	.word	0x0500000f


	//   ....[208]....
        /*06fc*/ 	.word	0x0500000f


	//   ....[209]....
        /*0700*/ 	.word	0x0500000f


	//   ....[210]....
        /*0704*/ 	.word	0x0500000f


	//   ....[211]....
        /*0708*/ 	.word	0x0500000f


	//   ....[212]....
        /*070c*/ 	.word	0x0500000f


	//   ....[213]....
        /*0710*/ 	.word	0x0500000f


	//   ....[214]....
        /*0714*/ 	.word	0x0500000f


	//   ....[215]....
        /*0718*/ 	.word	0x0500000f


	//   ....[216]....
        /*071c*/ 	.word	0x0500000f


	//   ....[217]....
        /*0720*/ 	.word	0x0500000f


	//   ....[218]....
        /*0724*/ 	.word	0x0500000f


	//   ....[219]....
        /*0728*/ 	.word	0x0500000f


	//   ....[220]....
        /*072c*/ 	.word	0x0500000f


	//   ....[221]....
        /*0730*/ 	.word	0x0500000f


	//   ....[222]....
        /*0734*/ 	.word	0x0500000f


	//   ....[223]....
        /*0738*/ 	.word	0x0500000f


	//   ....[224]....
        /*073c*/ 	.word	0x0500000f


	//   ....[225]....
        /*0740*/ 	.word	0x0500000f


	//   ....[226]....
        /*0744*/ 	.word	0x0500000f


	//   ....[227]....
        /*0748*/ 	.word	0x0500000f


	//   ....[228]....
        /*074c*/ 	.word	0x0500000f


	//   ....[229]....
        /*0750*/ 	.word	0x0500000f


	//   ....[230]....
        /*0754*/ 	.word	0x0500000f


	//   ....[231]....
        /*0758*/ 	.word	0x0500000f


	//   ....[232]....
        /*075c*/ 	.word	0x0500000f


	//   ....[233]....
        /*0760*/ 	.word	0x0500000f


	//   ....[234]....
        /*0764*/ 	.word	0x0500000f


	//   ....[235]....
        /*0768*/ 	.word	0x0500000f


	//   ....[236]....
        /*076c*/ 	.word	0x0500000f


	//   ....[237]....
        /*0770*/ 	.word	0x0500000f


	//   ....[238]....
        /*0774*/ 	.word	0x0500000f


	//   ....[239]....
        /*0778*/ 	.word	0x0500000f


	//   ....[240]....
        /*077c*/ 	.word	0x0500000f


	//   ....[241]....
        /*0780*/ 	.word	0x0500000f


	//   ....[242]....
        /*0784*/ 	.word	0x0500000f


	//   ....[243]....
        /*0788*/ 	.word	0x0500000f


	//   ....[244]....
        /*078c*/ 	.word	0x0500000f


	//   ....[245]....
        /*0790*/ 	.word	0x0500000f


	//   ....[246]....
        /*0794*/ 	.word	0x0500000f


	//   ....[247]....
        /*0798*/ 	.word	0x0500000f


	//   ....[248]....
        /*079c*/ 	.word	0x0500000f


	//   ....[249]....
        /*07a0*/ 	.word	0x0500000f


	//   ....[250]....
        /*07a4*/ 	.word	0x0500000f


	//   ....[251]....
        /*07a8*/ 	.word	0x0500000f


	//   ....[252]....
        /*07ac*/ 	.word	0x0500000f


	//   ....[253]....
        /*07b0*/ 	.word	0x0500000f


	//   ....[254]....
        /*07b4*/ 	.word	0x0500000f


	//   ....[255]....
        /*07b8*/ 	.word	0x0500000f


	//   ....[0]....
        /*07bc*/ 	.word	0x0500000f


	//   ....[1]....
        /*07c0*/ 	.word	0x0500000f


	//   ....[2]....
        /*07c4*/ 	.word	0x0500000f


	//   ....[3]....
        /*07c8*/ 	.word	0x0500000f


	//   ....[4]....
        /*07cc*/ 	.word	0x0500000f


	//   ....[5]....
        /*07d0*/ 	.word	0x0500000f


	//   ....[6]....
        /*07d4*/ 	.word	0x0500000f


	//   ....[7]....
        /*07d8*/ 	.word	0x0500000f


	//   ....[8]....
        /*07dc*/ 	.word	0x0500000f


	//----- nvinfo : EIATTR_COOP_GROUP_INSTR_OFFSETS
	.align		4
.L_147:
        /*07e0*/ 	.byte	0x04, 0x28
        /*07e2*/ 	.short	(.L_149 - .L_148)


	//   ....[0]....
.L_148:
        /*07e4*/ 	.word	0x00000060


	//   ....[1]....
        /*07e8*/ 	.word	0x00000140


	//   ....[2]....
        /*07ec*/ 	.word	0x00000190


	//   ....[3]....
        /*07f0*/ 	.word	0x000003c0


	//   ....[4]....
        /*07f4*/ 	.word	0x00000520


	//   ....[5]....
        /*07f8*/ 	.word	0x00000640


	//   ....[6]....
        /*07fc*/ 	.word	0x000007a0


	//   ....[7]....
        /*0800*/ 	.word	0x00003420


	//   ....[8]....
        /*0804*/ 	.word	0x00003430


	//   ....[9]....
        /*0808*/ 	.word	0x00004310


	//   ....[10]....
        /*080c*/ 	.word	0x00004320


	//   ....[11]....
        /*0810*/ 	.word	0x00005210


	//   ....[12]....
        /*0814*/ 	.word	0x00005220


	//   ....[13]....
        /*0818*/ 	.word	0x00006eb0


	//   ....[14]....
        /*081c*/ 	.word	0x00006ec0


	//   ....[15]....
        /*0820*/ 	.word	0x00007ef0


	//   ....[16]....
        /*0824*/ 	.word	0x00007f00


	//   ....[17]....
        /*0828*/ 	.word	0x00008fe0


	//   ....[18]....
        /*082c*/ 	.word	0x00008ff0


	//   ....[19]....
        /*0830*/ 	.word	0x0000a300


	//   ....[20]....
        /*0834*/ 	.word	0x0000a310


	//   ....[21]....
        /*0838*/ 	.word	0x0000a4d0


	//   ....[22]....
        /*083c*/ 	.word	0x0000a4e0


	//   ....[23]....
        /*0840*/ 	.word	0x0000a6b0


	//   ....[24]....
        /*0844*/ 	.word	0x0000a6c0


	//   ....[25]....
        /*0848*/ 	.word	0x0000ab30


	//   ....[26]....
        /*084c*/ 	.word	0x0000ab40


	//   ....[27]....
        /*0850*/ 	.word	0x0000acc0


	//   ....[28]....
        /*0854*/ 	.word	0x0000ace0


	//   ....[29]....
        /*0858*/ 	.word	0x0000ae70


	//   ....[30]....
        /*085c*/ 	.word	0x0000ae90


	//   ....[31]....
        /*0860*/ 	.word	0x0000b670


	//   ....[32]....
        /*0864*/ 	.word	0x0000bc90


	//   ....[33]....
        /*0868*/ 	.word	0x0000bca0


	//   ....[34]....
        /*086c*/ 	.word	0x0000bcb0


	//   ....[35]....
        /*0870*/ 	.word	0x0000bcc0


	//   ....[36]....
        /*0874*/ 	.word	0x0000ef20


	//   ....[37]....
        /*0878*/ 	.word	0x0000ef30


	//   ....[38]....
        /*087c*/ 	.word	0x0000ef40


	//   ....[39]....
        /*0880*/ 	.word	0x0000ef50


	//   ....[40]....
        /*0884*/ 	.word	0x000164f0


	//   ....[41]....
        /*0888*/ 	.word	0x00016550


	//   ....[42]....
        /*088c*/ 	.word	0x00016970


	//   ....[43]....
        /*0890*/ 	.word	0x00016a10


	//   ....[44]....
        /*0894*/ 	.word	0x0001b560


	//   ....[45]....
        /*0898*/ 	.word	0x0001b570


	//   ....[46]....
        /*089c*/ 	.word	0x0001b5a0


	//   ....[47]....
        /*08a0*/ 	.word	0x0001b5b0


	//   ....[48]....
        /*08a4*/ 	.word	0x0001c990


	//   ....[49]....
        /*08a8*/ 	.word	0x0001ca40


	//   ....[50]....
        /*08ac*/ 	.word	0x0001cc10


	//   ....[51]....
        /*08b0*/ 	.word	0x0001cc30


	//   ....[52]....
        /*08b4*/ 	.word	0x0001e970


	//   ....[53]....
        /*08b8*/ 	.word	0x0001e9b0


	//   ....[54]....
        /*08bc*/ 	.word	0x0001e9f0


	//   ....[55]....
        /*08c0*/ 	.word	0x0001ea20


	//   ....[56]....
        /*08c4*/ 	.word	0x0001f220


	//   ....[57]....
        /*08c8*/ 	.word	0x0001f240


	//   ....[58]....
        /*08cc*/ 	.word	0x0001f390


	//   ....[59]....
        /*08d0*/ 	.word	0x0001f3b0


	//   ....[60]....
        /*08d4*/ 	.word	0x0001f500


	//   ....[61]....
        /*08d8*/ 	.word	0x0001f520


	//   ....[62]....
        /*08dc*/ 	.word	0x0001f680


	//   ....[63]....
        /*08e0*/ 	.word	0x0001f6a0


	//   ....[64]....
        /*08e4*/ 	.word	0x00020000


	//   ....[65]....
        /*08e8*/ 	.word	0x00020020


	//   ....[66]....
        /*08ec*/ 	.word	0x00020170


	//   ....[67]....
        /*08f0*/ 	.word	0x00020190


	//   ....[68]....
        /*08f4*/ 	.word	0x000202e0


	//   ....[69]....
        /*08f8*/ 	.word	0x00020300


	//   ....[70]....
        /*08fc*/ 	.word	0x00020460


	//   ....[71]....
        /*0900*/ 	.word	0x00020480


	//   ....[72]....
        /*0904*/ 	.word	0x00020660


	//   ....[73]....
        /*0908*/ 	.word	0x00020820


	//   ....[74]....
        /*090c*/ 	.word	0x00020850


	//   ....[75]....
        /*0910*/ 	.word	0x00020880


	//   ....[76]....
        /*0914*/ 	.word	0x000208b0


	//   ....[77]....
        /*0918*/ 	.word	0x000208e0


	//   ....[78]....
        /*091c*/ 	.word	0x00020910


	//   ....[79]....
        /*0920*/ 	.word	0x00020a90


	//   ....[80]....
        /*0924*/ 	.word	0x00020ac0


	//   ....[81]....
        /*0928*/ 	.word	0x00020af0


	//   ....[82]....
        /*092c*/ 	.word	0x00020b20


	//   ....[83]....
        /*0930*/ 	.word	0x00020b50


	//   ....[84]....
        /*0934*/ 	.word	0x00020b80


	//   ....[85]....
        /*0938*/ 	.word	0x00020c10


	//   ....[86]....
        /*093c*/ 	.word	0x00020c40


	//   ....[87]....
        /*0940*/ 	.word	0x00020cc0


	//   ....[88]....
        /*0944*/ 	.word	0x00021830


	//   ....[89]....
        /*0948*/ 	.word	0x00023c90


	//   ....[90]....
        /*094c*/ 	.word	0x00023cd0


	//   ....[91]....
        /*0950*/ 	.word	0x00023d10


	//   ....[92]....
        /*0954*/ 	.word	0x00023dd0


	//   ....[93]....
        /*0958*/ 	.word	0x00023e00


	//   ....[94]....
        /*095c*/ 	.word	0x00023e60


	//   ....[95]....
        /*0960*/ 	.word	0x00023ea0


	//   ....[96]....
        /*0964*/ 	.word	0x00023f00


	//   ....[97]....
        /*0968*/ 	.word	0x00023f20


	//   ....[98]....
        /*096c*/ 	.word	0x00023f50


	//   ....[99]....
        /*0970*/ 	.word	0x000247b0


	//   ....[100]....
        /*0974*/ 	.word	0x000247f0


	//   ....[101]....
        /*0978*/ 	.word	0x00024810


	//   ....[102]....
        /*097c*/ 	.word	0x000248b0


	//   ....[103]....
        /*0980*/ 	.word	0x000248c0


	//   ....[104]....
        /*0984*/ 	.word	0x00024970


	//   ....[105]....
        /*0988*/ 	.word	0x00024980


	//   ....[106]....
        /*098c*/ 	.word	0x00024a30


	//   ....[107]....
        /*0990*/ 	.word	0x00024a40


	//   ....[108]....
        /*0994*/ 	.word	0x00024af0


	//   ....[109]....
        /*0998*/ 	.word	0x00024b00


	//   ....[110]....
        /*099c*/ 	.word	0x00024bb0


	//   ....[111]....
        /*09a0*/ 	.word	0x00024bc0


	//   ....[112]....
        /*09a4*/ 	.word	0x00024c70


	//   ....[113]....
        /*09a8*/ 	.word	0x00024c80


	//   ....[114]....
        /*09ac*/ 	.word	0x00024cd0


	//   ....[115]....
        /*09b0*/ 	.word	0x00025510


	//   ....[116]....
        /*09b4*/ 	.word	0x00025550


	//   ....[117]....
        /*09b8*/ 	.word	0x00025580


	//   ....[118]....
        /*09bc*/ 	.word	0x00025640


	//   ....[119]....
        /*09c0*/ 	.word	0x00025670


	//   ....[120]....
        /*09c4*/ 	.word	0x000256c0


	//   ....[121]....
        /*09c8*/ 	.word	0x000256f0


	//   ....[122]....
        /*09cc*/ 	.word	0x00025740


	//   ....[123]....
        /*09d0*/ 	.word	0x00025770


	//   ....[124]....
        /*09d4*/ 	.word	0x000257e0


	//   ....[125]....
        /*09d8*/ 	.word	0x00025ae0


	//   ....[126]....
        /*09dc*/ 	.word	0x00025b10


	//   ....[127]....
        /*09e0*/ 	.word	0x00025bd0


	//   ....[128]....
        /*09e4*/ 	.word	0x00025be0


	//   ....[129]....
        /*09e8*/ 	.word	0x00025c90


	//   ....[130]....
        /*09ec*/ 	.word	0x00025ca0


	//   ....[131]....
        /*09f0*/ 	.word	0x00025d50


	//   ....[132]....
        /*09f4*/ 	.word	0x00025d60


	//   ....[133]....
        /*09f8*/ 	.word	0x00025d70


	//   ....[134]....
        /*09fc*/ 	.word	0x00025e20


	//   ....[135]....
        /*0a00*/ 	.word	0x000263e0


	//   ....[136]....
        /*0a04*/ 	.word	0x00026420


	//   ....[137]....
        /*0a08*/ 	.word	0x000264c0


	//   ....[138]....
        /*0a0c*/ 	.word	0x000264f0


	//   ....[139]....
        /*0a10*/ 	.word	0x00026580


	//   ....[140]....
        /*0a14*/ 	.word	0x000265b0


	//   ....[141]....
        /*0a18*/ 	.word	0x00026640


	//   ....[142]....
        /*0a1c*/ 	.word	0x00026670


	//   ....[143]....
        /*0a20*/ 	.word	0x00026680


	//   ....[144]....
        /*0a24*/ 	.word	0x00026710


	//   ....[145]....
        /*0a28*/ 	.word	0x00026b70


	//   ....[146]....
        /*0a2c*/ 	.word	0x00026bc0


	//   ....[147]....
        /*0a30*/ 	.word	0x00026bf0


	//   ....[148]....
        /*0a34*/ 	.word	0x00026c00


	//   ....[149]....
        /*0a38*/ 	.word	0x00026c30


	//   ....[150]....
        /*0a3c*/ 	.word	0x00026c60


	//   ....[151]....
        /*0a40*/ 	.word	0x00026c90


	//   ....[152]....
        /*0a44*/ 	.word	0x00026cc0


	//   ....[153]....
        /*0a48*/ 	.word	0x00026e50


	//   ....[154]....
        /*0a4c*/ 	.word	0x00026e80


	//   ....[155]....
        /*0a50*/ 	.word	0x00026eb0


	//   ....[156]....
        /*0a54*/ 	.word	0x00026ee0


	//   ....[157]....
        /*0a58*/ 	.word	0x00026f10


	//   ....[158]....
        /*0a5c*/ 	.word	0x00026f40


	//   ....[159]....
        /*0a60*/ 	.word	0x00027000


	//   ....[160]....
        /*0a64*/ 	.word	0x00027020


	//   ....[161]....
        /*0a68*/ 	.word	0x00027090


	//   ....[162]....
        /*0a6c*/ 	.word	0x00027500


	//   ....[163]....
        /*0a70*/ 	.word	0x00027820


	//   ....[164]....
        /*0a74*/ 	.word	0x000278b0


	//   ....[165]....
        /*0a78*/ 	.word	0x00027950


	//   ....[166]....
        /*0a7c*/ 	.word	0x000279e0


	//   ....[167]....
        /*0a80*/ 	.word	0x00027a80


	//   ....[168]....
        /*0a84*/ 	.word	0x00027b10


	//   ....[169]....
        /*0a88*/ 	.word	0x00027c00


	//   ....[170]....
        /*0a8c*/ 	.word	0x00027c90


	//   ....[171]....
        /*0a90*/ 	.word	0x00027d30


	//   ....[172]....
        /*0a94*/ 	.word	0x00027dc0


	//   ....[173]....
        /*0a98*/ 	.word	0x00027e60


	//   ....[174]....
        /*0a9c*/ 	.word	0x00027ef0


	//   ....[175]....
        /*0aa0*/ 	.word	0x00027fe0


	//   ....[176]....
        /*0aa4*/ 	.word	0x00028070


	//   ....[177]....
        /*0aa8*/ 	.word	0x00028110


	//   ....[178]....
        /*0aac*/ 	.word	0x000281a0


	//   ....[179]....
        /*0ab0*/ 	.word	0x00028240


	//   ....[180]....
        /*0ab4*/ 	.word	0x000282d0


	//   ....[181]....
        /*0ab8*/ 	.word	0x000283c0


	//   ....[182]....
        /*0abc*/ 	.word	0x00028450


	//   ....[183]....
        /*0ac0*/ 	.word	0x000284a0


	//   ....[184]....
        /*0ac4*/ 	.word	0x000284f0


	//   ....[185]....
        /*0ac8*/ 	.word	0x000285d0


	//   ....[186]....
        /*0acc*/ 	.word	0x00028660


	//   ....[187]....
        /*0ad0*/ 	.word	0x000286b0


	//   ....[188]....
        /*0ad4*/ 	.word	0x00028700


	//   ....[189]....
        /*0ad8*/ 	.word	0x00028960


	//   ....[190]....
        /*0adc*/ 	.word	0x00028c40


	//   ....[191]....
        /*0ae0*/ 	.word	0x00028d30


	//   ....[192]....
        /*0ae4*/ 	.word	0x00028e10


	//   ....[193]....
        /*0ae8*/ 	.word	0x00028f60


	//   ....[194]....
        /*0aec*/ 	.word	0x00028fb0


	//   ....[195]....
        /*0af0*/ 	.word	0x000290c0


	//   ....[196]....
        /*0af4*/ 	.word	0x00029120


	//   ....[197]....
        /*0af8*/ 	.word	0x00029230


	//   ....[198]....
        /*0afc*/ 	.word	0x00029290


	//   ....[199]....
        /*0b00*/ 	.word	0x00029390


	//   ....[200]....
        /*0b04*/ 	.word	0x000293e0


	//   ....[201]....
        /*0b08*/ 	.word	0x00029490


	//   ....[202]....
        /*0b0c*/ 	.word	0x000294f0


	//   ....[203]....
        /*0b10*/ 	.word	0x00029620


	//   ....[204]....
        /*0b14*/ 	.word	0x00029670


	//   ....[205]....
        /*0b18*/ 	.word	0x000297b0


	//   ....[206]....
        /*0b1c*/ 	.word	0x00029800


	//   ....[207]....
        /*0b20*/ 	.word	0x00029940


	//   ....[208]....
        /*0b24*/ 	.word	0x00029990


	//   ....[209]....
        /*0b28*/ 	.word	0x00029ad0


	//   ....[210]....
        /*0b2c*/ 	.word	0x00029b20


	//   ....[211]....
        /*0b30*/ 	.word	0x00029c60


	//   ....[212]....
        /*0b34*/ 	.word	0x00029cb0


	//   ....[213]....
        /*0b38*/ 	.word	0x00029df0


	//   ....[214]....
        /*0b3c*/ 	.word	0x00029e40


	//   ....[215]....
        /*0b40*/ 	.word	0x00029f60


	//   ....[216]....
        /*0b44*/ 	.word	0x00029fb0


	//   ....[217]....
        /*0b48*/ 	.word	0x0002a0e0


	//   ....[218]....
        /*0b4c*/ 	.word	0x0002a1c0


	//   ....[219]....
        /*0b50*/ 	.word	0x0002a320


	//   ....[220]....
        /*0b54*/ 	.word	0x0002a370


	//   ....[221]....
        /*0b58*/ 	.word	0x0002a470


	//   ....[222]....
        /*0b5c*/ 	.word	0x0002a4c0


	//   ....[223]....
        /*0b60*/ 	.word	0x0002a5c0


	//   ....[224]....
        /*0b64*/ 	.word	0x0002a610


	//   ....[225]....
        /*0b68*/ 	.word	0x0002a740


	//   ....[226]....
        /*0b6c*/ 	.word	0x0002a790


	//   ....[227]....
        /*0b70*/ 	.word	0x0002a880


	//   ....[228]....
        /*0b74*/ 	.word	0x0002a920


	//   ....[229]....
        /*0b78*/ 	.word	0x0002aa60


	//   ....[230]....
        /*0b7c*/ 	.word	0x0002aab0


	//   ....[231]....
        /*0b80*/ 	.word	0x0002abf0


	//   ....[232]....
        /*0b84*/ 	.word	0x0002ac40


	//   ....[233]....
        /*0b88*/ 	.word	0x0002ad80


	//   ....[234]....
        /*0b8c*/ 	.word	0x0002add0


	//   ....[235]....
        /*0b90*/ 	.word	0x0002af10


	//   ....[236]....
        /*0b94*/ 	.word	0x0002af60


	//   ....[237]....
        /*0b98*/ 	.word	0x0002b050


	//   ....[238]....
        /*0b9c*/ 	.word	0x0002b110


	//   ....[239]....
        /*0ba0*/ 	.word	0x0002b2b0


	//   ....[240]....
        /*0ba4*/ 	.word	0x0002b300


	//   ....[241]....
        /*0ba8*/ 	.word	0x0002b430


	//   ....[242]....
        /*0bac*/ 	.word	0x0002b480


	//   ....[243]....
        /*0bb0*/ 	.word	0x0002b5b0


	//   ....[244]....
        /*0bb4*/ 	.word	0x0002b600


	//   ....[245]....
        /*0bb8*/ 	.word	0x0002b730


	//   ....[246]....
        /*0bbc*/ 	.word	0x0002b780


	//   ....[247]....
        /*0bc0*/ 	.word	0x0002b810


	//   ....[248]....
        /*0bc4*/ 	.word	0x0002b8b0


	//   ....[249]....
        /*0bc8*/ 	.word	0x0002b9e0


	//   ....[250]....
        /*0bcc*/ 	.word	0x0002ba50


	//   ....[251]....
        /*0bd0*/ 	.word	0x0002bac0


	//   ....[252]....
        /*0bd4*/ 	.word	0x0002bb30


	//   ....[253]....
        /*0bd8*/ 	.word	0x0002bba0


	//   ....[254]....
        /*0bdc*/ 	.word	0x0002bc20


	//   ....[255]....
        /*0be0*/ 	.word	0x0002bcb0


	//   ....[0]....
        /*0be4*/ 	.word	0x0002bd40


	//   ....[1]....
        /*0be8*/ 	.word	0x0002bdb0


	//   ....[2]....
        /*0bec*/ 	.word	0x0002be20


	//   ....[3]....
        /*0bf0*/ 	.word	0x0002be90


	//   ....[4]....
        /*0bf4*/ 	.word	0x0002bf10


	//   ....[5]....
        /*0bf8*/ 	.word	0x0002bf80


	//   ....[6]....
        /*0bfc*/ 	.word	0x0002c020


	//   ....[7]....
        /*0c00*/ 	.word	0x0002c0b0


	//   ....[8]....
        /*0c04*/ 	.word	0x0002c1d0


	//----- nvinfo : EIATTR_REG_RECONFIG
	.align		4
.L_149:
        /*0c08*/ 	.byte	0x01, 0x54
	.zero		2


	//----- nvinfo : EIATTR_SYSCALL_OFFSETS
	.align		4
        /*0c0c*/ 	.byte	0x04, 0x46
        /*0c0e*/ 	.short	(.L_151 - .L_150)


	//   ....[0]....
.L_150:
        /*0c10*/ 	.word	0x00001690


	//   ....[1]....
        /*0c14*/ 	.word	0x000017e0


	//   ....[2]....
        /*0c18*/ 	.word	0x0000b810


	//   ....[3]....
        /*0c1c*/ 	.word	0x0000bba0


	//   ....[4]....
        /*0c20*/ 	.word	0x00023270


	//   ....[5]....
        /*0c24*/ 	.word	0x000233c0


	//   ....[6]....
        /*0c28*/ 	.word	0x000234b0


	//   ....[7]....
        /*0c2c*/ 	.word	0x000243e0


	//----- nvinfo : EIATTR_MBARRIER_INSTR_OFFSETS
	.align		4
.L_151:
        /*0c30*/ 	.byte	0x04, 0x39
        /*0c32*/ 	.short	(.L_153 - .L_152)


	//   ....[0]....
.L_152:
        /*0c34*/ 	.word	0x00000270
        /*0c38*/ 	.word	0x000000ff
        /*0c3c*/ 	.word	0x00038800
        /*0c40*/ 	.short	0x0100
        /*0c42*/ 	.byte	0x08
	.zero		1


	//   ....[1]....
        /*0c44*/ 	.word	0x00000280
        /*0c48*/ 	.word	0x000000ff
        /*0c4c*/ 	.word	0x00038820
        /*0c50*/ 	.short	0x0100
        /*0c52*/ 	.byte	0x08
	.zero		1


	//   ....[2]....
        /*0c54*/ 	.word	0x00000370
        /*0c58*/ 	.word	0x000000ff
        /*0c5c*/ 	.word	0x00038830
        /*0c60*/ 	.short	0x0100
        /*0c62*/ 	.byte	0x08
	.zero		1


	//   ....[3]....
        /*0c64*/ 	.word	0x00000380
        /*0c68*/ 	.word	0x000000ff
        /*0c6c*/ 	.word	0x00038840
        /*0c70*/ 	.short	0x0100
        /*0c72*/ 	.byte	0x08
	.zero		1


	//   ....[4]....
        /*0c74*/ 	.word	0x00000390
        /*0c78*/ 	.word	0x000000ff
        /*0c7c*/ 	.word	0x00038838
        /*0c80*/ 	.short	0x0100
        /*0c82*/ 	.byte	0x08
	.zero		1


	//   ....[5]....
        /*0c84*/ 	.word	0x000003a0
        /*0c88*/ 	.word	0x000000ff
        /*0c8c*/ 	.word	0x00038848
        /*0c90*/ 	.short	0x0100
        /*0c92*/ 	.byte	0x08
	.zero		1


	//   ....[6]....
        /*0c94*/ 	.word	0x000004d0
        /*0c98*/ 	.word	0x000000ff
        /*0c9c*/ 	.word	0x00038850
        /*0ca0*/ 	.short	0x0100
        /*0ca2*/ 	.byte	0x08
	.zero		1


	//   ....[7]....
        /*0ca4*/ 	.word	0x000004e0
        /*0ca8*/ 	.word	0x000000ff
        /*0cac*/ 	.word	0x00038860
        /*0cb0*/ 	.short	0x0100
        /*0cb2*/ 	.byte	0x08
	.zero		1


	//   ....[8]....
        /*0cb4*/ 	.word	0x000004f0
        /*0cb8*/ 	.word	0x000000ff
        /*0cbc*/ 	.word	0x00038858
        /*0cc0*/ 	.short	0x0100
        /*0cc2*/ 	.byte	0x08
	.zero		1


	//   ....[9]....
        /*0cc4*/ 	.word	0x00000500
        /*0cc8*/ 	.word	0x000000ff
        /*0ccc*/ 	.word	0x00038868
        /*0cd0*/ 	.short	0x0100
        /*0cd2*/ 	.byte	0x08
	.zero		1


	//   ....[10]....
        /*0cd4*/ 	.word	0x000005f0
        /*0cd8*/ 	.word	0x000000ff
        /*0cdc*/ 	.word	0x00038870
        /*0ce0*/ 	.short	0x0100
        /*0ce2*/ 	.byte	0x06
	.zero		1


	//   ....[11]....
        /*0ce4*/ 	.word	0x00000600
        /*0ce8*/ 	.word	0x000000ff
        /*0cec*/ 	.word	0x00038880
        /*0cf0*/ 	.short	0x0100
        /*0cf2*/ 	.byte	0x06
	.zero		1


	//   ....[12]....
        /*0cf4*/ 	.word	0x00000610
        /*0cf8*/ 	.word	0x000000ff
        /*0cfc*/ 	.word	0x00038878
        /*0d00*/ 	.short	0x0100
        /*0d02*/ 	.byte	0x06
	.zero		1


	//   ....[13]....
        /*0d04*/ 	.word	0x00000620
        /*0d08*/ 	.word	0x000000ff
        /*0d0c*/ 	.word	0x00038888
        /*0d10*/ 	.short	0x0100
        /*0d12*/ 	.byte	0x06
	.zero		1


	//   ....[14]....
        /*0d14*/ 	.word	0x00000750
        /*0d18*/ 	.word	0x000000ff
        /*0d1c*/ 	.word	0x00038890
        /*0d20*/ 	.short	0x0100
        /*0d22*/ 	.byte	0x08
	.zero		1


	//   ....[15]....
        /*0d24*/ 	.word	0x00000760
        /*0d28*/ 	.word	0x000000ff
        /*0d2c*/ 	.word	0x000388a0
        /*0d30*/ 	.short	0x0100
        /*0d32*/ 	.byte	0x08
	.zero		1


	//   ....[16]....
        /*0d34*/ 	.word	0x00000770
        /*0d38*/ 	.word	0x000000ff
        /*0d3c*/ 	.word	0x00038898
        /*0d40*/ 	.short	0x0100
        /*0d42*/ 	.byte	0x08
	.zero		1


	//   ....[17]....
        /*0d44*/ 	.word	0x00000780
        /*0d48*/ 	.word	0x000000ff
        /*0d4c*/ 	.word	0x000388a8
        /*0d50*/ 	.short	0x0100
        /*0d52*/ 	.byte	0x08
	.zero		1


	//   ....[18]....
        /*0d54*/ 	.word	0x000008b0
        /*0d58*/ 	.word	0x000000ff
        /*0d5c*/ 	.word	0x000388b0
        /*0d60*/ 	.short	0x0100
        /*0d62*/ 	.byte	0x08
	.zero		1


	//   ....[19]....
        /*0d64*/ 	.word	0x000008c0
        /*0d68*/ 	.word	0x000000ff
        /*0d6c*/ 	.word	0x000388c0
        /*0d70*/ 	.short	0x0100
        /*0d72*/ 	.byte	0x08
	.zero		1


	//   ....[20]....
        /*0d74*/ 	.word	0x000008d0
        /*0d78*/ 	.word	0x000000ff
        /*0d7c*/ 	.word	0x000388b8
        /*0d80*/ 	.short	0x0100
        /*0d82*/ 	.byte	0x08
	.zero		1


	//   ....[21]....
        /*0d84*/ 	.word	0x000008e0
        /*0d88*/ 	.word	0x000000ff
        /*0d8c*/ 	.word	0x000388c8
        /*0d90*/ 	.short	0x0100
        /*0d92*/ 	.byte	0x08
	.zero		1


	//   ....[22]....
        /*0d94*/ 	.word	0x000033d0
        /*0d98*/ 	.word	0x00000059
        /*0d9c*/ 	.word	0x00038890
        /*0da0*/ 	.short	0x010a
        /*0da2*/ 	.byte	0x3f
	.zero		1


	//   ....[23]....
        /*0da4*/ 	.word	0x00006e50
        /*0da8*/ 	.word	0x00000059
        /*0dac*/ 	.word	0x00038890
        /*0db0*/ 	.short	0x010a
        /*0db2*/ 	.byte	0x3f
	.zero		1


	//   ....[24]....
        /*0db4*/ 	.word	0x0000a140
        /*0db8*/ 	.word	0x00000059
        /*0dbc*/ 	.word	0x00038890
        /*0dc0*/ 	.short	0x010a
        /*0dc2*/ 	.byte	0x3f
	.zero		1


	//   ....[25]....
        /*0dc4*/ 	.word	0x0000a940
        /*0dc8*/ 	.word	0x0000000b
        /*0dcc*/ 	.word	0x00000000
        /*0dd0*/ 	.short	0x0101
        /*0dd2*/ 	.byte	0x3f
	.zero		1


	//   ....[26]....
        /*0dd4*/ 	.word	0x0000a980
        /*0dd8*/ 	.word	0x00000059
        /*0ddc*/ 	.word	0x000388b0
        /*0de0*/ 	.short	0x010a
        /*0de2*/ 	.byte	0x3f
	.zero		1


	//   ....[27]....
        /*0de4*/ 	.word	0x0000b0d0
        /*0de8*/ 	.word	0x00000059
        /*0dec*/ 	.word	0x00000000
        /*0df0*/ 	.short	0x0101
        /*0df2*/ 	.byte	0x3f
	.zero		1


	//   ....[28]....
        /*0df4*/ 	.word	0x0000b8a0
        /*0df8*/ 	.word	0x00000016
        /*0dfc*/ 	.word	0x00038800
        /*0e00*/ 	.short	0x010a
        /*0e02*/ 	.byte	0x3f
	.zero		1


	//   ....[29]....
        /*0e04*/ 	.word	0x0000b8f0
        /*0e08*/ 	.word	0x00000016
        /*0e0c*/ 	.word	0x00038800
        /*0e10*/ 	.short	0x010a
        /*0e12*/ 	.byte	0x3f
	.zero		1


	//   ....[30]....
        /*0e14*/ 	.word	0x0000c120
        /*0e18*/ 	.word	0x00000016
        /*0e1c*/ 	.word	0x00038800
        /*0e20*/ 	.short	0x010a
        /*0e22*/ 	.byte	0x3f
	.zero		1


	//   ....[31]....
        /*0e24*/ 	.word	0x0000f2d0
        /*0e28*/ 	.word	0x00000016
        /*0e2c*/ 	.word	0x00038800
        /*0e30*/ 	.short	0x010a
        /*0e32*/ 	.byte	0x3f
	.zero		1


	//   ....[32]....
        /*0e34*/ 	.word	0x00012960
        /*0e38*/ 	.word	0x00000000
        /*0e3c*/ 	.word	0x00038830
        /*0e40*/ 	.short	0x010a
        /*0e42*/ 	.byte	0x3f
	.zero		1


	//   ....[33]....
        /*0e44*/ 	.word	0x000129b0
        /*0e48*/ 	.word	0x00000000
        /*0e4c*/ 	.word	0x00038830
        /*0e50*/ 	.short	0x010a
        /*0e52*/ 	.byte	0x3f
	.zero		1


	//   ....[34]....
        /*0e54*/ 	.word	0x00016880
        /*0e58*/ 	.word	0x00000000
        /*0e5c*/ 	.word	0x00000000
        /*0e60*/ 	.short	0x0101
        /*0e62*/ 	.byte	0x3f
	.zero		1


	//   ....[35]....
        /*0e64*/ 	.word	0x000177e0
        /*0e68*/ 	.word	0x00000009
        /*0e6c*/ 	.word	0x00038830
        /*0e70*/ 	.short	0x010a
        /*0e72*/ 	.byte	0x3f
	.zero		1


	//   ....[36]....
        /*0e74*/ 	.word	0x00017870
        /*0e78*/ 	.word	0x00000009
        /*0e7c*/ 	.word	0x00038830
        /*0e80*/ 	.short	0x010a
        /*0e82*/ 	.byte	0x3f
	.zero		1


	//   ....[37]....
        /*0e84*/ 	.word	0x0001af80
        /*0e88*/ 	.word	0x00000006
        /*0e8c*/ 	.word	0x00038850
        /*0e90*/ 	.short	0x010a
        /*0e92*/ 	.byte	0x3f
	.zero		1


	//   ....[38]....
        /*0e94*/ 	.word	0x0001afd0
        /*0e98*/ 	.word	0x00000006
        /*0e9c*/ 	.word	0x00038850
        /*0ea0*/ 	.short	0x010a
        /*0ea2*/ 	.byte	0x3f
	.zero		1


	//   ....[39]....
        /*0ea4*/ 	.word	0x0001bb30
        /*0ea8*/ 	.word	0x000000a1
        /*0eac*/ 	.word	0x00000000
        /*0eb0*/ 	.short	0x0101
        /*0eb2*/ 	.byte	0x3f
	.zero		1


	//   ....[40]....
        /*0eb4*/ 	.word	0x0001bed0
        /*0eb8*/ 	.word	0x00000006
        /*0ebc*/ 	.word	0x00000000
        /*0ec0*/ 	.short	0x0101
        /*0ec2*/ 	.byte	0x3f
	.zero		1


	//   ....[41]....
        /*0ec4*/ 	.word	0x0001c890
        /*0ec8*/ 	.word	0x00000008
        /*0ecc*/ 	.word	0x00038850
        /*0ed0*/ 	.short	0x010a
        /*0ed2*/ 	.byte	0x3f
	.zero		1


	//   ....[42]....
        /*0ed4*/ 	.word	0x0001c930
        /*0ed8*/ 	.word	0x00000008
        /*0edc*/ 	.word	0x00038850
        /*0ee0*/ 	.short	0x010a
        /*0ee2*/ 	.byte	0x3f
	.zero		1


	//   ....[43]....
        /*0ee4*/ 	.word	0x0001d5e0
        /*0ee8*/ 	.word	0x00000005
        /*0eec*/ 	.word	0x00000000
        /*0ef0*/ 	.short	0x0101
        /*0ef2*/ 	.byte	0x3f
	.zero		1


	//   ....[44]....
        /*0ef4*/ 	.word	0x0001f230
        /*0ef8*/ 	.word	0x00000000
        /*0efc*/ 	.word	0x00000000
        /*0f00*/ 	.short	0x0101
        /*0f02*/ 	.byte	0x3f
	.zero		1


	//   ....[45]....
        /*0f04*/ 	.word	0x00021910
        /*0f08*/ 	.word	0x00000016
        /*0f0c*/ 	.word	0x00038820
        /*0f10*/ 	.short	0x010a
        /*0f12*/ 	.byte	0x3f
	.zero		1


	//   ....[46]....
        /*0f14*/ 	.word	0x000219a0
        /*0f18*/ 	.word	0x00000009
        /*0f1c*/ 	.word	0x000388a0
        /*0f20*/ 	.short	0x010a
        /*0f22*/ 	.byte	0x3f
	.zero		1


	//   ....[47]....
        /*0f24*/ 	.word	0x00021ef0
        /*0f28*/ 	.word	0x00000009
        /*0f2c*/ 	.word	0x000388c0
        /*0f30*/ 	.short	0x010a
        /*0f32*/ 	.byte	0x3f
	.zero		1


	//   ....[48]....
        /*0f34*/ 	.word	0x000224f0
        /*0f38*/ 	.word	0x00000008
        /*0f3c*/ 	.word	0x000388a0
        /*0f40*/ 	.short	0x010a
        /*0f42*/ 	.byte	0x3f
	.zero		1


	//   ....[49]....
        /*0f44*/ 	.word	0x00022a30
        /*0f48*/ 	.word	0x00000008
        /*0f4c*/ 	.word	0x000388c0
        /*0f50*/ 	.short	0x010a
        /*0f52*/ 	.byte	0x3f
	.zero		1


	//   ....[50]....
        /*0f54*/ 	.word	0x00023aa0
        /*0f58*/ 	.word	0x00000005
        /*0f5c*/ 	.word	0x00038840
        /*0f60*/ 	.short	0x010a
        /*0f62*/ 	.byte	0x3f
	.zero		1


	//   ....[51]....
        /*0f64*/ 	.word	0x000240d0
        /*0f68*/ 	.word	0x00000005
        /*0f6c*/ 	.word	0x00038830
        /*0f70*/ 	.short	0x0107
        /*0f72*/ 	.byte	0x3f
	.zero		1


	//   ....[52]....
        /*0f74*/ 	.word	0x000241b0
        /*0f78*/ 	.word	0x00000005
        /*0f7c*/ 	.word	0x00038830
        /*0f80*/ 	.short	0x0101
        /*0f82*/ 	.byte	0x3f
	.zero		1


	//   ....[53]....
        /*0f84*/ 	.word	0x00024e10
        /*0f88*/ 	.word	0x00000016
        /*0f8c*/ 	.word	0x00038800
        /*0f90*/ 	.short	0x0107
        /*0f92*/ 	.byte	0x3f
	.zero		1


	//   ....[54]....
        /*0f94*/ 	.word	0x00024f10
        /*0f98*/ 	.word	0x00000016
        /*0f9c*/ 	.word	0x00038800
        /*0fa0*/ 	.short	0x0101
        /*0fa2*/ 	.byte	0x3f
	.zero		1


	//   ....[55]....
        /*0fa4*/ 	.word	0x00024f30
        /*0fa8*/ 	.word	0x00000016
        /*0fac*/ 	.word	0x00038820
        /*0fb0*/ 	.short	0x010a
        /*0fb2*/ 	.byte	0x3f
	.zero		1


	//   ....[56]....
        /*0fb4*/ 	.word	0x00025360
        /*0fb8*/ 	.word	0x00000006
        /*0fbc*/ 	.word	0x00038840
        /*0fc0*/ 	.short	0x010a
        /*0fc2*/ 	.byte	0x3f
	.zero		1


	//   ....[57]....
        /*0fc4*/ 	.word	0x00025900
        /*0fc8*/ 	.word	0x00000006
        /*0fcc*/ 	.word	0x00038830
        /*0fd0*/ 	.short	0x0107
        /*0fd2*/ 	.byte	0x3f
	.zero		1


	//   ....[58]....
        /*0fd4*/ 	.word	0x000259c0
        /*0fd8*/ 	.word	0x00000006
        /*0fdc*/ 	.word	0x00038830
        /*0fe0*/ 	.short	0x0101
        /*0fe2*/ 	.byte	0x3f
	.zero		1


	//   ....[59]....
        /*0fe4*/ 	.word	0x00025a20
        /*0fe8*/ 	.word	0x00000006
        /*0fec*/ 	.word	0x00038860
        /*0ff0*/ 	.short	0x010a
        /*0ff2*/ 	.byte	0x3f
	.zero		1


	//   ....[60]....
        /*0ff4*/ 	.word	0x00025f30
        /*0ff8*/ 	.word	0x00000006
        /*0ffc*/ 	.word	0x00038850
        /*1000*/ 	.short	0x0107
        /*1002*/ 	.byte	0x3f
	.zero		1


	//   ....[61]....
        /*1004*/ 	.word	0x00026110
        /*1008*/ 	.word	0x00000006
        /*100c*/ 	.word	0x00038850
        /*1010*/ 	.short	0x0101
        /*1012*/ 	.byte	0x3f
	.zero		1


	//   ....[62]....
        /*1014*/ 	.word	0x00026330
        /*1018*/ 	.word	0x00000004
        /*101c*/ 	.word	0x00038860
        /*1020*/ 	.short	0x010a
        /*1022*/ 	.byte	0x3f
	.zero		1


	//   ....[63]....
        /*1024*/ 	.word	0x000268a0
        /*1028*/ 	.word	0x00000004
        /*102c*/ 	.word	0x00038850
        /*1030*/ 	.short	0x0107
        /*1032*/ 	.byte	0x3f
	.zero		1


	//   ....[64]....
        /*1034*/ 	.word	0x00026960
        /*1038*/ 	.word	0x00000004
        /*103c*/ 	.word	0x00038850
        /*1040*/ 	.short	0x0101
        /*1042*/ 	.byte	0x3f
	.zero		1


	//   ....[65]....
        /*1044*/ 	.word	0x00027480
        /*1048*/ 	.word	0x00000005
        /*104c*/ 	.word	0x00038820
        /*1050*/ 	.short	0x010a
        /*1052*/ 	.byte	0x3f
	.zero		1


	//   ....[66]....
        /*1054*/ 	.word	0x000275f0
        /*1058*/ 	.word	0x00000003
        /*105c*/ 	.word	0x00038840
        /*1060*/ 	.short	0x010a
        /*1062*/ 	.byte	0x3f
	.zero		1


	//   ....[67]....
        /*1064*/ 	.word	0x00027690
        /*1068*/ 	.word	0x0000001b
        /*106c*/ 	.word	0x00038840
        /*1070*/ 	.short	0x010a
        /*1072*/ 	.byte	0x3f
	.zero		1


	//   ....[68]....
        /*1074*/ 	.word	0x000276d0
        /*1078*/ 	.word	0x00000003
        /*107c*/ 	.word	0x00038860
        /*1080*/ 	.short	0x010a
        /*1082*/ 	.byte	0x3f
	.zero		1


	//   ....[69]....
        /*1084*/ 	.word	0x00027710
        /*1088*/ 	.word	0x0000001b
        /*108c*/ 	.word	0x00038860
        /*1090*/ 	.short	0x010a
        /*1092*/ 	.byte	0x3f
	.zero		1


	//   ....[70]....
        /*1094*/ 	.word	0x00027770
        /*1098*/ 	.word	0x00000059
        /*109c*/ 	.word	0x00038890
        /*10a0*/ 	.short	0x010a
        /*10a2*/ 	.byte	0x3f
	.zero		1


	//   ....[71]....
        /*10a4*/ 	.word	0x00027b50
        /*10a8*/ 	.word	0x00000059
        /*10ac*/ 	.word	0x00038890
        /*10b0*/ 	.short	0x010a
        /*10b2*/ 	.byte	0x3f
	.zero		1


	//   ....[72]....
        /*10b4*/ 	.word	0x00027f30
        /*10b8*/ 	.word	0x00000059
        /*10bc*/ 	.word	0x00038890
        /*10c0*/ 	.short	0x010a
        /*10c2*/ 	.byte	0x3f
	.zero		1


	//   ....[73]....
        /*10c4*/ 	.word	0x00028310
        /*10c8*/ 	.word	0x00000059
        /*10cc*/ 	.word	0x000388b0
        /*10d0*/ 	.short	0x010a
        /*10d2*/ 	.byte	0x3f
	.zero		1


	//   ....[74]....
        /*10d4*/ 	.word	0x00028520
        /*10d8*/ 	.word	0x00000016
        /*10dc*/ 	.word	0x00038800
        /*10e0*/ 	.short	0x010a
        /*10e2*/ 	.byte	0x3f
	.zero		1


	//   ....[75]....
        /*10e4*/ 	.word	0x00028740
        /*10e8*/ 	.word	0x00000016
        /*10ec*/ 	.word	0x00038800
        /*10f0*/ 	.short	0x010a
        /*10f2*/ 	.byte	0x3f
	.zero		1


	//   ....[76]....
        /*10f4*/ 	.word	0x00028790
        /*10f8*/ 	.word	0x00000000
        /*10fc*/ 	.word	0x00038830
        /*1100*/ 	.short	0x010a
        /*1102*/ 	.byte	0x3f
	.zero		1


	//   ....[77]....
        /*1104*/ 	.word	0x000287e0
        /*1108*/ 	.word	0x00000009
        /*110c*/ 	.word	0x00038830
        /*1110*/ 	.short	0x010a
        /*1112*/ 	.byte	0x3f
	.zero		1


	//   ....[78]....
        /*1114*/ 	.word	0x00028830
        /*1118*/ 	.word	0x00000006
        /*111c*/ 	.word	0x00038850
        /*1120*/ 	.short	0x010a
        /*1122*/ 	.byte	0x3f
	.zero		1


	//   ....[79]....
        /*1124*/ 	.word	0x00028880
        /*1128*/ 	.word	0x00000008
        /*112c*/ 	.word	0x00038850
        /*1130*/ 	.short	0x010a
        /*1132*/ 	.byte	0x3f
	.zero		1


	//   ....[80]....
        /*1134*/ 	.word	0x00028a20
        /*1138*/ 	.word	0x00000016
        /*113c*/ 	.word	0x00038820
        /*1140*/ 	.short	0x010a
        /*1142*/ 	.byte	0x3f
	.zero		1


	//   ....[81]....
        /*1144*/ 	.word	0x00028a70
        /*1148*/ 	.word	0x00000009
        /*114c*/ 	.word	0x000388a0
        /*1150*/ 	.short	0x010a
        /*1152*/ 	.byte	0x3f
	.zero		1


	//   ....[82]....
        /*1154*/ 	.word	0x00028ac0
        /*1158*/ 	.word	0x00000009
        /*115c*/ 	.word	0x000388c0
        /*1160*/ 	.short	0x010a
        /*1162*/ 	.byte	0x3f
	.zero		1


	//   ....[83]....
        /*1164*/ 	.word	0x00028b10
        /*1168*/ 	.word	0x00000008
        /*116c*/ 	.word	0x000388a0
        /*1170*/ 	.short	0x010a
        /*1172*/ 	.byte	0x3f
	.zero		1


	//   ....[84]....
        /*1174*/ 	.word	0x00028b60
        /*1178*/ 	.word	0x00000008
        /*117c*/ 	.word	0x000388c0
        /*1180*/ 	.short	0x010a
        /*1182*/ 	.byte	0x3f
	.zero		1


	//   ....[85]....
        /*1184*/ 	.word	0x00028c80
        /*1188*/ 	.word	0x00000005
        /*118c*/ 	.word	0x00038840
        /*1190*/ 	.short	0x010a
        /*1192*/ 	.byte	0x3f
	.zero		1


	//   ....[86]....
        /*1194*/ 	.word	0x00029fe0
        /*1198*/ 	.word	0x00000016
        /*119c*/ 	.word	0x00038820
        /*11a0*/ 	.short	0x010a
        /*11a2*/ 	.byte	0x3f
	.zero		1


	//   ....[87]....
        /*11a4*/ 	.word	0x0002a030
        /*11a8*/ 	.word	0x00000006
        /*11ac*/ 	.word	0x00038840
        /*11b0*/ 	.short	0x010a
        /*11b2*/ 	.byte	0x3f
	.zero		1


	//   ....[88]....
        /*11b4*/ 	.word	0x0002a7d0
        /*11b8*/ 	.word	0x00000006
        /*11bc*/ 	.word	0x00038860
        /*11c0*/ 	.short	0x010a
        /*11c2*/ 	.byte	0x3f
	.zero		1


	//   ....[89]....
        /*11c4*/ 	.word	0x0002afa0
        /*11c8*/ 	.word	0x00000004
        /*11cc*/ 	.word	0x00038860
        /*11d0*/ 	.short	0x010a
        /*11d2*/ 	.byte	0x3f
	.zero		1


	//   ....[90]....
        /*11d4*/ 	.word	0x0002c0f0
        /*11d8*/ 	.word	0x00000005
        /*11dc*/ 	.word	0x00038820
        /*11e0*/ 	.short	0x010a
        /*11e2*/ 	.byte	0x3f
	.zero		1


	//   ....[91]....
        /*11e4*/ 	.word	0x0002c290
        /*11e8*/ 	.word	0x00000003
        /*11ec*/ 	.word	0x00038840
        /*11f0*/ 	.short	0x010a
        /*11f2*/ 	.byte	0x3f
	.zero		1


	//   ....[92]....
        /*11f4*/ 	.word	0x0002c2e0
        /*11f8*/ 	.word	0x0000001b
        /*11fc*/ 	.word	0x00038840
        /*1200*/ 	.short	0x010a
        /*1202*/ 	.byte	0x3f
	.zero		1


	//   ....[93]....
        /*1204*/ 	.word	0x0002c330
        /*1208*/ 	.word	0x00000003
        /*120c*/ 	.word	0x00038860
        /*1210*/ 	.short	0x010a
        /*1212*/ 	.byte	0x3f
	.zero		1


	//----- nvinfo : EIATTR_NUM_MBARRIERS
	.align		4
.L_153:
        /*1214*/ 	.byte	0x03, 0x38
        /*1216*/ 	.short	0x0016


	//----- nvinfo : EIATTR_EXIT_INSTR_OFFSETS
	.align		4
        /*1218*/ 	.byte	0x04, 0x1c
        /*121a*/ 	.short	(.L_155 - .L_154)


	//   ....[0]....
.L_154:
        /*121c*/ 	.word	0x00027760


	//----- nvinfo : EIATTR_MAX_THREADS
	.align		4
.L_155:
        /*1220*/ 	.byte	0x04, 0x05
        /*1222*/ 	.short	(.L_157 - .L_156)
.L_156:
        /*1224*/ 	.word	0x00000180
        /*1228*/ 	.word	0x00000001
        /*122c*/ 	.word	0x00000001


	//----- nvinfo : EIATTR_CRS_STACK_SIZE
	.align		4
.L_157:
        /*1230*/ 	.byte	0x04, 0x1e
        /*1232*/ 	.short	(.L_159 - .L_158)
.L_158:
        /*1234*/ 	.word	0x00000000


	//----- nvinfo : EIATTR_CBANK_PARAM_SIZE
	.align		4
.L_159:
        /*1238*/ 	.byte	0x03, 0x19
        /*123a*/ 	.short	0x0af0


	//----- nvinfo : EIATTR_PARAM_CBANK
	.align		4
        /*123c*/ 	.byte	0x04, 0x0a
        /*123e*/ 	.short	(.L_161 - .L_160)
	.align		4
.L_160:
        /*1240*/ 	.word	index@(.nv.constant0._ZN7cutlass13device_kernelIN5flash11enable_sm90INS1_16FlashAttnFwdSm90INS1_25CollectiveMainloopFwdSm90ILi2EN4cute5tupleIJNS5_1CILi1EEES8_S8_EEENS6_IJNS7_ILi128EEENS7_ILi80EEENS7_ILi256EEEEEELi256ENS_10bfloat16_tEfNS_4arch4Sm90ELb0ELb0ELb0ELb1ELb1ELb1ELb0ELb1ELb1ELb1ELb0ELb0EEENS1_21CollectiveEpilogueFwdINS6_IJSA_SC_SB_EEES9_SE_SG_Li256ELb1ELb1ELb0ELb0EEENS1_36VarlenDynamicPersistentTileSchedulerILi128ELi80ELi256ELi128ELb0ELb1ELb1ELb0ELb1ELb1EEEEEEEEEvNT_6ParamsE)
        /*1244*/ 	.short	0x0210
        /*1246*/ 	.short	0x0af0


	//----- nvinfo : EIATTR_SW_WAR
	.align		4
.L_161:
        /*1248*/ 	.byte	0x04, 0x36
        /*124a*/ 	.short	(.L_163 - .L_162)
.L_162:
        /*124c*/ 	.word	0x00000008
.L_163:


//--------------------- .nv.info._ZN7cutlass13device_kernelIN5flash11enable_sm90INS1_16FlashAttnFwdSm90INS1_25CollectiveMainloopFwdSm90ILi2EN4cute5tupleIJNS5_1CILi1EEES8_S8_EEENS6_IJNS7_ILi128EEENS7_ILi64EEENS7_ILi256EEEEEELi256ENS_10bfloat16_tEfNS_4arch4Sm90ELb0ELb1ELb0ELb0ELb1ELb0ELb0ELb1ELb1ELb1ELb0ELb0EEENS1_21CollectiveEpilogueFwdINS6_IJSA_SC_SB_EEES9_SE_SG_Li256ELb0ELb1ELb0ELb0EEENS1_30DynamicPersistentTileSchedulerILi256ELi128ELb0ELb1ELb1EEEEEEEEEvNT_6ParamsE --------------------------
	.section	.nv.info._ZN7cutlass13device_kernelIN5flash11enable_sm90INS1_16FlashAttnFwdSm90INS1_25CollectiveMainloopFwdSm90ILi2EN4cute5tupleIJNS5_1CILi1EEES8_S8_EEENS6_IJNS7_ILi128EEENS7_ILi64EEENS7_ILi256EEEEEELi256ENS_10bfloat16_tEfNS_4arch4Sm90ELb0ELb1ELb0ELb0ELb1ELb0ELb0ELb1ELb1ELb1ELb0ELb0EEENS1_21CollectiveEpilogueFwdINS6_IJSA_SC_SB_EEES9_SE_SG_Li256ELb0ELb1ELb0ELb0EEENS1_30DynamicPersistentTileSchedulerILi256ELi128ELb0ELb1ELb1EEEEEEEEEvNT_6ParamsE,"",@"SHT_CUDA_INFO"
	.sectionflags	@""
	.align	4


	//----- nvinfo : EIATTR_CUDA_API_VERSION
	.align		4
        /*0000*/ 	.byte	0x04, 0x37
        /*0002*/ 	.short	(.L_165 - .L_164)
.L_164:
        /*0004*/ 	.word	0x00000082


	//----- nvinfo : EIATTR_KPARAM_INFO
	.align		4
.L_165:
        /*0008*/ 	.byte	0x04, 0x17
        /*000a*/ 	.short	(.L_167 - .L_166)
.L_166:
        /*000c*/ 	.word	0x00000000
        /*0010*/ 	.short	0x0000
        /*0012*/ 	.short	0x0070
        /*0014*/ 	.byte	0x00, 0xf0, 0x01, 0x2a


	//----- nvinfo : EIATTR_SPARSE_MMA_MASK
	.align		4
.L_167:
        /*0018*/ 	.byte	0x03, 0x50
        /*001a*/ 	.short	0x0000


	//----- nvinfo : EIATTR_MAXREG_COUNT
	.align		4
        /*001c*/ 	.byte	0x03, 0x1b
        /*001e*/ 	.short	0x00a8


	//----- nvinfo : EIATTR_NUM_BARRIERS
	.align		4
        /*0020*/ 	.byte	0x02, 0x4c
        /*0022*/ 	.byte	0x09
	.zero		1


	//----- nvinfo : EIATTR_EXTERNS
	.align		4
        /*0024*/ 	.byte	0x04, 0x0f
        /*0026*/ 	.short	(.L_169 - .L_168)


	//   ....[0]....
	.align		4
.L_168:
        /*0028*/ 	.word	index@(__assertfail)


	//----- nvinfo : EIATTR_ANNOTATIONS
	.align		4
.L_169:
        /*002c*/ 	.byte	0x04, 0x55
        /*002e*/ 	.short	(.L_171 - .L_170)


	//   ....[0]....
.L_170:
        /*0030*/ 	.word	0x00000001
        /*0034*/ 	.byte	0xa0, 0x08, 0x00, 0x00, 0x01, 0x00, 0x00, 0x00, 0x60, 0x09, 0x00, 0x00, 0x01, 0x00, 0x00, 0x00
        /*0044*/ 	.byte	0xc0, 0xf4, 0x00, 0x00, 0x01, 0x00, 0x00, 0x00, 0x60, 0xf5, 0x00, 0x00, 0x01, 0x00, 0x00, 0x00
        /*0054*/ 	.byte	0x10, 0xf6, 0x00, 0x00, 0x01, 0x00, 0x00, 0x00, 0xe0, 0x1c, 0x01, 0x00, 0x01, 0x00, 0x00, 0x00
        /*0064*/ 	.byte	0x00, 0x1d, 0x01, 0x00, 0x01, 0x00, 0x00, 0x00, 0xf0, 0x34, 0x01, 0x00, 0x01, 0x00, 0x00, 0x00
        /*0074*/ 	.byte	0x90, 0x36, 0x01, 0x00


	//----- nvinfo : EIATTR_MERCURY_ISA_VERSION
	.align		4
.L_171:
        /*0078*/ 	.byte	0x03, 0x5f
        /*007a*/ 	.short	0x0101


	//----- nvinfo : EIATTR_INT_WARP_WIDE_INSTR_OFFSETS
	.align		4
        /*007c*/ 	.byte	0x04, 0x31
        /*007e*/ 	.short	(.L_173 - .L_172)


	//   ....[0]....
.L_172:
        /*0080*/ 	.word	0x000000c0


	//   ....[1]....
        /*0084*/ 	.word	0x000000d0


	//   ....[2]....
        /*0088*/ 	.word	0x00000170


	//   ....[3]....
        /*008c*/ 	.word	0x00010280


	//   ....[4]....
        /*0090*/ 	.word	0x00010310


	//   ....[5]....
        /*0094*/ 	.word	0x00012cf0


	//   ....[6]....
        /*0098*/ 	.word	0x00012d80


	//----- nvinfo : EIATTR_COOP_GROUP_MASK_REGIDS
	.align		4
.L_173:
        /*009c*/ 	.byte	0x04, 0x29
        /*009e*/ 	.short	(.L_175 - .L_174)


	//   ....[0]....
.L_174:
        /*00a0*/ 	.word	0xffffffff


	//   ....[1]....
        /*00a4*/ 	.word	0xffffffff


	//   ....[2]....
        /*00a8*/ 	.word	0xffffffff


	//   ....[3]....
        /*00ac*/ 	.word	0xffffffff


	//   ....[4]....
        /*00b0*/ 	.word	0xffffffff


	//   ....[5]....
        /*00b4*/ 	.word	0xffffffff


	//   ....[6]....
        /*00b8*/ 	.word	0xffffffff


	//   ....[7]....
        /*00bc*/ 	.word	0xffffffff


	//   ....[8]....
        /*00c0*/ 	.word	0xffffffff


	//   ....[9]....
        /*00c4*/ 	.word	0xffffffff


	//   ....[10]....
        /*00c8*/ 	.word	0xffffffff


	//   ....[11]....
        /*00cc*/ 	.word	0xffffffff


	//   ....[12]....
        /*00d0*/ 	.word	0xffffffff


	//   ....[13]....
        /*00d4*/ 	.word	0xffffffff


	//   ....[14]....
        /*00d8*/ 	.word	0xffffffff


	//   ....[15]....
        /*00dc*/ 	.word	0xffffffff


	//   ....[16]....
        /*00e0*/ 	.word	0xffffffff


	//   ....[17]....
        /*00e4*/ 	.word	0xffffffff


	//   ....[18]....
        /*00e8*/ 	.word	0xffffffff


	//   ....[19]....
        /*00ec*/ 	.word	0xffffffff


	//   ....[20]....
        /*00f0*/ 	.word	0xffffffff


	//   ....[21]....
        /*00f4*/ 	.word	0xffffffff


	//   ....[22]....
        /*00f8*/ 	.word	0xffffffff


	//   ....[23]....
        /*00fc*/ 	.word	0xffffffff


	//   ....[24]....
        /*0100*/ 	.word	0xffffffff


	//   ....[25]....
        /*0104*/ 	.word	0xffffffff


	//   ....[26]....
        /*0108*/ 	.word	0xffffffff


	//   ....[27]....
        /*010c*/ 	.word	0xffffffff


	//   ....[28]....
        /*0110*/ 	.word	0xffffffff


	//   ....[29]....
        /*0114*/ 	.word	0xffffffff


	//   ....[30]....
        /*0118*/ 	.word	0xffffffff


	//   ....[31]....
        /*011c*/ 	.word	0xffffffff


	//   ....[32]....
        /*0120*/ 	.word	0xffffffff


	//   ....[33]....
        /*0124*/ 	.word	0xffffffff


	//   ....[34]....
        /*0128*/ 	.word	0xffffffff


	//   ....[35]....
        /*012c*/ 	.word	0xffffffff


	//   ....[36]....
        /*0130*/ 	.word	0xffffffff


	//   ....[37]....
        /*0134*/ 	.word	0xffffffff


	//   ....[38]....
        /*0138*/ 	.word	0xffffffff


	//   ....[39]....
        /*013c*/ 	.word	0xffffffff


	//   ....[40]....
        /*0140*/ 	.word	0xffffffff


	//   ....[41]....
        /*0144*/ 	.word	0xffffffff


	//   ....[42]....
        /*0148*/ 	.word	0xffffffff


	//   ....[43]....
        /*014c*/ 	.word	0xffffffff


	//   ....[44]....
        /*0150*/ 	.word	0xffffffff


	//   ....[45]....
        /*0154*/ 	.word	0xffffffff


	//   ....[46]....
        /*0158*/ 	.word	0xffffffff


	//   ....[47]....
        /*015c*/ 	.word	0xffffffff


	//   ....[48]....
        /*0160*/ 	.word	0xffffffff


	//   ....[49]....
        /*0164*/ 	.word	0xffffffff


	//   ....[50]....
        /*0168*/ 	.word	0xffffffff


	//   ....[51]....
        /*016c*/ 	.word	0xffffffff


	//   ....[52]....
        /*0170*/ 	.word	0xffffffff


	//   ....[53]....
        /*0174*/ 	.word	0xffffffff


	//   ....[54]....
        /*0178*/ 	.word	0xffffffff


	//   ....[55]....
        /*017c*/ 	.word	0xffffffff


	//   ....[56]....
        /*0180*/ 	.word	0xffffffff


	//   ....[57]....
        /*0184*/ 	.word	0xffffffff


	//   ....[58]....
        /*0188*/ 	.word	0xffffffff


	//   ....[59]....
        /*018c*/ 	.word	0xffffffff


	//   ....[60]....
        /*0190*/ 	.word	0xffffffff


	//   ....[61]....
        /*0194*/ 	.word	0xffffffff


	//   ....[62]....
        /*0198*/ 	.word	0xffffffff


	//   ....[63]....
        /*019c*/ 	.word	0xffffffff


	//   ....[64]....
        /*01a0*/ 	.word	0xffffffff


	//   ....[65]....
        /*01a4*/ 	.word	0xffffffff


	//   ....[66]....
        /*01a8*/ 	.word	0xffffffff


	//   ....[67]....
        /*01ac*/ 	.word	0xffffffff


	//   ....[68]....
        /*01b0*/ 	.word	0xffffffff


	//   ....[69]....
        /*01b4*/ 	.word	0xffffffff


	//   ....[70]....
        /*01b8*/ 	.word	0xffffffff


	//   ....[71]....
        /*01bc*/ 	.word	0xffffffff


	//   ....[72]....
        /*01c0*/ 	.word	0xffffffff


	//   ....[73]....
        /*01c4*/ 	.word	0xffffffff


	//   ....[74]....
        /*01c8*/ 	.word	0xffffffff


	//   ....[75]....
        /*01cc*/ 	.word	0xffffffff


	//   ....[76]....
        /*01d0*/ 	.word	0xffffffff


	//   ....[77]....
        /*01d4*/ 	.word	0xffffffff


	//   ....[78]....
        /*01d8*/ 	.word	0xffffffff


	//   ....[79]....
        /*01dc*/ 	.word	0xffffffff


	//   ....[80]....
        /*01e0*/ 	.word	0xffffffff


	//   ....[81]....
        /*01e4*/ 	.word	0xffffffff


	//   ....[82]....
        /*01e8*/ 	.word	0xffffffff


	//   ....[83]....
        /*01ec*/ 	.word	0xffffffff


	//   ....[84]....
        /*01f0*/ 	.word	0xffffffff


	//   ....[85]....
        /*01f4*/ 	.word	0xffffffff


	//   ....[86]....
        /*01f8*/ 	.word	0xffffffff


	//   ....[87]....
        /*01fc*/ 	.word	0xffffffff


	//   ....[88]....
        /*0200*/ 	.word	0xffffffff


	//   ....[89]....
        /*0204*/ 	.word	0xffffffff


	//   ....[90]....
        /*0208*/ 	.word	0xffffffff


	//   ....[91]....
        /*020c*/ 	.word	0xffffffff


	//   ....[92]....
        /*0210*/ 	.word	0xffffffff


	//   ....[93]....
        /*0214*/ 	.word	0xffffffff


	//   ....[94]....
        /*0218*/ 	.word	0xffffffff


	//   ....[95]....
        /*021c*/ 	.word	0xffffffff


	//   ....[96]....
        /*0220*/ 	.word	0xffffffff


	//   ....[97]....
        /*0224*/ 	.word	0xffffffff


	//   ....[98]....
        /*0228*/ 	.word	0xffffffff


	//   ....[99]....
        /*022c*/ 	.word	0xffffffff


	//   ....[100]....
        /*0230*/ 	.word	0xffffffff


	//   ....[101]....
        /*0234*/ 	.word	0xffffffff


	//   ....[102]....
        /*0238*/ 	.word	0xffffffff


	//   ....[103]....
        /*023c*/ 	.word	0xffffffff


	//   ....[104]....
        /*0240*/ 	.word	0x0500000f


	//   ....[105]....
        /*0244*/ 	.word	0x0500000f


	//   ....[106]....
        /*0248*/ 	.word	0x0500000f


	//   ....[107]....
        /*024c*/ 	.word	0x0500000f


	//   ....[108]....
        /*0250*/ 	.word	0x0500000f


	//   ....[109]....
        /*0254*/ 	.word	0x0500000f


	//   ....[110]....
        /*0258*/ 	.word	0x0500000f


	//   ....[111]....
        /*025c*/ 	.word	0x0500000f


	//   ....[112]....
        /*0260*/ 	.word	0x0500000f


	//   ....[113]....
        /*0264*/ 	.word	0x0500000f


	//   ....[114]....
        /*0268*/ 	.word	0x0500000f


	//   ....[115]....
        /*026c*/ 	.word	0x0500000f


	//   ....[116]....
        /*0270*/ 	.word	0x0500000f


	//   ....[117]....
        /*0274*/ 	.word	0x0500000f


	//   ....[118]....
        /*0278*/ 	.word	0x0500000f


	//   ....[119]....
        /*027c*/ 	.word	0x0500000f


	//   ....[120]....
        /*0280*/ 	.word	0x0500000f


	//   ....[121]....
        /*0284*/ 	.word	0x0500000f


	//   ....[122]....
        /*0288*/ 	.word	0x0500000f


	//   ....[123]....
        /*028c*/ 	.word	0x0500000f


	//   ....[124]....
        /*0290*/ 	.word	0x0500000f


	//   ....[125]....
        /*0294*/ 	.word	0x0500000f


	//   ....[126]....
        /*0298*/ 	.word	0x0500000f


	//   ....[127]....
        /*029c*/ 	.word	0x0500000f


	//   ....[128]....
        /*02a0*/ 	.word	0x0500000f


	//   ....[129]....
        /*02a4*/ 	.word	0x0500000f


	//   ....[130]....
        /*02a8*/ 	.word	0x0500000f


	//   ....[131]....
        /*02ac*/ 	.word	0x0500000f


	//   ....[132]....
        /*02b0*/ 	.word	0x0500000f


	//   ....[133]....
        /*02b4*/ 	.word	0x0500000f


	//   ....[134]....
        /*02b8*/ 	.word	0x0500000f


	//   ....[135]....
        /*02bc*/ 	.word	0x0500000f


	//   ....[136]....
        /*02c0*/ 	.word	0x0500000f


	//   ....[137]....
        /*02c4*/ 	.word	0x0500000f


	//   ....[138]....
        /*02c8*/ 	.word	0x0500000f


	//   ....[139]....
        /*02cc*/ 	.word	0x0500000f


	//   ....[140]....
        /*02d0*/ 	.word	0x0500000f


	//   ....[141]....
        /*02d4*/ 	.word	0x0500000f


	//   ....[142]....
        /*02d8*/ 	.word	0x0500000f


	//   ....[143]....
        /*02dc*/ 	.word	0x0500000f


	//   ....[144]....
        /*02e0*/ 	.word	0x0500000f


	//   ....[145]....
        /*02e4*/ 	.word	0x0500000f


	//   ....[146]....
        /*02e8*/ 	.word	0x0500000f


	//   ....[147]....
        /*02ec*/ 	.word	0x0500000f


	//   ....[148]....
        /*02f0*/ 	.word	0x0500000f


	//   ....[149]....
        /*02f4*/ 	.word	0x0500000f


	//   ....[150]....
        /*02f8*/ 	.word	0x0500000f


	//   ....[151]....
        /*02fc*/ 	.word	0x0500000f


	//   ....[152]....
        /*0300*/ 	.word	0x0500000f


	//   ....[153]....
        /*0304*/ 	.word	0x0500000f


	//   ....[154]....
        /*0308*/ 	.word	0x0500000f


	//----- nvinfo : EIATTR_COOP_GROUP_INSTR_OFFSETS
	.align		4
.L_175:
        /*030c*/ 	.byte	0x04, 0x28
        /*030e*/ 	.short	(.L_177 - .L_176)


	//   ....[0]....
.L_176:
        /*0310*/ 	.word	0x00000070


	//   ....[1]....
        /*0314*/ 	.word	0x000000b0


	//   ....[2]....
        /*0318*/ 	.word	0x000002d0


	//   ....[3]....
        /*031c*/ 	.word	0x00000430


	//   ....[4]....
        /*0320*/ 	.word	0x00000550


	//   ....[5]....
        /*0324*/ 	.word	0x000006b0


	//   ....[6]....
        /*0328*/ 	.word	0x000019c0


	//   ....[7]....
        /*032c*/ 	.word	0x00002790


	//   ....[8]....
        /*0330*/ 	.word	0x000029f0


	//   ....[9]....
        /*0334*/ 	.word	0x00003380


	//   ....[10]....
        /*0338*/ 	.word	0x000034d0


	//   ....[11]....
        /*033c*/ 	.word	0x00003830


	//   ....[12]....
        /*0340*/ 	.word	0x000038c0


	//   ....[13]....
        /*0344*/ 	.word	0x000057d0


	//   ....[14]....
        /*0348*/ 	.word	0x00005a10


	//   ....[15]....
        /*034c*/ 	.word	0x00006100


	//   ....[16]....
        /*0350*/ 	.word	0x00006200


	//   ....[17]....
        /*0354*/ 	.word	0x00006590


	//   ....[18]....
        /*0358*/ 	.word	0x000065f0


	//   ....[19]....
        /*035c*/ 	.word	0x000083d0


	//   ....[20]....
        /*0360*/ 	.word	0x000083e0


	//   ....[21]....
        /*0364*/ 	.word	0x00008410


	//   ....[22]....
        /*0368*/ 	.word	0x00008420


	//   ....[23]....
        /*036c*/ 	.word	0x0000a020


	//   ....[24]....
        /*0370*/ 	.word	0x0000a250


	//   ....[25]....
        /*0374*/ 	.word	0x0000a940


	//   ....[26]....
        /*0378*/ 	.word	0x0000aa40


	//   ....[27]....
        /*037c*/ 	.word	0x0000add0


	//   ....[28]....
        /*0380*/ 	.word	0x0000ae30


	//   ....[29]....
        /*0384*/ 	.word	0x0000be60


	//   ....[30]....
        /*0388*/ 	.word	0x0000be90


	//   ....[31]....
        /*038c*/ 	.word	0x0000bf50


	//   ....[32]....
        /*0390*/ 	.word	0x0000bf60


	//   ....[33]....
        /*0394*/ 	.word	0x0000dcf0


	//   ....[34]....
        /*0398*/ 	.word	0x0000dd20


	//   ....[35]....
        /*039c*/ 	.word	0x0000dd50


	//   ....[36]....
        /*03a0*/ 	.word	0x0000ddb0


	//   ....[37]....
        /*03a4*/ 	.word	0x0000e2a0


	//   ....[38]....
        /*03a8*/ 	.word	0x0000e2e0


	//   ....[39]....
        /*03ac*/ 	.word	0x0000e420


	//   ....[40]....
        /*03b0*/ 	.word	0x0000e440


	//   ....[41]....
        /*03b4*/ 	.word	0x0000e580


	//   ....[42]....
        /*03b8*/ 	.word	0x0000e5a0


	//   ....[43]....
        /*03bc*/ 	.word	0x0000e6f0


	//   ....[44]....
        /*03c0*/ 	.word	0x0000e710


	//   ....[45]....
        /*03c4*/ 	.word	0x0000ee90


	//   ....[46]....
        /*03c8*/ 	.word	0x0000eeb0


	//   ....[47]....
        /*03cc*/ 	.word	0x0000eff0


	//   ....[48]....
        /*03d0*/ 	.word	0x0000f010


	//   ....[49]....
        /*03d4*/ 	.word	0x0000f150


	//   ....[50]....
        /*03d8*/ 	.word	0x0000f170


	//   ....[51]....
        /*03dc*/ 	.word	0x0000f2c0


	//   ....[52]....
        /*03e0*/ 	.word	0x0000f2e0


	//   ....[53]....
        /*03e4*/ 	.word	0x0000f4f0


	//   ....[54]....
        /*03e8*/ 	.word	0x00010e00


	//   ....[55]....
        /*03ec*/ 	.word	0x00010e20


	//   ....[56]....
        /*03f0*/ 	.word	0x00010e30


	//   ....[57]....
        /*03f4*/ 	.word	0x00010e70


	//   ....[58]....
        /*03f8*/ 	.word	0x00010f10


	//   ....[59]....
        /*03fc*/ 	.word	0x00010f30


	//   ....[60]....
        /*0400*/ 	.word	0x00010fd0


	//   ....[61]....
        /*0404*/ 	.word	0x00010ff0


	//   ....[62]....
        /*0408*/ 	.word	0x00011660


	//   ....[63]....
        /*040c*/ 	.word	0x00011680


	//   ....[64]....
        /*0410*/ 	.word	0x000116b0


	//   ....[65]....
        /*0414*/ 	.word	0x000116f0


	//   ....[66]....
        /*0418*/ 	.word	0x00011780


	//   ....[67]....
        /*041c*/ 	.word	0x000117b0


	//   ....[68]....
        /*0420*/ 	.word	0x00011840


	//   ....[69]....
        /*0424*/ 	.word	0x00011870


	//   ....[70]....
        /*0428*/ 	.word	0x00011900


	//   ....[71]....
        /*042c*/ 	.word	0x00011920


	//   ....[72]....
        /*0430*/ 	.word	0x000119c0


	//   ....[73]....
        /*0434*/ 	.word	0x000119f0


	//   ....[74]....
        /*0438*/ 	.word	0x00011a80


	//   ....[75]....
        /*043c*/ 	.word	0x00011ab0


	//   ....[76]....
        /*0440*/ 	.word	0x00011b40


	//   ....[77]....
        /*0444*/ 	.word	0x00011b60


	//   ....[78]....
        /*0448*/ 	.word	0x000122b0


	//   ....[79]....
        /*044c*/ 	.word	0x000122e0


	//   ....[80]....
        /*0450*/ 	.word	0x000122f0


	//   ....[81]....
        /*0454*/ 	.word	0x00012310


	//   ....[82]....
        /*0458*/ 	.word	0x00012380


	//   ....[83]....
        /*045c*/ 	.word	0x000123a0


	//   ....[84]....
        /*0460*/ 	.word	0x00012400


	//   ....[85]....
        /*0464*/ 	.word	0x00012420


	//   ....[86]....
        /*0468*/ 	.word	0x000126f0


	//   ....[87]....
        /*046c*/ 	.word	0x00012710


	//   ....[88]....
        /*0470*/ 	.word	0x00012730


	//   ....[89]....
        /*0474*/ 	.word	0x000127d0


	//   ....[90]....
        /*0478*/ 	.word	0x000127f0


	//   ....[91]....
        /*047c*/ 	.word	0x00012890


	//   ....[92]....
        /*0480*/ 	.word	0x000128b0


	//   ....[93]....
        /*0484*/ 	.word	0x000128c0


	//   ....[94]....
        /*0488*/ 	.word	0x00012ee0


	//   ....[95]....
        /*048c*/ 	.word	0x00012f00


	//   ....[96]....
        /*0490*/ 	.word	0x00012f10


	//   ....[97]....
        /*0494*/ 	.word	0x00012f30


	//   ....[98]....
        /*0498*/ 	.word	0x00012ff0


	//   ....[99]....
        /*049c*/ 	.word	0x00013020


	//   ....[100]....
        /*04a0*/ 	.word	0x00013030


	//   ....[101]....
        /*04a4*/ 	.word	0x000130c0


	//   ....[102]....
        /*04a8*/ 	.word	0x00013430


	//   ....[103]....
        /*04ac*/ 	.word	0x00013610


	//   ....[104]....
        /*04b0*/ 	.word	0x00013c80


	//   ....[105]....
        /*04b4*/ 	.word	0x00013d60


	//   ....[106]....
        /*04b8*/ 	.word	0x00013e00


	//   ....[107]....
        /*04bc*/ 	.word	0x00013e80


	//   ....[108]....
        /*04c0*/ 	.word	0x00013f50


	//   ....[109]....
        /*04c4*/ 	.word	0x00013fe0


	//   ....[110]....
        /*04c8*/ 	.word	0x000140c0


	//   ....[111]....
        /*04cc*/ 	.word	0x00014140


	//   ....[112]....
        /*04d0*/ 	.word	0x00014220


	//   ....[113]....
        /*04d4*/ 	.word	0x000142b0


	//   ....[114]....
        /*04d8*/ 	.word	0x00014320


	//   ....[115]....
        /*04dc*/ 	.word	0x000143a0


	//   ....[116]....
        /*04e0*/ 	.word	0x00014470


	//   ....[117]....
        /*04e4*/ 	.word	0x000144e0


	//   ....[118]....
        /*04e8*/ 	.word	0x000145e0


	//   ....[119]....
        /*04ec*/ 	.word	0x00014660


	//   ....[120]....
        /*04f0*/ 	.word	0x00014750


	//   ....[121]....
        /*04f4*/ 	.word	0x000147c0


	//   ....[122]....
        /*04f8*/ 	.word	0x000148c0


	//   ....[123]....
        /*04fc*/ 	.word	0x00014930


	//   ....[124]....
        /*0500*/ 	.word	0x00014a30


	//   ....[125]....
        /*0504*/ 	.word	0x00014aa0


	//   ....[126]....
        /*0508*/ 	.word	0x00014ba0


	//   ....[127]....
        /*050c*/ 	.word	0x00014c10


	//   ....[128]....
        /*0510*/ 	.word	0x00014cf0


	//   ....[129]....
        /*0514*/ 	.word	0x00014e20


	//   ....[130]....
        /*0518*/ 	.word	0x00014ec0


	//   ....[131]....
        /*051c*/ 	.word	0x00014f30


	//   ....[132]....
        /*0520*/ 	.word	0x00015000


	//   ....[133]....
        /*0524*/ 	.word	0x00015060


	//   ....[134]....
        /*0528*/ 	.word	0x00015130


	//   ....[135]....
        /*052c*/ 	.word	0x00015190


	//   ....[136]....
        /*0530*/ 	.word	0x00015260


	//   ....[137]....
        /*0534*/ 	.word	0x00015340


	//   ....[138]....
        /*0538*/ 	.word	0x000153e0


	//   ....[139]....
        /*053c*/ 	.word	0x00015440


	//   ....[140]....
        /*0540*/ 	.word	0x00015550


	//   ....[141]....
        /*0544*/ 	.word	0x000155b0


	//   ....[142]....
        /*0548*/ 	.word	0x000156c0


	//   ....[143]....
        /*054c*/ 	.word	0x00015720


	//   ....[144]....
        /*0550*/ 	.word	0x000157e0


	//   ....[145]....
        /*0554*/ 	.word	0x00015940


	//   ....[146]....
        /*0558*/ 	.word	0x000159e0


	//   ....[147]....
        /*055c*/ 	.word	0x00015a40


	//   ....[148]....
        /*0560*/ 	.word	0x00015b10


	//   ....[149]....
        /*0564*/ 	.word	0x00015bf0


	//   ....[150]....
        /*0568*/ 	.word	0x00015cb0


	//   ....[151]....
        /*056c*/ 	.word	0x00015d90


	//   ....[152]....
        /*0570*/ 	.word	0x00015e50


	//   ....[153]....
        /*0574*/ 	.word	0x00015f60


	//   ....[154]....
        /*0578*/ 	.word	0x00016080


	//----- nvinfo : EIATTR_REG_RECONFIG
	.align		4
.L_177:
        /*057c*/ 	.byte	0x01, 0x54
	.zero		2


	//----- nvinfo : EIATTR_SYSCALL_OFFSETS
	.align		4
        /*0580*/ 	.byte	0x04, 0x46
        /*0582*/ 	.short	(.L_179 - .L_178)


	//   ....[0]....
.L_178:
        /*0584*/ 	.word	0x00001ba0


	//   ....[1]....
        /*0588*/ 	.word	0x00010470


	//   ....[2]....
        /*058c*/ 	.word	0x000105c0


	//   ....[3]....
        /*0590*/ 	.word	0x000106b0


	//   ....[4]....
        /*0594*/ 	.word	0x00011310


	//----- nvinfo : EIATTR_MBARRIER_INSTR_OFFSETS
	.align		4
.L_179:
        /*0598*/ 	.byte	0x04, 0x39
        /*059a*/ 	.short	(.L_181 - .L_180)


	//   ....[0]....
.L_180:
        /*059c*/ 	.word	0x00000180
        /*05a0*/ 	.word	0x000000ff
        /*05a4*/ 	.word	0x00030800
        /*05a8*/ 	.short	0x0100
        /*05aa*/ 	.byte	0x08
	.zero		1


	//   ....[1]....
        /*05ac*/ 	.word	0x00000190
        /*05b0*/ 	.word	0x000000ff
        /*05b4*/ 	.word	0x00030820
        /*05b8*/ 	.short	0x0100
        /*05ba*/ 	.byte	0x08
	.zero		1


	//   ....[2]....
        /*05bc*/ 	.word	0x00000280
        /*05c0*/ 	.word	0x000000ff
        /*05c4*/ 	.word	0x00030830
        /*05c8*/ 	.short	0x0100
        /*05ca*/ 	.byte	0x08
	.zero		1


	//   ....[3]....
        /*05cc*/ 	.word	0x00000290
        /*05d0*/ 	.word	0x000000ff
        /*05d4*/ 	.word	0x00030840
        /*05d8*/ 	.short	0x0100
        /*05da*/ 	.byte	0x08
	.zero		1


	//   ....[4]....
        /*05dc*/ 	.word	0x000002a0
        /*05e0*/ 	.word	0x000000ff
        /*05e4*/ 	.word	0x00030838
        /*05e8*/ 	.short	0x0100
        /*05ea*/ 	.byte	0x08
	.zero		1


	//   ....[5]....
        /*05ec*/ 	.word	0x000002b0
        /*05f0*/ 	.word	0x000000ff
        /*05f4*/ 	.word	0x00030848
        /*05f8*/ 	.short	0x0100
        /*05fa*/ 	.byte	0x08
	.zero		1


	//   ....[6]....
        /*05fc*/ 	.word	0x000003e0
        /*0600*/ 	.word	0x000000ff
        /*0604*/ 	.word	0x00030850
        /*0608*/ 	.short	0x0100
        /*060a*/ 	.byte	0x08
	.zero		1


	//   ....[7]....
        /*060c*/ 	.word	0x000003f0
        /*0610*/ 	.word	0x000000ff
        /*0614*/ 	.word	0x00030860
        /*0618*/ 	.short	0x0100
        /*061a*/ 	.byte	0x08
	.zero		1


	//   ....[8]....
        /*061c*/ 	.word	0x00000400
        /*0620*/ 	.word	0x000000ff
        /*0624*/ 	.word	0x00030858
        /*0628*/ 	.short	0x0100
        /*062a*/ 	.byte	0x08
	.zero		1


	//   ....[9]....
        /*062c*/ 	.word	0x00000410
        /*0630*/ 	.word	0x000000ff
        /*0634*/ 	.word	0x00030868
        /*0638*/ 	.short	0x0100
        /*063a*/ 	.byte	0x08
	.zero		1


	//   ....[10]....
        /*063c*/ 	.word	0x00000500
        /*0640*/ 	.word	0x000000ff
        /*0644*/ 	.word	0x00030870
        /*0648*/ 	.short	0x0100
        /*064a*/ 	.byte	0x06
	.zero		1


	//   ....[11]....
        /*064c*/ 	.word	0x00000510
        /*0650*/ 	.word	0x000000ff
        /*0654*/ 	.word	0x00030880
        /*0658*/ 	.short	0x0100
        /*065a*/ 	.byte	0x06
	.zero		1


	//   ....[12]....
        /*065c*/ 	.word	0x00000520
        /*0660*/ 	.word	0x000000ff
        /*0664*/ 	.word	0x00030878
        /*0668*/ 	.short	0x0100
        /*066a*/ 	.byte	0x06
	.zero		1


	//   ....[13]....
        /*066c*/ 	.word	0x00000530
        /*0670*/ 	.word	0x000000ff
        /*0674*/ 	.word	0x00030888
        /*0678*/ 	.short	0x0100
        /*067a*/ 	.byte	0x06
	.zero		1


	//   ....[14]....
        /*067c*/ 	.word	0x00000660
        /*0680*/ 	.word	0x000000ff
        /*0684*/ 	.word	0x00030890
        /*0688*/ 	.short	0x0100
        /*068a*/ 	.byte	0x08
	.zero		1


	//   ....[15]....
        /*068c*/ 	.word	0x00000670
        /*0690*/ 	.word	0x000000ff
        /*0694*/ 	.word	0x000308a0
        /*0698*/ 	.short	0x0100
        /*069a*/ 	.byte	0x08
	.zero		1


	//   ....[16]....
        /*069c*/ 	.word	0x00000680
        /*06a0*/ 	.word	0x000000ff
        /*06a4*/ 	.word	0x00030898
        /*06a8*/ 	.short	0x0100
        /*06aa*/ 	.byte	0x08
	.zero		1


	//   ....[17]....
        /*06ac*/ 	.word	0x00000690
        /*06b0*/ 	.word	0x000000ff
        /*06b4*/ 	.word	0x000308a8
        /*06b8*/ 	.short	0x0100
        /*06ba*/ 	.byte	0x08
	.zero		1


	//   ....[18]....
        /*06bc*/ 	.word	0x000007d0
        /*06c0*/ 	.word	0x000000ff
        /*06c4*/ 	.word	0x000308b0
        /*06c8*/ 	.short	0x0100
        /*06ca*/ 	.byte	0x08
	.zero		1


	//   ....[19]....
        /*06cc*/ 	.word	0x000007e0
        /*06d0*/ 	.word	0x000000ff
        /*06d4*/ 	.word	0x000308c0
        /*06d8*/ 	.short	0x0100
        /*06da*/ 	.byte	0x08
	.zero		1


	//   ....[20]....
        /*06dc*/ 	.word	0x000007f0
        /*06e0*/ 	.word	0x000000ff
        /*06e4*/ 	.word	0x000308b8
        /*06e8*/ 	.short	0x0100
        /*06ea*/ 	.byte	0x08
	.zero		1


	//   ....[21]....
        /*06ec*/ 	.word	0x00000800
        /*06f0*/ 	.word	0x000000ff
        /*06f4*/ 	.word	0x000308c8
        /*06f8*/ 	.short	0x0100
        /*06fa*/ 	.byte	0x08
	.zero		1


	//   ....[22]....
        /*06fc*/ 	.word	0x00001c40
        /*0700*/ 	.word	0x000000ff
        /*0704*/ 	.word	0x00030800
        /*0708*/ 	.short	0x010a
        /*070a*/ 	.byte	0x28
	.zero		1


	//   ....[23]....
        /*070c*/ 	.word	0x00001cc0
        /*0710*/ 	.word	0x00000003
        /*0714*/ 	.word	0x00030830
        /*0718*/ 	.short	0x010a
        /*071a*/ 	.byte	0x3f
	.zero		1


	//   ....[24]....
        /*071c*/ 	.word	0x00001d00
        /*0720*/ 	.word	0x00000003
        /*0724*/ 	.word	0x00030830
        /*0728*/ 	.short	0x010a
        /*072a*/ 	.byte	0x3f
	.zero		1


	//   ....[25]....
        /*072c*/ 	.word	0x000027b0
        /*0730*/ 	.word	0x000000ff
        /*0734*/ 	.word	0x00000000
        /*0738*/ 	.short	0x0101
        /*073a*/ 	.byte	0x04
	.zero		1


	//   ....[26]....
        /*073c*/ 	.word	0x000045b0
        /*0740*/ 	.word	0x000000ff
        /*0744*/ 	.word	0x00030830
        /*0748*/ 	.short	0x010a
        /*074a*/ 	.byte	0x06
	.zero		1


	//   ....[27]....
        /*074c*/ 	.word	0x000045f0
        /*0750*/ 	.word	0x000000ff
        /*0754*/ 	.word	0x00030830
        /*0758*/ 	.short	0x010a
        /*075a*/ 	.byte	0x06
	.zero		1


	//   ....[28]....
        /*075c*/ 	.word	0x00005470
        /*0760*/ 	.word	0x000000ff
        /*0764*/ 	.word	0x00030850
        /*0768*/ 	.short	0x010a
        /*076a*/ 	.byte	0x05
	.zero		1


	//   ....[29]....
        /*076c*/ 	.word	0x000054b0
        /*0770*/ 	.word	0x000000ff
        /*0774*/ 	.word	0x00030850
        /*0778*/ 	.short	0x010a
        /*077a*/ 	.byte	0x05
	.zero		1


	//   ....[30]....
        /*077c*/ 	.word	0x00005830
        /*0780*/ 	.word	0x000000ff
        /*0784*/ 	.word	0x00000000
        /*0788*/ 	.short	0x0101
        /*078a*/ 	.byte	0x06
	.zero		1


	//   ....[31]....
        /*078c*/ 	.word	0x00006cd0
        /*0790*/ 	.word	0x000000ff
        /*0794*/ 	.word	0x00000000
        /*0798*/ 	.short	0x0101
        /*079a*/ 	.byte	0x05
	.zero		1


	//   ....[32]....
        /*079c*/ 	.word	0x00007080
        /*07a0*/ 	.word	0x000000ff
        /*07a4*/ 	.word	0x00030830
        /*07a8*/ 	.short	0x010a
        /*07aa*/ 	.byte	0x06
	.zero		1


	//   ....[33]....
        /*07ac*/ 	.word	0x000070c0
        /*07b0*/ 	.word	0x000000ff
        /*07b4*/ 	.word	0x00030830
        /*07b8*/ 	.short	0x010a
        /*07ba*/ 	.byte	0x06
	.zero		1


	//   ....[34]....
        /*07bc*/ 	.word	0x00007f40
        /*07c0*/ 	.word	0x000000ff
        /*07c4*/ 	.word	0x00030850
        /*07c8*/ 	.short	0x010a
        /*07ca*/ 	.byte	0x05
	.zero		1


	//   ....[35]....
        /*07cc*/ 	.word	0x00007f80
        /*07d0*/ 	.word	0x000000ff
        /*07d4*/ 	.word	0x00030850
        /*07d8*/ 	.short	0x010a
        /*07da*/ 	.byte	0x05
	.zero		1


	//   ....[36]....
        /*07dc*/ 	.word	0x000082f0
        /*07e0*/ 	.word	0x000000ff
        /*07e4*/ 	.word	0x00000000
        /*07e8*/ 	.short	0x0101
        /*07ea*/ 	.byte	0x06
	.zero		1


	//   ....[37]....
        /*07ec*/ 	.word	0x00008c60
        /*07f0*/ 	.word	0x000000ff
        /*07f4*/ 	.word	0x00000000
        /*07f8*/ 	.short	0x0101
        /*07fa*/ 	.byte	0x05
	.zero		1


	//   ....[38]....
        /*07fc*/ 	.word	0x00008e00
        /*0800*/ 	.word	0x000000ff
        /*0804*/ 	.word	0x00030830
        /*0808*/ 	.short	0x010a
        /*080a*/ 	.byte	0x05
	.zero		1


	//   ....[39]....
        /*080c*/ 	.word	0x00008e40
        /*0810*/ 	.word	0x000000ff
        /*0814*/ 	.word	0x00030830
        /*0818*/ 	.short	0x010a
        /*081a*/ 	.byte	0x05
	.zero		1


	//   ....[40]....
        /*081c*/ 	.word	0x00009cc0
        /*0820*/ 	.word	0x000000ff
        /*0824*/ 	.word	0x00030850
        /*0828*/ 	.short	0x010a
        /*082a*/ 	.byte	0x05
	.zero		1


	//   ....[41]....
        /*082c*/ 	.word	0x00009d00
        /*0830*/ 	.word	0x000000ff
        /*0834*/ 	.word	0x00030850
        /*0838*/ 	.short	0x010a
        /*083a*/ 	.byte	0x05
	.zero		1


	//   ....[42]....
        /*083c*/ 	.word	0x0000a040
        /*0840*/ 	.word	0x000000ff
        /*0844*/ 	.word	0x00000000
        /*0848*/ 	.short	0x0101
        /*084a*/ 	.byte	0x04
	.zero		1


	//   ....[43]....
        /*084c*/ 	.word	0x0000b530
        /*0850*/ 	.word	0x000000ff
        /*0854*/ 	.word	0x00000000
        /*0858*/ 	.short	0x0101
        /*085a*/ 	.byte	0x05
	.zero		1


	//   ....[44]....
        /*085c*/ 	.word	0x0000bdd0
        /*0860*/ 	.word	0x000000ff
        /*0864*/ 	.word	0x00030850
        /*0868*/ 	.short	0x010a
        /*086a*/ 	.byte	0x05
	.zero		1


	//   ....[45]....
        /*086c*/ 	.word	0x0000be10
        /*0870*/ 	.word	0x000000ff
        /*0874*/ 	.word	0x00030850
        /*0878*/ 	.short	0x010a
        /*087a*/ 	.byte	0x05
	.zero		1


	//   ....[46]....
        /*087c*/ 	.word	0x0000c3c0
        /*0880*/ 	.word	0x000000ff
        /*0884*/ 	.word	0x00000000
        /*0888*/ 	.short	0x0101
        /*088a*/ 	.byte	0x04
	.zero		1


	//   ....[47]....
        /*088c*/ 	.word	0x0000e2d0
        /*0890*/ 	.word	0x000000c5
        /*0894*/ 	.word	0x00000000
        /*0898*/ 	.short	0x0101
        /*089a*/ 	.byte	0x3f
	.zero		1


	//   ....[48]....
        /*089c*/ 	.word	0x00010c00
        /*08a0*/ 	.word	0x00000004
        /*08a4*/ 	.word	0x00030840
        /*08a8*/ 	.short	0x010a
        /*08aa*/ 	.byte	0x3f
	.zero		1


	//   ....[49]....
        /*08ac*/ 	.word	0x00011100
        /*08b0*/ 	.word	0x00000004
        /*08b4*/ 	.word	0x00030830
        /*08b8*/ 	.short	0x0107
        /*08ba*/ 	.byte	0x3f
	.zero		1


	//   ....[50]....
        /*08bc*/ 	.word	0x000111c0
        /*08c0*/ 	.word	0x00000004
        /*08c4*/ 	.word	0x00030830
        /*08c8*/ 	.short	0x0101
        /*08ca*/ 	.byte	0x3f
	.zero		1


	//   ....[51]....
        /*08cc*/ 	.word	0x00011c70
        /*08d0*/ 	.word	0x00000011
        /*08d4*/ 	.word	0x00030800
        /*08d8*/ 	.short	0x0107
        /*08da*/ 	.byte	0x3f
	.zero		1


	//   ....[52]....
        /*08dc*/ 	.word	0x00011d60
        /*08e0*/ 	.word	0x00000011
        /*08e4*/ 	.word	0x00030800
        /*08e8*/ 	.short	0x0101
        /*08ea*/ 	.byte	0x3f
	.zero		1


	//   ....[53]....
        /*08ec*/ 	.word	0x00011d80
        /*08f0*/ 	.word	0x00000011
        /*08f4*/ 	.word	0x00030820
        /*08f8*/ 	.short	0x010a
        /*08fa*/ 	.byte	0x3f
	.zero		1


	//   ....[54]....
        /*08fc*/ 	.word	0x000120d0
        /*0900*/ 	.word	0x00000007
        /*0904*/ 	.word	0x00030840
        /*0908*/ 	.short	0x010a
        /*090a*/ 	.byte	0x3f
	.zero		1


	//   ....[55]....
        /*090c*/ 	.word	0x00012510
        /*0910*/ 	.word	0x00000007
        /*0914*/ 	.word	0x00030830
        /*0918*/ 	.short	0x0107
        /*091a*/ 	.byte	0x3f
	.zero		1


	//   ....[56]....
        /*091c*/ 	.word	0x000125c0
        /*0920*/ 	.word	0x00000007
        /*0924*/ 	.word	0x00030830
        /*0928*/ 	.short	0x0101
        /*092a*/ 	.byte	0x3f
	.zero		1


	//   ....[57]....
        /*092c*/ 	.word	0x00012620
        /*0930*/ 	.word	0x00000007
        /*0934*/ 	.word	0x00030860
        /*0938*/ 	.short	0x010a
        /*093a*/ 	.byte	0x3f
	.zero		1


	//   ....[58]....
        /*093c*/ 	.word	0x00012ad0
        /*0940*/ 	.word	0x00000007
        /*0944*/ 	.word	0x00030850
        /*0948*/ 	.short	0x0107
        /*094a*/ 	.byte	0x3f
	.zero		1


	//   ....[59]....
        /*094c*/ 	.word	0x00012c20
        /*0950*/ 	.word	0x00000007
        /*0954*/ 	.word	0x00030850
        /*0958*/ 	.short	0x0101
        /*095a*/ 	.byte	0x3f
	.zero		1


	//   ....[60]....
        /*095c*/ 	.word	0x00012e20
        /*0960*/ 	.word	0x00000004
        /*0964*/ 	.word	0x00030860
        /*0968*/ 	.short	0x010a
        /*096a*/ 	.byte	0x3f
	.zero		1


	//   ....[61]....
        /*096c*/ 	.word	0x00013240
        /*0970*/ 	.word	0x00000004
        /*0974*/ 	.word	0x00030850
        /*0978*/ 	.short	0x0107
        /*097a*/ 	.byte	0x3f
	.zero		1


	//   ....[62]....
        /*097c*/ 	.word	0x000132f0
        /*0980*/ 	.word	0x00000004
        /*0984*/ 	.word	0x00030850
        /*0988*/ 	.short	0x0101
        /*098a*/ 	.byte	0x3f
	.zero		1


	//   ....[63]....
        /*098c*/ 	.word	0x00013590
        /*0990*/ 	.word	0x00000005
        /*0994*/ 	.word	0x00030820
        /*0998*/ 	.short	0x010a
        /*099a*/ 	.byte	0x3f
	.zero		1


	//   ....[64]....
        /*099c*/ 	.word	0x00013730
        /*09a0*/ 	.word	0x00000003
        /*09a4*/ 	.word	0x00030840
        /*09a8*/ 	.short	0x010a
        /*09aa*/ 	.byte	0x3f
	.zero		1


	//   ....[65]....
        /*09ac*/ 	.word	0x000137d0
        /*09b0*/ 	.word	0x00000017
        /*09b4*/ 	.word	0x00030840
        /*09b8*/ 	.short	0x010a
        /*09ba*/ 	.byte	0x3f
	.zero		1


	//   ....[66]....
        /*09bc*/ 	.word	0x00013810
        /*09c0*/ 	.word	0x00000003
        /*09c4*/ 	.word	0x00030860
        /*09c8*/ 	.short	0x010a
        /*09ca*/ 	.byte	0x3f
	.zero		1


	//   ....[67]....
        /*09cc*/ 	.word	0x00013850
        /*09d0*/ 	.word	0x00000017
        /*09d4*/ 	.word	0x00030860
        /*09d8*/ 	.short	0x010a
        /*09da*/ 	.byte	0x3f
	.zero		1


	//   ....[68]....
        /*09dc*/ 	.word	0x000138c0
        /*09e0*/ 	.word	0x00000003
        /*09e4*/ 	.word	0x00030800
        /*09e8*/ 	.short	0x010a
        /*09ea*/ 	.byte	0x3f
	.zero		1


	//   ....[69]....
        /*09ec*/ 	.word	0x00013910
        /*09f0*/ 	.word	0x00000003
        /*09f4*/ 	.word	0x00030830
        /*09f8*/ 	.short	0x010a
        /*09fa*/ 	.byte	0x3f
	.zero		1


	//   ....[70]....
        /*09fc*/ 	.word	0x00013970
        /*0a00*/ 	.word	0x00000004
        /*0a04*/ 	.word	0x00030830
        /*0a08*/ 	.short	0x010a
        /*0a0a*/ 	.byte	0x3f
	.zero		1


	//   ....[71]....
        /*0a0c*/ 	.word	0x000139d0
        /*0a10*/ 	.word	0x00000003
        /*0a14*/ 	.word	0x00030850
        /*0a18*/ 	.short	0x010a
        /*0a1a*/ 	.byte	0x3f
	.zero		1


	//   ....[72]....
        /*0a1c*/ 	.word	0x00013a30
        /*0a20*/ 	.word	0x00000004
        /*0a24*/ 	.word	0x00030830
        /*0a28*/ 	.short	0x010a
        /*0a2a*/ 	.byte	0x3f
	.zero		1


	//   ....[73]....
        /*0a2c*/ 	.word	0x00013a90
        /*0a30*/ 	.word	0x00000003
        /*0a34*/ 	.word	0x00030850
        /*0a38*/ 	.short	0x010a
        /*0a3a*/ 	.byte	0x3f
	.zero		1


	//   ....[74]....
        /*0a3c*/ 	.word	0x00013af0
        /*0a40*/ 	.word	0x00000004
        /*0a44*/ 	.word	0x00030830
        /*0a48*/ 	.short	0x010a
        /*0a4a*/ 	.byte	0x3f
	.zero		1


	//   ....[75]....
        /*0a4c*/ 	.word	0x00013b50
        /*0a50*/ 	.word	0x00000003
        /*0a54*/ 	.word	0x00030850
        /*0a58*/ 	.short	0x010a
        /*0a5a*/ 	.byte	0x3f
	.zero		1


	//   ....[76]....
        /*0a5c*/ 	.word	0x00013bb0
        /*0a60*/ 	.word	0x00000007
        /*0a64*/ 	.word	0x00030850
        /*0a68*/ 	.short	0x010a
        /*0a6a*/ 	.byte	0x3f
	.zero		1


	//   ....[77]....
        /*0a6c*/ 	.word	0x00013cb0
        /*0a70*/ 	.word	0x00000004
        /*0a74*/ 	.word	0x00030840
        /*0a78*/ 	.short	0x010a
        /*0a7a*/ 	.byte	0x3f
	.zero		1


	//   ....[78]....
        /*0a7c*/ 	.word	0x00014d20
        /*0a80*/ 	.word	0x00000011
        /*0a84*/ 	.word	0x00030820
        /*0a88*/ 	.short	0x010a
        /*0a8a*/ 	.byte	0x3f
	.zero		1


	//   ....[79]....
        /*0a8c*/ 	.word	0x00014d70
        /*0a90*/ 	.word	0x00000007
        /*0a94*/ 	.word	0x00030840
        /*0a98*/ 	.short	0x010a
        /*0a9a*/ 	.byte	0x3f
	.zero		1


	//   ....[80]....
        /*0a9c*/ 	.word	0x00015290
        /*0aa0*/ 	.word	0x00000007
        /*0aa4*/ 	.word	0x00030860
        /*0aa8*/ 	.short	0x010a
        /*0aaa*/ 	.byte	0x3f
	.zero		1


	//   ....[81]....
        /*0aac*/ 	.word	0x00015890
        /*0ab0*/ 	.word	0x00000004
        /*0ab4*/ 	.word	0x00030860
        /*0ab8*/ 	.short	0x010a
        /*0aba*/ 	.byte	0x3f
	.zero		1


	//   ....[82]....
        /*0abc*/ 	.word	0x00015fa0
        /*0ac0*/ 	.word	0x00000005
        /*0ac4*/ 	.word	0x00030820
        /*0ac8*/ 	.short	0x010a
        /*0aca*/ 	.byte	0x3f
	.zero		1


	//   ....[83]....
        /*0acc*/ 	.word	0x00016140
        /*0ad0*/ 	.word	0x00000003
        /*0ad4*/ 	.word	0x00030840
        /*0ad8*/ 	.short	0x010a
        /*0ada*/ 	.byte	0x3f
	.zero		1


	//   ....[84]....
        /*0adc*/ 	.word	0x00016190
        /*0ae0*/ 	.word	0x00000017
        /*0ae4*/ 	.word	0x00030840
        /*0ae8*/ 	.short	0x010a
        /*0aea*/ 	.byte	0x3f
	.zero		1


	//   ....[85]....
        /*0aec*/ 	.word	0x000161e0
        /*0af0*/ 	.word	0x00000003
        /*0af4*/ 	.word	0x00030860
        /*0af8*/ 	.short	0x010a
        /*0afa*/ 	.byte	0x3f
	.zero		1


	//----- nvinfo : EIATTR_NUM_MBARRIERS
	.align		4
.L_181:
        /*0afc*/ 	.byte	0x03, 0x38
        /*0afe*/ 	.short	0x0016


	//----- nvinfo : EIATTR_EXIT_INSTR_OFFSETS
	.align		4
        /*0b00*/ 	.byte	0x04, 0x1c
        /*0b02*/ 	.short	(.L_183 - .L_182)


	//   ....[0]....
.L_182:
        /*0b04*/ 	.word	0x00000950


	//   ....[1]....
        /*0b08*/ 	.word	0x0000f460


	//   ....[2]....
        /*0b0c*/ 	.word	0x000138a0


	//----- nvinfo : EIATTR_MAX_THREADS
	.align		4
.L_183:
        /*0b10*/ 	.byte	0x04, 0x05
        /*0b12*/ 	.short	(.L_185 - .L_184)
.L_184:
        /*0b14*/ 	.word	0x00000180
        /*0b18*/ 	.word	0x00000001
        /*0b1c*/ 	.word	0x00000001


	//----- nvinfo : EIATTR_CRS_STACK_SIZE
	.align		4
.L_185:
        /*0b20*/ 	.byte	0x04, 0x1e
        /*0b22*/ 	.short	(.L_187 - .L_186)
.L_186:
        /*0b24*/ 	.word	0x00000000


	//----- nvinfo : EIATTR_CBANK_PARAM_SIZE
	.align		4
.L_187:
        /*0b28*/ 	.byte	0x03, 0x19
        /*0b2a*/ 	.short	0x0af0


	//----- nvinfo : EIATTR_PARAM_CBANK
	.align		4
        /*0b2c*/ 	.byte	0x04, 0x0a
        /*0b2e*/ 	.short	(.L_189 - .L_188)
	.align		4
.L_188:
        /*0b30*/ 	.word	index@(.nv.constant0._ZN7cutlass13device_kernelIN5flash11enable_sm90INS1_16FlashAttnFwdSm90INS1_25CollectiveMainloopFwdSm90ILi2EN4cute5tupleIJNS5_1CILi1EEES8_S8_EEENS6_IJNS7_ILi128EEENS7_ILi64EEENS7_ILi256EEEEEELi256ENS_10bfloat16_tEfNS_4arch4Sm90ELb0ELb1ELb0ELb0ELb1ELb0ELb0ELb1ELb1ELb1ELb0ELb0EEENS1_21CollectiveEpilogueFwdINS6_IJSA_SC_SB_EEES9_SE_SG_Li256ELb0ELb1ELb0ELb0EEENS1_30DynamicPersistentTileSchedulerILi256ELi128ELb0ELb1ELb1EEEEEEEEEvNT_6ParamsE)
        /*0b34*/ 	.short	0x0210
        /*0b36*/ 	.short	0x0af0


	//----- nvinfo : EIATTR_SW_WAR
	.align		4
.L_189:
        /*0b38*/ 	.byte	0x04, 0x36
        /*0b3a*/ 	.short	(.L_191 - .L_190)
.L_190:
        /*0b3c*/ 	.word	0x00000008
.L_191:


//--------------------- .nv.info._ZN7cutlass13device_kernelIN5flash11enable_sm90INS1_16FlashAttnFwdSm90INS1_25CollectiveMainloopFwdSm90ILi2EN4cute5tupleIJNS5_1CILi1EEES8_S8_EEENS6_IJNS7_ILi128EEENS7_ILi64EEENS7_ILi256EEEEEELi256ENS_10bfloat16_tEfNS_4arch4Sm90ELb0ELb1ELb0ELb1ELb1ELb0ELb0ELb1ELb1ELb1ELb0ELb0EEENS1_21CollectiveEpilogueFwdINS6_IJSA_SC_SB_EEES9_SE_SG_Li256ELb1ELb1ELb0ELb0EEENS1_36VarlenDynamicPersistentTileSchedulerILi128ELi64ELi256ELi128ELb0ELb1ELb1ELb1ELb0ELb1EEEEEEEEEvNT_6ParamsE --------------------------
	.section	.nv.info._ZN7cutlass13device_kernelIN5flash11enable_sm90INS1_16FlashAttnFwdSm90INS1_25CollectiveMainloopFwdSm90ILi2EN4cute5tupleIJNS5_1CILi1EEES8_S8_EEENS6_IJNS7_ILi128EEENS7_ILi64EEENS7_ILi256EEEEEELi256ENS_10bfloat16_tEfNS_4arch4Sm90ELb0ELb1ELb0ELb1ELb1ELb0ELb0ELb1ELb1ELb1ELb0ELb0EEENS1_21CollectiveEpilogueFwdINS6_IJSA_SC_SB_EEES9_SE_SG_Li256ELb1ELb1ELb0ELb0EEENS1_36VarlenDynamicPersistentTileSchedulerILi128ELi64ELi256ELi128ELb0ELb1ELb1ELb1ELb0ELb1EEEEEEEEEvNT_6ParamsE,"",@"SHT_CUDA_INFO"
	.sectionflags	@""
	.align	4


	//----- nvinfo : EIATTR_CUDA_API_VERSION
	.align		4
        /*0000*/ 	.byte	0x04, 0x37
        /*0002*/ 	.short	(.L_193 - .L_192)
.L_192:
        /*0004*/ 	.word	0x00000082


	//----- nvinfo : EIATTR_KPARAM_INFO
	.align		4
.L_193:
        /*0008*/ 	.byte	0x04, 0x17
        /*000a*/ 	.short	(.L_195 - .L_194)
.L_194:
        /*000c*/ 	.word	0x00000000
        /*0010*/ 	.short	0x0000
        /*0012*/ 	.short	0x0070
        /*0014*/ 	.byte	0x00, 0xf0, 0x01, 0x2a


	//----- nvinfo : EIATTR_SPARSE_MMA_MASK
	.align		4
.L_195:
        /*0018*/ 	.byte	0x03, 0x50
        /*001a*/ 	.short	0x0000


	//----- nvinfo : EIATTR_MAXREG_COUNT
	.align		4
        /*001c*/ 	.byte	0x03, 0x1b
        /*001e*/ 	.short	0x00a8


	//----- nvinfo : EIATTR_NUM_BARRIERS
	.align		4
        /*0020*/ 	.byte	0x02, 0x4c
        /*0022*/ 	.byte	0x09
	.zero		1


	//----- nvinfo : EIATTR_EXTERNS
	.align		4
        /*0024*/ 	.byte	0x04, 0x0f
        /*0026*/ 	.short	(.L_197 - .L_196)


	//   ....[0]....
	.align		4
.L_196:
        /*0028*/ 	.word	index@(__assertfail)


	//----- nvinfo : EIATTR_ANNOTATIONS
	.align		4
.L_197:
        /*002c*/ 	.byte	0x04, 0x55
        /*002e*/ 	.short	(.L_199 - .L_198)


	//   ....[0]....
.L_198:
        /* <DEDUP_REMOVED lines=13> */


	//----- nvinfo : EIATTR_MERCURY_ISA_VERSION
	.align		4
.L_199:
        /*00f0*/ 	.byte	0x03, 0x5f
        /*00f2*/ 	.short	0x0101


	//----- nvinfo : EIATTR_UNUSED_LOAD_BYTE_OFFSET
	.align		4
        /*00f4*/ 	.byte	0x04, 0x44
        /*00f6*/ 	.short	(.L_201 - .L_200)


	//   ....[0]....
.L_200:
        /*00f8*/ 	.word	0x00000950
        /*00fc*/ 	.word	0x0000fff0


	//   ....[1]....
        /*0100*/ 	.word	0x0000cc90
        /*0104*/ 	.word	0x0000fff0


	//----- nvinfo : EIATTR_INT_WARP_WIDE_INSTR_OFFSETS
	.align		4
.L_201:
        /*0108*/ 	.byte	0x04, 0x31
        /*010a*/ 	.short	(.L_203 - .L_202)


	//   ....[0]....
.L_202:
        /*010c*/ 	.word	0x000000c0


	//   ....[1]....
        /*0110*/ 	.word	0x000000d0


	//   ....[2]....
        /*0114*/ 	.word	0x00000170


	//   ....[3]....
        /*0118*/ 	.word	0x00011070


	//   ....[4]....
        /*011c*/ 	.word	0x00011100


	//   ....[5]....
        /*0120*/ 	.word	0x00013e50


	//   ....[6]....
        /*0124*/ 	.word	0x00013ee0


	//----- nvinfo : EIATTR_COOP_GROUP_MASK_REGIDS
	.align		4
.L_203:
        /*0128*/ 	.byte	0x04, 0x29
        /*012a*/ 	.short	(.L_205 - .L_204)


	//   ....[0]....
.L_204:
        /*012c*/ 	.word	0xffffffff


	//   ....[1]....
        /*0130*/ 	.word	0xffffffff


	//   ....[2]....
        /*0134*/ 	.word	0xffffffff


	//   ....[3]....
        /*0138*/ 	.word	0xffffffff


	//   ....[4]....
        /*013c*/ 	.word	0xffffffff


	//   ....[5]....
        /*0140*/ 	.word	0xffffffff


	//   ....[6]....
        /*0144*/ 	.word	0xffffffff


	//   ....[7]....
        /*0148*/ 	.word	0xffffffff


	//   ....[8]....
        /*014c*/ 	.word	0xffffffff


	//   ....[9]....
        /*0150*/ 	.word	0xffffffff


	//   ....[10]....
        /*0154*/ 	.word	0xffffffff


	//   ....[11]....
        /*0158*/ 	.word	0xffffffff


	//   ....[12]....
        /*015c*/ 	.word	0xffffffff


	//   ....[13]....
        /*0160*/ 	.word	0xffffffff


	//   ....[14]....
        /*0164*/ 	.word	0xffffffff


	//   ....[15]....
        /*0168*/ 	.word	0xffffffff


	//   ....[16]....
        /*016c*/ 	.word	0xffffffff


	//   ....[17]....
        /*0170*/ 	.word	0xffffffff


	//   ....[18]....
        /*0174*/ 	.word	0xffffffff


	//   ....[19]....
        /*0178*/ 	.word	0xffffffff


	//   ....[20]....
        /*017c*/ 	.word	0xffffffff


	//   ....[21]....
        /*0180*/ 	.word	0xffffffff


	//   ....[22]....
        /*0184*/ 	.word	0xffffffff


	//   ....[23]....
        /*0188*/ 	.word	0xffffffff


	//   ....[24]....
        /*018c*/ 	.word	0xffffffff


	//   ....[25]....
        /*0190*/ 	.word	0xffffffff


	//   ....[26]....
        /*0194*/ 	.word	0xffffffff


	//   ....[27]....
        /*0198*/ 	.word	0xffffffff


	//   ....[28]....
        /*019c*/ 	.word	0xffffffff


	//   ....[29]....
        /*01a0*/ 	.word	0xffffffff


	//   ....[30]....
        /*01a4*/ 	.word	0xffffffff


	//   ....[31]....
        /*01a8*/ 	.word	0xffffffff


	//   ....[32]....
        /*01ac*/ 	.word	0xffffffff


	//   ....[33]....
        /*01b0*/ 	.word	0xffffffff


	//   ....[34]....
        /*01b4*/ 	.word	0xffffffff


	//   ....[35]....
        /*01b8*/ 	.word	0xffffffff


	//   ....[36]....
        /*01bc*/ 	.word	0xffffffff


	//   ....[37]....
        /*01c0*/ 	.word	0xffffffff


	//   ....[38]....
        /*01c4*/ 	.word	0xffffffff


	//   ....[39]....
        /*01c8*/ 	.word	0xffffffff


	//   ....[40]....
        /*01cc*/ 	.word	0xffffffff


	//   ....[41]....
        /*01d0*/ 	.word	0xffffffff


	//   ....[42]....
        /*01d4*/ 	.word	0xffffffff


	//   ....[43]....
        /*01d8*/ 	.word	0xffffffff


	//   ....[44]....
        /*01dc*/ 	.word	0xffffffff


	//   ....[45]....
        /*01e0*/ 	.word	0xffffffff


	//   ....[46]....
        /*01e4*/ 	.word	0xffffffff


	//   ....[47]....
        /*01e8*/ 	.word	0xffffffff


	//   ....[48]....
        /*01ec*/ 	.word	0xffffffff


	//   ....[49]....
        /*01f0*/ 	.word	0xffffffff


	//   ....[50]....
        /*01f4*/ 	.word	0xffffffff


	//   ....[51]....
        /*01f8*/ 	.word	0xffffffff


	//   ....[52]....
        /*01fc*/ 	.word	0xffffffff


	//   ....[53]....
        /*0200*/ 	.word	0xffffffff


	//   ....[54]....
        /*0204*/ 	.word	0xffffffff


	//   ....[55]....
        /*0208*/ 	.word	0xffffffff


	//   ....[56]....
        /*020c*/ 	.word	0xffffffff


	//   ....[57]....
        /*0210*/ 	.word	0xffffffff


	//   ....[58]....
        /*0214*/ 	.word	0xffffffff


	//   ....[59]....
        /*0218*/ 	.word	0xffffffff


	//   ....[60]....
        /*021c*/ 	.word	0xffffffff


	//   ....[61]....
        /*0220*/ 	.word	0xffffffff


	//   ....[62]....
        /*0224*/ 	.word	0xffffffff


	//   ....[63]....
        /*0228*/ 	.word	0xffffffff


	//   ....[64]....
        /*022c*/ 	.word	0xffffffff


	//   ....[65]....
        /*0230*/ 	.word	0xffffffff


	//   ....[66]....
        /*0234*/ 	.word	0xffffffff


	//   ....[67]....
        /*0238*/ 	.word	0xffffffff


	//   ....[68]....
        /*023c*/ 	.word	0xffffffff


	//   ....[69]....
        /*0240*/ 	.word	0xffffffff


	//   ....[70]....
        /*0244*/ 	.word	0xffffffff


	//   ....[71]....
        /*0248*/ 	.word	0xffffffff


	//   ....[72]....
        /*024c*/ 	.word	0xffffffff


	//   ....[73]....
        /*0250*/ 	.word	0xffffffff


	//   ....[74]....
        /*0254*/ 	.word	0xffffffff


	//   ....[75]....
        /*0258*/ 	.word	0xffffffff


	//   ....[76]....
        /*025c*/ 	.word	0xffffffff


	//   ....[77]....
        /*0260*/ 	.word	0xffffffff


	//   ....[78]....
        /*0264*/ 	.word	0xffffffff


	//   ....[79]....
        /*0268*/ 	.word	0xffffffff


	//   ....[80]....
        /*026c*/ 	.word	0xffffffff


	//   ....[81]....
        /*0270*/ 	.word	0xffffffff


	//   ....[82]....
        /*0274*/ 	.word	0xffffffff


	//   ....[83]....
        /*0278*/ 	.word	0xffffffff


	//   ....[84]....
        /*027c*/ 	.word	0xffffffff


	//   ....[85]....
        /*0280*/ 	.word	0xffffffff


	//   ....[86]....
        /*0284*/ 	.word	0xffffffff


	//   ....[87]....
        /*0288*/ 	.word	0xffffffff


	//   ....[88]....
        /*028c*/ 	.word	0xffffffff


	//   ....[89]....
        /*0290*/ 	.word	0xffffffff


	//   ....[90]....
        /*0294*/ 	.word	0xffffffff


	//   ....[91]....
        /*0298*/ 	.word	0xffffffff


	//   ....[92]....
        /*029c*/ 	.word	0xffffffff


	//   ....[93]....
        /*02a0*/ 	.word	0xffffffff


	//   ....[94]....
        /*02a4*/ 	.word	0xffffffff


	//   ....[95]....
        /*02a8*/ 	.word	0xffffffff


	//   ....[96]....
        /*02ac*/ 	.word	0xffffffff


	//   ....[97]....
        /*02b0*/ 	.word	0xffffffff


	//   ....[98]....
        /*02b4*/ 	.word	0xffffffff


	//   ....[99]....
        /*02b8*/ 	.word	0xffffffff


	//   ....[100]....
        /*02bc*/ 	.word	0xffffffff


	//   ....[101]....
        /*02c0*/ 	.word	0xffffffff


	//   ....[102]....
        /*02c4*/ 	.word	0xffffffff


	//   ....[103]....
        /*02c8*/ 	.word	0xffffffff


	//   ....[104]....
        /*02cc*/ 	.word	0xffffffff


	//   ....[105]....
        /*02d0*/ 	.word	0xffffffff


	//   ....[106]....
        /*02d4*/ 	.word	0xffffffff


	//   ....[107]....
        /*02d8*/ 	.word	0xffffffff


	//   ....[108]....
        /*02dc*/ 	.word	0xffffffff


	//   ....[109]....
        /*02e0*/ 	.word	0xffffffff


	//   ....[110]....
        /*02e4*/ 	.word	0xffffffff


	//   ....[111]....
        /*02e8*/ 	.word	0xffffffff


	//   ....[112]....
        /*02ec*/ 	.word	0xffffffff


	//   ....[113]....
        /*02f0*/ 	.word	0xffffffff


	//   ....[114]....
        /*02f4*/ 	.word	0xffffffff


	//   ....[115]....
        /*02f8*/ 	.word	0xffffffff


	//   ....[116]....
        /*02fc*/ 	.word	0xffffffff


	//   ....[117]....
        /*0300*/ 	.word	0xffffffff


	//   ....[118]....
        /*0304*/ 	.word	0xffffffff


	//   ....[119]....
        /*0308*/ 	.word	0xffffffff


	//   ....[120]....
        /*030c*/ 	.word	0xffffffff


	//   ....[121]....
        /*0310*/ 	.word	0xffffffff


	//   ....[122]....
        /*0314*/ 	.word	0xffffffff


	//   ....[123]....
        /*0318*/ 	.word	0xffffffff


	//   ....[124]....
        /*031c*/ 	.word	0xffffffff


	//   ....[125]....
        /*0320*/ 	.word	0xffffffff


	//   ....[126]....
        /*0324*/ 	.word	0xffffffff


	//   ....[127]....
        /*0328*/ 	.word	0xffffffff


	//   ....[128]....
        /*032c*/ 	.word	0xffffffff


	//   ....[129]....
        /*0330*/ 	.word	0xffffffff


	//   ....[130]....
        /*0334*/ 	.word	0xffffffff


	//   ....[131]....
        /*0338*/ 	.word	0xffffffff


	//   ....[132]....
        /*033c*/ 	.word	0xffffffff


	//   ....[133]....
        /*0340*/ 	.word	0xffffffff


	//   ....[134]....
        /*0344*/ 	.word	0xffffffff


	//   ....[135]....
        /*0348*/ 	.word	0x0500000f


	//   ....[136]....
        /*034c*/ 	.word	0x0500000f


	//   ....[137]....
        /*0350*/ 	.word	0x0500000f


	//   ....[138]....
        /*0354*/ 	.word	0x0500000f


	//   ....[139]....
        /*0358*/ 	.word	0x0500000f


	//   ....[140]....
        /*035c*/ 	.word	0x0500000f


	//   ....[141]....
        /*0360*/ 	.word	0x0500000f


	//   ....[142]....
        /*0364*/ 	.word	0x0500000f


	//   ....[143]....
        /*0368*/ 	.word	0x0500000f


	//   ....[144]....
        /*036c*/ 	.word	0x0500000f


	//   ....[145]....
        /*0370*/ 	.word	0x0500000f


	//   ....[146]....
        /*0374*/ 	.word	0x0500000f


	//   ....[147]....
        /*0378*/ 	.word	0x0500000f


	//   ....[148]....
        /*037c*/ 	.word	0x0500000f


	//   ....[149]....
        /*0380*/ 	.word	0x0500000f


	//   ....[150]....
        /*0384*/ 	.word	0x0500000f


	//   ....[151]....
        /*0388*/ 	.word	0x0500000f


	//   ....[152]....
        /*038c*/ 	.word	0x0500000f


	//   ....[153]....
        /*0390*/ 	.word	0x0500000f


	//   ....[154]....
        /*0394*/ 	.word	0x0500000f


	//   ....[155]....
        /*0398*/ 	.word	0x0500000f


	//   ....[156]....
        /*039c*/ 	.word	0x0500000f


	//   ....[157]....
        /*03a0*/ 	.word	0x0500000f


	//   ....[158]....
        /*03a4*/ 	.word	0x0500000f


	//   ....[159]....
        /*03a8*/ 	.word	0x0500000f


	//   ....[160]....
        /*03ac*/ 	.word	0x0500000f


	//   ....[161]....
        /*03b0*/ 	.word	0x0500000f


	//   ....[162]....
        /*03b4*/ 	.word	0x0500000f


	//   ....[163]....
        /*03b8*/ 	.word	0x0500000f


	//   ....[164]....
        /*03bc*/ 	.word	0x0500000f


	//   ....[165]....
        /*03c0*/ 	.word	0x0500000f


	//   ....[166]....
        /*03c4*/ 	.word	0x0500000f


	//   ....[167]....
        /*03c8*/ 	.word	0x0500000f


	//   ....[168]....
        /*03cc*/ 	.word	0x0500000f


	//   ....[169]....
        /*03d0*/ 	.word	0x0500000f


	//   ....[170]....
        /*03d4*/ 	.word	0x0500000f


	//   ....[171]....
        /*03d8*/ 	.word	0x0500000f


	//   ....[172]....
        /*03dc*/ 	.word	0x0500000f


	//   ....[173]....
        /*03e0*/ 	.word	0x0500000f


	//   ....[174]....
        /*03e4*/ 	.word	0x0500000f


	//   ....[175]....
        /*03e8*/ 	.word	0x0500000f


	//   ....[176]....
        /*03ec*/ 	.word	0x0500000f


	//   ....[177]....
        /*03f0*/ 	.word	0x0500000f


	//   ....[178]....
        /*03f4*/ 	.word	0x0500000f


	//   ....[179]....
        /*03f8*/ 	.word	0x0500000f


	//   ....[180]....
        /*03fc*/ 	.word	0x0500000f


	//   ....[181]....
        /*0400*/ 	.word	0x0500000f


	//   ....[182]....
        /*0404*/ 	.word	0x0500000f


	//   ....[183]....
        /*0408*/ 	.word	0x0500000f


	//   ....[184]....
        /*040c*/ 	.word	0x0500000f


	//   ....[185]....
        /*0410*/ 	.word	0x0500000f


	//   ....[186]....
        /*0414*/ 	.word	0x0500000f


	//   ....[187]....
        /*0418*/ 	.word	0x0500000f


	//   ....[188]....
        /*041c*/ 	.word	0x0500000f


	//   ....[189]....
        /*0420*/ 	.word	0x0500000f


	//   ....[190]....
        /*0424*/ 	.word	0x0500000f


	//   ....[191]....
        /*0428*/ 	.word	0x0500000f


	//   ....[192]....
        /*042c*/ 	.word	0x0500000f


	//   ....[193]....
        /*0430*/ 	.word	0x0500000f


	//   ....[194]....
        /*0434*/ 	.word	0x0500000f


	//   ....[195]....
        /*0438*/ 	.word	0x0500000f


	//   ....[196]....
        /*043c*/ 	.word	0x0500000f


	//   ....[197]....
        /*0440*/ 	.word	0x0500000f


	//   ....[198]....
        /*0444*/ 	.word	0x0500000f


	//   ....[199]....
        /*0448*/ 	.word	0x0500000f


	//   ....[200]....
        /*044c*/ 	.word	0x0500000f


	//   ....[201]....
        /*0450*/ 	.word	0x0500000f


	//----- nvinfo : EIATTR_COOP_GROUP_INSTR_OFFSETS
	.align		4
.L_205:
        /*0454*/ 	.byte	0x04, 0x28
        /*0456*/ 	.short	(.L_207 - .L_206)


	//   ....[0]....
.L_206:
        /*0458*/ 	.word	0x00000070


	//   ....[1]....
        /*045c*/ 	.word	0x000000b0


	//   ....[2]....
        /*0460*/ 	.word	0x000002d0


	//   ....[3]....
        /*0464*/ 	.word	0x00000430


	//   ....[4]....
        /*0468*/ 	.word	0x00000550


	//   ....[5]....
        /*046c*/ 	.word	0x000006b0


	//   ....[6]....
        /*0470*/ 	.word	0x00001b70


	//   ....[7]....
        /*0474*/ 	.word	0x00002920


	//   ....[8]....
        /*0478*/ 	.word	0x00002b90


	//   ....[9]....
        /*047c*/ 	.word	0x000034b0


	//   ....[10]....
        /*0480*/ 	.word	0x00003600


	//   ....[11]....
        /*0484*/ 	.word	0x00003980


	//   ....[12]....
        /*0488*/ 	.word	0x00003a60


	//   ....[13]....
        /*048c*/ 	.word	0x000059b0


	//   ....[14]....
        /*0490*/ 	.word	0x00005bb0


	//   ....[15]....
        /*0494*/ 	.word	0x000062a0


	//   ....[16]....
        /*0498*/ 	.word	0x000063a0


	//   ....[17]....
        /*049c*/ 	.word	0x00006740


	//   ....[18]....
        /*04a0*/ 	.word	0x000067a0


	//   ....[19]....
        /*04a4*/ 	.word	0x000085a0


	//   ....[20]....
        /*04a8*/ 	.word	0x000085b0


	//   ....[21]....
        /*04ac*/ 	.word	0x000085e0


	//   ....[22]....
        /*04b0*/ 	.word	0x000085f0


	//   ....[23]....
        /*04b4*/ 	.word	0x0000a210


	//   ....[24]....
        /*04b8*/ 	.word	0x0000a410


	//   ....[25]....
        /*04bc*/ 	.word	0x0000ab00


	//   ....[26]....
        /*04c0*/ 	.word	0x0000ac00


	//   ....[27]....
        /*04c4*/ 	.word	0x0000af90


	//   ....[28]....
        /*04c8*/ 	.word	0x0000aff0


	//   ....[29]....
        /*04cc*/ 	.word	0x0000c020


	//   ....[30]....
        /*04d0*/ 	.word	0x0000c050


	//   ....[31]....
        /*04d4*/ 	.word	0x0000c110


	//   ....[32]....
        /*04d8*/ 	.word	0x0000c120


	//   ....[33]....
        /*04dc*/ 	.word	0x0000dd90


	//   ....[34]....
        /*04e0*/ 	.word	0x0000ddc0


	//   ....[35]....
        /*04e4*/ 	.word	0x0000de00


	//   ....[36]....
        /*04e8*/ 	.word	0x0000de30


	//   ....[37]....
        /*04ec*/ 	.word	0x0000e6a0


	//   ....[38]....
        /*04f0*/ 	.word	0x0000e6e0


	//   ....[39]....
        /*04f4*/ 	.word	0x0000e820


	//   ....[40]....
        /*04f8*/ 	.word	0x0000e840


	//   ....[41]....
        /*04fc*/ 	.word	0x0000e980


	//   ....[42]....
        /*0500*/ 	.word	0x0000e9a0


	//   ....[43]....
        /*0504*/ 	.word	0x0000eaf0


	//   ....[44]....
        /*0508*/ 	.word	0x0000eb10


	//   ....[45]....
        /*050c*/ 	.word	0x0000f4b0


	//   ....[46]....
        /*0510*/ 	.word	0x0000f4d0


	//   ....[47]....
        /*0514*/ 	.word	0x0000f610


	//   ....[48]....
        /*0518*/ 	.word	0x0000f630


	//   ....[49]....
        /*051c*/ 	.word	0x0000f770


	//   ....[50]....
        /*0520*/ 	.word	0x0000f790


	//   ....[51]....
        /*0524*/ 	.word	0x0000f8e0


	//   ....[52]....
        /*0528*/ 	.word	0x0000f900


	//   ....[53]....
        /*052c*/ 	.word	0x0000fae0


	//   ....[54]....
        /*0530*/ 	.word	0x0000fc90


	//   ....[55]....
        /*0534*/ 	.word	0x0000fcc0


	//   ....[56]....
        /*0538*/ 	.word	0x0000fcf0


	//   ....[57]....
        /*053c*/ 	.word	0x0000fd20


	//   ....[58]....
        /*0540*/ 	.word	0x0000fd50


	//   ....[59]....
        /*0544*/ 	.word	0x0000fd80


	//   ....[60]....
        /*0548*/ 	.word	0x0000fed0


	//   ....[61]....
        /*054c*/ 	.word	0x0000ff00


	//   ....[62]....
        /*0550*/ 	.word	0x0000ff30


	//   ....[63]....
        /*0554*/ 	.word	0x0000ff60


	//   ....[64]....
        /*0558*/ 	.word	0x0000ff90


	//   ....[65]....
        /*055c*/ 	.word	0x0000ffc0


	//   ....[66]....
        /*0560*/ 	.word	0x00010050


	//   ....[67]....
        /*0564*/ 	.word	0x000100b0


	//   ....[68]....
        /*0568*/ 	.word	0x00010140


	//   ....[69]....
        /*056c*/ 	.word	0x00011cc0


	//   ....[70]....
        /*0570*/ 	.word	0x00011ce0


	//   ....[71]....
        /*0574*/ 	.word	0x00011cf0


	//   ....[72]....
        /*0578*/ 	.word	0x00011da0


	//   ....[73]....
        /*057c*/ 	.word	0x00011de0


	//   ....[74]....
        /*0580*/ 	.word	0x00011e40


	//   ....[75]....
        /*0584*/ 	.word	0x00011e80


	//   ....[76]....
        /*0588*/ 	.word	0x00011ed0


	//   ....[77]....
        /*058c*/ 	.word	0x00012600


	//   ....[78]....
        /*0590*/ 	.word	0x00012630


	//   ....[79]....
        /*0594*/ 	.word	0x00012650


	//   ....[80]....
        /*0598*/ 	.word	0x000126f0


	//   ....[81]....
        /*059c*/ 	.word	0x00012700


	//   ....[82]....
        /*05a0*/ 	.word	0x000127b0


	//   ....[83]....
        /*05a4*/ 	.word	0x000127c0


	//   ....[84]....
        /*05a8*/ 	.word	0x00012870


	//   ....[85]....
        /*05ac*/ 	.word	0x00012880


	//   ....[86]....
        /*05b0*/ 	.word	0x00012930


	//   ....[87]....
        /*05b4*/ 	.word	0x00012940


	//   ....[88]....
        /*05b8*/ 	.word	0x000129f0


	//   ....[89]....
        /*05bc*/ 	.word	0x00012a00


	//   ....[90]....
        /*05c0*/ 	.word	0x00012ab0


	//   ....[91]....
        /*05c4*/ 	.word	0x00012ac0


	//   ....[92]....
        /*05c8*/ 	.word	0x00012b10


	//   ....[93]....
        /*05cc*/ 	.word	0x00013310


	//   ....[94]....
        /*05d0*/ 	.word	0x00013350


	//   ....[95]....
        /*05d4*/ 	.word	0x00013370


	//   ....[96]....
        /*05d8*/ 	.word	0x00013430


	//   ....[97]....
        /*05dc*/ 	.word	0x00013460


	//   ....[98]....
        /*05e0*/ 	.word	0x000134b0


	//   ....[99]....
        /*05e4*/ 	.word	0x000134e0


	//   ....[100]....
        /*05e8*/ 	.word	0x00013550


	//   ....[101]....
        /*05ec*/ 	.word	0x00013830


	//   ....[102]....
        /*05f0*/ 	.word	0x00013850


	//   ....[103]....
        /*05f4*/ 	.word	0x00013910


	//   ....[104]....
        /*05f8*/ 	.word	0x00013920


	//   ....[105]....
        /*05fc*/ 	.word	0x000139d0


	//   ....[106]....
        /*0600*/ 	.word	0x000139e0


	//   ....[107]....
        /*0604*/ 	.word	0x000139f0


	//   ....[108]....
        /*0608*/ 	.word	0x00013aa0


	//   ....[109]....
        /*060c*/ 	.word	0x00014030


	//   ....[110]....
        /*0610*/ 	.word	0x00014070


	//   ....[111]....
        /*0614*/ 	.word	0x000140b0


	//   ....[112]....
        /*0618*/ 	.word	0x000140f0


	//   ....[113]....
        /*061c*/ 	.word	0x000141a0


	//   ....[114]....
        /*0620*/ 	.word	0x000141d0


	//   ....[115]....
        /*0624*/ 	.word	0x000141e0


	//   ....[116]....
        /*0628*/ 	.word	0x00014270


	//   ....[117]....
        /*062c*/ 	.word	0x000146a0


	//   ....[118]....
        /*0630*/ 	.word	0x000146d0


	//   ....[119]....
        /*0634*/ 	.word	0x00014700


	//   ....[120]....
        /*0638*/ 	.word	0x00014730


	//   ....[121]....
        /*063c*/ 	.word	0x00014760


	//   ....[122]....
        /*0640*/ 	.word	0x00014790


	//   ....[123]....
        /*0644*/ 	.word	0x000147c0


	//   ....[124]....
        /*0648*/ 	.word	0x000147f0


	//   ....[125]....
        /*064c*/ 	.word	0x00014970


	//   ....[126]....
        /*0650*/ 	.word	0x000149a0


	//   ....[127]....
        /*0654*/ 	.word	0x000149d0


	//   ....[128]....
        /*0658*/ 	.word	0x00014a00


	//   ....[129]....
        /*065c*/ 	.word	0x00014a30


	//   ....[130]....
        /*0660*/ 	.word	0x00014a60


	//   ....[131]....
        /*0664*/ 	.word	0x00014b20


	//   ....[132]....
        /*0668*/ 	.word	0x00014b40


	//   ....[133]....
        /*066c*/ 	.word	0x00014bb0


	//   ....[134]....
        /*0670*/ 	.word	0x00015250


	//   ....[135]....
        /*0674*/ 	.word	0x000158d0


	//   ....[136]....
        /*0678*/ 	.word	0x000159c0


	//   ....[137]....
        /*067c*/ 	.word	0x00015a60


	//   ....[138]....
        /*0680*/ 	.word	0x00015ac0


	//   ....[139]....
        /*0684*/ 	.word	0x00015b60


	//   ....[140]....
        /*0688*/ 	.word	0x00015c40


	//   ....[141]....
        /*068c*/ 	.word	0x00015d40


	//   ....[142]....
        /*0690*/ 	.word	0x00015db0


	//   ....[143]....
        /*0694*/ 	.word	0x00015e90


	//   ....[144]....
        /*0698*/ 	.word	0x00015f40


	//   ....[145]....
        /*069c*/ 	.word	0x00015fa0


	//   ....[146]....
        /*06a0*/ 	.word	0x00016000


	//   ....[147]....
        /*06a4*/ 	.word	0x00016110


	//   ....[148]....
        /*06a8*/ 	.word	0x00016170


	//   ....[149]....
        /*06ac*/ 	.word	0x00016290


	//   ....[150]....
        /*06b0*/ 	.word	0x000162f0


	//   ....[151]....
        /*06b4*/ 	.word	0x00016410


	//   ....[152]....
        /*06b8*/ 	.word	0x00016470


	//   ....[153]....
        /*06bc*/ 	.word	0x00016590


	//   ....[154]....
        /*06c0*/ 	.word	0x000165f0


	//   ....[155]....
        /*06c4*/ 	.word	0x00016710


	//   ....[156]....
        /*06c8*/ 	.word	0x00016770


	//   ....[157]....
        /*06cc*/ 	.word	0x00016890


	//   ....[158]....
        /*06d0*/ 	.word	0x000168f0


	//   ....[159]....
        /*06d4*/ 	.word	0x000169f0


	//   ....[160]....
        /*06d8*/ 	.word	0x00016b20


	//   ....[161]....
        /*06dc*/ 	.word	0x00016bf0


	//   ....[162]....
        /*06e0*/ 	.word	0x00016cc0


	//   ....[163]....
        /*06e4*/ 	.word	0x00016da0


	//   ....[164]....
        /*06e8*/ 	.word	0x00016e00


	//   ....[165]....
        /*06ec*/ 	.word	0x00016ee0


	//   ....[166]....
        /*06f0*/ 	.word	0x00016f40


	//   ....[167]....
        /*06f4*/ 	.word	0x00017050


	//   ....[168]....
        /*06f8*/ 	.word	0x00017140


	//   ....[169]....
        /*06fc*/ 	.word	0x000171e0


	//   ....[170]....
        /*0700*/ 	.word	0x00017240


	//   ....[171]....
        /*0704*/ 	.word	0x00017360


	//   ....[172]....
        /*0708*/ 	.word	0x000173c0


	//   ....[173]....
        /*070c*/ 	.word	0x000174e0


	//   ....[174]....
        /*0710*/ 	.word	0x00017540


	//   ....[175]....
        /*0714*/ 	.word	0x00017610


	//   ....[176]....
        /*0718*/ 	.word	0x00017780


	//   ....[177]....
        /*071c*/ 	.word	0x00017830


	//   ....[178]....
        /*0720*/ 	.word	0x00017980


	//   ....[179]....
        /*0724*/ 	.word	0x00017a30


	//   ....[180]....
        /*0728*/ 	.word	0x00017a90


	//   ....[181]....
        /*072c*/ 	.word	0x00017b50


	//   ....[182]....
        /*0730*/ 	.word	0x00017c30


	//   ....[183]....
        /*0734*/ 	.word	0x00017cf0


	//   ....[184]....
        /*0738*/ 	.word	0x00017e00


	//   ....[185]....
        /*073c*/ 	.word	0x00017ea0


	//   ....[186]....
        /*0740*/ 	.word	0x00017fc0


	//   ....[187]....
        /*0744*/ 	.word	0x00018030


	//   ....[188]....
        /*0748*/ 	.word	0x000180a0


	//   ....[189]....
        /*074c*/ 	.word	0x00018110


	//   ....[190]....
        /*0750*/ 	.word	0x00018180


	//   ....[191]....
        /*0754*/ 	.word	0x00018200


	//   ....[192]....
        /*0758*/ 	.word	0x00018290


	//   ....[193]....
        /*075c*/ 	.word	0x00018320


	//   ....[194]....
        /*0760*/ 	.word	0x00018390


	//   ....[195]....
        /*0764*/ 	.word	0x00018400


	//   ....[196]....
        /*0768*/ 	.word	0x00018470


	//   ....[197]....
        /*076c*/ 	.word	0x000184f0


	//   ....[198]....
        /*0770*/ 	.word	0x00018560


	//   ....[199]....
        /*0774*/ 	.word	0x00018600


	//   ....[200]....
        /*0778*/ 	.word	0x00018690


	//   ....[201]....
        /*077c*/ 	.word	0x000187b0


	//----- nvinfo : EIATTR_REG_RECONFIG
	.align		4
.L_207:
        /*0780*/ 	.byte	0x01, 0x54
	.zero		2


	//----- nvinfo : EIATTR_SYSCALL_OFFSETS
	.align		4
        /*0784*/ 	.byte	0x04, 0x46
        /*0786*/ 	.short	(.L_209 - .L_208)


	//   ....[0]....
.L_208:
        /*0788*/ 	.word	0x00001d50


	//   ....[1]....
        /*078c*/ 	.word	0x00011260


	//   ....[2]....
        /*0790*/ 	.word	0x000113b0


	//   ....[3]....
        /*0794*/ 	.word	0x000114a0


	//   ....[4]....
        /*0798*/ 	.word	0x00012220


	//----- nvinfo : EIATTR_MBARRIER_INSTR_OFFSETS
	.align		4
.L_209:
        /*079c*/ 	.byte	0x04, 0x39
        /*079e*/ 	.short	(.L_211 - .L_210)


	//   ....[0]....
.L_210:
        /*07a0*/ 	.word	0x00000180
        /*07a4*/ 	.word	0x000000ff
        /*07a8*/ 	.word	0x00030800
        /*07ac*/ 	.short	0x0100
        /*07ae*/ 	.byte	0x08
	.zero		1


	//   ....[1]....
        /*07b0*/ 	.word	0x00000190
        /*07b4*/ 	.word	0x000000ff
        /*07b8*/ 	.word	0x00030820
        /*07bc*/ 	.short	0x0100
        /*07be*/ 	.byte	0x08
	.zero		1


	//   ....[2]....
        /*07c0*/ 	.word	0x00000280
        /*07c4*/ 	.word	0x000000ff
        /*07c8*/ 	.word	0x00030830
        /*07cc*/ 	.short	0x0100
        /*07ce*/ 	.byte	0x08
	.zero		1


	//   ....[3]....
        /*07d0*/ 	.word	0x00000290
        /*07d4*/ 	.word	0x000000ff
        /*07d8*/ 	.word	0x00030840
        /*07dc*/ 	.short	0x0100
        /*07de*/ 	.byte	0x08
	.zero		1


	//   ....[4]....
        /*07e0*/ 	.word	0x000002a0
        /*07e4*/ 	.word	0x000000ff
        /*07e8*/ 	.word	0x00030838
        /*07ec*/ 	.short	0x0100
        /*07ee*/ 	.byte	0x08
	.zero		1


	//   ....[5]....
        /*07f0*/ 	.word	0x000002b0
        /*07f4*/ 	.word	0x000000ff
        /*07f8*/ 	.word	0x00030848
        /*07fc*/ 	.short	0x0100
        /*07fe*/ 	.byte	0x08
	.zero		1


	//   ....[6]....
        /*0800*/ 	.word	0x000003e0
        /*0804*/ 	.word	0x000000ff
        /*0808*/ 	.word	0x00030850
        /*080c*/ 	.short	0x0100
        /*080e*/ 	.byte	0x08
	.zero		1


	//   ....[7]....
        /*0810*/ 	.word	0x000003f0
        /*0814*/ 	.word	0x000000ff
        /*0818*/ 	.word	0x00030860
        /*081c*/ 	.short	0x0100
        /*081e*/ 	.byte	0x08
	.zero		1


	//   ....[8]....
        /*0820*/ 	.word	0x00000400
        /*0824*/ 	.word	0x000000ff
        /*0828*/ 	.word	0x00030858
        /*082c*/ 	.short	0x0100
        /*082e*/ 	.byte	0x08
	.zero		1


	//   ....[9]....
        /*0830*/ 	.word	0x00000410
        /*0834*/ 	.word	0x000000ff
        /*0838*/ 	.word	0x00030868
        /*083c*/ 	.short	0x0100
        /*083e*/ 	.byte	0x08
	.zero		1


	//   ....[10]....
        /*0840*/ 	.word	0x00000500
        /*0844*/ 	.word	0x000000ff
        /*0848*/ 	.word	0x00030870
        /*084c*/ 	.short	0x0100
        /*084e*/ 	.byte	0x06
	.zero		1


	//   ....[11]....
        /*0850*/ 	.word	0x00000510
        /*0854*/ 	.word	0x000000ff
        /*0858*/ 	.word	0x00030880
        /*085c*/ 	.short	0x0100
        /*085e*/ 	.byte	0x06
	.zero		1


	//   ....[12]....
        /*0860*/ 	.word	0x00000520
        /*0864*/ 	.word	0x000000ff
        /*0868*/ 	.word	0x00030878
        /*086c*/ 	.short	0x0100
        /*086e*/ 	.byte	0x06
	.zero		1


	//   ....[13]....
        /*0870*/ 	.word	0x00000530
        /*0874*/ 	.word	0x000000ff
        /*0878*/ 	.word	0x00030888
        /*087c*/ 	.short	0x0100
        /*087e*/ 	.byte	0x06
	.zero		1


	//   ....[14]....
        /*0880*/ 	.word	0x00000660
        /*0884*/ 	.word	0x000000ff
        /*0888*/ 	.word	0x00030890
        /*088c*/ 	.short	0x0100
        /*088e*/ 	.byte	0x08
	.zero		1


	//   ....[15]....
        /*0890*/ 	.word	0x00000670
        /*0894*/ 	.word	0x000000ff
        /*0898*/ 	.word	0x000308a0
        /*089c*/ 	.short	0x0100
        /*089e*/ 	.byte	0x08
	.zero		1


	//   ....[16]....
        /*08a0*/ 	.word	0x00000680
        /*08a4*/ 	.word	0x000000ff
        /*08a8*/ 	.word	0x00030898
        /*08ac*/ 	.short	0x0100
        /*08ae*/ 	.byte	0x08
	.zero		1


	//   ....[17]....
        /*08b0*/ 	.word	0x00000690
        /*08b4*/ 	.word	0x000000ff
        /*08b8*/ 	.word	0x000308a8
        /*08bc*/ 	.short	0x0100
        /*08be*/ 	.byte	0x08
	.zero		1


	//   ....[18]....
        /*08c0*/ 	.word	0x000007d0
        /*08c4*/ 	.word	0x000000ff
        /*08c8*/ 	.word	0x000308b0
        /*08cc*/ 	.short	0x0100
        /*08ce*/ 	.byte	0x08
	.zero		1


	//   ....[19]....
        /*08d0*/ 	.word	0x000007e0
        /*08d4*/ 	.word	0x000000ff
        /*08d8*/ 	.word	0x000308c0
        /*08dc*/ 	.short	0x0100
        /*08de*/ 	.byte	0x08
	.zero		1


	//   ....[20]....
        /*08e0*/ 	.word	0x000007f0
        /*08e4*/ 	.word	0x000000ff
        /*08e8*/ 	.word	0x000308b8
        /*08ec*/ 	.short	0x0100
        /*08ee*/ 	.byte	0x08
	.zero		1


	//   ....[21]....
        /*08f0*/ 	.word	0x00000800
        /*08f4*/ 	.word	0x000000ff
        /*08f8*/ 	.word	0x000308c8
        /*08fc*/ 	.short	0x0100
        /*08fe*/ 	.byte	0x08
	.zero		1


	//   ....[22]....
        /*0900*/ 	.word	0x00001df0
        /*0904*/ 	.word	0x000000ff
        /*0908*/ 	.word	0x00030800
        /*090c*/ 	.short	0x010a
        /*090e*/ 	.byte	0x28
	.zero		1


	//   ....[23]....
        /*0910*/ 	.word	0x00001e70
        /*0914*/ 	.word	0x00000003
        /*0918*/ 	.word	0x00030830
        /*091c*/ 	.short	0x010a
        /*091e*/ 	.byte	0x3f
	.zero		1


	//   ....[24]....
        /*0920*/ 	.word	0x00001eb0
        /*0924*/ 	.word	0x00000003
        /*0928*/ 	.word	0x00030830
        /*092c*/ 	.short	0x010a
        /*092e*/ 	.byte	0x3f
	.zero		1


	//   ....[25]....
        /*0930*/ 	.word	0x00002900
        /*0934*/ 	.word	0x000000ff
        /*0938*/ 	.word	0x00000000
        /*093c*/ 	.short	0x0101
        /*093e*/ 	.byte	0x04
	.zero		1


	//   ....[26]....
        /*0940*/ 	.word	0x00004760
        /*0944*/ 	.word	0x000000ff
        /*0948*/ 	.word	0x00030830
        /*094c*/ 	.short	0x010a
        /*094e*/ 	.byte	0x06
	.zero		1


	//   ....[27]....
        /*0950*/ 	.word	0x000047a0
        /*0954*/ 	.word	0x000000ff
        /*0958*/ 	.word	0x00030830
        /*095c*/ 	.short	0x010a
        /*095e*/ 	.byte	0x06
	.zero		1


	//   ....[28]....
        /*0960*/ 	.word	0x00005620
        /*0964*/ 	.word	0x000000ff
        /*0968*/ 	.word	0x00030850
        /*096c*/ 	.short	0x010a
        /*096e*/ 	.byte	0x05
	.zero		1


	//   ....[29]....
        /*0970*/ 	.word	0x00005660
        /*0974*/ 	.word	0x000000ff
        /*0978*/ 	.word	0x00030850
        /*097c*/ 	.short	0x010a
        /*097e*/ 	.byte	0x05
	.zero		1


	//   ....[30]....
        /*0980*/ 	.word	0x00005960
        /*0984*/ 	.word	0x000000ff
        /*0988*/ 	.word	0x00000000
        /*098c*/ 	.short	0x0101
        /*098e*/ 	.byte	0x06
	.zero		1


	//   ....[31]....
        /*0990*/ 	.word	0x00006e80
        /*0994*/ 	.word	0x000000ff
        /*0998*/ 	.word	0x00000000
        /*099c*/ 	.short	0x0101
        /*099e*/ 	.byte	0x05
	.zero		1


	//   ....[32]....
        /*09a0*/ 	.word	0x00007250
        /*09a4*/ 	.word	0x000000ff
        /*09a8*/ 	.word	0x00030830
        /*09ac*/ 	.short	0x010a
        /*09ae*/ 	.byte	0x06
	.zero		1


	//   ....[33]....
        /*09b0*/ 	.word	0x00007290
        /*09b4*/ 	.word	0x000000ff
        /*09b8*/ 	.word	0x00030830
        /*09bc*/ 	.short	0x010a
        /*09be*/ 	.byte	0x06
	.zero		1


	//   ....[34]....
        /*09c0*/ 	.word	0x00008110
        /*09c4*/ 	.word	0x000000ff
        /*09c8*/ 	.word	0x00030850
        /*09cc*/ 	.short	0x010a
        /*09ce*/ 	.byte	0x05
	.zero		1


	//   ....[35]....
        /*09d0*/ 	.word	0x00008150
        /*09d4*/ 	.word	0x000000ff
        /*09d8*/ 	.word	0x00030850
        /*09dc*/ 	.short	0x010a
        /*09de*/ 	.byte	0x05
	.zero		1


	//   ....[36]....
        /*09e0*/ 	.word	0x000084c0
        /*09e4*/ 	.word	0x000000ff
        /*09e8*/ 	.word	0x00000000
        /*09ec*/ 	.short	0x0101
        /*09ee*/ 	.byte	0x06
	.zero		1


	//   ....[37]....
        /*09f0*/ 	.word	0x00008e20
        /*09f4*/ 	.word	0x000000ff
        /*09f8*/ 	.word	0x00000000
        /*09fc*/ 	.short	0x0101
        /*09fe*/ 	.byte	0x05
	.zero		1


	//   ....[38]....
        /*0a00*/ 	.word	0x00008fd0
        /*0a04*/ 	.word	0x000000ff
        /*0a08*/ 	.word	0x00030830
        /*0a0c*/ 	.short	0x010a
        /*0a0e*/ 	.byte	0x05
	.zero		1


	//   ....[39]....
        /*0a10*/ 	.word	0x00009010
        /*0a14*/ 	.word	0x000000ff
        /*0a18*/ 	.word	0x00030830
        /*0a1c*/ 	.short	0x010a
        /*0a1e*/ 	.byte	0x05
	.zero		1


	//   ....[40]....
        /*0a20*/ 	.word	0x00009e90
        /*0a24*/ 	.word	0x000000ff
        /*0a28*/ 	.word	0x00030850
        /*0a2c*/ 	.short	0x010a
        /*0a2e*/ 	.byte	0x05
	.zero		1


	//   ....[41]....
        /*0a30*/ 	.word	0x00009ed0
        /*0a34*/ 	.word	0x000000ff
        /*0a38*/ 	.word	0x00030850
        /*0a3c*/ 	.short	0x010a
        /*0a3e*/ 	.byte	0x05
	.zero		1


	//   ....[42]....
        /*0a40*/ 	.word	0x0000a1d0
        /*0a44*/ 	.word	0x000000ff
        /*0a48*/ 	.word	0x00000000
        /*0a4c*/ 	.short	0x0101
        /*0a4e*/ 	.byte	0x04
	.zero		1


	//   ....[43]....
        /*0a50*/ 	.word	0x0000b6f0
        /*0a54*/ 	.word	0x000000ff
        /*0a58*/ 	.word	0x00000000
        /*0a5c*/ 	.short	0x0101
        /*0a5e*/ 	.byte	0x05
	.zero		1


	//   ....[44]....
        /*0a60*/ 	.word	0x0000bf90
        /*0a64*/ 	.word	0x000000ff
        /*0a68*/ 	.word	0x00030850
        /*0a6c*/ 	.short	0x010a
        /*0a6e*/ 	.byte	0x05
	.zero		1


	//   ....[45]....
        /*0a70*/ 	.word	0x0000bfd0
        /*0a74*/ 	.word	0x000000ff
        /*0a78*/ 	.word	0x00030850
        /*0a7c*/ 	.short	0x010a
        /*0a7e*/ 	.byte	0x05
	.zero		1


	//   ....[46]....
        /*0a80*/ 	.word	0x0000c580
        /*0a84*/ 	.word	0x000000ff
        /*0a88*/ 	.word	0x00000000
        /*0a8c*/ 	.short	0x0101
        /*0a8e*/ 	.byte	0x04
	.zero		1


	//   ....[47]....
        /*0a90*/ 	.word	0x0000e6d0
        /*0a94*/ 	.word	0x00000016
        /*0a98*/ 	.word	0x00000000
        /*0a9c*/ 	.short	0x0101
        /*0a9e*/ 	.byte	0x3f
	.zero		1


	//   ....[48]....
        /*0aa0*/ 	.word	0x00011a90
        /*0aa4*/ 	.word	0x00000006
        /*0aa8*/ 	.word	0x00030840
        /*0aac*/ 	.short	0x010a
        /*0aae*/ 	.byte	0x3f
	.zero		1


	//   ....[49]....
        /*0ab0*/ 	.word	0x00011fa0
        /*0ab4*/ 	.word	0x00000006
        /*0ab8*/ 	.word	0x00030830
        /*0abc*/ 	.short	0x0107
        /*0abe*/ 	.byte	0x3f
	.zero		1


	//   ....[50]....
        /*0ac0*/ 	.word	0x00012050
        /*0ac4*/ 	.word	0x00000006
        /*0ac8*/ 	.word	0x00030830
        /*0acc*/ 	.short	0x0101
        /*0ace*/ 	.byte	0x3f
	.zero		1


	//   ....[51]....
        /*0ad0*/ 	.word	0x00012c40
        /*0ad4*/ 	.word	0x00000016
        /*0ad8*/ 	.word	0x00030800
        /*0adc*/ 	.short	0x0107
        /*0ade*/ 	.byte	0x3f
	.zero		1


	//   ....[52]....
        /*0ae0*/ 	.word	0x00012d60
        /*0ae4*/ 	.word	0x00000016
        /*0ae8*/ 	.word	0x00030800
        /*0aec*/ 	.short	0x0101
        /*0aee*/ 	.byte	0x3f
	.zero		1


	//   ....[53]....
        /*0af0*/ 	.word	0x00012d80
        /*0af4*/ 	.word	0x00000016
        /*0af8*/ 	.word	0x00030820
        /*0afc*/ 	.short	0x010a
        /*0afe*/ 	.byte	0x3f
	.zero		1


	//   ....[54]....
        /*0b00*/ 	.word	0x00013160
        /*0b04*/ 	.word	0x00000007
        /*0b08*/ 	.word	0x00030840
        /*0b0c*/ 	.short	0x010a
        /*0b0e*/ 	.byte	0x3f
	.zero		1


	//   ....[55]....
        /*0b10*/ 	.word	0x00013660
        /*0b14*/ 	.word	0x00000007
        /*0b18*/ 	.word	0x00030830
        /*0b1c*/ 	.short	0x0107
        /*0b1e*/ 	.byte	0x3f
	.zero		1


	//   ....[56]....
        /*0b20*/ 	.word	0x00013710
        /*0b24*/ 	.word	0x00000007
        /*0b28*/ 	.word	0x00030830
        /*0b2c*/ 	.short	0x0101
        /*0b2e*/ 	.byte	0x3f
	.zero		1


	//   ....[57]....
        /*0b30*/ 	.word	0x00013770
        /*0b34*/ 	.word	0x00000007
        /*0b38*/ 	.word	0x00030860
        /*0b3c*/ 	.short	0x010a
        /*0b3e*/ 	.byte	0x3f
	.zero		1


	//   ....[58]....
        /*0b40*/ 	.word	0x00013c20
        /*0b44*/ 	.word	0x00000007
        /*0b48*/ 	.word	0x00030850
        /*0b4c*/ 	.short	0x0107
        /*0b4e*/ 	.byte	0x3f
	.zero		1


	//   ....[59]....
        /*0b50*/ 	.word	0x00013d70
        /*0b54*/ 	.word	0x00000007
        /*0b58*/ 	.word	0x00030850
        /*0b5c*/ 	.short	0x0101
        /*0b5e*/ 	.byte	0x3f
	.zero		1


	//   ....[60]....
        /*0b60*/ 	.word	0x00013f80
        /*0b64*/ 	.word	0x00000000
        /*0b68*/ 	.word	0x00030860
        /*0b6c*/ 	.short	0x010a
        /*0b6e*/ 	.byte	0x3f
	.zero		1


	//   ....[61]....
        /*0b70*/ 	.word	0x000143f0
        /*0b74*/ 	.word	0x00000000
        /*0b78*/ 	.word	0x00030850
        /*0b7c*/ 	.short	0x0107
        /*0b7e*/ 	.byte	0x3f
	.zero		1


	//   ....[62]....
        /*0b80*/ 	.word	0x000144a0
        /*0b84*/ 	.word	0x00000000
        /*0b88*/ 	.word	0x00030850
        /*0b8c*/ 	.short	0x0101
        /*0b8e*/ 	.byte	0x3f
	.zero		1


	//   ....[63]....
        /*0b90*/ 	.word	0x000151d0
        /*0b94*/ 	.word	0x00000004
        /*0b98*/ 	.word	0x00030820
        /*0b9c*/ 	.short	0x010a
        /*0b9e*/ 	.byte	0x3f
	.zero		1


	//   ....[64]....
        /*0ba0*/ 	.word	0x00015370
        /*0ba4*/ 	.word	0x00000005
        /*0ba8*/ 	.word	0x00030840
        /*0bac*/ 	.short	0x010a
        /*0bae*/ 	.byte	0x3f
	.zero		1


	//   ....[65]....
        /*0bb0*/ 	.word	0x00015410
        /*0bb4*/ 	.word	0x00000019
        /*0bb8*/ 	.word	0x00030840
        /*0bbc*/ 	.short	0x010a
        /*0bbe*/ 	.byte	0x3f
	.zero		1


	//   ....[66]....
        /*0bc0*/ 	.word	0x00015450
        /*0bc4*/ 	.word	0x00000005
        /*0bc8*/ 	.word	0x00030860
        /*0bcc*/ 	.short	0x010a
        /*0bce*/ 	.byte	0x3f
	.zero		1


	//   ....[67]....
        /*0bd0*/ 	.word	0x00015490
        /*0bd4*/ 	.word	0x00000019
        /*0bd8*/ 	.word	0x00030860
        /*0bdc*/ 	.short	0x010a
        /*0bde*/ 	.byte	0x3f
	.zero		1


	//   ....[68]....
        /*0be0*/ 	.word	0x00015500
        /*0be4*/ 	.word	0x00000003
        /*0be8*/ 	.word	0x00030800
        /*0bec*/ 	.short	0x010a
        /*0bee*/ 	.byte	0x3f
	.zero		1


	//   ....[69]....
        /*0bf0*/ 	.word	0x00015550
        /*0bf4*/ 	.word	0x00000003
        /*0bf8*/ 	.word	0x00030830
        /*0bfc*/ 	.short	0x010a
        /*0bfe*/ 	.byte	0x3f
	.zero		1


	//   ....[70]....
        /*0c00*/ 	.word	0x000155b0
        /*0c04*/ 	.word	0x00000004
        /*0c08*/ 	.word	0x00030830
        /*0c0c*/ 	.short	0x010a
        /*0c0e*/ 	.byte	0x3f
	.zero		1


	//   ....[71]....
        /*0c10*/ 	.word	0x00015610
        /*0c14*/ 	.word	0x00000003
        /*0c18*/ 	.word	0x00030850
        /*0c1c*/ 	.short	0x010a
        /*0c1e*/ 	.byte	0x3f
	.zero		1


	//   ....[72]....
        /*0c20*/ 	.word	0x00015670
        /*0c24*/ 	.word	0x00000004
        /*0c28*/ 	.word	0x00030830
        /*0c2c*/ 	.short	0x010a
        /*0c2e*/ 	.byte	0x3f
	.zero		1


	//   ....[73]....
        /*0c30*/ 	.word	0x000156d0
        /*0c34*/ 	.word	0x00000003
        /*0c38*/ 	.word	0x00030850
        /*0c3c*/ 	.short	0x010a
        /*0c3e*/ 	.byte	0x3f
	.zero		1


	//   ....[74]....
        /*0c40*/ 	.word	0x00015730
        /*0c44*/ 	.word	0x00000004
        /*0c48*/ 	.word	0x00030830
        /*0c4c*/ 	.short	0x010a
        /*0c4e*/ 	.byte	0x3f
	.zero		1


	//   ....[75]....
        /*0c50*/ 	.word	0x00015790
        /*0c54*/ 	.word	0x00000003
        /*0c58*/ 	.word	0x00030850
        /*0c5c*/ 	.short	0x010a
        /*0c5e*/ 	.byte	0x3f
	.zero		1


	//   ....[76]....
        /*0c60*/ 	.word	0x000157f0
        /*0c64*/ 	.word	0x00000007
        /*0c68*/ 	.word	0x00030850
        /*0c6c*/ 	.short	0x010a
        /*0c6e*/ 	.byte	0x3f
	.zero		1


	//   ....[77]....
        /*0c70*/ 	.word	0x00015910
        /*0c74*/ 	.word	0x00000006
        /*0c78*/ 	.word	0x00030840
        /*0c7c*/ 	.short	0x010a
        /*0c7e*/ 	.byte	0x3f
	.zero		1


	//   ....[78]....
        /*0c80*/ 	.word	0x00016a20
        /*0c84*/ 	.word	0x00000016
        /*0c88*/ 	.word	0x00030820
        /*0c8c*/ 	.short	0x010a
        /*0c8e*/ 	.byte	0x3f
	.zero		1


	//   ....[79]....
        /*0c90*/ 	.word	0x00016a70
        /*0c94*/ 	.word	0x00000007
        /*0c98*/ 	.word	0x00030840
        /*0c9c*/ 	.short	0x010a
        /*0c9e*/ 	.byte	0x3f
	.zero		1


	//   ....[80]....
        /*0ca0*/ 	.word	0x00017090
        /*0ca4*/ 	.word	0x00000007
        /*0ca8*/ 	.word	0x00030860
        /*0cac*/ 	.short	0x010a
        /*0cae*/ 	.byte	0x3f
	.zero		1


	//   ....[81]....
        /*0cb0*/ 	.word	0x000176d0
        /*0cb4*/ 	.word	0x00000000
        /*0cb8*/ 	.word	0x00030860
        /*0cbc*/ 	.short	0x010a
        /*0cbe*/ 	.byte	0x3f
	.zero		1


	//   ....[82]....
        /*0cc0*/ 	.word	0x000186d0
        /*0cc4*/ 	.word	0x00000004
        /*0cc8*/ 	.word	0x00030820
        /*0ccc*/ 	.short	0x010a
        /*0cce*/ 	.byte	0x3f
	.zero		1


	//   ....[83]....
        /*0cd0*/ 	.word	0x00018870
        /*0cd4*/ 	.word	0x00000005
        /*0cd8*/ 	.word	0x00030840
        /*0cdc*/ 	.short	0x010a
        /*0cde*/ 	.byte	0x3f
	.zero		1


	//   ....[84]....
        /*0ce0*/ 	.word	0x000188c0
        /*0ce4*/ 	.word	0x00000019
        /*0ce8*/ 	.word	0x00030840
        /*0cec*/ 	.short	0x010a
        /*0cee*/ 	.byte	0x3f
	.zero		1


	//   ....[85]....
        /*0cf0*/ 	.word	0x00018910
        /*0cf4*/ 	.word	0x00000005
        /*0cf8*/ 	.word	0x00030860
        /*0cfc*/ 	.short	0x010a
        /*0cfe*/ 	.byte	0x3f
	.zero		1


	//----- nvinfo : EIATTR_NUM_MBARRIERS
	.align		4
.L_211:
        /*0d00*/ 	.byte	0x03, 0x38
        /*0d02*/ 	.short	0x0016


	//----- nvinfo : EIATTR_EXIT_INSTR_OFFSETS
	.align		4
        /*0d04*/ 	.byte	0x04, 0x1c
        /*0d06*/ 	.short	(.L_213 - .L_212)


	//   ....[0]....
.L_212:
        /*0d08*/ 	.word	0x00000990


	//   ....[1]....
        /*0d0c*/ 	.word	0x0000fa80


	//   ....[2]....
        /*0d10*/ 	.word	0x000154e0


	//----- nvinfo : EIATTR_MAX_THREADS
	.align		4
.L_213:
        /*0d14*/ 	.byte	0x04, 0x05
        /*0d16*/ 	.short	(.L_215 - .L_214)
.L_214:
        /*0d18*/ 	.word	0x00000180
        /*0d1c*/ 	.word	0x00000001
        /*0d20*/ 	.word	0x00000001


	//----- nvinfo : EIATTR_CRS_STACK_SIZE
	.align		4
.L_215:
        /*0d24*/ 	.byte	0x04, 0x1e
        /*0d26*/ 	.short	(.L_217 - .L_216)
.L_216:
        /*0d28*/ 	.word	0x00000000


	//----- nvinfo : EIATTR_CBANK_PARAM_SIZE
	.align		4
.L_217:
        /*0d2c*/ 	.byte	0x03, 0x19
        /*0d2e*/ 	.short	0x0af0


	//----- nvinfo : EIATTR_PARAM_CBANK
	.align		4
        /*0d30*/ 	.byte	0x04, 0x0a
        /*0d32*/ 	.short	(.L_219 - .L_218)
	.align		4
.L_218:
        /*0d34*/ 	.word	index@(.nv.constant0._ZN7cutlass13device_kernelIN5flash11enable_sm90INS1_16FlashAttnFwdSm90INS1_25CollectiveMainloopFwdSm90ILi2EN4cute5tupleIJNS5_1CILi1EEES8_S8_EEENS6_IJNS7_ILi128EEENS7_ILi64EEENS7_ILi256EEEEEELi256ENS_10bfloat16_tEfNS_4arch4Sm90ELb0ELb1ELb0ELb1ELb1ELb0ELb0ELb1ELb1ELb1ELb0ELb0EEENS1_21CollectiveEpilogueFwdINS6_IJSA_SC_SB_EEES9_SE_SG_Li256ELb1ELb1ELb0ELb0EEENS1_36VarlenDynamicPersistentTileSchedulerILi128ELi64ELi256ELi128ELb0ELb1ELb1ELb1ELb0ELb1EEEEEEEEEvNT_6ParamsE)
        /*0d38*/ 	.short	0x0210
        /*0d3a*/ 	.short	0x0af0


	//----- nvinfo : EIATTR_SW_WAR
	.align		4
.L_219:
        /*0d3c*/ 	.byte	0x04, 0x36
        /*0d3e*/ 	.short	(.L_221 - .L_220)
.L_220:
        /*0d40*/ 	.word	0x00000008
.L_221:


//--------------------- .nv.info._ZN7cutlass13device_kernelIN5flash11enable_sm90INS1_16FlashAttnFwdSm90INS1_25CollectiveMainloopFwdSm90ILi2EN4cute5tupleIJNS5_1CILi1EEES8_S8_EEENS6_IJNS7_ILi128EEENS7_ILi64EEENS7_ILi256EEEEEELi256ENS_10bfloat16_tEfNS_4arch4Sm90ELb0ELb1ELb0ELb1ELb1ELb1ELb0ELb1ELb1ELb1ELb0ELb0EEENS1_21CollectiveEpilogueFwdINS6_IJSA_SC_SB_EEES9_SE_SG_Li256ELb1ELb1ELb0ELb0EEENS1_36VarlenDynamicPersistentTileSchedulerILi128ELi64ELi256ELi128ELb0ELb1ELb1ELb1ELb0ELb1EEEEEEEEEvNT_6ParamsE --------------------------
	.section	.nv.info._ZN7cutlass13device_kernelIN5flash11enable_sm90INS1_16FlashAttnFwdSm90INS1_25CollectiveMainloopFwdSm90ILi2EN4cute5tupleIJNS5_1CILi1EEES8_S8_EEENS6_IJNS7_ILi128EEENS7_ILi64EEENS7_ILi256EEEEEELi256ENS_10bfloat16_tEfNS_4arch4Sm90ELb0ELb1ELb0ELb1ELb1ELb1ELb0ELb1ELb1ELb1ELb0ELb0EEENS1_21CollectiveEpilogueFwdINS6_IJSA_SC_SB_EEES9_SE_SG_Li256ELb1ELb1ELb0ELb0EEENS1_36VarlenDynamicPersistentTileSchedulerILi128ELi64ELi256ELi128ELb0ELb1ELb1ELb1ELb0ELb1EEEEEEEEEvNT_6ParamsE,"",@"SHT_CUDA_INFO"
	.sectionflags	@""
	.align	4


	//----- nvinfo : EIATTR_CUDA_API_VERSION
	.align		4
        /*0000*/ 	.byte	0x04, 0x37
        /*0002*/ 	.short	(.L_223 - .L_222)
.L_222:
        /*0004*/ 	.word	0x00000082


	//----- nvinfo : EIATTR_KPARAM_INFO
	.align		4
.L_223:
        /*0008*/ 	.byte	0x04, 0x17
        /*000a*/ 	.short	(.L_225 - .L_224)
.L_224:
        /*000c*/ 	.word	0x00000000
        /*0010*/ 	.short	0x0000
        /*0012*/ 	.short	0x0070
        /*0014*/ 	.byte	0x00, 0xf0, 0x01, 0x2a


	//----- nvinfo : EIATTR_SPARSE_MMA_MASK
	.align		4
.L_225:
        /*0018*/ 	.byte	0x03, 0x50
        /*001a*/ 	.short	0x0000


	//----- nvinfo : EIATTR_MAXREG_COUNT
	.align		4
        /*001c*/ 	.byte	0x03, 0x1b
        /*001e*/ 	.short	0x00a8


	//----- nvinfo : EIATTR_NUM_BARRIERS
	.align		4
        /*0020*/ 	.byte	0x02, 0x4c
        /*0022*/ 	.byte	0x10
	.zero		1


	//----- nvinfo : EIATTR_EXTERNS
	.align		4
        /*0024*/ 	.byte	0x04, 0x0f
        /*0026*/ 	.short	(.L_227 - .L_226)


	//   ....[0]....
	.align		4
.L_226:
        /*0028*/ 	.word	index@(__assertfail)


	//----- nvinfo : EIATTR_ANNOTATIONS
	.align		4
.L_227:
        /*002c*/ 	.byte	0x04, 0x55
        /*002e*/ 	.short	(.L_229 - .L_228)


	//   ....[0]....
.L_228:
        /* <DEDUP_REMOVED lines=119> */
        /*0794*/ 	.byte	0xa0, 0x9a, 0x02, 0x00


	//----- nvinfo : EIATTR_MERCURY_ISA_VERSION
	.align		4
.L_229:
        /*0798*/ 	.byte	0x03, 0x5f
        /*079a*/ 	.short	0x0101


	//----- nvinfo : EIATTR_UNUSED_LOAD_BYTE_OFFSET
	.align		4
        /*079c*/ 	.byte	0x04, 0x44
        /*079e*/ 	.short	(.L_231 - .L_230)


	//   ....[0]....
.L_230:
        /*07a0*/ 	.word	0x00000a30
        /*07a4*/ 	.word	0x0000fff0


	//   ....[1]....
        /*07a8*/ 	.word	0x0001f5d0
        /*07ac*/ 	.word	0x0000fff0


	//----- nvinfo : EIATTR_INT_WARP_WIDE_INSTR_OFFSETS
	.align		4
.L_231:
        /*07b0*/ 	.byte	0x04, 0x31
        /*07b2*/ 	.short	(.L_233 - .L_232)


	//   ....[0]....
.L_232:
        /*07b4*/ 	.word	0x00000120


	//   ....[1]....
        /*07b8*/ 	.word	0x00000160


	//   ....[2]....
        /*07bc*/ 	.word	0x00000220


	//   ....[3]....
        /*07c0*/ 	.word	0x000256d0


	//   ....[4]....
        /*07c4*/ 	.word	0x00025760


	//   ....[5]....
        /*07c8*/ 	.word	0x000285f0


	//   ....[6]....
        /*07cc*/ 	.word	0x00028680


	//----- nvinfo : EIATTR_COOP_GROUP_MASK_REGIDS
	.align		4
.L_233:
        /*07d0*/ 	.byte	0x04, 0x29
        /*07d2*/ 	.short	(.L_235 - .L_234)


	//   ....[0]....
.L_234:
        /*07d4*/ 	.word	0xffffffff


	//   ....[1]....
        /*07d8*/ 	.word	0xffffffff


	//   ....[2]....
        /*07dc*/ 	.word	0xffffffff


	//   ....[3]....
        /*07e0*/ 	.word	0xffffffff


	//   ....[4]....
        /*07e4*/ 	.word	0xffffffff


	//   ....[5]....
        /*07e8*/ 	.word	0xffffffff


	//   ....[6]....
        /*07ec*/ 	.word	0xffffffff


	//   ....[7]....
        /*07f0*/ 	.word	0xffffffff


	//   ....[8]....
        /*07f4*/ 	.word	0xffffffff


	//   ....[9]....
        /*07f8*/ 	.word	0xffffffff


	//   ....[10]....
        /*07fc*/ 	.word	0xffffffff


	//   ....[11]....
        /*0800*/ 	.word	0xffffffff


	//   ....[12]....
        /*0804*/ 	.word	0xffffffff


	//   ....[13]....
        /*0808*/ 	.word	0xffffffff


	//   ....[14]....
        /*080c*/ 	.word	0xffffffff


	//   ....[15]....
        /*0810*/ 	.word	0xffffffff


	//   ....[16]....
        /*0814*/ 	.word	0xffffffff


	//   ....[17]....
        /*0818*/ 	.word	0xffffffff


	//   ....[18]....
        /*081c*/ 	.word	0xffffffff


	//   ....[19]....
        /*0820*/ 	.word	0xffffffff


	//   ....[20]....
        /*0824*/ 	.word	0xffffffff


	//   ....[21]....
        /*0828*/ 	.word	0xffffffff


	//   ....[22]....
        /*082c*/ 	.word	0xffffffff


	//   ....[23]....
        /*0830*/ 	.word	0xffffffff


	//   ....[24]....
        /*0834*/ 	.word	0xffffffff


	//   ....[25]....
        /*0838*/ 	.word	0xffffffff


	//   ....[26]....
        /*083c*/ 	.word	0xffffffff


	//   ....[27]....
        /*0840*/ 	.word	0xffffffff


	//   ....[28]....
        /*0844*/ 	.word	0xffffffff


	//   ....[29]....
        /*0848*/ 	.word	0xffffffff


	//   ....[30]....
        /*084c*/ 	.word	0xffffffff


	//   ....[31]....
        /*0850*/ 	.word	0xffffffff


	//   ....[32]....
        /*0854*/ 	.word	0xffffffff


	//   ....[33]....
        /*0858*/ 	.word	0xffffffff


	//   ....[34]....
        /*085c*/ 	.word	0xffffffff


	//   ....[35]....
        /*0860*/ 	.word	0xffffffff


	//   ....[36]....
        /*0864*/ 	.word	0xffffffff


	//   ....[37]....
        /*0868*/ 	.word	0xffffffff


	//   ....[38]....
        /*086c*/ 	.word	0xffffffff


	//   ....[39]....
        /*0870*/ 	.word	0xffffffff


	//   ....[40]....
        /*0874*/ 	.word	0xffffffff


	//   ....[41]....
        /*0878*/ 	.word	0xffffffff


	//   ....[42]....
        /*087c*/ 	.word	0xffffffff


	//   ....[43]....
        /*0880*/ 	.word	0xffffffff


	//   ....[44]....
        /*0884*/ 	.word	0xffffffff


	//   ....[45]....
        /*0888*/ 	.word	0xffffffff


	//   ....[46]....
        /*088c*/ 	.word	0xffffffff


	//   ....[47]....
        /*0890*/ 	.word	0xffffffff


	//   ....[48]....
        /*0894*/ 	.word	0xffffffff


	//   ....[49]....
        /*0898*/ 	.word	0xffffffff


	//   ....[50]....
        /*089c*/ 	.word	0xffffffff


	//   ....[51]....
        /*08a0*/ 	.word	0xffffffff


	//   ....[52]....
        /*08a4*/ 	.word	0xffffffff


	//   ....[53]....
        /*08a8*/ 	.word	0xffffffff


	//   ....[54]....
        /*08ac*/ 	.word	0xffffffff


	//   ....[55]....
        /*08b0*/ 	.word	0xffffffff


	//   ....[56]....
        /*08b4*/ 	.word	0xffffffff


	//   ....[57]....
        /*08b8*/ 	.word	0xffffffff


	//   ....[58]....
        /*08bc*/ 	.word	0xffffffff


	//   ....[59]....
        /*08c0*/ 	.word	0xffffffff


	//   ....[60]....
        /*08c4*/ 	.word	0xffffffff


	//   ....[61]....
        /*08c8*/ 	.word	0xffffffff


	//   ....[62]....
        /*08cc*/ 	.word	0xffffffff


	//   ....[63]....
        /*08d0*/ 	.word	0xffffffff


	//   ....[64]....
        /*08d4*/ 	.word	0xffffffff


	//   ....[65]....
        /*08d8*/ 	.word	0xffffffff


	//   ....[66]....
        /*08dc*/ 	.word	0xffffffff


	//   ....[67]....
        /*08e0*/ 	.word	0xffffffff


	//   ....[68]....
        /*08e4*/ 	.word	0xffffffff


	//   ....[69]....
        /*08e8*/ 	.word	0xffffffff


	//   ....[70]....
        /*08ec*/ 	.word	0xffffffff


	//   ....[71]....
        /*08f0*/ 	.word	0xffffffff


	//   ....[72]....
        /*08f4*/ 	.word	0xffffffff


	//   ....[73]....
        /*08f8*/ 	.word	0xffffffff


	//   ....[74]....
        /*08fc*/ 	.word	0xffffffff


	//   ....[75]....
        /*0900*/ 	.word	0xffffffff


	//   ....[76]....
        /*0904*/ 	.word	0xffffffff


	//   ....[77]....
        /*0908*/ 	.word	0xffffffff


	//   ....[78]....
        /*090c*/ 	.word	0xffffffff


	//   ....[79]....
        /*0910*/ 	.word	0xffffffff


	//   ....[80]....
        /*0914*/ 	.word	0xffffffff


	//   ....[81]....
        /*0918*/ 	.word	0xffffffff


	//   ....[82]....
        /*091c*/ 	.word	0xffffffff


	//   ....[83]....
        /*0920*/ 	.word	0xffffffff


	//   ....[84]....
        /*0924*/ 	.word	0xffffffff


	//   ....[85]....
        /*0928*/ 	.word	0xffffffff


	//   ....[86]....
        /*092c*/ 	.word	0xffffffff


	//   ....[87]....
        /*0930*/ 	.word	0xffffffff


	//   ....[88]....
        /*0934*/ 	.word	0xffffffff


	//   ....[89]....
        /*0938*/ 	.word	0xffffffff


	//   ....[90]....
        /*093c*/ 	.word	0xffffffff


	//   ....[91]....
        /*0940*/ 	.word	0xffffffff


	//   ....[92]....
        /*0944*/ 	.word	0xffffffff


	//   ....[93]....
        /*0948*/ 	.word	0xffffffff


	//   ....[94]....
        /*094c*/ 	.word	0xffffffff


	//   ....[95]....
        /*0950*/ 	.word	0xffffffff


	//   ....[96]....
        /*0954*/ 	.word	0xffffffff


	//   ....[97]....
        /*0958*/ 	.word	0xffffffff


	//   ....[98]....
        /*095c*/ 	.word	0xffffffff


	//   ....[99]....
        /*0960*/ 	.word	0xffffffff


	//   ....[100]....
        /*0964*/ 	.word	0xffffffff


	//   ....[101]....
        /*0968*/ 	.word	0xffffffff


	//   ....[102]....
        /*096c*/ 	.word	0xffffffff


	//   ....[103]....
        /*0970*/ 	.word	0xffffffff


	//   ....[104]....
        /*0974*/ 	.word	0xffffffff


	//   ....[105]....
        /*0978*/ 	.word	0xffffffff


	//   ....[106]....
        /*097c*/ 	.word	0xffffffff


	//   ....[107]....
        /*0980*/ 	.word	0xffffffff


	//   ....[108]....
        /*0984*/ 	.word	0xffffffff


	//   ....[109]....
        /*0988*/ 	.word	0xffffffff


	//   ....[110]....
        /*098c*/ 	.word	0xffffffff


	//   ....[111]....
        /*0990*/ 	.word	0xffffffff


	//   ....[112]....
        /*0994*/ 	.word	0xffffffff


	//   ....[113]....
        /*0998*/ 	.word	0xffffffff


	//   ....[114]....
        /*099c*/ 	.word	0xffffffff


	//   ....[115]....
        /*09a0*/ 	.word	0xffffffff


	//   ....[116]....
        /*09a4*/ 	.word	0xffffffff


	//   ....[117]....
        /*09a8*/ 	.word	0xffffffff


	//   ....[118]....
        /*09ac*/ 	.word	0xffffffff


	//   ....[119]....
        /*09b0*/ 	.word	0xffffffff


	//   ....[120]....
        /*09b4*/ 	.word	0xffffffff


	//   ....[121]....
        /*09b8*/ 	.word	0xffffffff


	//   ....[122]....
        /*09bc*/ 	.word	0xffffffff


	//   ....[123]....
        /*09c0*/ 	.word	0xffffffff


	//   ....[124]....
        /*09c4*/ 	.word	0xffffffff


	//   ....[125]....
        /*09c8*/ 	.word	0xffffffff


	//   ....[126]....
        /*09cc*/ 	.word	0xffffffff


	//   ....[127]....
        /*09d0*/ 	.word	0xffffffff


	//   ....[128]....
        /*09d4*/ 	.word	0xffffffff


	//   ....[129]....
        /*09d8*/ 	.word	0xffffffff


	//   ....[130]....
        /*09dc*/ 	.word	0xffffffff


	//   ....[131]....
        /*09e0*/ 	.word	0xffffffff


	//   ....[132]....
        /*09e4*/ 	.word	0xffffffff


	//   ....[133]....
        /*09e8*/ 	.word	0xffffffff


	//   ....[134]....
        /*09ec*/ 	.word	0xffffffff


	//   ....[135]....
        /*09f0*/ 	.word	0xffffffff


	//   ....[136]....
        /*09f4*/ 	.word	0xffffffff


	//   ....[137]....
        /*09f8*/ 	.word	0xffffffff


	//   ....[138]....
        /*09fc*/ 	.word	0xffffffff


	//   ....[139]....
        /*0a00*/ 	.word	0xffffffff


	//   ....[140]....
        /*0a04*/ 	.word	0xffffffff


	//   ....[141]....
        /*0a08*/ 	.word	0xffffffff


	//   ....[142]....
        /*0a0c*/ 	.word	0xffffffff


	//   ....[143]....
        /*0a10*/ 	.word	0xffffffff


	//   ....[144]....
        /*0a14*/ 	.word	0xffffffff


	//   ....[145]....
        /*0a18*/ 	.word	0xffffffff


	//   ....[146]....
        /*0a1c*/ 	.word	0xffffffff


	//   ....[147]....
        /*0a20*/ 	.word	0xffffffff


	//   ....[148]....
        /*0a24*/ 	.word	0xffffffff


	//   ....[149]....
        /*0a28*/ 	.word	0xffffffff


	//   ....[150]....
        /*0a2c*/ 	.word	0xffffffff


	//   ....[151]....
        /*0a30*/ 	.word	0xffffffff


	//   ....[152]....
        /*0a34*/ 	.word	0xffffffff


	//   ....[153]....
        /*0a38*/ 	.word	0xffffffff


	//   ....[154]....
        /*0a3c*/ 	.word	0xffffffff


	//   ....[155]....
        /*0a40*/ 	.word	0xffffffff


	//   ....[156]....
        /*0a44*/ 	.word	0xffffffff


	//   ....[157]....
        /*0a48*/ 	.word	0xffffffff


	//   ....[158]....
        /*0a4c*/ 	.word	0xffffffff


	//   ....[159]....
        /*0a50*/ 	.word	0xffffffff


	//   ....[160]....
        /*0a54*/ 	.word	0xffffffff


	//   ....[161]....
        /*0a58*/ 	.word	0xffffffff


	//   ....[162]....
        /*0a5c*/ 	.word	0xffffffff


	//   ....[163]....
        /*0a60*/ 	.word	0xffffffff


	//   ....[164]....
        /*0a64*/ 	.word	0xffffffff


	//   ....[165]....
        /*0a68*/ 	.word	0xffffffff


	//   ....[166]....
        /*0a6c*/ 	.word	0xffffffff


	//   ....[167]....
        /*0a70*/ 	.word	0xffffffff


	//   ....[168]....
        /*0a74*/ 	.word	0xffffffff


	//   ....[169]....
        /*0a78*/ 	.word	0xffffffff


	//   ....[170]....
        /*0a7c*/ 	.word	0xffffffff


	//   ....[171]....
        /*0a80*/ 	.word	0xffffffff


	//   ....[172]....
        /*0a84*/ 	.word	0xffffffff


	//   ....[173]....
        /*0a88*/ 	.word	0xffffffff


	//   ....[174]....
        /*0a8c*/ 	.word	0xffffffff


	//   ....[175]....
        /*0a90*/ 	.word	0xffffffff


	//   ....[176]....
        /*0a94*/ 	.word	0xffffffff


	//   ....[177]....
        /*0a98*/ 	.word	0xffffffff


	//   ....[178]....
        /*0a9c*/ 	.word	0xffffffff


	//   ....[179]....
        /*0aa0*/ 	.word	0xffffffff


	//   ....[180]....
        /*0aa4*/ 	.word	0xffffffff


	//   ....[181]....
        /*0aa8*/ 	.word	0xffffffff


	//   ....[182]....
        /*0aac*/ 	.word	0xffffffff


	//   ....[183]....
        /*0ab0*/ 	.word	0xffffffff


	//   ....[184]....
        /*0ab4*/ 	.word	0xffffffff


	//   ....[185]....
        /*0ab8*/ 	.word	0x0500000f


	//   ....[186]....
        /*0abc*/ 	.word	0x0500000f


	//   ....[187]....
        /*0ac0*/ 	.word	0x0500000f


	//   ....[188]....
        /*0ac4*/ 	.word	0x0500000f


	//   ....[189]....
        /*0ac8*/ 	.word	0x0500000f


	//   ....[190]....
        /*0acc*/ 	.word	0x0500000f


	//   ....[191]....
        /*0ad0*/ 	.word	0x0500000f


	//   ....[192]....
        /*0ad4*/ 	.word	0x0500000f


	//   ....[193]....
        /*0ad8*/ 	.word	0x0500000f


	//   ....[194]....
        /*0adc*/ 	.word	0x0500000f


	//   ....[195]....
        /*0ae0*/ 	.word	0x0500000f


	//   ....[196]....
        /*0ae4*/ 	.word	0x0500000f


	//   ....[197]....
        /*0ae8*/ 	.word	0x0500000f


	//   ....[198]....
        /*0aec*/ 	.word	0x0500000f


	//   ....[199]....
        /*0af0*/ 	.word	0x0500000f


	//   ....[200]....
        /*0af4*/ 	.word	0x0500000f


	//   ....[201]....
        /*0af8*/ 	.word	0x0500000f


	//   ....[202]....
        /*0afc*/ 	.word	0x0500000f


	//   ....[203]....
        /*0b00*/ 	.word	0x0500000f


	//   ....[204]....
        /*0b04*/ 	.word	0x0500000f


	//   ....[205]....
        /*0b08*/ 	.word	0x0500000f


	//   ....[206]....
        /*0b0c*/ 	.word	0x0500000f


	//   ....[207]....
        /*0b10*/ 	.word	0x0500000f


	//   ....[208]....
        /*0b14*/ 	.word	0x0500000f


	//   ....[209]....
        /*0b18*/ 	.word	0x0500000f


	//   ....[210]....
        /*0b1c*/ 	.word	0x0500000f


	//   ....[211]....
        /*0b20*/ 	.word	0x0500000f


	//   ....[212]....
        /*0b24*/ 	.word	0x0500000f


	//   ....[213]....
        /*0b28*/ 	.word	0x0500000f


	//   ....[214]....
        /*0b2c*/ 	.word	0x0500000f


	//   ....[215]....
        /*0b30*/ 	.word	0x0500000f


	//   ....[216]....
        /*0b34*/ 	.word	0x0500000f


	//   ....[217]....
        /*0b38*/ 	.word	0x0500000f


	//   ....[218]....
        /*0b3c*/ 	.word	0x0500000f


	//   ....[219]....
        /*0b40*/ 	.word	0x0500000f


	//   ....[220]....
        /*0b44*/ 	.word	0x0500000f


	//   ....[221]....
        /*0b48*/ 	.word	0x0500000f


	//   ....[222]....
        /*0b4c*/ 	.word	0x0500000f


	//   ....[223]....
        /*0b50*/ 	.word	0x0500000f


	//   ....[224]....
        /*0b54*/ 	.word	0x0500000f


	//   ....[225]....
        /*0b58*/ 	.word	0x0500000f


	//   ....[226]....
        /*0b5c*/ 	.word	0x0500000f


	//   ....[227]....
        /*0b60*/ 	.word	0x0500000f


	//   ....[228]....
        /*0b64*/ 	.word	0x0500000f


	//   ....[229]....
        /*0b68*/ 	.word	0x0500000f


	//   ....[230]....
        /*0b6c*/ 	.word	0x0500000f


	//   ....[231]....
        /*0b70*/ 	.word	0x0500000f


	//   ....[232]....
        /*0b74*/ 	.word	0x0500000f


	//   ....[233]....
        /*0b78*/ 	.word	0x0500000f


	//   ....[234]....
        /*0b7c*/ 	.word	0x0500000f


	//   ....[235]....
        /*0b80*/ 	.word	0x0500000f


	//   ....[236]....
        /*0b84*/ 	.word	0x0500000f


	//   ....[237]....
        /*0b88*/ 	.word	0x0500000f


	//   ....[238]....
        /*0b8c*/ 	.word	0x0500000f


	//   ....[239]....
        /*0b90*/ 	.word	0x0500000f


	//   ....[240]....
        /*0b94*/ 	.word	0x0500000f


	//   ....[241]....
        /*0b98*/ 	.word	0x0500000f


	//   ....[242]....
        /*0b9c*/ 	.word	0x0500000f


	//   ....[243]....
        /*0ba0*/ 	.word	0x0500000f


	//   ....[244]....
        /*0ba4*/ 	.word	0x0500000f


	//   ....[245]....
        /*0ba8*/ 	.word	0x0500000f


	//   ....[246]....
        /*0bac*/ 	.word	0x0500000f


	//   ....[247]....
        /*0bb0*/ 	.word	0x0500000f


	//   ....[248]....
        /*0bb4*/ 	.word	0x0500000f


	//   ....[249]....
        /*0bb8*/ 	.word	0x0500000f


	//   ....[250]....
        /*0bbc*/ 	.word	0x0500000f


	//   ....[251]....
        /*0bc0*/ 	.word	0x0500000f


	//   ....[252]....
        /*0bc4*/ 	.word	0x0500000f


	//   ....[253]....
        /*0bc8*/ 	.word	0x0500000f


	//   ....[254]....
        /*0bcc*/ 	.word	0x0500000f


	//   ....[255]....
        /*0bd0*/ 	.word	0x0500000f


	//   ....[0]....
        /*0bd4*/ 	.word	0x0500000f


	//   ....[1]....
        /*0bd8*/ 	.word	0x0500000f


	//   ....[2]....
        /*0bdc*/ 	.word	0x0500000f


	//   ....[3]....
        /*0be0*/ 	.word	0x0500000f


	//   ....[4]....
        /*0be4*/ 	.word	0x0500000f


	//   ....[5]....
        /*0be8*/ 	.word	0x0500000f


	//   ....[6]....
        /*0bec*/ 	.word	0x0500000f


	//   ....[7]....
        /*0bf0*/ 	.word	0x0500000f


	//   ....[8]....
        /*0bf4*/ 	.word	0x0500000f


	//   ....[9]....
        /*0bf8*/ 	.word	0x0500000f


	//   ....[10]....
        /*0bfc*/ 	.word	0x0500000f


	//   ....[11]....
        /*0c00*/ 	.word	0x0500000f


	//   ....[12]....
        /*0c04*/ 	.word	0x0500000f


	//   ....[13]....
        /*0c08*/ 	.word	0x0500000f


	//   ....[14]....
        /*0c0c*/ 	.word	0x0500000f


	//   ....[15]....
        /*0c10*/ 	.word	0x0500000f


	//   ....[16]....
        /*0c14*/ 	.word	0x0500000f


	//   ....[17]....
        /*0c18*/ 	.word	0x0500000f


	//   ....[18]....
        /*0c1c*/ 	.word	0x0500000f


	//   ....[19]....
        /*0c20*/ 	.word	0x0500000f


	//   ....[20]....
        /*0c24*/ 	.word	0x0500000f


	//   ....[21]....
        /*0c28*/ 	.word	0x0500000f


	//   ....[22]....
        /*0c2c*/ 	.word	0x0500000f


	//   ....[23]....
        /*0c30*/ 	.word	0x0500000f


	//   ....[24]....
        /*0c34*/ 	.word	0x0500000f


	//   ....[25]....
        /*0c38*/ 	.word	0x0500000f


	//   ....[26]....
        /*0c3c*/ 	.word	0x0500000f


	//   ....[27]....
        /*0c40*/ 	.word	0x0500000f


	//   ....[28]....
        /*0c44*/ 	.word	0x0500000f


	//   ....[29]....
        /*0c48*/ 	.word	0x0500000f


	//   ....[30]....
        /*0c4c*/ 	.word	0x0500000f


	//   ....[31]....
        /*0c50*/ 	.word	0x0500000f


	//   ....[32]....
        /*0c54*/ 	.word	0x0500000f


	//   ....[33]....
        /*0c58*/ 	.word	0x0500000f


	//   ....[34]....
        /*0c5c*/ 	.word	0x0500000f


	//   ....[35]....
        /*0c60*/ 	.word	0x0500000f


	//   ....[36]....
        /*0c64*/ 	.word	0x0500000f


	//   ....[37]....
        /*0c68*/ 	.word	0x0500000f


	//   ....[38]....
        /*0c6c*/ 	.word	0x0500000f


	//   ....[39]....
        /*0c70*/ 	.word	0x0500000f


	//   ....[40]....
        /*0c74*/ 	.word	0x0500000f


	//----- nvinfo : EIATTR_COOP_GROUP_INSTR_OFFSETS
	.align		4
.L_235:
        /*0c78*/ 	.byte	0x04, 0x28
        /*0c7a*/ 	.short	(.L_237 - .L_236)


	//   ....[0]....
.L_236:
        /*0c7c*/ 	.word	0x00000060


	//   ....[1]....
        /*0c80*/ 	.word	0x00000130


	//   ....[2]....
        /*0c84*/ 	.word	0x00000230


	//   ....[3]....
        /*0c88*/ 	.word	0x000003a0


	//   ....[4]....
        /*0c8c*/ 	.word	0x00000500


	//   ....[5]....
        /*0c90*/ 	.word	0x00000620


	//   ....[6]....
        /*0c94*/ 	.word	0x00000780


	//   ....[7]....
        /*0c98*/ 	.word	0x00003660


	//   ....[8]....
        /*0c9c*/ 	.word	0x00003670


	//   ....[9]....
        /*0ca0*/ 	.word	0x00004520


	//   ....[10]....
        /*0ca4*/ 	.word	0x00004530


	//   ....[11]....
        /*0ca8*/ 	.word	0x00005d50


	//   ....[12]....
        /*0cac*/ 	.word	0x00005d60


	//   ....[13]....
        /*0cb0*/ 	.word	0x00006d80


	//   ....[14]....
        /*0cb4*/ 	.word	0x00006d90


	//   ....[15]....
        /*0cb8*/ 	.word	0x00007fe0


	//   ....[16]....
        /*0cbc*/ 	.word	0x00007ff0


	//   ....[17]....
        /*0cc0*/ 	.word	0x000081b0


	//   ....[18]....
        /*0cc4*/ 	.word	0x000081c0


	//   ....[19]....
        /*0cc8*/ 	.word	0x00008610


	//   ....[20]....
        /*0ccc*/ 	.word	0x00008620


	//   ....[21]....
        /*0cd0*/ 	.word	0x000087d0


	//   ....[22]....
        /*0cd4*/ 	.word	0x000087f0


	//   ....[23]....
        /*0cd8*/ 	.word	0x000093b0


	//   ....[24]....
        /*0cdc*/ 	.word	0x00009b70


	//   ....[25]....
        /*0ce0*/ 	.word	0x00009b80


	//   ....[26]....
        /*0ce4*/ 	.word	0x00009b90


	//   ....[27]....
        /*0ce8*/ 	.word	0x00009ba0


	//   ....[28]....
        /*0cec*/ 	.word	0x0000a150


	//   ....[29]....
        /*0cf0*/ 	.word	0x0000a160


	//   ....[30]....
        /*0cf4*/ 	.word	0x0000a170


	//   ....[31]....
        /*0cf8*/ 	.word	0x0000a180


	//   ....[32]....
        /*0cfc*/ 	.word	0x0000a710


	//   ....[33]....
        /*0d00*/ 	.word	0x0000a720


	//   ....[34]....
        /*0d04*/ 	.word	0x0000a730


	//   ....[35]....
        /*0d08*/ 	.word	0x0000a740


	//   ....[36]....
        /*0d0c*/ 	.word	0x0000acf0


	//   ....[37]....
        /*0d10*/ 	.word	0x0000ad00


	//   ....[38]....
        /*0d14*/ 	.word	0x0000ad10


	//   ....[39]....
        /*0d18*/ 	.word	0x0000ad20


	//   ....[40]....
        /*0d1c*/ 	.word	0x0000e7e0


	//   ....[41]....
        /*0d20*/ 	.word	0x0000e7f0


	//   ....[42]....
        /*0d24*/ 	.word	0x0000e800


	//   ....[43]....
        /*0d28*/ 	.word	0x0000e810


	//   ....[44]....
        /*0d2c*/ 	.word	0x0000ecd0


	//   ....[45]....
        /*0d30*/ 	.word	0x0000ece0


	//   ....[46]....
        /*0d34*/ 	.word	0x0000ecf0


	//   ....[47]....
        /*0d38*/ 	.word	0x0000ed00


	//   ....[48]....
        /*0d3c*/ 	.word	0x0000f1a0


	//   ....[49]....
        /*0d40*/ 	.word	0x0000f1b0


	//   ....[50]....
        /*0d44*/ 	.word	0x0000f1c0


	//   ....[51]....
        /*0d48*/ 	.word	0x0000f1d0


	//   ....[52]....
        /*0d4c*/ 	.word	0x0000f690


	//   ....[53]....
        /*0d50*/ 	.word	0x0000f6a0


	//   ....[54]....
        /*0d54*/ 	.word	0x0000f6b0


	//   ....[55]....
        /*0d58*/ 	.word	0x0000f6c0


	//   ....[56]....
        /*0d5c*/ 	.word	0x00014250


	//   ....[57]....
        /*0d60*/ 	.word	0x000144b0


	//   ....[58]....
        /*0d64*/ 	.word	0x00014d90


	//   ....[59]....
        /*0d68*/ 	.word	0x00014ea0


	//   ....[60]....
        /*0d6c*/ 	.word	0x000152a0


	//   ....[61]....
        /*0d70*/ 	.word	0x00015340


	//   ....[62]....
        /*0d74*/ 	.word	0x000175d0


	//   ....[63]....
        /*0d78*/ 	.word	0x00017840


	//   ....[64]....
        /*0d7c*/ 	.word	0x00017f20


	//   ....[65]....
        /*0d80*/ 	.word	0x000180c0


	//   ....[66]....
        /*0d84*/ 	.word	0x000185a0


	//   ....[67]....
        /*0d88*/ 	.word	0x00018600


	//   ....[68]....
        /*0d8c*/ 	.word	0x0001a780


	//   ....[69]....
        /*0d90*/ 	.word	0x0001a7b0


	//   ....[70]....
        /*0d94*/ 	.word	0x0001a8d0


	//   ....[71]....
        /*0d98*/ 	.word	0x0001a8f0


	//   ....[72]....
        /*0d9c*/ 	.word	0x0001c970


	//   ....[73]....
        /*0da0*/ 	.word	0x0001cba0


	//   ....[74]....
        /*0da4*/ 	.word	0x0001d310


	//   ....[75]....
        /*0da8*/ 	.word	0x0001d410


	//   ....[76]....
        /*0dac*/ 	.word	0x0001d880


	//   ....[77]....
        /*0db0*/ 	.word	0x0001d8e0


	//   ....[78]....
        /*0db4*/ 	.word	0x0001ea70


	//   ....[79]....
        /*0db8*/ 	.word	0x0001ea90


	//   ....[80]....
        /*0dbc*/ 	.word	0x0001eb50


	//   ....[81]....
        /*0dc0*/ 	.word	0x0001eb70


	//   ....[82]....
        /*0dc4*/ 	.word	0x000205d0


	//   ....[83]....
        /*0dc8*/ 	.word	0x000206c0


	//   ....[84]....
        /*0dcc*/ 	.word	0x00020760


	//   ....[85]....
        /*0dd0*/ 	.word	0x00020770


	//   ....[86]....
        /*0dd4*/ 	.word	0x00020fa0


	//   ....[87]....
        /*0dd8*/ 	.word	0x00020fe0


	//   ....[88]....
        /*0ddc*/ 	.word	0x00021120


	//   ....[89]....
        /*0de0*/ 	.word	0x00021140


	//   ....[90]....
        /*0de4*/ 	.word	0x00021280


	//   ....[91]....
        /*0de8*/ 	.word	0x000212a0


	//   ....[92]....
        /*0dec*/ 	.word	0x000213f0


	//   ....[93]....
        /*0df0*/ 	.word	0x00021410


	//   ....[94]....
        /*0df4*/ 	.word	0x00021d10


	//   ....[95]....
        /*0df8*/ 	.word	0x00021d30


	//   ....[96]....
        /*0dfc*/ 	.word	0x00021e70


	//   ....[97]....
        /*0e00*/ 	.word	0x00021e90


	//   ....[98]....
        /*0e04*/ 	.word	0x00021fd0


	//   ....[99]....
        /*0e08*/ 	.word	0x00021ff0


	//   ....[100]....
        /*0e0c*/ 	.word	0x00022140


	//   ....[101]....
        /*0e10*/ 	.word	0x00022160


	//   ....[102]....
        /*0e14*/ 	.word	0x00022330


	//   ....[103]....
        /*0e18*/ 	.word	0x000224e0


	//   ....[104]....
        /*0e1c*/ 	.word	0x00022510


	//   ....[105]....
        /*0e20*/ 	.word	0x00022540


	//   ....[106]....
        /*0e24*/ 	.word	0x00022570


	//   ....[107]....
        /*0e28*/ 	.word	0x000225a0


	//   ....[108]....
        /*0e2c*/ 	.word	0x000225d0


	//   ....[109]....
        /*0e30*/ 	.word	0x00022740


	//   ....[110]....
        /*0e34*/ 	.word	0x00022770


	//   ....[111]....
        /*0e38*/ 	.word	0x000227a0


	//   ....[112]....
        /*0e3c*/ 	.word	0x000227d0


	//   ....[113]....
        /*0e40*/ 	.word	0x00022800


	//   ....[114]....
        /*0e44*/ 	.word	0x00022830


	//   ....[115]....
        /*0e48*/ 	.word	0x000228c0


	//   ....[116]....
        /*0e4c*/ 	.word	0x00022920


	//   ....[117]....
        /*0e50*/ 	.word	0x000229b0


	//   ....[118]....
        /*0e54*/ 	.word	0x00023a50


	//   ....[119]....
        /*0e58*/ 	.word	0x00026340


	//   ....[120]....
        /*0e5c*/ 	.word	0x00026360


	//   ....[121]....
        /*0e60*/ 	.word	0x00026370


	//   ....[122]....
        /*0e64*/ 	.word	0x00026420


	//   ....[123]....
        /*0e68*/ 	.word	0x00026460


	//   ....[124]....
        /*0e6c*/ 	.word	0x000264c0


	//   ....[125]....
        /*0e70*/ 	.word	0x000264e0


	//   ....[126]....
        /*0e74*/ 	.word	0x00026510


	//   ....[127]....
        /*0e78*/ 	.word	0x00026cf0


	//   ....[128]....
        /*0e7c*/ 	.word	0x00026d20


	//   ....[129]....
        /*0e80*/ 	.word	0x00026d50


	//   ....[130]....
        /*0e84*/ 	.word	0x00026e10


	//   ....[131]....
        /*0e88*/ 	.word	0x00026e20


	//   ....[132]....
        /*0e8c*/ 	.word	0x00026ee0


	//   ....[133]....
        /*0e90*/ 	.word	0x00026ef0


	//   ....[134]....
        /*0e94*/ 	.word	0x00026fb0


	//   ....[135]....
        /*0e98*/ 	.word	0x00026fc0


	//   ....[136]....
        /*0e9c*/ 	.word	0x00027080


	//   ....[137]....
        /*0ea0*/ 	.word	0x00027090


	//   ....[138]....
        /*0ea4*/ 	.word	0x00027150


	//   ....[139]....
        /*0ea8*/ 	.word	0x00027160


	//   ....[140]....
        /*0eac*/ 	.word	0x00027210


	//   ....[141]....
        /*0eb0*/ 	.word	0x00027220


	//   ....[142]....
        /*0eb4*/ 	.word	0x00027230


	//   ....[143]....
        /*0eb8*/ 	.word	0x00027a90


	//   ....[144]....
        /*0ebc*/ 	.word	0x00027ac0


	//   ....[145]....
        /*0ec0*/ 	.word	0x00027af0


	//   ....[146]....
        /*0ec4*/ 	.word	0x00027bb0


	//   ....[147]....
        /*0ec8*/ 	.word	0x00027be0


	//   ....[148]....
        /*0ecc*/ 	.word	0x00027c30


	//   ....[149]....
        /*0ed0*/ 	.word	0x00027c60


	//   ....[150]....
        /*0ed4*/ 	.word	0x00027cd0


	//   ....[151]....
        /*0ed8*/ 	.word	0x00027fc0


	//   ....[152]....
        /*0edc*/ 	.word	0x00027fe0


	//   ....[153]....
        /*0ee0*/ 	.word	0x000280a0


	//   ....[154]....
        /*0ee4*/ 	.word	0x000280b0


	//   ....[155]....
        /*0ee8*/ 	.word	0x00028160


	//   ....[156]....
        /*0eec*/ 	.word	0x00028170


	//   ....[157]....
        /*0ef0*/ 	.word	0x00028180


	//   ....[158]....
        /*0ef4*/ 	.word	0x00028230


	//   ....[159]....
        /*0ef8*/ 	.word	0x000287e0


	//   ....[160]....
        /*0efc*/ 	.word	0x00028820


	//   ....[161]....
        /*0f00*/ 	.word	0x000288b0


	//   ....[162]....
        /*0f04*/ 	.word	0x000288e0


	//   ....[163]....
        /*0f08*/ 	.word	0x00028970


	//   ....[164]....
        /*0f0c*/ 	.word	0x000289a0


	//   ....[165]....
        /*0f10*/ 	.word	0x000289b0


	//   ....[166]....
        /*0f14*/ 	.word	0x00028a40


	//   ....[167]....
        /*0f18*/ 	.word	0x00028e80


	//   ....[168]....
        /*0f1c*/ 	.word	0x00028ed0


	//   ....[169]....
        /*0f20*/ 	.word	0x00028f00


	//   ....[170]....
        /*0f24*/ 	.word	0x00028f30


	//   ....[171]....
        /*0f28*/ 	.word	0x00028f40


	//   ....[172]....
        /*0f2c*/ 	.word	0x00028f70


	//   ....[173]....
        /*0f30*/ 	.word	0x00028fa0


	//   ....[174]....
        /*0f34*/ 	.word	0x00028fd0


	//   ....[175]....
        /*0f38*/ 	.word	0x00029150


	//   ....[176]....
        /*0f3c*/ 	.word	0x00029180


	//   ....[177]....
        /*0f40*/ 	.word	0x000291b0


	//   ....[178]....
        /*0f44*/ 	.word	0x000291e0


	//   ....[179]....
        /*0f48*/ 	.word	0x00029210


	//   ....[180]....
        /*0f4c*/ 	.word	0x00029240


	//   ....[181]....
        /*0f50*/ 	.word	0x00029300


	//   ....[182]....
        /*0f54*/ 	.word	0x00029320


	//   ....[183]....
        /*0f58*/ 	.word	0x00029390


	//   ....[184]....
        /*0f5c*/ 	.word	0x00029a30


	//   ....[185]....
        /*0f60*/ 	.word	0x00029d50


	//   ....[186]....
        /*0f64*/ 	.word	0x00029de0


	//   ....[187]....
        /*0f68*/ 	.word	0x00029e80


	//   ....[188]....
        /*0f6c*/ 	.word	0x00029f10


	//   ....[189]....
        /*0f70*/ 	.word	0x0002a000


	//   ....[190]....
        /*0f74*/ 	.word	0x0002a090


	//   ....[191]....
        /*0f78*/ 	.word	0x0002a130


	//   ....[192]....
        /*0f7c*/ 	.word	0x0002a1c0


	//   ....[193]....
        /*0f80*/ 	.word	0x0002a2b0


	//   ....[194]....
        /*0f84*/ 	.word	0x0002a340


	//   ....[195]....
        /*0f88*/ 	.word	0x0002a3e0


	//   ....[196]....
        /*0f8c*/ 	.word	0x0002a470


	//   ....[197]....
        /*0f90*/ 	.word	0x0002a560


	//   ....[198]....
        /*0f94*/ 	.word	0x0002a5f0


	//   ....[199]....
        /*0f98*/ 	.word	0x0002a640


	//   ....[200]....
        /*0f9c*/ 	.word	0x0002a690


	//   ....[201]....
        /*0fa0*/ 	.word	0x0002a720


	//   ....[202]....
        /*0fa4*/ 	.word	0x0002a7b0


	//   ....[203]....
        /*0fa8*/ 	.word	0x0002a800


	//   ....[204]....
        /*0fac*/ 	.word	0x0002a850


	//   ....[205]....
        /*0fb0*/ 	.word	0x0002a8e0


	//   ....[206]....
        /*0fb4*/ 	.word	0x0002a970


	//   ....[207]....
        /*0fb8*/ 	.word	0x0002a9c0


	//   ....[208]....
        /*0fbc*/ 	.word	0x0002aa10


	//   ....[209]....
        /*0fc0*/ 	.word	0x0002aaa0


	//   ....[210]....
        /*0fc4*/ 	.word	0x0002ab30


	//   ....[211]....
        /*0fc8*/ 	.word	0x0002ab80


	//   ....[212]....
        /*0fcc*/ 	.word	0x0002abd0


	//   ....[213]....
        /*0fd0*/ 	.word	0x0002acc0


	//   ....[214]....
        /*0fd4*/ 	.word	0x0002ad50


	//   ....[215]....
        /*0fd8*/ 	.word	0x0002ada0


	//   ....[216]....
        /*0fdc*/ 	.word	0x0002adf0


	//   ....[217]....
        /*0fe0*/ 	.word	0x0002ae80


	//   ....[218]....
        /*0fe4*/ 	.word	0x0002af10


	//   ....[219]....
        /*0fe8*/ 	.word	0x0002af60


	//   ....[220]....
        /*0fec*/ 	.word	0x0002afb0


	//   ....[221]....
        /*0ff0*/ 	.word	0x0002b040


	//   ....[222]....
        /*0ff4*/ 	.word	0x0002b0d0


	//   ....[223]....
        /*0ff8*/ 	.word	0x0002b120


	//   ....[224]....
        /*0ffc*/ 	.word	0x0002b170


	//   ....[225]....
        /*1000*/ 	.word	0x0002b200


	//   ....[226]....
        /*1004*/ 	.word	0x0002b290


	//   ....[227]....
        /*1008*/ 	.word	0x0002b2e0


	//   ....[228]....
        /*100c*/ 	.word	0x0002b330


	//   ....[229]....
        /*1010*/ 	.word	0x0002b6d0


	//   ....[230]....
        /*1014*/ 	.word	0x0002b9b0


	//   ....[231]....
        /*1018*/ 	.word	0x0002baa0


	//   ....[232]....
        /*101c*/ 	.word	0x0002bb40


	//   ....[233]....
        /*1020*/ 	.word	0x0002bba0


	//   ....[234]....
        /*1024*/ 	.word	0x0002bc40


	//   ....[235]....
        /*1028*/ 	.word	0x0002bd20


	//   ....[236]....
        /*102c*/ 	.word	0x0002be20


	//   ....[237]....
        /*1030*/ 	.word	0x0002be90


	//   ....[238]....
        /*1034*/ 	.word	0x0002bf70


	//   ....[239]....
        /*1038*/ 	.word	0x0002c020


	//   ....[240]....
        /*103c*/ 	.word	0x0002c090


	//   ....[241]....
        /*1040*/ 	.word	0x0002c0f0


	//   ....[242]....
        /*1044*/ 	.word	0x0002c210


	//   ....[243]....
        /*1048*/ 	.word	0x0002c270


	//   ....[244]....
        /*104c*/ 	.word	0x0002c3a0


	//   ....[245]....
        /*1050*/ 	.word	0x0002c400


	//   ....[246]....
        /*1054*/ 	.word	0x0002c530


	//   ....[247]....
        /*1058*/ 	.word	0x0002c590


	//   ....[248]....
        /*105c*/ 	.word	0x0002c6c0


	//   ....[249]....
        /*1060*/ 	.word	0x0002c720


	//   ....[250]....
        /*1064*/ 	.word	0x0002c850


	//   ....[251]....
        /*1068*/ 	.word	0x0002c8b0


	//   ....[252]....
        /*106c*/ 	.word	0x0002c9e0


	//   ....[253]....
        /*1070*/ 	.word	0x0002ca40


	//   ....[254]....
        /*1074*/ 	.word	0x0002cb50


	//   ....[255]....
        /*1078*/ 	.word	0x0002cc80


	//   ....[0]....
        /*107c*/ 	.word	0x0002cd50


	//   ....[1]....
        /*1080*/ 	.word	0x0002ce20


	//   ....[2]....
        /*1084*/ 	.word	0x0002cf00


	//   ....[3]....
        /*1088*/ 	.word	0x0002cf60


	//   ....[4]....
        /*108c*/ 	.word	0x0002d040


	//   ....[5]....
        /*1090*/ 	.word	0x0002d0a0


	//   ....[6]....
        /*1094*/ 	.word	0x0002d1b0


	//   ....[7]....
        /*1098*/ 	.word	0x0002d2a0


	//   ....[8]....
        /*109c*/ 	.word	0x0002d340


	//   ....[9]....
        /*10a0*/ 	.word	0x0002d3a0


	//   ....[10]....
        /*10a4*/ 	.word	0x0002d4c0


	//   ....[11]....
        /*10a8*/ 	.word	0x0002d520


	//   ....[12]....
        /*10ac*/ 	.word	0x0002d640


	//   ....[13]....
        /*10b0*/ 	.word	0x0002d6a0


	//   ....[14]....
        /*10b4*/ 	.word	0x0002d770


	//   ....[15]....
        /*10b8*/ 	.word	0x0002d8e0


	//   ....[16]....
        /*10bc*/ 	.word	0x0002d9a0


	//   ....[17]....
        /*10c0*/ 	.word	0x0002db00


	//   ....[18]....
        /*10c4*/ 	.word	0x0002dbb0


	//   ....[19]....
        /*10c8*/ 	.word	0x0002dc10


	//   ....[20]....
        /*10cc*/ 	.word	0x0002dcd0


	//   ....[21]....
        /*10d0*/ 	.word	0x0002ddb0


	//   ....[22]....
        /*10d4*/ 	.word	0x0002de70


	//   ....[23]....
        /*10d8*/ 	.word	0x0002df80


	//   ....[24]....
        /*10dc*/ 	.word	0x0002e020


	//   ....[25]....
        /*10e0*/ 	.word	0x0002e140


	//   ....[26]....
        /*10e4*/ 	.word	0x0002e1b0


	//   ....[27]....
        /*10e8*/ 	.word	0x0002e220


	//   ....[28]....
        /*10ec*/ 	.word	0x0002e290


	//   ....[29]....
        /*10f0*/ 	.word	0x0002e300


	//   ....[30]....
        /*10f4*/ 	.word	0x0002e380


	//   ....[31]....
        /*10f8*/ 	.word	0x0002e410


	//   ....[32]....
        /*10fc*/ 	.word	0x0002e4a0


	//   ....[33]....
        /*1100*/ 	.word	0x0002e510


	//   ....[34]....
        /*1104*/ 	.word	0x0002e580


	//   ....[35]....
        /*1108*/ 	.word	0x0002e5f0


	//   ....[36]....
        /*110c*/ 	.word	0x0002e670


	//   ....[37]....
        /*1110*/ 	.word	0x0002e6e0


	//   ....[38]....
        /*1114*/ 	.word	0x0002e780


	//   ....[39]....
        /*1118*/ 	.word	0x0002e810


	//   ....[40]....
        /*111c*/ 	.word	0x0002e930


	//----- nvinfo : EIATTR_REG_RECONFIG
	.align		4
.L_237:
        /*1120*/ 	.byte	0x01, 0x54
	.zero		2


	//----- nvinfo : EIATTR_SYSCALL_OFFSETS
	.align		4
        /*1124*/ 	.byte	0x04, 0x46
        /*1126*/ 	.short	(.L_239 - .L_238)


	//   ....[0]....
.L_238:
        /*1128*/ 	.word	0x00001f30


	//   ....[1]....
        /*112c*/ 	.word	0x00002080


	//   ....[2]....
        /*1130*/ 	.word	0x00009550


	//   ....[3]....
        /*1134*/ 	.word	0x00009870


	//   ....[4]....
        /*1138*/ 	.word	0x000258c0


	//   ....[5]....
        /*113c*/ 	.word	0x00025a10


	//   ....[6]....
        /*1140*/ 	.word	0x00025b00


	//   ....[7]....
        /*1144*/ 	.word	0x00026930


	//----- nvinfo : EIATTR_MBARRIER_INSTR_OFFSETS
	.align		4
.L_239:
        /*1148*/ 	.byte	0x04, 0x39
        /*114a*/ 	.short	(.L_241 - .L_240)


	//   ....[0]....
.L_240:
        /*114c*/ 	.word	0x00000250
        /*1150*/ 	.word	0x000000ff
        /*1154*/ 	.word	0x00030800
        /*1158*/ 	.short	0x0100
        /*115a*/ 	.byte	0x08
	.zero		1


	//   ....[1]....
        /*115c*/ 	.word	0x00000260
        /*1160*/ 	.word	0x000000ff
        /*1164*/ 	.word	0x00030820
        /*1168*/ 	.short	0x0100
        /*116a*/ 	.byte	0x08
	.zero		1


	//   ....[2]....
        /*116c*/ 	.word	0x00000350
        /*1170*/ 	.word	0x000000ff
        /*1174*/ 	.word	0x00030830
        /*1178*/ 	.short	0x0100
        /*117a*/ 	.byte	0x08
	.zero		1


	//   ....[3]....
        /*117c*/ 	.word	0x00000360
        /*1180*/ 	.word	0x000000ff
        /*1184*/ 	.word	0x00030840
        /*1188*/ 	.short	0x0100
        /*118a*/ 	.byte	0x08
	.zero		1


	//   ....[4]....
        /*118c*/ 	.word	0x00000370
        /*1190*/ 	.word	0x000000ff
        /*1194*/ 	.word	0x00030838
        /*1198*/ 	.short	0x0100
        /*119a*/ 	.byte	0x08
	.zero		1


	//   ....[5]....
        /*119c*/ 	.word	0x00000380
        /*11a0*/ 	.word	0x000000ff
        /*11a4*/ 	.word	0x00030848
        /*11a8*/ 	.short	0x0100
        /*11aa*/ 	.byte	0x08
	.zero		1


	//   ....[6]....
        /*11ac*/ 	.word	0x000004b0
        /*11b0*/ 	.word	0x000000ff
        /*11b4*/ 	.word	0x00030850
        /*11b8*/ 	.short	0x0100
        /*11ba*/ 	.byte	0x08
	.zero		1


	//   ....[7]....
        /*11bc*/ 	.word	0x000004c0
        /*11c0*/ 	.word	0x000000ff
        /*11c4*/ 	.word	0x00030860
        /*11c8*/ 	.short	0x0100
        /*11ca*/ 	.byte	0x08
	.zero		1


	//   ....[8]....
        /*11cc*/ 	.word	0x000004d0
        /*11d0*/ 	.word	0x000000ff
        /*11d4*/ 	.word	0x00030858
        /*11d8*/ 	.short	0x0100
        /*11da*/ 	.byte	0x08
	.zero		1


	//   ....[9]....
        /*11dc*/ 	.word	0x000004e0
        /*11e0*/ 	.word	0x000000ff
        /*11e4*/ 	.word	0x00030868
        /*11e8*/ 	.short	0x0100
        /*11ea*/ 	.byte	0x08
	.zero		1


	//   ....[10]....
        /*11ec*/ 	.word	0x000005d0
        /*11f0*/ 	.word	0x000000ff
        /*11f4*/ 	.word	0x00030870
        /*11f8*/ 	.short	0x0100
        /*11fa*/ 	.byte	0x06
	.zero		1


	//   ....[11]....
        /*11fc*/ 	.word	0x000005e0
        /*1200*/ 	.word	0x000000ff
        /*1204*/ 	.word	0x00030880
        /*1208*/ 	.short	0x0100
        /*120a*/ 	.byte	0x06
	.zero		1


	//   ....[12]....
        /*120c*/ 	.word	0x000005f0
        /*1210*/ 	.word	0x000000ff
        /*1214*/ 	.word	0x00030878
        /*1218*/ 	.short	0x0100
        /*121a*/ 	.byte	0x06
	.zero		1


	//   ....[13]....
        /*121c*/ 	.word	0x00000600
        /*1220*/ 	.word	0x000000ff
        /*1224*/ 	.word	0x00030888
        /*1228*/ 	.short	0x0100
        /*122a*/ 	.byte	0x06
	.zero		1


	//   ....[14]....
        /*122c*/ 	.word	0x00000730
        /*1230*/ 	.word	0x000000ff
        /*1234*/ 	.word	0x00030890
        /*1238*/ 	.short	0x0100
        /*123a*/ 	.byte	0x08
	.zero		1


	//   ....[15]....
        /*123c*/ 	.word	0x00000740
        /*1240*/ 	.word	0x000000ff
        /*1244*/ 	.word	0x000308a0
        /*1248*/ 	.short	0x0100
        /*124a*/ 	.byte	0x08
	.zero		1


	//   ....[16]....
        /*124c*/ 	.word	0x00000750
        /*1250*/ 	.word	0x000000ff
        /*1254*/ 	.word	0x00030898
        /*1258*/ 	.short	0x0100
        /*125a*/ 	.byte	0x08
	.zero		1


	//   ....[17]....
        /*125c*/ 	.word	0x00000760
        /*1260*/ 	.word	0x000000ff
        /*1264*/ 	.word	0x000308a8
        /*1268*/ 	.short	0x0100
        /*126a*/ 	.byte	0x08
	.zero		1


	//   ....[18]....
        /*126c*/ 	.word	0x00000890
        /*1270*/ 	.word	0x000000ff
        /*1274*/ 	.word	0x000308b0
        /*1278*/ 	.short	0x0100
        /*127a*/ 	.byte	0x08
	.zero		1


	//   ....[19]....
        /*127c*/ 	.word	0x000008a0
        /*1280*/ 	.word	0x000000ff
        /*1284*/ 	.word	0x000308c0
        /*1288*/ 	.short	0x0100
        /*128a*/ 	.byte	0x08
	.zero		1


	//   ....[20]....
        /*128c*/ 	.word	0x000008b0
        /*1290*/ 	.word	0x000000ff
        /*1294*/ 	.word	0x000308b8
        /*1298*/ 	.short	0x0100
        /*129a*/ 	.byte	0x08
	.zero		1


	//   ....[21]....
        /*129c*/ 	.word	0x000008c0
        /*12a0*/ 	.word	0x000000ff
        /*12a4*/ 	.word	0x000308c8
        /*12a8*/ 	.short	0x0100
        /*12aa*/ 	.byte	0x08
	.zero		1


	//   ....[22]....
        /*12ac*/ 	.word	0x00003610
        /*12b0*/ 	.word	0x00000059
        /*12b4*/ 	.word	0x00030890
        /*12b8*/ 	.short	0x010a
        /*12ba*/ 	.byte	0x3f
	.zero		1


	//   ....[23]....
        /*12bc*/ 	.word	0x00005cf0
        /*12c0*/ 	.word	0x00000059
        /*12c4*/ 	.word	0x00030890
        /*12c8*/ 	.short	0x010a
        /*12ca*/ 	.byte	0x3f
	.zero		1


	//   ....[24]....
        /*12cc*/ 	.word	0x00007e10
        /*12d0*/ 	.word	0x00000059
        /*12d4*/ 	.word	0x00030890
        /*12d8*/ 	.short	0x010a
        /*12da*/ 	.byte	0x3f
	.zero		1


	//   ....[25]....
        /*12dc*/ 	.word	0x00008440
        /*12e0*/ 	.word	0x0000000b
        /*12e4*/ 	.word	0x00000000
        /*12e8*/ 	.short	0x0101
        /*12ea*/ 	.byte	0x3f
	.zero		1


	//   ....[26]....
        /*12ec*/ 	.word	0x00008480
        /*12f0*/ 	.word	0x00000059
        /*12f4*/ 	.word	0x000308b0
        /*12f8*/ 	.short	0x010a
        /*12fa*/ 	.byte	0x3f
	.zero		1


	//   ....[27]....
        /*12fc*/ 	.word	0x00008a50
        /*1300*/ 	.word	0x00000059
        /*1304*/ 	.word	0x00000000
        /*1308*/ 	.short	0x0101
        /*130a*/ 	.byte	0x3f
	.zero		1


	//   ....[28]....
        /*130c*/ 	.word	0x000095f0
        /*1310*/ 	.word	0x00000012
        /*1314*/ 	.word	0x00030800
        /*1318*/ 	.short	0x010a
        /*131a*/ 	.byte	0x3f
	.zero		1


	//   ....[29]....
        /*131c*/ 	.word	0x00009640
        /*1320*/ 	.word	0x00000012
        /*1324*/ 	.word	0x00030800
        /*1328*/ 	.short	0x010a
        /*132a*/ 	.byte	0x3f
	.zero		1


	//   ....[30]....
        /*132c*/ 	.word	0x0000b0e0
        /*1330*/ 	.word	0x00000012
        /*1334*/ 	.word	0x00030800
        /*1338*/ 	.short	0x010a
        /*133a*/ 	.byte	0x3f
	.zero		1


	//   ....[31]....
        /*133c*/ 	.word	0x0000f9a0
        /*1340*/ 	.word	0x00000012
        /*1344*/ 	.word	0x00030800
        /*1348*/ 	.short	0x010a
        /*134a*/ 	.byte	0x3f
	.zero		1


	//   ....[32]....
        /*134c*/ 	.word	0x000134c0
        /*1350*/ 	.word	0x00000008
        /*1354*/ 	.word	0x00030830
        /*1358*/ 	.short	0x010a
        /*135a*/ 	.byte	0x3f
	.zero		1


	//   ....[33]....
        /*135c*/ 	.word	0x00013570
        /*1360*/ 	.word	0x00000008
        /*1364*/ 	.word	0x00030830
        /*1368*/ 	.short	0x010a
        /*136a*/ 	.byte	0x3f
	.zero		1


	//   ....[34]....
        /*136c*/ 	.word	0x000142c0
        /*1370*/ 	.word	0x00000000
        /*1374*/ 	.word	0x00000000
        /*1378*/ 	.short	0x0101
        /*137a*/ 	.byte	0x3f
	.zero		1


	//   ....[35]....
        /*137c*/ 	.word	0x00015f90
        /*1380*/ 	.word	0x000000df
        /*1384*/ 	.word	0x00030830
        /*1388*/ 	.short	0x010a
        /*138a*/ 	.byte	0x3f
	.zero		1


	//   ....[36]....
        /*138c*/ 	.word	0x00016020
        /*1390*/ 	.word	0x000000df
        /*1394*/ 	.word	0x00030830
        /*1398*/ 	.short	0x010a
        /*139a*/ 	.byte	0x3f
	.zero		1


	//   ....[37]....
        /*139c*/ 	.word	0x00017210
        /*13a0*/ 	.word	0x000000da
        /*13a4*/ 	.word	0x00030850
        /*13a8*/ 	.short	0x010a
        /*13aa*/ 	.byte	0x3f
	.zero		1


	//   ....[38]....
        /*13ac*/ 	.word	0x00017260
        /*13b0*/ 	.word	0x000000da
        /*13b4*/ 	.word	0x00030850
        /*13b8*/ 	.short	0x010a
        /*13ba*/ 	.byte	0x3f
	.zero		1


	//   ....[39]....
        /*13bc*/ 	.word	0x00017600
        /*13c0*/ 	.word	0x000000df
        /*13c4*/ 	.word	0x00000000
        /*13c8*/ 	.short	0x0101
        /*13ca*/ 	.byte	0x3f
	.zero		1


	//   ....[40]....
        /*13cc*/ 	.word	0x00018b70
        /*13d0*/ 	.word	0x000000da
        /*13d4*/ 	.word	0x00000000
        /*13d8*/ 	.short	0x0101
        /*13da*/ 	.byte	0x3f
	.zero		1


	//   ....[41]....
        /*13dc*/ 	.word	0x000190e0
        /*13e0*/ 	.word	0x000000df
        /*13e4*/ 	.word	0x00030830
        /*13e8*/ 	.short	0x010a
        /*13ea*/ 	.byte	0x3f
	.zero		1


	//   ....[42]....
        /*13ec*/ 	.word	0x00019170
        /*13f0*/ 	.word	0x000000df
        /*13f4*/ 	.word	0x00030830
        /*13f8*/ 	.short	0x010a
        /*13fa*/ 	.byte	0x3f
	.zero		1


	//   ....[43]....
        /*13fc*/ 	.word	0x0001a380
        /*1400*/ 	.word	0x00000008
        /*1404*/ 	.word	0x00030850
        /*1408*/ 	.short	0x010a
        /*140a*/ 	.byte	0x3f
	.zero		1


	//   ....[44]....
        /*140c*/ 	.word	0x0001a3d0
        /*1410*/ 	.word	0x00000008
        /*1414*/ 	.word	0x00030850
        /*1418*/ 	.short	0x010a
        /*141a*/ 	.byte	0x3f
	.zero		1


	//   ....[45]....
        /*141c*/ 	.word	0x0001ac60
        /*1420*/ 	.word	0x000000df
        /*1424*/ 	.word	0x00000000
        /*1428*/ 	.short	0x0101
        /*142a*/ 	.byte	0x3f
	.zero		1


	//   ....[46]....
        /*142c*/ 	.word	0x0001b060
        /*1430*/ 	.word	0x00000008
        /*1434*/ 	.word	0x00000000
        /*1438*/ 	.short	0x0101
        /*143a*/ 	.byte	0x3f
	.zero		1


	//   ....[47]....
        /*143c*/ 	.word	0x0001b2d0
        /*1440*/ 	.word	0x000000df
        /*1444*/ 	.word	0x00030830
        /*1448*/ 	.short	0x010a
        /*144a*/ 	.byte	0x3f
	.zero		1


	//   ....[48]....
        /*144c*/ 	.word	0x0001b360
        /*1450*/ 	.word	0x000000df
        /*1454*/ 	.word	0x00030830
        /*1458*/ 	.short	0x010a
        /*145a*/ 	.byte	0x3f
	.zero		1


	//   ....[49]....
        /*145c*/ 	.word	0x0001c570
        /*1460*/ 	.word	0x000000de
        /*1464*/ 	.word	0x00030850
        /*1468*/ 	.short	0x010a
        /*146a*/ 	.byte	0x3f
	.zero		1


	//   ....[50]....
        /*146c*/ 	.word	0x0001c5c0
        /*1470*/ 	.word	0x000000de
        /*1474*/ 	.word	0x00030850
        /*1478*/ 	.short	0x010a
        /*147a*/ 	.byte	0x3f
	.zero		1


	//   ....[51]....
        /*147c*/ 	.word	0x0001c960
        /*1480*/ 	.word	0x000000df
        /*1484*/ 	.word	0x00000000
        /*1488*/ 	.short	0x0101
        /*148a*/ 	.byte	0x3f
	.zero		1


	//   ....[52]....
        /*148c*/ 	.word	0x0001dee0
        /*1490*/ 	.word	0x000000de
        /*1494*/ 	.word	0x00000000
        /*1498*/ 	.short	0x0101
        /*149a*/ 	.byte	0x3f
	.zero		1


	//   ....[53]....
        /*149c*/ 	.word	0x0001e860
        /*14a0*/ 	.word	0x00000008
        /*14a4*/ 	.word	0x00030850
        /*14a8*/ 	.short	0x010a
        /*14aa*/ 	.byte	0x3f
	.zero		1


	//   ....[54]....
        /*14ac*/ 	.word	0x0001e900
        /*14b0*/ 	.word	0x00000008
        /*14b4*/ 	.word	0x00030850
        /*14b8*/ 	.short	0x010a
        /*14ba*/ 	.byte	0x3f
	.zero		1


	//   ....[55]....
        /*14bc*/ 	.word	0x0001f520
        /*14c0*/ 	.word	0x00000004
        /*14c4*/ 	.word	0x00000000
        /*14c8*/ 	.short	0x0101
        /*14ca*/ 	.byte	0x3f
	.zero		1


	//   ....[56]....
        /*14cc*/ 	.word	0x00020fc0
        /*14d0*/ 	.word	0x00000000
        /*14d4*/ 	.word	0x00000000
        /*14d8*/ 	.short	0x0101
        /*14da*/ 	.byte	0x3f
	.zero		1


	//   ....[57]....
        /*14dc*/ 	.word	0x00023b30
        /*14e0*/ 	.word	0x00000017
        /*14e4*/ 	.word	0x00030820
        /*14e8*/ 	.short	0x010a
        /*14ea*/ 	.byte	0x3f
	.zero		1


	//   ....[58]....
        /*14ec*/ 	.word	0x00023bc0
        /*14f0*/ 	.word	0x0000000d
        /*14f4*/ 	.word	0x000308a0
        /*14f8*/ 	.short	0x010a
        /*14fa*/ 	.byte	0x3f
	.zero		1


	//   ....[59]....
        /*14fc*/ 	.word	0x00024120
        /*1500*/ 	.word	0x0000000d
        /*1504*/ 	.word	0x000308c0
        /*1508*/ 	.short	0x010a
        /*150a*/ 	.byte	0x3f
	.zero		1


	//   ....[60]....
        /*150c*/ 	.word	0x00024730
        /*1510*/ 	.word	0x00000006
        /*1514*/ 	.word	0x000308a0
        /*1518*/ 	.short	0x010a
        /*151a*/ 	.byte	0x3f
	.zero		1


	//   ....[61]....
        /*151c*/ 	.word	0x00024c70
        /*1520*/ 	.word	0x00000006
        /*1524*/ 	.word	0x000308c0
        /*1528*/ 	.short	0x010a
        /*152a*/ 	.byte	0x3f
	.zero		1


	//   ....[62]....
        /*152c*/ 	.word	0x00026100
        /*1530*/ 	.word	0x00000004
        /*1534*/ 	.word	0x00030840
        /*1538*/ 	.short	0x010a
        /*153a*/ 	.byte	0x3f
	.zero		1


	//   ....[63]....
        /*153c*/ 	.word	0x00026620
        /*1540*/ 	.word	0x00000004
        /*1544*/ 	.word	0x00030830
        /*1548*/ 	.short	0x0107
        /*154a*/ 	.byte	0x3f
	.zero		1


	//   ....[64]....
        /*154c*/ 	.word	0x000266e0
        /*1550*/ 	.word	0x00000004
        /*1554*/ 	.word	0x00030830
        /*1558*/ 	.short	0x0101
        /*155a*/ 	.byte	0x3f
	.zero		1


	//   ....[65]....
        /*155c*/ 	.word	0x000273b0
        /*1560*/ 	.word	0x00000017
        /*1564*/ 	.word	0x00030800
        /*1568*/ 	.short	0x0107
        /*156a*/ 	.byte	0x3f
	.zero		1


	//   ....[66]....
        /*156c*/ 	.word	0x000274d0
        /*1570*/ 	.word	0x00000017
        /*1574*/ 	.word	0x00030800
        /*1578*/ 	.short	0x0101
        /*157a*/ 	.byte	0x3f
	.zero		1


	//   ....[67]....
        /*157c*/ 	.word	0x000274f0
        /*1580*/ 	.word	0x00000017
        /*1584*/ 	.word	0x00030820
        /*1588*/ 	.short	0x010a
        /*158a*/ 	.byte	0x3f
	.zero		1


	//   ....[68]....
        /*158c*/ 	.word	0x000278e0
        /*1590*/ 	.word	0x00000007
        /*1594*/ 	.word	0x00030840
        /*1598*/ 	.short	0x010a
        /*159a*/ 	.byte	0x3f
	.zero		1


	//   ....[69]....
        /*159c*/ 	.word	0x00027de0
        /*15a0*/ 	.word	0x00000007
        /*15a4*/ 	.word	0x00030830
        /*15a8*/ 	.short	0x0107
        /*15aa*/ 	.byte	0x3f
	.zero		1


	//   ....[70]....
        /*15ac*/ 	.word	0x00027ea0
        /*15b0*/ 	.word	0x00000007
        /*15b4*/ 	.word	0x00030830
        /*15b8*/ 	.short	0x0101
        /*15ba*/ 	.byte	0x3f
	.zero		1


	//   ....[71]....
        /*15bc*/ 	.word	0x00027f00
        /*15c0*/ 	.word	0x00000007
        /*15c4*/ 	.word	0x00030860
        /*15c8*/ 	.short	0x010a
        /*15ca*/ 	.byte	0x3f
	.zero		1


	//   ....[72]....
        /*15cc*/ 	.word	0x000283b0
        /*15d0*/ 	.word	0x00000007
        /*15d4*/ 	.word	0x00030850
        /*15d8*/ 	.short	0x0107
        /*15da*/ 	.byte	0x3f
	.zero		1


	//   ....[73]....
        /*15dc*/ 	.word	0x00028510
        /*15e0*/ 	.word	0x00000007
        /*15e4*/ 	.word	0x00030850
        /*15e8*/ 	.short	0x0101
        /*15ea*/ 	.byte	0x3f
	.zero		1


	//   ....[74]....
        /*15ec*/ 	.word	0x00028730
        /*15f0*/ 	.word	0x00000004
        /*15f4*/ 	.word	0x00030860
        /*15f8*/ 	.short	0x010a
        /*15fa*/ 	.byte	0x3f
	.zero		1


	//   ....[75]....
        /*15fc*/ 	.word	0x00028bc0
        /*1600*/ 	.word	0x00000004
        /*1604*/ 	.word	0x00030850
        /*1608*/ 	.short	0x0107
        /*160a*/ 	.byte	0x3f
	.zero		1


	//   ....[76]....
        /*160c*/ 	.word	0x00028c80
        /*1610*/ 	.word	0x00000004
        /*1614*/ 	.word	0x00030850
        /*1618*/ 	.short	0x0101
        /*161a*/ 	.byte	0x3f
	.zero		1


	//   ....[77]....
        /*161c*/ 	.word	0x000299b0
        /*1620*/ 	.word	0x00000005
        /*1624*/ 	.word	0x00030820
        /*1628*/ 	.short	0x010a
        /*162a*/ 	.byte	0x3f
	.zero		1


	//   ....[78]....
        /*162c*/ 	.word	0x00029b20
        /*1630*/ 	.word	0x00000003
        /*1634*/ 	.word	0x00030840
        /*1638*/ 	.short	0x010a
        /*163a*/ 	.byte	0x3f
	.zero		1


	//   ....[79]....
        /*163c*/ 	.word	0x00029bc0
        /*1640*/ 	.word	0x00000019
        /*1644*/ 	.word	0x00030840
        /*1648*/ 	.short	0x010a
        /*164a*/ 	.byte	0x3f
	.zero		1


	//   ....[80]....
        /*164c*/ 	.word	0x00029c00
        /*1650*/ 	.word	0x00000003
        /*1654*/ 	.word	0x00030860
        /*1658*/ 	.short	0x010a
        /*165a*/ 	.byte	0x3f
	.zero		1


	//   ....[81]....
        /*165c*/ 	.word	0x00029c40
        /*1660*/ 	.word	0x00000019
        /*1664*/ 	.word	0x00030860
        /*1668*/ 	.short	0x010a
        /*166a*/ 	.byte	0x3f
	.zero		1


	//   ....[82]....
        /*166c*/ 	.word	0x00029ca0
        /*1670*/ 	.word	0x00000059
        /*1674*/ 	.word	0x00030890
        /*1678*/ 	.short	0x010a
        /*167a*/ 	.byte	0x3f
	.zero		1


	//   ....[83]....
        /*167c*/ 	.word	0x00029f50
        /*1680*/ 	.word	0x00000059
        /*1684*/ 	.word	0x00030890
        /*1688*/ 	.short	0x010a
        /*168a*/ 	.byte	0x3f
	.zero		1


	//   ....[84]....
        /*168c*/ 	.word	0x0002a200
        /*1690*/ 	.word	0x00000059
        /*1694*/ 	.word	0x00030890
        /*1698*/ 	.short	0x010a
        /*169a*/ 	.byte	0x3f
	.zero		1


	//   ....[85]....
        /*169c*/ 	.word	0x0002a4b0
        /*16a0*/ 	.word	0x00000059
        /*16a4*/ 	.word	0x000308b0
        /*16a8*/ 	.short	0x010a
        /*16aa*/ 	.byte	0x3f
	.zero		1


	//   ....[86]....
        /*16ac*/ 	.word	0x0002ac10
        /*16b0*/ 	.word	0x00000012
        /*16b4*/ 	.word	0x00030800
        /*16b8*/ 	.short	0x010a
        /*16ba*/ 	.byte	0x3f
	.zero		1


	//   ....[87]....
        /*16bc*/ 	.word	0x0002b370
        /*16c0*/ 	.word	0x00000012
        /*16c4*/ 	.word	0x00030800
        /*16c8*/ 	.short	0x010a
        /*16ca*/ 	.byte	0x3f
	.zero		1


	//   ....[88]....
        /*16cc*/ 	.word	0x0002b3c0
        /*16d0*/ 	.word	0x00000008
        /*16d4*/ 	.word	0x00030830
        /*16d8*/ 	.short	0x010a
        /*16da*/ 	.byte	0x3f
	.zero		1


	//   ....[89]....
        /*16dc*/ 	.word	0x0002b410
        /*16e0*/ 	.word	0x000000df
        /*16e4*/ 	.word	0x00030830
        /*16e8*/ 	.short	0x010a
        /*16ea*/ 	.byte	0x3f
	.zero		1


	//   ....[90]....
        /*16ec*/ 	.word	0x0002b460
        /*16f0*/ 	.word	0x000000da
        /*16f4*/ 	.word	0x00030850
        /*16f8*/ 	.short	0x010a
        /*16fa*/ 	.byte	0x3f
	.zero		1


	//   ....[91]....
        /*16fc*/ 	.word	0x0002b4b0
        /*1700*/ 	.word	0x000000df
        /*1704*/ 	.word	0x00030830
        /*1708*/ 	.short	0x010a
        /*170a*/ 	.byte	0x3f
	.zero		1


	//   ....[92]....
        /*170c*/ 	.word	0x0002b500
        /*1710*/ 	.word	0x00000008
        /*1714*/ 	.word	0x00030850
        /*1718*/ 	.short	0x010a
        /*171a*/ 	.byte	0x3f
	.zero		1


	//   ....[93]....
        /*171c*/ 	.word	0x0002b550
        /*1720*/ 	.word	0x000000df
        /*1724*/ 	.word	0x00030830
        /*1728*/ 	.short	0x010a
        /*172a*/ 	.byte	0x3f
	.zero		1


	//   ....[94]....
        /*172c*/ 	.word	0x0002b5a0
        /*1730*/ 	.word	0x000000de
        /*1734*/ 	.word	0x00030850
        /*1738*/ 	.short	0x010a
        /*173a*/ 	.byte	0x3f
	.zero		1


	//   ....[95]....
        /*173c*/ 	.word	0x0002b5f0
        /*1740*/ 	.word	0x00000008
        /*1744*/ 	.word	0x00030850
        /*1748*/ 	.short	0x010a
        /*174a*/ 	.byte	0x3f
	.zero		1


	//   ....[96]....
        /*174c*/ 	.word	0x0002b790
        /*1750*/ 	.word	0x00000017
        /*1754*/ 	.word	0x00030820
        /*1758*/ 	.short	0x010a
        /*175a*/ 	.byte	0x3f
	.zero		1


	//   ....[97]....
        /*175c*/ 	.word	0x0002b7e0
        /*1760*/ 	.word	0x0000000d
        /*1764*/ 	.word	0x000308a0
        /*1768*/ 	.short	0x010a
        /*176a*/ 	.byte	0x3f
	.zero		1


	//   ....[98]....
        /*176c*/ 	.word	0x0002b830
        /*1770*/ 	.word	0x0000000d
        /*1774*/ 	.word	0x000308c0
        /*1778*/ 	.short	0x010a
        /*177a*/ 	.byte	0x3f
	.zero		1


	//   ....[99]....
        /*177c*/ 	.word	0x0002b880
        /*1780*/ 	.word	0x00000006
        /*1784*/ 	.word	0x000308a0
        /*1788*/ 	.short	0x010a
        /*178a*/ 	.byte	0x3f
	.zero		1


	//   ....[100]....
        /*178c*/ 	.word	0x0002b8d0
        /*1790*/ 	.word	0x00000006
        /*1794*/ 	.word	0x000308c0
        /*1798*/ 	.short	0x010a
        /*179a*/ 	.byte	0x3f
	.zero		1


	//   ....[101]....
        /*179c*/ 	.word	0x0002b9f0
        /*17a0*/ 	.word	0x00000004
        /*17a4*/ 	.word	0x00030840
        /*17a8*/ 	.short	0x010a
        /*17aa*/ 	.byte	0x3f
	.zero		1


	//   ....[102]....
        /*17ac*/ 	.word	0x0002cb80
        /*17b0*/ 	.word	0x00000017
        /*17b4*/ 	.word	0x00030820
        /*17b8*/ 	.short	0x010a
        /*17ba*/ 	.byte	0x3f
	.zero		1


	//   ....[103]....
        /*17bc*/ 	.word	0x0002cbd0
        /*17c0*/ 	.word	0x00000007
        /*17c4*/ 	.word	0x00030840
        /*17c8*/ 	.short	0x010a
        /*17ca*/ 	.byte	0x3f
	.zero		1


	//   ....[104]....
        /*17cc*/ 	.word	0x0002d1f0
        /*17d0*/ 	.word	0x00000007
        /*17d4*/ 	.word	0x00030860
        /*17d8*/ 	.short	0x010a
        /*17da*/ 	.byte	0x3f
	.zero		1


	//   ....[105]....
        /*17dc*/ 	.word	0x0002d830
        /*17e0*/ 	.word	0x00000004
        /*17e4*/ 	.word	0x00030860
        /*17e8*/ 	.short	0x010a
        /*17ea*/ 	.byte	0x3f
	.zero		1


	//   ....[106]....
        /*17ec*/ 	.word	0x0002e850
        /*17f0*/ 	.word	0x00000005
        /*17f4*/ 	.word	0x00030820
        /*17f8*/ 	.short	0x010a
        /*17fa*/ 	.byte	0x3f
	.zero		1


	//   ....[107]....
        /*17fc*/ 	.word	0x0002e9f0
        /*1800*/ 	.word	0x00000003
        /*1804*/ 	.word	0x00030840
        /*1808*/ 	.short	0x010a
        /*180a*/ 	.byte	0x3f
	.zero		1


	//   ....[108]....
        /*180c*/ 	.word	0x0002ea40
        /*1810*/ 	.word	0x00000019
        /*1814*/ 	.word	0x00030840
        /*1818*/ 	.short	0x010a
        /*181a*/ 	.byte	0x3f
	.zero		1


	//   ....[109]....
        /*181c*/ 	.word	0x0002ea90
        /*1820*/ 	.word	0x00000003
        /*1824*/ 	.word	0x00030860
        /*1828*/ 	.short	0x010a
        /*182a*/ 	.byte	0x3f
	.zero		1


	//----- nvinfo : EIATTR_NUM_MBARRIERS
	.align		4
.L_241:
        /*182c*/ 	.byte	0x03, 0x38
        /*182e*/ 	.short	0x0016


	//----- nvinfo : EIATTR_EXIT_INSTR_OFFSETS
	.align		4
        /*1830*/ 	.byte	0x04, 0x1c
        /*1832*/ 	.short	(.L_243 - .L_242)


	//   ....[0]....
.L_242:
        /*1834*/ 	.word	0x00029c90


	//----- nvinfo : EIATTR_MAX_THREADS
	.align		4
.L_243:
        /*1838*/ 	.byte	0x04, 0x05
        /*183a*/ 	.short	(.L_245 - .L_244)
.L_244:
        /*183c*/ 	.word	0x00000180
        /*1840*/ 	.word	0x00000001
        /*1844*/ 	.word	0x00000001


	//----- nvinfo : EIATTR_CRS_STACK_SIZE
	.align		4
.L_245:
        /*1848*/ 	.byte	0x04, 0x1e
        /*184a*/ 	.short	(.L_247 - .L_246)
.L_246:
        /*184c*/ 	.word	0x00000000


	//----- nvinfo : EIATTR_CBANK_PARAM_SIZE
	.align		4
.L_247:
        /*1850*/ 	.byte	0x03, 0x19
        /*1852*/ 	.short	0x0af0


	//----- nvinfo : EIATTR_PARAM_CBANK
	.align		4
        /*1854*/ 	.byte	0x04, 0x0a
        /*1856*/ 	.short	(.L_249 - .L_248)
	.align		4
.L_248:
        /*1858*/ 	.word	index@(.nv.constant0._ZN7cutlass13device_kernelIN5flash11enable_sm90INS1_16FlashAttnFwdSm90INS1_25CollectiveMainloopFwdSm90ILi2EN4cute5tupleIJNS5_1CILi1EEES8_S8_EEENS6_IJNS7_ILi128EEENS7_ILi64EEENS7_ILi256EEEEEELi256ENS_10bfloat16_tEfNS_4arch4Sm90ELb0ELb1ELb0ELb1ELb1ELb1ELb0ELb1ELb1ELb1ELb0ELb0EEENS1_21CollectiveEpilogueFwdINS6_IJSA_SC_SB_EEES9_SE_SG_Li256ELb1ELb1ELb0ELb0EEENS1_36VarlenDynamicPersistentTileSchedulerILi128ELi64ELi256ELi128ELb0ELb1ELb1ELb1ELb0ELb1EEEEEEEEEvNT_6ParamsE)
        /*185c*/ 	.short	0x0210
        /*185e*/ 	.short	0x0af0


	//----- nvinfo : EIATTR_SW_WAR
	.align		4
.L_249:
        /*1860*/ 	.byte	0x04, 0x36
        /*1862*/ 	.short	(.L_251 - .L_250)
.L_250:
        /*1864*/ 	.word	0x00000008
.L_251:


//--------------------- .nv.info._ZN7cutlass13device_kernelIN5flash11enable_sm90INS1_16FlashAttnFwdSm90INS1_25CollectiveMainloopFwdSm90ILi2EN4cute5tupleIJNS5_1CILi1EEES8_S8_EEENS6_IJNS7_ILi128EEENS7_ILi80EEENS7_ILi256EEEEEELi256ENS_10bfloat16_tEfNS_4arch4Sm90ELb1ELb0ELb0ELb0ELb1ELb0ELb0ELb1ELb1ELb1ELb0ELb0EEENS1_21CollectiveEpilogueFwdINS6_IJSA_SC_SB_EEES9_SE_SG_Li256ELb0ELb1ELb0ELb0EEENS1_30DynamicPersistentTileSchedulerILi256ELi128ELb0ELb1ELb1EEEEEEEEEvNT_6ParamsE --------------------------
	.section	.nv.info._ZN7cutlass13device_kernelIN5flash11enable_sm90INS1_16FlashAttnFwdSm90INS1_25CollectiveMainloopFwdSm90ILi2EN4cute5tupleIJNS5_1CILi1EEES8_S8_EEENS6_IJNS7_ILi128EEENS7_ILi80EEENS7_ILi256EEEEEELi256ENS_10bfloat16_tEfNS_4arch4Sm90ELb1ELb0ELb0ELb0ELb1ELb0ELb0ELb1ELb1ELb1ELb0ELb0EEENS1_21CollectiveEpilogueFwdINS6_IJSA_SC_SB_EEES9_SE_SG_Li256ELb0ELb1ELb0ELb0EEENS1_30DynamicPersistentTileSchedulerILi256ELi128ELb0ELb1ELb1EEEEEEEEEvNT_6ParamsE,"",@"SHT_CUDA_INFO"
	.sectionflags	@""
	.align	4


	//----- nvinfo : EIATTR_CUDA_API_VERSION
	.align		4
        /*0000*/ 	.byte	0x04, 0x37
        /*0002*/ 	.short	(.L_253 - .L_252)
.L_252:
        /*0004*/ 	.word	0x00000082


	//----- nvinfo : EIATTR_KPARAM_INFO
	.align		4
.L_253:
        /*0008*/ 	.byte	0x04, 0x17
        /*000a*/ 	.short	(.L_255 - .L_254)
.L_254:
        /*000c*/ 	.word	0x00000000
        /*0010*/ 	.short	0x0000
        /*0012*/ 	.short	0x0070
        /*0014*/ 	.byte	0x00, 0xf0, 0x01, 0x2a


	//----- nvinfo : EIATTR_SPARSE_MMA_MASK
	.align		4
.L_255:
        /*0018*/ 	.byte	0x03, 0x50
        /*001a*/ 	.short	0x0000


	//----- nvinfo : EIATTR_MAXREG_COUNT
	.align		4
        /*001c*/ 	.byte	0x03, 0x1b
        /*001e*/ 	.short	0x00a8


	//----- nvinfo : EIATTR_NUM_BARRIERS
	.align		4
        /*0020*/ 	.byte	0x02, 0x4c
        /*0022*/ 	.byte	0x09
	.zero		1


	//----- nvinfo : EIATTR_EXTERNS
	.align		4
        /*0024*/ 	.byte	0x04, 0x0f
        /*0026*/ 	.short	(.L_257 - .L_256)


	//   ....[0]....
	.align		4
.L_256:
        /*0028*/ 	.word	index@(__assertfail)


	//----- nvinfo : EIATTR_ANNOTATIONS
	.align		4
.L_257:
        /*002c*/ 	.byte	0x04, 0x55
        /*002e*/ 	.short	(.L_259 - .L_258)


	//   ....[0]....
.L_258:
        /*0030*/ 	.word	0x00000001
        /*0034*/ 	.byte	0xa0, 0x08, 0x00, 0x00, 0x01, 0x00, 0x00, 0x00, 0x60, 0x09, 0x00, 0x00, 0x01, 0x00, 0x00, 0x00
        /*0044*/ 	.byte	0xb0, 0x0c, 0x00, 0x00, 0x01, 0x00, 0x00, 0x00, 0x70, 0x18, 0x00, 0x00, 0x01, 0x00, 0x00, 0x00
        /*0054*/ 	.byte	0xc0, 0x10, 0x01, 0x00, 0x01, 0x00, 0x00, 0x00, 0x60, 0x11, 0x01, 0x00, 0x01, 0x00, 0x00, 0x00
        /*0064*/ 	.byte	0xe0, 0x11, 0x01, 0x00, 0x01, 0x00, 0x00, 0x00, 0xa0, 0x36, 0x01, 0x00, 0x01, 0x00, 0x00, 0x00
        /*0074*/ 	.byte	0xc0, 0x36, 0x01, 0x00, 0x01, 0x00, 0x00, 0x00, 0xb0, 0x50, 0x01, 0x00, 0x01, 0x00, 0x00, 0x00
        /*0084*/ 	.byte	0x50, 0x52, 0x01, 0x00


	//----- nvinfo : EIATTR_MERCURY_ISA_VERSION
	.align		4
.L_259:
        /*0088*/ 	.byte	0x03, 0x5f
        /*008a*/ 	.short	0x0101


	//----- nvinfo : EIATTR_INT_WARP_WIDE_INSTR_OFFSETS
	.align		4
        /*008c*/ 	.byte	0x04, 0x31
        /*008e*/ 	.short	(.L_261 - .L_260)


	//   ....[0]....
.L_260:
        /*0090*/ 	.word	0x000000c0


	//   ....[1]....
        /*0094*/ 	.word	0x000000d0


	//   ....[2]....
        /*0098*/ 	.word	0x00000170


	//   ....[3]....
        /*009c*/ 	.word	0x00011af0


	//   ....[4]....
        /*00a0*/ 	.word	0x00011b80


	//   ....[5]....
        /*00a4*/ 	.word	0x000147f0


	//   ....[6]....
        /*00a8*/ 	.word	0x00014880


	//----- nvinfo : EIATTR_COOP_GROUP_MASK_REGIDS
	.align		4
.L_261:
        /*00ac*/ 	.byte	0x04, 0x29
        /*00ae*/ 	.short	(.L_263 - .L_262)


	//   ....[0]....
.L_262:
        /*00b0*/ 	.word	0xffffffff


	//   ....[1]....
        /*00b4*/ 	.word	0xffffffff


	//   ....[2]....
        /*00b8*/ 	.word	0xffffffff


	//   ....[3]....
        /*00bc*/ 	.word	0xffffffff


	//   ....[4]....
        /*00c0*/ 	.word	0xffffffff


	//   ....[5]....
        /*00c4*/ 	.word	0xffffffff


	//   ....[6]....
        /*00c8*/ 	.word	0xffffffff


	//   ....[7]....
        /*00cc*/ 	.word	0xffffffff


	//   ....[8]....
        /*00d0*/ 	.word	0xffffffff


	//   ....[9]....
        /*00d4*/ 	.word	0xffffffff


	//   ....[10]....
        /*00d8*/ 	.word	0xffffffff


	//   ....[11]....
        /*00dc*/ 	.word	0xffffffff


	//   ....[12]....
        /*00e0*/ 	.word	0xffffffff


	//   ....[13]....
        /*00e4*/ 	.word	0xffffffff


	//   ....[14]....
        /*00e8*/ 	.word	0xffffffff


	//   ....[15]....
        /*00ec*/ 	.word	0xffffffff


	//   ....[16]....
        /*00f0*/ 	.word	0xffffffff


	//   ....[17]....
        /*00f4*/ 	.word	0xffffffff


	//   ....[18]....
        /*00f8*/ 	.word	0xffffffff


	//   ....[19]....
        /*00fc*/ 	.word	0xffffffff


	//   ....[20]....
        /*0100*/ 	.word	0xffffffff


	//   ....[21]....
        /*0104*/ 	.word	0xffffffff


	//   ....[22]....
        /*0108*/ 	.word	0xffffffff


	//   ....[23]....
        /*010c*/ 	.word	0xffffffff


	//   ....[24]....
        /*0110*/ 	.word	0xffffffff


	//   ....[25]....
        /*0114*/ 	.word	0xffffffff


	//   ....[26]....
        /*0118*/ 	.word	0xffffffff


	//   ....[27]....
        /*011c*/ 	.word	0xffffffff


	//   ....[28]....
        /*0120*/ 	.word	0xffffffff


	//   ....[29]....
        /*0124*/ 	.word	0xffffffff


	//   ....[30]....
        /*0128*/ 	.word	0xffffffff


	//   ....[31]....
        /*012c*/ 	.word	0xffffffff


	//   ....[32]....
        /*0130*/ 	.word	0xffffffff


	//   ....[33]....
        /*0134*/ 	.word	0xffffffff


	//   ....[34]....
        /*0138*/ 	.word	0xffffffff


	//   ....[35]....
        /*013c*/ 	.word	0xffffffff


	//   ....[36]....
        /*0140*/ 	.word	0xffffffff


	//   ....[37]....
        /*0144*/ 	.word	0xffffffff


	//   ....[38]....
        /*0148*/ 	.word	0xffffffff


	//   ....[39]....
        /*014c*/ 	.word	0xffffffff


	//   ....[40]....
        /*0150*/ 	.word	0xffffffff


	//   ....[41]....
        /*0154*/ 	.word	0xffffffff


	//   ....[42]....
        /*0158*/ 	.word	0xffffffff


	//   ....[43]....
        /*015c*/ 	.word	0xffffffff


	//   ....[44]....
        /*0160*/ 	.word	0xffffffff


	//   ....[45]....
        /*0164*/ 	.word	0xffffffff


	//   ....[46]....
        /*0168*/ 	.word	0xffffffff


	//   ....[47]....
        /*016c*/ 	.word	0xffffffff


	//   ....[48]....
        /*0170*/ 	.word	0xffffffff


	//   ....[49]....
        /*0174*/ 	.word	0xffffffff


	//   ....[50]....
        /*0178*/ 	.word	0xffffffff


	//   ....[51]....
        /*017c*/ 	.word	0xffffffff


	//   ....[52]....
        /*0180*/ 	.word	0xffffffff


	//   ....[53]....
        /*0184*/ 	.word	0xffffffff


	//   ....[54]....
        /*0188*/ 	.word	0xffffffff


	//   ....[55]....
        /*018c*/ 	.word	0xffffffff


	//   ....[56]....
        /*0190*/ 	.word	0xffffffff


	//   ....[57]....
        /*0194*/ 	.word	0xffffffff


	//   ....[58]....
        /*0198*/ 	.word	0xffffffff


	//   ....[59]....
        /*019c*/ 	.word	0xffffffff


	//   ....[60]....
        /*01a0*/ 	.word	0xffffffff


	//   ....[61]....
        /*01a4*/ 	.word	0xffffffff


	//   ....[62]....
        /*01a8*/ 	.word	0xffffffff


	//   ....[63]....
        /*01ac*/ 	.word	0xffffffff


	//   ....[64]....
        /*01b0*/ 	.word	0xffffffff


	//   ....[65]....
        /*01b4*/ 	.word	0xffffffff


	//   ....[66]....
        /*01b8*/ 	.word	0xffffffff


	//   ....[67]....
        /*01bc*/ 	.word	0xffffffff


	//   ....[68]....
        /*01c0*/ 	.word	0xffffffff


	//   ....[69]....
        /*01c4*/ 	.word	0xffffffff


	//   ....[70]....
        /*01c8*/ 	.word	0xffffffff


	//   ....[71]....
        /*01cc*/ 	.word	0xffffffff


	//   ....[72]....
        /*01d0*/ 	.word	0xffffffff


	//   ....[73]....
        /*01d4*/ 	.word	0xffffffff


	//   ....[74]....
        /*01d8*/ 	.word	0xffffffff


	//   ....[75]....
        /*01dc*/ 	.word	0xffffffff


	//   ....[76]....
        /*01e0*/ 	.word	0xffffffff


	//   ....[77]....
        /*01e4*/ 	.word	0xffffffff


	//   ....[78]....
        /*01e8*/ 	.word	0xffffffff


	//   ....[79]....
        /*01ec*/ 	.word	0xffffffff


	//   ....[80]....
        /*01f0*/ 	.word	0xffffffff


	//   ....[81]....
        /*01f4*/ 	.word	0xffffffff


	//   ....[82]....
        /*01f8*/ 	.word	0xffffffff


	//   ....[83]....
        /*01fc*/ 	.word	0xffffffff


	//   ....[84]....
        /*0200*/ 	.word	0xffffffff


	//   ....[85]....
        /*0204*/ 	.word	0xffffffff


	//   ....[86]....
        /*0208*/ 	.word	0xffffffff


	//   ....[87]....
        /*020c*/ 	.word	0xffffffff


	//   ....[88]....
        /*0210*/ 	.word	0xffffffff


	//   ....[89]....
        /*0214*/ 	.word	0xffffffff


	//   ....[90]....
        /*0218*/ 	.word	0xffffffff


	//   ....[91]....
        /*021c*/ 	.word	0xffffffff


	//   ....[92]....
        /*0220*/ 	.word	0xffffffff


	//   ....[93]....
        /*0224*/ 	.word	0xffffffff


	//   ....[94]....
        /*0228*/ 	.word	0xffffffff


	//   ....[95]....
        /*022c*/ 	.word	0xffffffff


	//   ....[96]....
        /*0230*/ 	.word	0xffffffff


	//   ....[97]....
        /*0234*/ 	.word	0xffffffff


	//   ....[98]....
        /*0238*/ 	.word	0xffffffff


	//   ....[99]....
        /*023c*/ 	.word	0xffffffff


	//   ....[100]....
        /*0240*/ 	.word	0xffffffff


	//   ....[101]....
        /*0244*/ 	.word	0xffffffff


	//   ....[102]....
        /*0248*/ 	.word	0xffffffff


	//   ....[103]....
        /*024c*/ 	.word	0xffffffff


	//   ....[104]....
        /*0250*/ 	.word	0xffffffff


	//   ....[105]....
        /*0254*/ 	.word	0xffffffff


	//   ....[106]....
        /*0258*/ 	.word	0x0500000f


	//   ....[107]....
        /*025c*/ 	.word	0x0500000f


	//   ....[108]....
        /*0260*/ 	.word	0x0500000f


	//   ....[109]....
        /*0264*/ 	.word	0x0500000f


	//   ....[110]....
        /*0268*/ 	.word	0x0500000f


	//   ....[111]....
        /*026c*/ 	.word	0x0500000f


	//   ....[112]....
        /*0270*/ 	.word	0x0500000f


	//   ....[113]....
        /*0274*/ 	.word	0x0500000f


	//   ....[114]....
        /*0278*/ 	.word	0x0500000f


	//   ....[115]....
        /*027c*/ 	.word	0x0500000f


	//   ....[116]....
        /*0280*/ 	.word	0x0500000f


	//   ....[117]....
        /*0284*/ 	.word	0x0500000f


	//   ....[118]....
        /*0288*/ 	.word	0x0500000f


	//   ....[119]....
        /*028c*/ 	.word	0x0500000f


	//   ....[120]....
        /*0290*/ 	.word	0x0500000f


	//   ....[121]....
        /*0294*/ 	.word	0x0500000f


	//   ....[122]....
        /*0298*/ 	.word	0x0500000f


	//   ....[123]....
        /*029c*/ 	.word	0x0500000f


	//   ....[124]....
        /*02a0*/ 	.word	0x0500000f


	//   ....[125]....
        /*02a4*/ 	.word	0x0500000f


	//   ....[126]....
        /*02a8*/ 	.word	0x0500000f


	//   ....[127]....
        /*02ac*/ 	.word	0x0500000f


	//   ....[128]....
        /*02b0*/ 	.word	0x0500000f


	//   ....[129]....
        /*02b4*/ 	.word	0x0500000f


	//   ....[130]....
        /*02b8*/ 	.word	0x0500000f


	//   ....[131]....
        /*02bc*/ 	.word	0x0500000f


	//   ....[132]....
        /*02c0*/ 	.word	0x0500000f


	//   ....[133]....
        /*02c4*/ 	.word	0x0500000f


	//   ....[134]....
        /*02c8*/ 	.word	0x0500000f


	//   ....[135]....
        /*02cc*/ 	.word	0x0500000f


	//   ....[136]....
        /*02d0*/ 	.word	0x0500000f


	//   ....[137]....
        /*02d4*/ 	.word	0x0500000f


	//   ....[138]....
        /*02d8*/ 	.word	0x0500000f


	//   ....[139]....
        /*02dc*/ 	.word	0x0500000f


	//   ....[140]....
        /*02e0*/ 	.word	0x0500000f


	//   ....[141]....
        /*02e4*/ 	.word	0x0500000f


	//   ....[142]....
        /*02e8*/ 	.word	0x0500000f


	//   ....[143]....
        /*02ec*/ 	.word	0x0500000f


	//   ....[144]....
        /*02f0*/ 	.word	0x0500000f


	//   ....[145]....
        /*02f4*/ 	.word	0x0500000f


	//   ....[146]....
        /*02f8*/ 	.word	0x0500000f


	//   ....[147]....
        /*02fc*/ 	.word	0x0500000f


	//   ....[148]....
        /*0300*/ 	.word	0x0500000f


	//   ....[149]....
        /*0304*/ 	.word	0x0500000f


	//   ....[150]....
        /*0308*/ 	.word	0x0500000f


	//   ....[151]....
        /*030c*/ 	.word	0x0500000f


	//   ....[152]....
        /*0310*/ 	.word	0x0500000f


	//   ....[153]....
        /*0314*/ 	.word	0x0500000f


	//   ....[154]....
        /*0318*/ 	.word	0x0500000f


	//   ....[155]....
        /*031c*/ 	.word	0x0500000f


	//   ....[156]....
        /*0320*/ 	.word	0x0500000f


	//   ....[157]....
        /*0324*/ 	.word	0x0500000f


	//   ....[158]....
        /*0328*/ 	.word	0x0500000f


	//   ....[159]....
        /*032c*/ 	.word	0x0500000f


	//   ....[160]....
        /*0330*/ 	.word	0x0500000f


	//   ....[161]....
        /*0334*/ 	.word	0x0500000f


	//   ....[162]....
        /*0338*/ 	.word	0x0500000f


	//   ....[163]....
        /*033c*/ 	.word	0x0500000f


	//   ....[164]....
        /*0340*/ 	.word	0x0500000f


	//----- nvinfo : EIATTR_COOP_GROUP_INSTR_OFFSETS
	.align		4
.L_263:
        /*0344*/ 	.byte	0x04, 0x28
        /*0346*/ 	.short	(.L_265 - .L_264)


	//   ....[0]....
.L_264:
        /*0348*/ 	.word	0x00000070


	//   ....[1]....
        /*034c*/ 	.word	0x000000b0


	//   ....[2]....
        /*0350*/ 	.word	0x000002d0


	//   ....[3]....
        /*0354*/ 	.word	0x00000430


	//   ....[4]....
        /*0358*/ 	.word	0x00000550


	//   ....[5]....
        /*035c*/ 	.word	0x000006b0


	//   ....[6]....
        /*0360*/ 	.word	0x00001670


	//   ....[7]....
        /*0364*/ 	.word	0x000040e0


	//   ....[8]....
        /*0368*/ 	.word	0x00004120


	//   ....[9]....
        /*036c*/ 	.word	0x000047e0


	//   ....[10]....
        /*0370*/ 	.word	0x00004900


	//   ....[11]....
        /*0374*/ 	.word	0x00004bc0


	//   ....[12]....
        /*0378*/ 	.word	0x00004d30


	//   ....[13]....
        /*037c*/ 	.word	0x00008160


	//   ....[14]....
        /*0380*/ 	.word	0x00008560


	//   ....[15]....
        /*0384*/ 	.word	0x00008580


	//   ....[16]....
        /*0388*/ 	.word	0x00008600


	//   ....[17]....
        /*038c*/ 	.word	0x00008bb0


	//   ....[18]....
        /*0390*/ 	.word	0x00008c30


	//   ....[19]....
        /*0394*/ 	.word	0x0000c4d0


	//   ....[20]....
        /*0398*/ 	.word	0x0000c4e0


	//   ....[21]....
        /*039c*/ 	.word	0x0000c540


	//   ....[22]....
        /*03a0*/ 	.word	0x0000c560


	//   ....[23]....
        /*03a4*/ 	.word	0x0000d8b0


	//   ....[24]....
        /*03a8*/ 	.word	0x0000d8e0


	//   ....[25]....
        /*03ac*/ 	.word	0x0000d980


	//   ....[26]....
        /*03b0*/ 	.word	0x0000d9e0


	//   ....[27]....
        /*03b4*/ 	.word	0x0000f5f0


	//   ....[28]....
        /*03b8*/ 	.word	0x0000f620


	//   ....[29]....
        /*03bc*/ 	.word	0x0000f650


	//   ....[30]....
        /*03c0*/ 	.word	0x0000f6b0


	//   ....[31]....
        /*03c4*/ 	.word	0x0000fde0


	//   ....[32]....
        /*03c8*/ 	.word	0x0000fe10


	//   ....[33]....
        /*03cc*/ 	.word	0x0000ffa0


	//   ....[34]....
        /*03d0*/ 	.word	0x0000ffc0


	//   ....[35]....
        /*03d4*/ 	.word	0x00010100


	//   ....[36]....
        /*03d8*/ 	.word	0x00010120


	//   ....[37]....
        /*03dc*/ 	.word	0x00010270


	//   ....[38]....
        /*03e0*/ 	.word	0x00010290


	//   ....[39]....
        /*03e4*/ 	.word	0x00010a90


	//   ....[40]....
        /*03e8*/ 	.word	0x00010ab0


	//   ....[41]....
        /*03ec*/ 	.word	0x00010bf0


	//   ....[42]....
        /*03f0*/ 	.word	0x00010c10


	//   ....[43]....
        /*03f4*/ 	.word	0x00010d50


	//   ....[44]....
        /*03f8*/ 	.word	0x00010d70


	//   ....[45]....
        /*03fc*/ 	.word	0x00010ec0


	//   ....[46]....
        /*0400*/ 	.word	0x00010ee0


	//   ....[47]....
        /*0404*/ 	.word	0x000110f0


	//   ....[48]....
        /*0408*/ 	.word	0x00012630


	//   ....[49]....
        /*040c*/ 	.word	0x00012670


	//   ....[50]....
        /*0410*/ 	.word	0x000126a0


	//   ....[51]....
        /*0414*/ 	.word	0x000126e0


	//   ....[52]....
        /*0418*/ 	.word	0x00012780


	//   ....[53]....
        /*041c*/ 	.word	0x000127a0


	//   ....[54]....
        /*0420*/ 	.word	0x00012840


	//   ....[55]....
        /*0424*/ 	.word	0x00012860


	//   ....[56]....
        /*0428*/ 	.word	0x00012900


	//   ....[57]....
        /*042c*/ 	.word	0x00012920


	//   ....[58]....
        /*0430*/ 	.word	0x00013010


	//   ....[59]....
        /*0434*/ 	.word	0x00013030


	//   ....[60]....
        /*0438*/ 	.word	0x00013050


	//   ....[61]....
        /*043c*/ 	.word	0x000130b0


	//   ....[62]....
        /*0440*/ 	.word	0x00013140


	//   ....[63]....
        /*0444*/ 	.word	0x00013170


	//   ....[64]....
        /*0448*/ 	.word	0x00013200


	//   ....[65]....
        /*044c*/ 	.word	0x00013220


	//   ....[66]....
        /*0450*/ 	.word	0x000132c0


	//   ....[67]....
        /*0454*/ 	.word	0x000132f0


	//   ....[68]....
        /*0458*/ 	.word	0x00013380


	//   ....[69]....
        /*045c*/ 	.word	0x000133b0


	//   ....[70]....
        /*0460*/ 	.word	0x00013440


	//   ....[71]....
        /*0464*/ 	.word	0x00013470


	//   ....[72]....
        /*0468*/ 	.word	0x00013500


	//   ....[73]....
        /*046c*/ 	.word	0x00013520


	//   ....[74]....
        /*0470*/ 	.word	0x00013c70


	//   ....[75]....
        /*0474*/ 	.word	0x00013ca0


	//   ....[76]....
        /*0478*/ 	.word	0x00013cb0


	//   ....[77]....
        /*047c*/ 	.word	0x00013cd0


	//   ....[78]....
        /*0480*/ 	.word	0x00013d40


	//   ....[79]....
        /*0484*/ 	.word	0x00013d60


	//   ....[80]....
        /*0488*/ 	.word	0x00013dc0


	//   ....[81]....
        /*048c*/ 	.word	0x00013de0


	//   ....[82]....
        /*0490*/ 	.word	0x00013e40


	//   ....[83]....
        /*0494*/ 	.word	0x00013e60


	//   ....[84]....
        /*0498*/ 	.word	0x00014130


	//   ....[85]....
        /*049c*/ 	.word	0x00014150


	//   ....[86]....
        /*04a0*/ 	.word	0x00014170


	//   ....[87]....
        /*04a4*/ 	.word	0x00014210


	//   ....[88]....
        /*04a8*/ 	.word	0x00014230


	//   ....[89]....
        /*04ac*/ 	.word	0x000142d0


	//   ....[90]....
        /*04b0*/ 	.word	0x000142f0


	//   ....[91]....
        /*04b4*/ 	.word	0x00014390


	//   ....[92]....
        /*04b8*/ 	.word	0x000143b0


	//   ....[93]....
        /*04bc*/ 	.word	0x000143c0


	//   ....[94]....
        /*04c0*/ 	.word	0x000149e0


	//   ....[95]....
        /*04c4*/ 	.word	0x00014a00


	//   ....[96]....
        /*04c8*/ 	.word	0x00014a10


	//   ....[97]....
        /*04cc*/ 	.word	0x00014a30


	//   ....[98]....
        /*04d0*/ 	.word	0x00014af0


	//   ....[99]....
        /*04d4*/ 	.word	0x00014b20


	//   ....[100]....
        /*04d8*/ 	.word	0x00014bb0


	//   ....[101]....
        /*04dc*/ 	.word	0x00014be0


	//   ....[102]....
        /*04e0*/ 	.word	0x00014bf0


	//   ....[103]....
        /*04e4*/ 	.word	0x00014c80


	//   ....[104]....
        /*04e8*/ 	.word	0x00014ff0


	//   ....[105]....
        /*04ec*/ 	.word	0x000151d0


	//   ....[106]....
        /*04f0*/ 	.word	0x00015790


	//   ....[107]....
        /*04f4*/ 	.word	0x00015870


	//   ....[108]....
        /*04f8*/ 	.word	0x00015940


	//   ....[109]....
        /*04fc*/ 	.word	0x000159d0


	//   ....[110]....
        /*0500*/ 	.word	0x00015aa0


	//   ....[111]....
        /*0504*/ 	.word	0x00015b20


	//   ....[112]....
        /*0508*/ 	.word	0x00015c10


	//   ....[113]....
        /*050c*/ 	.word	0x00015c90


	//   ....[114]....
        /*0510*/ 	.word	0x00015d80


	//   ....[115]....
        /*0514*/ 	.word	0x00015e00


	//   ....[116]....
        /*0518*/ 	.word	0x00015ee0


	//   ....[117]....
        /*051c*/ 	.word	0x00015f70


	//   ....[118]....
        /*0520*/ 	.word	0x00015ff0


	//   ....[119]....
        /*0524*/ 	.word	0x00016070


	//   ....[120]....
        /*0528*/ 	.word	0x00016140


	//   ....[121]....
        /*052c*/ 	.word	0x000161b0


	//   ....[122]....
        /*0530*/ 	.word	0x000162b0


	//   ....[123]....
        /*0534*/ 	.word	0x00016320


	//   ....[124]....
        /*0538*/ 	.word	0x00016420


	//   ....[125]....
        /*053c*/ 	.word	0x00016490


	//   ....[126]....
        /*0540*/ 	.word	0x00016590


	//   ....[127]....
        /*0544*/ 	.word	0x00016600


	//   ....[128]....
        /*0548*/ 	.word	0x00016700


	//   ....[129]....
        /*054c*/ 	.word	0x00016780


	//   ....[130]....
        /*0550*/ 	.word	0x00016870


	//   ....[131]....
        /*0554*/ 	.word	0x000168e0


	//   ....[132]....
        /*0558*/ 	.word	0x000169c0


	//   ....[133]....
        /*055c*/ 	.word	0x00016af0


	//   ....[134]....
        /*0560*/ 	.word	0x00016ba0


	//   ....[135]....
        /*0564*/ 	.word	0x00016c00


	//   ....[136]....
        /*0568*/ 	.word	0x00016cd0


	//   ....[137]....
        /*056c*/ 	.word	0x00016d30


	//   ....[138]....
        /*0570*/ 	.word	0x00016e00


	//   ....[139]....
        /*0574*/ 	.word	0x00016e60


	//   ....[140]....
        /*0578*/ 	.word	0x00016f30


	//   ....[141]....
        /*057c*/ 	.word	0x00016f90


	//   ....[142]....
        /*0580*/ 	.word	0x00017060


	//   ....[143]....
        /*0584*/ 	.word	0x00017140


	//   ....[144]....
        /*0588*/ 	.word	0x000171e0


	//   ....[145]....
        /*058c*/ 	.word	0x00017240


	//   ....[146]....
        /*0590*/ 	.word	0x00017350


	//   ....[147]....
        /*0594*/ 	.word	0x000173b0


	//   ....[148]....
        /*0598*/ 	.word	0x000174c0


	//   ....[149]....
        /*059c*/ 	.word	0x00017520


	//   ....[150]....
        /*05a0*/ 	.word	0x00017630


	//   ....[151]....
        /*05a4*/ 	.word	0x00017690


	//   ....[152]....
        /*05a8*/ 	.word	0x00017750


	//   ....[153]....
        /*05ac*/ 	.word	0x000178b0


	//   ....[154]....
        /*05b0*/ 	.word	0x00017950


	//   ....[155]....
        /*05b4*/ 	.word	0x000179b0


	//   ....[156]....
        /*05b8*/ 	.word	0x00017a80


	//   ....[157]....
        /*05bc*/ 	.word	0x00017b60


	//   ....[158]....
        /*05c0*/ 	.word	0x00017c20


	//   ....[159]....
        /*05c4*/ 	.word	0x00017d00


	//   ....[160]....
        /*05c8*/ 	.word	0x00017dc0


	//   ....[161]....
        /*05cc*/ 	.word	0x00017ea0


	//   ....[162]....
        /*05d0*/ 	.word	0x00017f60


	//   ....[163]....
        /*05d4*/ 	.word	0x00018070


	//   ....[164]....
        /*05d8*/ 	.word	0x00018190


	//----- nvinfo : EIATTR_REG_RECONFIG
	.align		4
.L_265:
        /*05dc*/ 	.byte	0x01, 0x54
	.zero		2


	//----- nvinfo : EIATTR_SYSCALL_OFFSETS
	.align		4
        /*05e0*/ 	.byte	0x04, 0x46
        /*05e2*/ 	.short	(.L_267 - .L_266)


	//   ....[0]....
.L_266:
        /*05e4*/ 	.word	0x00001860


	//   ....[1]....
        /*05e8*/ 	.word	0x00011ce0


	//   ....[2]....
        /*05ec*/ 	.word	0x00011e30


	//   ....[3]....
        /*05f0*/ 	.word	0x00011f20


	//   ....[4]....
        /*05f4*/ 	.word	0x00012cb0


	//----- nvinfo : EIATTR_MBARRIER_INSTR_OFFSETS
	.align		4
.L_267:
        /*05f8*/ 	.byte	0x04, 0x39
        /*05fa*/ 	.short	(.L_269 - .L_268)


	//   ....[0]....
.L_268:
        /*05fc*/ 	.word	0x00000180
        /*0600*/ 	.word	0x000000ff
        /*0604*/ 	.word	0x00038800
        /*0608*/ 	.short	0x0100
        /*060a*/ 	.byte	0x08
	.zero		1


	//   ....[1]....
        /*060c*/ 	.word	0x00000190
        /*0610*/ 	.word	0x000000ff
        /*0614*/ 	.word	0x00038820
        /*0618*/ 	.short	0x0100
        /*061a*/ 	.byte	0x08
	.zero		1


	//   ....[2]....
        /*061c*/ 	.word	0x00000280
        /*0620*/ 	.word	0x000000ff
        /*0624*/ 	.word	0x00038830
        /*0628*/ 	.short	0x0100
        /*062a*/ 	.byte	0x08
	.zero		1


	//   ....[3]....
        /*062c*/ 	.word	0x00000290
        /*0630*/ 	.word	0x000000ff
        /*0634*/ 	.word	0x00038840
        /*0638*/ 	.short	0x0100
        /*063a*/ 	.byte	0x08
	.zero		1


	//   ....[4]....
        /*063c*/ 	.word	0x000002a0
        /*0640*/ 	.word	0x000000ff
        /*0644*/ 	.word	0x00038838
        /*0648*/ 	.short	0x0100
        /*064a*/ 	.byte	0x08
	.zero		1


	//   ....[5]....
        /*064c*/ 	.word	0x000002b0
        /*0650*/ 	.word	0x000000ff
        /*0654*/ 	.word	0x00038848
        /*0658*/ 	.short	0x0100
        /*065a*/ 	.byte	0x08
	.zero		1


	//   ....[6]....
        /*065c*/ 	.word	0x000003e0
        /*0660*/ 	.word	0x000000ff
        /*0664*/ 	.word	0x00038850
        /*0668*/ 	.short	0x0100
        /*066a*/ 	.byte	0x08
	.zero		1


	//   ....[7]....
        /*066c*/ 	.word	0x000003f0
        /*0670*/ 	.word	0x000000ff
        /*0674*/ 	.word	0x00038860
        /*0678*/ 	.short	0x0100
        /*067a*/ 	.byte	0x08
	.zero		1


	//   ....[8]....
        /*067c*/ 	.word	0x00000400
        /*0680*/ 	.word	0x000000ff
        /*0684*/ 	.word	0x00038858
        /*0688*/ 	.short	0x0100
        /*068a*/ 	.byte	0x08
	.zero		1


	//   ....[9]....
        /*068c*/ 	.word	0x00000410
        /*0690*/ 	.word	0x000000ff
        /*0694*/ 	.word	0x00038868
        /*0698*/ 	.short	0x0100
        /*069a*/ 	.byte	0x08
	.zero		1


	//   ....[10]....
        /*069c*/ 	.word	0x00000500
        /*06a0*/ 	.word	0x000000ff
        /*06a4*/ 	.word	0x00038870
        /*06a8*/ 	.short	0x0100
        /*06aa*/ 	.byte	0x06
	.zero		1


	//   ....[11]....
        /*06ac*/ 	.word	0x00000510
        /*06b0*/ 	.word	0x000000ff
        /*06b4*/ 	.word	0x00038880
        /*06b8*/ 	.short	0x0100
        /*06ba*/ 	.byte	0x06
	.zero		1


	//   ....[12]....
        /*06bc*/ 	.word	0x00000520
        /*06c0*/ 	.word	0x000000ff
        /*06c4*/ 	.word	0x00038878
        /*06c8*/ 	.short	0x0100
        /*06ca*/ 	.byte	0x06
	.zero		1


	//   ....[13]....
        /*06cc*/ 	.word	0x00000530
        /*06d0*/ 	.word	0x000000ff
        /*06d4*/ 	.word	0x00038888
        /*06d8*/ 	.short	0x0100
        /*06da*/ 	.byte	0x06
	.zero		1


	//   ....[14]....
        /*06dc*/ 	.word	0x00000660
        /*06e0*/ 	.word	0x000000ff
        /*06e4*/ 	.word	0x00038890
        /*06e8*/ 	.short	0x0100
        /*06ea*/ 	.byte	0x08
	.zero		1


	//   ....[15]....
        /*06ec*/ 	.word	0x00000670
        /*06f0*/ 	.word	0x000000ff
        /*06f4*/ 	.word	0x000388a0
        /*06f8*/ 	.short	0x0100
        /*06fa*/ 	.byte	0x08
	.zero		1


	//   ....[16]....
        /*06fc*/ 	.word	0x00000680
        /*0700*/ 	.word	0x000000ff
        /*0704*/ 	.word	0x00038898
        /*0708*/ 	.short	0x0100
        /*070a*/ 	.byte	0x08
	.zero		1


	//   ....[17]....
        /*070c*/ 	.word	0x00000690
        /*0710*/ 	.word	0x000000ff
        /*0714*/ 	.word	0x000388a8
        /*0718*/ 	.short	0x0100
        /*071a*/ 	.byte	0x08
	.zero		1


	//   ....[18]....
        /*071c*/ 	.word	0x000007d0
        /*0720*/ 	.word	0x000000ff
        /*0724*/ 	.word	0x000388b0
        /*0728*/ 	.short	0x0100
        /*072a*/ 	.byte	0x08
	.zero		1


	//   ....[19]....
        /*072c*/ 	.word	0x000007e0
        /*0730*/ 	.word	0x000000ff
        /*0734*/ 	.word	0x000388c0
        /*0738*/ 	.short	0x0100
        /*073a*/ 	.byte	0x08
	.zero		1


	//   ....[20]....
        /*073c*/ 	.word	0x000007f0
        /*0740*/ 	.word	0x000000ff
        /*0744*/ 	.word	0x000388b8
        /*0748*/ 	.short	0x0100
        /*074a*/ 	.byte	0x08
	.zero		1


	//   ....[21]....
        /*074c*/ 	.word	0x00000800
        /*0750*/ 	.word	0x000000ff
        /*0754*/ 	.word	0x000388c8
        /*0758*/ 	.short	0x0100
        /*075a*/ 	.byte	0x08
	.zero		1


	//   ....[22]....
        /*075c*/ 	.word	0x000018f0
        /*0760*/ 	.word	0x000000ff
        /*0764*/ 	.word	0x00038800
        /*0768*/ 	.short	0x010a
        /*076a*/ 	.byte	0x06
	.zero		1


	//   ....[23]....
        /*076c*/ 	.word	0x000019c0
        /*0770*/ 	.word	0x00000000
        /*0774*/ 	.word	0x00038830
        /*0778*/ 	.short	0x010a
        /*077a*/ 	.byte	0x3f
	.zero		1


	//   ....[24]....
        /*077c*/ 	.word	0x00001a00
        /*0780*/ 	.word	0x00000000
        /*0784*/ 	.word	0x00038830
        /*0788*/ 	.short	0x010a
        /*078a*/ 	.byte	0x3f
	.zero		1


	//   ....[25]....
        /*078c*/ 	.word	0x00004430
        /*0790*/ 	.word	0x000000ff
        /*0794*/ 	.word	0x00000000
        /*0798*/ 	.short	0x0101
        /*079a*/ 	.byte	0x04
	.zero		1


	//   ....[26]....
        /*079c*/ 	.word	0x000057e0
        /*07a0*/ 	.word	0x000000ff
        /*07a4*/ 	.word	0x00038830
        /*07a8*/ 	.short	0x010a
        /*07aa*/ 	.byte	0x3d
	.zero		1


	//   ....[27]....
        /*07ac*/ 	.word	0x00005820
        /*07b0*/ 	.word	0x000000ff
        /*07b4*/ 	.word	0x00038830
        /*07b8*/ 	.short	0x010a
        /*07ba*/ 	.byte	0x3d
	.zero		1


	//   ....[28]....
        /*07bc*/ 	.word	0x00007da0
        /*07c0*/ 	.word	0x000000ff
        /*07c4*/ 	.word	0x00038850
        /*07c8*/ 	.short	0x010a
        /*07ca*/ 	.byte	0x04
	.zero		1


	//   ....[29]....
        /*07cc*/ 	.word	0x00007de0
        /*07d0*/ 	.word	0x000000ff
        /*07d4*/ 	.word	0x00038850
        /*07d8*/ 	.short	0x010a
        /*07da*/ 	.byte	0x04
	.zero		1


	//   ....[30]....
        /*07dc*/ 	.word	0x000086d0
        /*07e0*/ 	.word	0x000000ff
        /*07e4*/ 	.word	0x00000000
        /*07e8*/ 	.short	0x0101
        /*07ea*/ 	.byte	0x3d
	.zero		1


	//   ....[31]....
        /*07ec*/ 	.word	0x00009400
        /*07f0*/ 	.word	0x000000ff
        /*07f4*/ 	.word	0x00000000
        /*07f8*/ 	.short	0x0101
        /*07fa*/ 	.byte	0x04
	.zero		1


	//   ....[32]....
        /*07fc*/ 	.word	0x000095d0
        /*0800*/ 	.word	0x000000ff
        /*0804*/ 	.word	0x00038830
        /*0808*/ 	.short	0x010a
        /*080a*/ 	.byte	0x04
	.zero		1


	//   ....[33]....
        /*080c*/ 	.word	0x00009610
        /*0810*/ 	.word	0x000000ff
        /*0814*/ 	.word	0x00038830
        /*0818*/ 	.short	0x010a
        /*081a*/ 	.byte	0x04
	.zero		1


	//   ....[34]....
        /*081c*/ 	.word	0x0000bf70
        /*0820*/ 	.word	0x000000ff
        /*0824*/ 	.word	0x00038850
        /*0828*/ 	.short	0x010a
        /*082a*/ 	.byte	0x04
	.zero		1


	//   ....[35]....
        /*082c*/ 	.word	0x0000bfb0
        /*0830*/ 	.word	0x000000ff
        /*0834*/ 	.word	0x00038850
        /*0838*/ 	.short	0x010a
        /*083a*/ 	.byte	0x04
	.zero		1


	//   ....[36]....
        /*083c*/ 	.word	0x0000c550
        /*0840*/ 	.word	0x000000ff
        /*0844*/ 	.word	0x00000000
        /*0848*/ 	.short	0x0101
        /*084a*/ 	.byte	0x06
	.zero		1


	//   ....[37]....
        /*084c*/ 	.word	0x0000cf00
        /*0850*/ 	.word	0x000000ff
        /*0854*/ 	.word	0x00000000
        /*0858*/ 	.short	0x0101
        /*085a*/ 	.byte	0x04
	.zero		1


	//   ....[38]....
        /*085c*/ 	.word	0x0000d820
        /*0860*/ 	.word	0x000000ff
        /*0864*/ 	.word	0x00038850
        /*0868*/ 	.short	0x010a
        /*086a*/ 	.byte	0x07
	.zero		1


	//   ....[39]....
        /*086c*/ 	.word	0x0000d860
        /*0870*/ 	.word	0x000000ff
        /*0874*/ 	.word	0x00038850
        /*0878*/ 	.short	0x010a
        /*087a*/ 	.byte	0x07
	.zero		1


	//   ....[40]....
        /*087c*/ 	.word	0x0000deb0
        /*0880*/ 	.word	0x000000ff
        /*0884*/ 	.word	0x00000000
        /*0888*/ 	.short	0x0101
        /*088a*/ 	.byte	0x04
	.zero		1


	//   ....[41]....
        /*088c*/ 	.word	0x0000fe00
        /*0890*/ 	.word	0x000000ff
        /*0894*/ 	.word	0x00000000
        /*0898*/ 	.short	0x0101
        /*089a*/ 	.byte	0x05
	.zero		1


	//   ....[42]....
        /*089c*/ 	.word	0x00012470
        /*08a0*/ 	.word	0x00000000
        /*08a4*/ 	.word	0x00038840
        /*08a8*/ 	.short	0x010a
        /*08aa*/ 	.byte	0x3f
	.zero		1


	//   ....[43]....
        /*08ac*/ 	.word	0x00012a90
        /*08b0*/ 	.word	0x00000000
        /*08b4*/ 	.word	0x00038830
        /*08b8*/ 	.short	0x0107
        /*08ba*/ 	.byte	0x3f
	.zero		1


	//   ....[44]....
        /*08bc*/ 	.word	0x00012b50
        /*08c0*/ 	.word	0x00000000
        /*08c4*/ 	.word	0x00038830
        /*08c8*/ 	.short	0x0101
        /*08ca*/ 	.byte	0x3f
	.zero		1


	//   ....[45]....
        /*08cc*/ 	.word	0x00013630
        /*08d0*/ 	.word	0x00000011
        /*08d4*/ 	.word	0x00038800
        /*08d8*/ 	.short	0x0107
        /*08da*/ 	.byte	0x3f
	.zero		1


	//   ....[46]....
        /*08dc*/ 	.word	0x00013720
        /*08e0*/ 	.word	0x00000011
        /*08e4*/ 	.word	0x00038800
        /*08e8*/ 	.short	0x0101
        /*08ea*/ 	.byte	0x3f
	.zero		1


	//   ....[47]....
        /*08ec*/ 	.word	0x00013740
        /*08f0*/ 	.word	0x00000011
        /*08f4*/ 	.word	0x00038820
        /*08f8*/ 	.short	0x010a
        /*08fa*/ 	.byte	0x3f
	.zero		1


	//   ....[48]....
        /*08fc*/ 	.word	0x00013a90
        /*0900*/ 	.word	0x00000006
        /*0904*/ 	.word	0x00038840
        /*0908*/ 	.short	0x010a
        /*090a*/ 	.byte	0x3f
	.zero		1


	//   ....[49]....
        /*090c*/ 	.word	0x00013f50
        /*0910*/ 	.word	0x00000006
        /*0914*/ 	.word	0x00038830
        /*0918*/ 	.short	0x0107
        /*091a*/ 	.byte	0x3f
	.zero		1


	//   ....[50]....
        /*091c*/ 	.word	0x00014000
        /*0920*/ 	.word	0x00000006
        /*0924*/ 	.word	0x00038830
        /*0928*/ 	.short	0x0101
        /*092a*/ 	.byte	0x3f
	.zero		1


	//   ....[51]....
        /*092c*/ 	.word	0x00014060
        /*0930*/ 	.word	0x00000006
        /*0934*/ 	.word	0x00038860
        /*0938*/ 	.short	0x010a
        /*093a*/ 	.byte	0x3f
	.zero		1


	//   ....[52]....
        /*093c*/ 	.word	0x00014560
        /*0940*/ 	.word	0x00000006
        /*0944*/ 	.word	0x00038850
        /*0948*/ 	.short	0x0107
        /*094a*/ 	.byte	0x3f
	.zero		1


	//   ....[53]....
        /*094c*/ 	.word	0x00014720
        /*0950*/ 	.word	0x00000006
        /*0954*/ 	.word	0x00038850
        /*0958*/ 	.short	0x0101
        /*095a*/ 	.byte	0x3f
	.zero		1


	//   ....[54]....
        /*095c*/ 	.word	0x00014920
        /*0960*/ 	.word	0x00000004
        /*0964*/ 	.word	0x00038860
        /*0968*/ 	.short	0x010a
        /*096a*/ 	.byte	0x3f
	.zero		1


	//   ....[55]....
        /*096c*/ 	.word	0x00014e00
        /*0970*/ 	.word	0x00000004
        /*0974*/ 	.word	0x00038850
        /*0978*/ 	.short	0x0107
        /*097a*/ 	.byte	0x3f
	.zero		1


	//   ....[56]....
        /*097c*/ 	.word	0x00014eb0
        /*0980*/ 	.word	0x00000004
        /*0984*/ 	.word	0x00038850
        /*0988*/ 	.short	0x0101
        /*098a*/ 	.byte	0x3f
	.zero		1


	//   ....[57]....
        /*098c*/ 	.word	0x00015150
        /*0990*/ 	.word	0x00000004
        /*0994*/ 	.word	0x00038820
        /*0998*/ 	.short	0x010a
        /*099a*/ 	.byte	0x3f
	.zero		1


	//   ....[58]....
        /*099c*/ 	.word	0x000152f0
        /*09a0*/ 	.word	0x00000005
        /*09a4*/ 	.word	0x00038840
        /*09a8*/ 	.short	0x010a
        /*09aa*/ 	.byte	0x3f
	.zero		1


	//   ....[59]....
        /*09ac*/ 	.word	0x00015390
        /*09b0*/ 	.word	0x00000017
        /*09b4*/ 	.word	0x00038840
        /*09b8*/ 	.short	0x010a
        /*09ba*/ 	.byte	0x3f
	.zero		1


	//   ....[60]....
        /*09bc*/ 	.word	0x000153d0
        /*09c0*/ 	.word	0x00000005
        /*09c4*/ 	.word	0x00038860
        /*09c8*/ 	.short	0x010a
        /*09ca*/ 	.byte	0x3f
	.zero		1


	//   ....[61]....
        /*09cc*/ 	.word	0x00015410
        /*09d0*/ 	.word	0x00000017
        /*09d4*/ 	.word	0x00038860
        /*09d8*/ 	.short	0x010a
        /*09da*/ 	.byte	0x3f
	.zero		1


	//   ....[62]....
        /*09dc*/ 	.word	0x00015490
        /*09e0*/ 	.word	0x00000003
        /*09e4*/ 	.word	0x00038800
        /*09e8*/ 	.short	0x010a
        /*09ea*/ 	.byte	0x3f
	.zero		1


	//   ....[63]....
        /*09ec*/ 	.word	0x000154e0
        /*09f0*/ 	.word	0x00000000
        /*09f4*/ 	.word	0x00038830
        /*09f8*/ 	.short	0x010a
        /*09fa*/ 	.byte	0x3f
	.zero		1


	//   ....[64]....
        /*09fc*/ 	.word	0x00015540
        /*0a00*/ 	.word	0x00000004
        /*0a04*/ 	.word	0x00038830
        /*0a08*/ 	.short	0x010a
        /*0a0a*/ 	.byte	0x3f
	.zero		1


	//   ....[65]....
        /*0a0c*/ 	.word	0x000155a0
        /*0a10*/ 	.word	0x00000002
        /*0a14*/ 	.word	0x00038850
        /*0a18*/ 	.short	0x010a
        /*0a1a*/ 	.byte	0x3f
	.zero		1


	//   ....[66]....
        /*0a1c*/ 	.word	0x00015600
        /*0a20*/ 	.word	0x00000004
        /*0a24*/ 	.word	0x00038830
        /*0a28*/ 	.short	0x010a
        /*0a2a*/ 	.byte	0x3f
	.zero		1


	//   ....[67]....
        /*0a2c*/ 	.word	0x00015660
        /*0a30*/ 	.word	0x00000002
        /*0a34*/ 	.word	0x00038850
        /*0a38*/ 	.short	0x010a
        /*0a3a*/ 	.byte	0x3f
	.zero		1


	//   ....[68]....
        /*0a3c*/ 	.word	0x000156c0
        /*0a40*/ 	.word	0x00000007
        /*0a44*/ 	.word	0x00038850
        /*0a48*/ 	.short	0x010a
        /*0a4a*/ 	.byte	0x3f
	.zero		1


	//   ....[69]....
        /*0a4c*/ 	.word	0x000157c0
        /*0a50*/ 	.word	0x00000000
        /*0a54*/ 	.word	0x00038840
        /*0a58*/ 	.short	0x010a
        /*0a5a*/ 	.byte	0x3f
	.zero		1


	//   ....[70]....
        /*0a5c*/ 	.word	0x000169f0
        /*0a60*/ 	.word	0x00000011
        /*0a64*/ 	.word	0x00038820
        /*0a68*/ 	.short	0x010a
        /*0a6a*/ 	.byte	0x3f
	.zero		1


	//   ....[71]....
        /*0a6c*/ 	.word	0x00016a40
        /*0a70*/ 	.word	0x00000006
        /*0a74*/ 	.word	0x00038840
        /*0a78*/ 	.short	0x010a
        /*0a7a*/ 	.byte	0x3f
	.zero		1


	//   ....[72]....
        /*0a7c*/ 	.word	0x00017090
        /*0a80*/ 	.word	0x00000006
        /*0a84*/ 	.word	0x00038860
        /*0a88*/ 	.short	0x010a
        /*0a8a*/ 	.byte	0x3f
	.zero		1


	//   ....[73]....
        /*0a8c*/ 	.word	0x00017800
        /*0a90*/ 	.word	0x00000004
        /*0a94*/ 	.word	0x00038860
        /*0a98*/ 	.short	0x010a
        /*0a9a*/ 	.byte	0x3f
	.zero		1


	//   ....[74]....
        /*0a9c*/ 	.word	0x000180b0
        /*0aa0*/ 	.word	0x00000004
        /*0aa4*/ 	.word	0x00038820
        /*0aa8*/ 	.short	0x010a
        /*0aaa*/ 	.byte	0x3f
	.zero		1


	//   ....[75]....
        /*0aac*/ 	.word	0x00018250
        /*0ab0*/ 	.word	0x00000005
        /*0ab4*/ 	.word	0x00038840
        /*0ab8*/ 	.short	0x010a
        /*0aba*/ 	.byte	0x3f
	.zero		1


	//   ....[76]....
        /*0abc*/ 	.word	0x000182a0
        /*0ac0*/ 	.word	0x00000017
        /*0ac4*/ 	.word	0x00038840
        /*0ac8*/ 	.short	0x010a
        /*0aca*/ 	.byte	0x3f
	.zero		1


	//   ....[77]....
        /*0acc*/ 	.word	0x000182f0
        /*0ad0*/ 	.word	0x00000005
        /*0ad4*/ 	.word	0x00038860
        /*0ad8*/ 	.short	0x010a
        /*0ada*/ 	.byte	0x3f
	.zero		1


	//----- nvinfo : EIATTR_NUM_MBARRIERS
	.align		4
.L_269:
        /*0adc*/ 	.byte	0x03, 0x38
        /*0ade*/ 	.short	0x0016


	//----- nvinfo : EIATTR_EXIT_INSTR_OFFSETS
	.align		4
        /*0ae0*/ 	.byte	0x04, 0x1c
        /*0ae2*/ 	.short	(.L_271 - .L_270)


	//   ....[0]....
.L_270:
        /*0ae4*/ 	.word	0x00000950


	//   ....[1]....
        /*0ae8*/ 	.word	0x00011060


	//   ....[2]....
        /*0aec*/ 	.word	0x00015460


	//----- nvinfo : EIATTR_MAX_THREADS
	.align		4
.L_271:
        /*0af0*/ 	.byte	0x04, 0x05
        /*0af2*/ 	.short	(.L_273 - .L_272)
.L_272:
        /*0af4*/ 	.word	0x00000180
        /*0af8*/ 	.word	0x00000001
        /*0afc*/ 	.word	0x00000001


	//----- nvinfo : EIATTR_CRS_STACK_SIZE
	.align		4
.L_273:
        /*0b00*/ 	.byte	0x04, 0x1e
        /*0b02*/ 	.short	(.L_275 - .L_274)
.L_274:
        /*0b04*/ 	.word	0x00000000


	//----- nvinfo : EIATTR_CBANK_PARAM_SIZE
	.align		4
.L_275:
        /*0b08*/ 	.byte	0x03, 0x19
        /*0b0a*/ 	.short	0x0af0


	//----- nvinfo : EIATTR_PARAM_CBANK
	.align		4
        /*0b0c*/ 	.byte	0x04, 0x0a
        /*0b0e*/ 	.short	(.L_277 - .L_276)
	.align		4
.L_276:
        /*0b10*/ 	.word	index@(.nv.constant0._ZN7cutlass13device_kernelIN5flash11enable_sm90INS1_16FlashAttnFwdSm90INS1_25CollectiveMainloopFwdSm90ILi2EN4cute5tupleIJNS5_1CILi1EEES8_S8_EEENS6_IJNS7_ILi128EEENS7_ILi80EEENS7_ILi256EEEEEELi256ENS_10bfloat16_tEfNS_4arch4Sm90ELb1ELb0ELb0ELb0ELb1ELb0ELb0ELb1ELb1ELb1ELb0ELb0EEENS1_21CollectiveEpilogueFwdINS6_IJSA_SC_SB_EEES9_SE_SG_Li256ELb0ELb1ELb0ELb0EEENS1_30DynamicPersistentTileSchedulerILi256ELi128ELb0ELb1ELb1EEEEEEEEEvNT_6ParamsE)
        /*0b14*/ 	.short	0x0210
        /*0b16*/ 	.short	0x0af0


	//----- nvinfo : EIATTR_SW_WAR
	.align		4
.L_277:
        /*0b18*/ 	.byte	0x04, 0x36
        /*0b1a*/ 	.short	(.L_279 - .L_278)
.L_278:
        /*0b1c*/ 	.word	0x00000008
.L_279:


//--------------------- .nv.info._ZN7cutlass13device_kernelIN5flash11enable_sm90INS1_16FlashAttnFwdSm90INS1_25CollectiveMainloopFwdSm90ILi2EN4cute5tupleIJNS5_1CILi1EEES8_S8_EEENS6_IJNS7_ILi128EEENS7_ILi80EEENS7_ILi256EEEEEELi256ENS_10bfloat16_tEfNS_4arch4Sm90ELb1ELb0ELb0ELb1ELb1ELb0ELb0ELb1ELb1ELb1ELb0ELb0EEENS1_21CollectiveEpilogueFwdINS6_IJSA_SC_SB_EEES9_SE_SG_Li256ELb1ELb1ELb0ELb0EEENS1_36VarlenDynamicPersistentTileSchedulerILi128ELi80ELi256ELi128ELb0ELb1ELb1ELb1ELb1ELb1EEEEEEEEEvNT_6ParamsE --------------------------
	.section	.nv.info._ZN7cutlass13device_kernelIN5flash11enable_sm90INS1_16FlashAttnFwdSm90INS1_25CollectiveMainloopFwdSm90ILi2EN4cute5tupleIJNS5_1CILi1EEES8_S8_EEENS6_IJNS7_ILi128EEENS7_ILi80EEENS7_ILi256EEEEEELi256ENS_10bfloat16_tEfNS_4arch4Sm90ELb1ELb0ELb0ELb1ELb1ELb0ELb0ELb1ELb1ELb1ELb0ELb0EEENS1_21CollectiveEpilogueFwdINS6_IJSA_SC_SB_EEES9_SE_SG_Li256ELb1ELb1ELb0ELb0EEENS1_36VarlenDynamicPersistentTileSchedulerILi128ELi80ELi256ELi128ELb0ELb1ELb1ELb1ELb1ELb1EEEEEEEEEvNT_6ParamsE,"",@"SHT_CUDA_INFO"
	.sectionflags	@""
	.align	4


	//----- nvinfo : EIATTR_CUDA_API_VERSION
	.align		4
        /*0000*/ 	.byte	0x04, 0x37
        /*0002*/ 	.short	(.L_281 - .L_280)
.L_280:
        /*0004*/ 	.word	0x00000082


	//----- nvinfo : EIATTR_KPARAM_INFO
	.align		4
.L_281:
        /*0008*/ 	.byte	0x04, 0x17
        /*000a*/ 	.short	(.L_283 - .L_282)
.L_282:
        /*000c*/ 	.word	0x00000000
        /*0010*/ 	.short	0x0000
        /*0012*/ 	.short	0x0070
        /*0014*/ 	.byte	0x00, 0xf0, 0x01, 0x2a


	//----- nvinfo : EIATTR_SPARSE_MMA_MASK
	.align		4
.L_283:
        /*0018*/ 	.byte	0x03, 0x50
        /*001a*/ 	.short	0x0000


	//----- nvinfo : EIATTR_MAXREG_COUNT
	.align		4
        /*001c*/ 	.byte	0x03, 0x1b
        /*001e*/ 	.short	0x00a8


	//----- nvinfo : EIATTR_NUM_BARRIERS
	.align		4
        /*0020*/ 	.byte	0x02, 0x4c
        /*0022*/ 	.byte	0x09
	.zero		1


	//----- nvinfo : EIATTR_EXTERNS
	.align		4
        /*0024*/ 	.byte	0x04, 0x0f
        /*0026*/ 	.short	(.L_285 - .L_284)


	//   ....[0]....
	.align		4
.L_284:
        /*0028*/ 	.word	index@(__assertfail)


	//----- nvinfo : EIATTR_ANNOTATIONS
	.align		4
.L_285:
        /*002c*/ 	.byte	0x04, 0x55
        /*002e*/ 	.short	(.L_287 - .L_286)


	//   ....[0]....
.L_286:
        /* <DEDUP_REMOVED lines=20> */


	//----- nvinfo : EIATTR_MERCURY_ISA_VERSION
	.align		4
.L_287:
        /*0160*/ 	.byte	0x03, 0x5f
        /*0162*/ 	.short	0x0101


	//----- nvinfo : EIATTR_UNUSED_LOAD_BYTE_OFFSET
	.align		4
        /*0164*/ 	.byte	0x04, 0x44
        /*0166*/ 	.short	(.L_289 - .L_288)


	//   ....[0]....
.L_288:
        /*0168*/ 	.word	0x00000950
        /*016c*/ 	.word	0x0000fff0


	//   ....[1]....
        /*0170*/ 	.word	0x0000e7d0
        /*0174*/ 	.word	0x0000fff0


	//----- nvinfo : EIATTR_INT_WARP_WIDE_INSTR_OFFSETS
	.align		4
.L_289:
        /*0178*/ 	.byte	0x04, 0x31
        /*017a*/ 	.short	(.L_291 - .L_290)


	//   ....[0]....
.L_290:
        /*017c*/ 	.word	0x000000c0


	//   ....[1]....
        /*0180*/ 	.word	0x000000d0


	//   ....[2]....
        /*0184*/ 	.word	0x00000170


	//   ....[3]....
        /*0188*/ 	.word	0x00012a60


	//   ....[4]....
        /*018c*/ 	.word	0x00012af0


	//   ....[5]....
        /*0190*/ 	.word	0x00015aa0


	//   ....[6]....
        /*0194*/ 	.word	0x00015b30


	//----- nvinfo : EIATTR_COOP_GROUP_MASK_REGIDS
	.align		4
.L_291:
        /*0198*/ 	.byte	0x04, 0x29
        /*019a*/ 	.short	(.L_293 - .L_292)


	//   ....[0]....
.L_292:
        /*019c*/ 	.word	0xffffffff


	//   ....[1]....
        /*01a0*/ 	.word	0xffffffff


	//   ....[2]....
        /*01a4*/ 	.word	0xffffffff


	//   ....[3]....
        /*01a8*/ 	.word	0xffffffff


	//   ....[4]....
        /*01ac*/ 	.word	0xffffffff


	//   ....[5]....
        /*01b0*/ 	.word	0xffffffff


	//   ....[6]....
        /*01b4*/ 	.word	0xffffffff


	//   ....[7]....
        /*01b8*/ 	.word	0xffffffff


	//   ....[8]....
        /*01bc*/ 	.word	0xffffffff


	//   ....[9]....
        /*01c0*/ 	.word	0xffffffff


	//   ....[10]....
        /*01c4*/ 	.word	0xffffffff


	//   ....[11]....
        /*01c8*/ 	.word	0xffffffff


	//   ....[12]....
        /*01cc*/ 	.word	0xffffffff


	//   ....[13]....
        /*01d0*/ 	.word	0xffffffff


	//   ....[14]....
        /*01d4*/ 	.word	0xffffffff


	//   ....[15]....
        /*01d8*/ 	.word	0xffffffff


	//   ....[16]....
        /*01dc*/ 	.word	0xffffffff


	//   ....[17]....
        /*01e0*/ 	.word	0xffffffff


	//   ....[18]....
        /*01e4*/ 	.word	0xffffffff


	//   ....[19]....
        /*01e8*/ 	.word	0xffffffff


	//   ....[20]....
        /*01ec*/ 	.word	0xffffffff


	//   ....[21]....
        /*01f0*/ 	.word	0xffffffff


	//   ....[22]....
        /*01f4*/ 	.word	0xffffffff


	//   ....[23]....
        /*01f8*/ 	.word	0xffffffff


	//   ....[24]....
        /*01fc*/ 	.word	0xffffffff


	//   ....[25]....
        /*0200*/ 	.word	0xffffffff


	//   ....[26]....
        /*0204*/ 	.word	0xffffffff


	//   ....[27]....
        /*0208*/ 	.word	0xffffffff


	//   ....[28]....
        /*020c*/ 	.word	0xffffffff


	//   ....[29]....
        /*0210*/ 	.word	0xffffffff


	//   ....[30]....
        /*0214*/ 	.word	0xffffffff


	//   ....[31]....
        /*0218*/ 	.word	0xffffffff


	//   ....[32]....
        /*021c*/ 	.word	0xffffffff


	//   ....[33]....
        /*0220*/ 	.word	0xffffffff


	//   ....[34]....
        /*0224*/ 	.word	0xffffffff


	//   ....[35]....
        /*0228*/ 	.word	0xffffffff


	//   ....[36]....
        /*022c*/ 	.word	0xffffffff


	//   ....[37]....
        /*0230*/ 	.word	0xffffffff


	//   ....[38]....
        /*0234*/ 	.word	0xffffffff


	//   ....[39]....
        /*0238*/ 	.word	0xffffffff


	//   ....[40]....
        /*023c*/ 	.word	0xffffffff


	//   ....[41]....
        /*0240*/ 	.word	0xffffffff


	//   ....[42]....
        /*0244*/ 	.word	0xffffffff


	//   ....[43]....
        /*0248*/ 	.word	0xffffffff


	//   ....[44]....
        /*024c*/ 	.word	0xffffffff


	//   ....[45]....
        /*0250*/ 	.word	0xffffffff


	//   ....[46]....
        /*0254*/ 	.word	0xffffffff


	//   ....[47]....
        /*0258*/ 	.word	0xffffffff


	//   ....[48]....
        /*025c*/ 	.word	0xffffffff


	//   ....[49]....
        /*0260*/ 	.word	0xffffffff


	//   ....[50]....
        /*0264*/ 	.word	0xffffffff


	//   ....[51]....
        /*0268*/ 	.word	0xffffffff


	//   ....[52]....
        /*026c*/ 	.word	0xffffffff


	//   ....[53]....
        /*0270*/ 	.word	0xffffffff


	//   ....[54]....
        /*0274*/ 	.word	0xffffffff


	//   ....[55]....
        /*0278*/ 	.word	0xffffffff


	//   ....[56]....
        /*027c*/ 	.word	0xffffffff


	//   ....[57]....
        /*0280*/ 	.word	0xffffffff


	//   ....[58]....
        /*0284*/ 	.word	0xffffffff


	//   ....[59]....
        /*0288*/ 	.word	0xffffffff


	//   ....[60]....
        /*028c*/ 	.word	0xffffffff


	//   ....[61]....
        /*0290*/ 	.word	0xffffffff


	//   ....[62]....
        /*0294*/ 	.word	0xffffffff


	//   ....[63]....
        /*0298*/ 	.word	0xffffffff


	//   ....[64]....
        /*029c*/ 	.word	0xffffffff


	//   ....[65]....
        /*02a0*/ 	.word	0xffffffff


	//   ....[66]....
        /*02a4*/ 	.word	0xffffffff


	//   ....[67]....
        /*02a8*/ 	.word	0xffffffff


	//   ....[68]....
        /*02ac*/ 	.word	0xffffffff


	//   ....[69]....
        /*02b0*/ 	.word	0xffffffff


	//   ....[70]....
        /*02b4*/ 	.word	0xffffffff


	//   ....[71]....
        /*02b8*/ 	.word	0xffffffff


	//   ....[72]....
        /*02bc*/ 	.word	0xffffffff


	//   ....[73]....
        /*02c0*/ 	.word	0xffffffff


	//   ....[74]....
        /*02c4*/ 	.word	0xffffffff


	//   ....[75]....
        /*02c8*/ 	.word	0xffffffff


	//   ....[76]....
        /*02cc*/ 	.word	0xffffffff


	//   ....[77]....
        /*02d0*/ 	.word	0xffffffff


	//   ....[78]....
        /*02d4*/ 	.word	0xffffffff


	//   ....[79]....
        /*02d8*/ 	.word	0xffffffff


	//   ....[80]....
        /*02dc*/ 	.word	0xffffffff


	//   ....[81]....
        /*02e0*/ 	.word	0xffffffff


	//   ....[82]....
        /*02e4*/ 	.word	0xffffffff


	//   ....[83]....
        /*02e8*/ 	.word	0xffffffff


	//   ....[84]....
        /*02ec*/ 	.word	0xffffffff


	//   ....[85]....
        /*02f0*/ 	.word	0xffffffff


	//   ....[86]....
        /*02f4*/ 	.word	0xffffffff


	//   ....[87]....
        /*02f8*/ 	.word	0xffffffff


	//   ....[88]....
        /*02fc*/ 	.word	0xffffffff


	//   ....[89]....
        /*0300*/ 	.word	0xffffffff


	//   ....[90]....
        /*0304*/ 	.word	0xffffffff


	//   ....[91]....
        /*0308*/ 	.word	0xffffffff


	//   ....[92]....
        /*030c*/ 	.word	0xffffffff


	//   ....[93]....
        /*0310*/ 	.word	0xffffffff


	//   ....[94]....
        /*0314*/ 	.word	0xffffffff


	//   ....[95]....
        /*0318*/ 	.word	0xffffffff


	//   ....[96]....
        /*031c*/ 	.word	0xffffffff


	//   ....[97]....
        /*0320*/ 	.word	0xffffffff


	//   ....[98]....
        /*0324*/ 	.word	0xffffffff


	//   ....[99]....
        /*0328*/ 	.word	0xffffffff


	//   ....[100]....
        /*032c*/ 	.word	0xffffffff


	//   ....[101]....
        /*0330*/ 	.word	0xffffffff


	//   ....[102]....
        /*0334*/ 	.word	0xffffffff


	//   ....[103]....
        /*0338*/ 	.word	0xffffffff


	//   ....[104]....
        /*033c*/ 	.word	0xffffffff


	//   ....[105]....
        /*0340*/ 	.word	0xffffffff


	//   ....[106]....
        /*0344*/ 	.word	0xffffffff


	//   ....[107]....
        /*0348*/ 	.word	0xffffffff


	//   ....[108]....
        /*034c*/ 	.word	0xffffffff


	//   ....[109]....
        /*0350*/ 	.word	0xffffffff


	//   ....[110]....
        /*0354*/ 	.word	0xffffffff


	//   ....[111]....
        /*0358*/ 	.word	0xffffffff


	//   ....[112]....
        /*035c*/ 	.word	0xffffffff


	//   ....[113]....
        /*0360*/ 	.word	0xffffffff


	//   ....[114]....
        /*0364*/ 	.word	0xffffffff


	//   ....[115]....
        /*0368*/ 	.word	0xffffffff


	//   ....[116]....
        /*036c*/ 	.word	0xffffffff


	//   ....[117]....
        /*0370*/ 	.word	0xffffffff


	//   ....[118]....
        /*0374*/ 	.word	0xffffffff


	//   ....[119]....
        /*0378*/ 	.word	0xffffffff


	//   ....[120]....
        /*037c*/ 	.word	0xffffffff


	//   ....[121]....
        /*0380*/ 	.word	0xffffffff


	//   ....[122]....
        /*0384*/ 	.word	0xffffffff


	//   ....[123]....
        /*0388*/ 	.word	0xffffffff


	//   ....[124]....
        /*038c*/ 	.word	0xffffffff


	//   ....[125]....
        /*0390*/ 	.word	0xffffffff


	//   ....[126]....
        /*0394*/ 	.word	0xffffffff


	//   ....[127]....
        /*0398*/ 	.word	0xffffffff


	//   ....[128]....
        /*039c*/ 	.word	0xffffffff


	//   ....[129]....
        /*03a0*/ 	.word	0xffffffff


	//   ....[130]....
        /*03a4*/ 	.word	0xffffffff


	//   ....[131]....
        /*03a8*/ 	.word	0xffffffff


	//   ....[132]....
        /*03ac*/ 	.word	0xffffffff


	//   ....[133]....
        /*03b0*/ 	.word	0xffffffff


	//   ....[134]....
        /*03b4*/ 	.word	0xffffffff


	//   ....[135]....
        /*03b8*/ 	.word	0xffffffff


	//   ....[136]....
        /*03bc*/ 	.word	0xffffffff


	//   ....[137]....
        /*03c0*/ 	.word	0x0500000f


	//   ....[138]....
        /*03c4*/ 	.word	0x0500000f


	//   ....[139]....
        /*03c8*/ 	.word	0x0500000f


	//   ....[140]....
        /*03cc*/ 	.word	0x0500000f


	//   ....[141]....
        /*03d0*/ 	.word	0x0500000f


	//   ....[142]....
        /*03d4*/ 	.word	0x0500000f


	//   ....[143]....
        /*03d8*/ 	.word	0x0500000f


	//   ....[144]....
        /*03dc*/ 	.word	0x0500000f


	//   ....[145]....
        /*03e0*/ 	.word	0x0500000f


	//   ....[146]....
        /*03e4*/ 	.word	0x0500000f


	//   ....[147]....
        /*03e8*/ 	.word	0x0500000f


	//   ....[148]....
        /*03ec*/ 	.word	0x0500000f


	//   ....[149]....
        /*03f0*/ 	.word	0x0500000f


	//   ....[150]....
        /*03f4*/ 	.word	0x0500000f


	//   ....[151]....
        /*03f8*/ 	.word	0x0500000f


	//   ....[152]....
        /*03fc*/ 	.word	0x0500000f


	//   ....[153]....
        /*0400*/ 	.word	0x0500000f


	//   ....[154]....
        /*0404*/ 	.word	0x0500000f


	//   ....[155]....
        /*0408*/ 	.word	0x0500000f


	//   ....[156]....
        /*040c*/ 	.word	0x0500000f


	//   ....[157]....
        /*0410*/ 	.word	0x0500000f


	//   ....[158]....
        /*0414*/ 	.word	0x0500000f


	//   ....[159]....
        /*0418*/ 	.word	0x0500000f


	//   ....[160]....
        /*041c*/ 	.word	0x0500000f


	//   ....[161]....
        /*0420*/ 	.word	0x0500000f


	//   ....[162]....
        /*0424*/ 	.word	0x0500000f


	//   ....[163]....
        /*0428*/ 	.word	0x0500000f


	//   ....[164]....
        /*042c*/ 	.word	0x0500000f


	//   ....[165]....
        /*0430*/ 	.word	0x0500000f


	//   ....[166]....
        /*0434*/ 	.word	0x0500000f


	//   ....[167]....
        /*0438*/ 	.word	0x0500000f


	//   ....[168]....
        /*043c*/ 	.word	0x0500000f


	//   ....[169]....
        /*0440*/ 	.word	0x0500000f


	//   ....[170]....
        /*0444*/ 	.word	0x0500000f


	//   ....[171]....
        /*0448*/ 	.word	0x0500000f


	//   ....[172]....
        /*044c*/ 	.word	0x0500000f


	//   ....[173]....
        /*0450*/ 	.word	0x0500000f


	//   ....[174]....
        /*0454*/ 	.word	0x0500000f


	//   ....[175]....
        /*0458*/ 	.word	0x0500000f


	//   ....[176]....
        /*045c*/ 	.word	0x0500000f


	//   ....[177]....
        /*0460*/ 	.word	0x0500000f


	//   ....[178]....
        /*0464*/ 	.word	0x0500000f


	//   ....[179]....
        /*0468*/ 	.word	0x0500000f


	//   ....[180]....
        /*046c*/ 	.word	0x0500000f


	//   ....[181]....
        /*0470*/ 	.word	0x0500000f


	//   ....[182]....
        /*0474*/ 	.word	0x0500000f


	//   ....[183]....
        /*0478*/ 	.word	0x0500000f


	//   ....[184]....
        /*047c*/ 	.word	0x0500000f


	//   ....[185]....
        /*0480*/ 	.word	0x0500000f


	//   ....[186]....
        /*0484*/ 	.word	0x0500000f


	//   ....[187]....
        /*0488*/ 	.word	0x0500000f


	//   ....[188]....
        /*048c*/ 	.word	0x0500000f


	//   ....[189]....
        /*0490*/ 	.word	0x0500000f


	//   ....[190]....
        /*0494*/ 	.word	0x0500000f


	//   ....[191]....
        /*0498*/ 	.word	0x0500000f


	//   ....[192]....
        /*049c*/ 	.word	0x0500000f


	//   ....[193]....
        /*04a0*/ 	.word	0x0500000f


	//   ....[194]....
        /*04a4*/ 	.word	0x0500000f


	//   ....[195]....
        /*04a8*/ 	.word	0x0500000f


	//   ....[196]....
        /*04ac*/ 	.word	0x0500000f


	//   ....[197]....
        /*04b0*/ 	.word	0x0500000f


	//   ....[198]....
        /*04b4*/ 	.word	0x0500000f


	//   ....[199]....
        /*04b8*/ 	.word	0x0500000f


	//   ....[200]....
        /*04bc*/ 	.word	0x0500000f


	//   ....[201]....
        /*04c0*/ 	.word	0x0500000f


	//   ....[202]....
        /*04c4*/ 	.word	0x0500000f


	//   ....[203]....
        /*04c8*/ 	.word	0x0500000f


	//   ....[204]....
        /*04cc*/ 	.word	0x0500000f


	//   ....[205]....
        /*04d0*/ 	.word	0x0500000f


	//   ....[206]....
        /*04d4*/ 	.word	0x0500000f


	//   ....[207]....
        /*04d8*/ 	.word	0x0500000f


	//   ....[208]....
        /*04dc*/ 	.word	0x0500000f


	//   ....[209]....
        /*04e0*/ 	.word	0x0500000f


	//   ....[210]....
        /*04e4*/ 	.word	0x0500000f


	//   ....[211]....
        /*04e8*/ 	.word	0x0500000f


	//----- nvinfo : EIATTR_COOP_GROUP_INSTR_OFFSETS
	.align		4
.L_293:
        /*04ec*/ 	.byte	0x04, 0x28
        /*04ee*/ 	.short	(.L_295 - .L_294)


	//   ....[0]....
.L_294:
        /*04f0*/ 	.word	0x00000070


	//   ....[1]....
        /*04f4*/ 	.word	0x000000b0


	//   ....[2]....
        /*04f8*/ 	.word	0x000002d0


	//   ....[3]....
        /*04fc*/ 	.word	0x00000430


	//   ....[4]....
        /*0500*/ 	.word	0x00000550


	//   ....[5]....
        /*0504*/ 	.word	0x000006b0


	//   ....[6]....
        /*0508*/ 	.word	0x000018f0


	//   ....[7]....
        /*050c*/ 	.word	0x00004360


	//   ....[8]....
        /*0510*/ 	.word	0x000043a0


	//   ....[9]....
        /*0514*/ 	.word	0x00004a10


	//   ....[10]....
        /*0518*/ 	.word	0x00004b40


	//   ....[11]....
        /*051c*/ 	.word	0x00004e00


	//   ....[12]....
        /*0520*/ 	.word	0x00004f70


	//   ....[13]....
        /*0524*/ 	.word	0x00008390


	//   ....[14]....
        /*0528*/ 	.word	0x000087c0


	//   ....[15]....
        /*052c*/ 	.word	0x000087e0


	//   ....[16]....
        /*0530*/ 	.word	0x00008840


	//   ....[17]....
        /*0534*/ 	.word	0x00008de0


	//   ....[18]....
        /*0538*/ 	.word	0x00008e40


	//   ....[19]....
        /*053c*/ 	.word	0x0000c6f0


	//   ....[20]....
        /*0540*/ 	.word	0x0000c700


	//   ....[21]....
        /*0544*/ 	.word	0x0000c760


	//   ....[22]....
        /*0548*/ 	.word	0x0000c780


	//   ....[23]....
        /*054c*/ 	.word	0x0000dad0


	//   ....[24]....
        /*0550*/ 	.word	0x0000db00


	//   ....[25]....
        /*0554*/ 	.word	0x0000db90


	//   ....[26]....
        /*0558*/ 	.word	0x0000dbb0


	//   ....[27]....
        /*055c*/ 	.word	0x0000f940


	//   ....[28]....
        /*0560*/ 	.word	0x0000f970


	//   ....[29]....
        /*0564*/ 	.word	0x0000f9a0


	//   ....[30]....
        /*0568*/ 	.word	0x0000fa10


	//   ....[31]....
        /*056c*/ 	.word	0x00010290


	//   ....[32]....
        /*0570*/ 	.word	0x000102d0


	//   ....[33]....
        /*0574*/ 	.word	0x00010420


	//   ....[34]....
        /*0578*/ 	.word	0x00010440


	//   ....[35]....
        /*057c*/ 	.word	0x00010580


	//   ....[36]....
        /*0580*/ 	.word	0x000105a0


	//   ....[37]....
        /*0584*/ 	.word	0x000106f0


	//   ....[38]....
        /*0588*/ 	.word	0x00010710


	//   ....[39]....
        /*058c*/ 	.word	0x00011130


	//   ....[40]....
        /*0590*/ 	.word	0x00011150


	//   ....[41]....
        /*0594*/ 	.word	0x00011290


	//   ....[42]....
        /*0598*/ 	.word	0x000112b0


	//   ....[43]....
        /*059c*/ 	.word	0x000113f0


	//   ....[44]....
        /*05a0*/ 	.word	0x00011410


	//   ....[45]....
        /*05a4*/ 	.word	0x00011560


	//   ....[46]....
        /*05a8*/ 	.word	0x00011580


	//   ....[47]....
        /*05ac*/ 	.word	0x00011740


	//   ....[48]....
        /*05b0*/ 	.word	0x00011910


	//   ....[49]....
        /*05b4*/ 	.word	0x00011940


	//   ....[50]....
        /*05b8*/ 	.word	0x00011970


	//   ....[51]....
        /*05bc*/ 	.word	0x000119a0


	//   ....[52]....
        /*05c0*/ 	.word	0x000119d0


	//   ....[53]....
        /*05c4*/ 	.word	0x00011a00


	//   ....[54]....
        /*05c8*/ 	.word	0x00011b50


	//   ....[55]....
        /*05cc*/ 	.word	0x00011b80


	//   ....[56]....
        /*05d0*/ 	.word	0x00011bb0


	//   ....[57]....
        /*05d4*/ 	.word	0x00011be0


	//   ....[58]....
        /*05d8*/ 	.word	0x00011c10


	//   ....[59]....
        /*05dc*/ 	.word	0x00011c40


	//   ....[60]....
        /*05e0*/ 	.word	0x00011cd0


	//   ....[61]....
        /*05e4*/ 	.word	0x00011d30


	//   ....[62]....
        /*05e8*/ 	.word	0x00011dc0


	//   ....[63]....
        /*05ec*/ 	.word	0x00013670


	//   ....[64]....
        /*05f0*/ 	.word	0x000136b0


	//   ....[65]....
        /*05f4*/ 	.word	0x000136e0


	//   ....[66]....
        /*05f8*/ 	.word	0x00013790


	//   ....[67]....
        /*05fc*/ 	.word	0x000137d0


	//   ....[68]....
        /*0600*/ 	.word	0x00013830


	//   ....[69]....
        /*0604*/ 	.word	0x00013870


	//   ....[70]....
        /*0608*/ 	.word	0x000138d0


	//   ....[71]....
        /*060c*/ 	.word	0x000138f0


	//   ....[72]....
        /*0610*/ 	.word	0x00013920


	//   ....[73]....
        /*0614*/ 	.word	0x00014140


	//   ....[74]....
        /*0618*/ 	.word	0x00014170


	//   ....[75]....
        /*061c*/ 	.word	0x000141d0


	//   ....[76]....
        /*0620*/ 	.word	0x00014240


	//   ....[77]....
        /*0624*/ 	.word	0x00014280


	//   ....[78]....
        /*0628*/ 	.word	0x00014300


	//   ....[79]....
        /*062c*/ 	.word	0x00014350


	//   ....[80]....
        /*0630*/ 	.word	0x000143c0


	//   ....[81]....
        /*0634*/ 	.word	0x00014410


	//   ....[82]....
        /*0638*/ 	.word	0x00014480


	//   ....[83]....
        /*063c*/ 	.word	0x000144d0


	//   ....[84]....
        /*0640*/ 	.word	0x00014540


	//   ....[85]....
        /*0644*/ 	.word	0x00014580


	//   ....[86]....
        /*0648*/ 	.word	0x000145f0


	//   ....[87]....
        /*064c*/ 	.word	0x00014600


	//   ....[88]....
        /*0650*/ 	.word	0x00014650


	//   ....[89]....
        /*0654*/ 	.word	0x00014e40


	//   ....[90]....
        /*0658*/ 	.word	0x00014e80


	//   ....[91]....
        /*065c*/ 	.word	0x00014ea0


	//   ....[92]....
        /*0660*/ 	.word	0x00014f60


	//   ....[93]....
        /*0664*/ 	.word	0x00014f90


	//   ....[94]....
        /*0668*/ 	.word	0x00014fe0


	//   ....[95]....
        /*066c*/ 	.word	0x00015010


	//   ....[96]....
        /*0670*/ 	.word	0x00015060


	//   ....[97]....
        /*0674*/ 	.word	0x00015090


	//   ....[98]....
        /*0678*/ 	.word	0x00015100


	//   ....[99]....
        /*067c*/ 	.word	0x000153e0


	//   ....[100]....
        /*0680*/ 	.word	0x00015400


	//   ....[101]....
        /*0684*/ 	.word	0x00015410


	//   ....[102]....
        /*0688*/ 	.word	0x000154c0


	//   ....[103]....
        /*068c*/ 	.word	0x000154d0


	//   ....[104]....
        /*0690*/ 	.word	0x00015580


	//   ....[105]....
        /*0694*/ 	.word	0x00015590


	//   ....[106]....
        /*0698*/ 	.word	0x00015640


	//   ....[107]....
        /*069c*/ 	.word	0x00015650


	//   ....[108]....
        /*06a0*/ 	.word	0x00015660


	//   ....[109]....
        /*06a4*/ 	.word	0x00015c80


	//   ....[110]....
        /*06a8*/ 	.word	0x00015cc0


	//   ....[111]....
        /*06ac*/ 	.word	0x00015d00


	//   ....[112]....
        /*06b0*/ 	.word	0x00015d30


	//   ....[113]....
        /*06b4*/ 	.word	0x00015d50


	//   ....[114]....
        /*06b8*/ 	.word	0x00015e00


	//   ....[115]....
        /*06bc*/ 	.word	0x00015eb0


	//   ....[116]....
        /*06c0*/ 	.word	0x00015ee0


	//   ....[117]....
        /*06c4*/ 	.word	0x00015ef0


	//   ....[118]....
        /*06c8*/ 	.word	0x00015f80


	//   ....[119]....
        /*06cc*/ 	.word	0x000163b0


	//   ....[120]....
        /*06d0*/ 	.word	0x000163e0


	//   ....[121]....
        /*06d4*/ 	.word	0x00016410


	//   ....[122]....
        /*06d8*/ 	.word	0x00016440


	//   ....[123]....
        /*06dc*/ 	.word	0x00016470


	//   ....[124]....
        /*06e0*/ 	.word	0x000164a0


	//   ....[125]....
        /*06e4*/ 	.word	0x000164d0


	//   ....[126]....
        /*06e8*/ 	.word	0x00016500


	//   ....[127]....
        /*06ec*/ 	.word	0x00016680


	//   ....[128]....
        /*06f0*/ 	.word	0x000166b0


	//   ....[129]....
        /*06f4*/ 	.word	0x000166e0


	//   ....[130]....
        /*06f8*/ 	.word	0x00016710


	//   ....[131]....
        /*06fc*/ 	.word	0x00016740


	//   ....[132]....
        /*0700*/ 	.word	0x00016770


	//   ....[133]....
        /*0704*/ 	.word	0x00016830


	//   ....[134]....
        /*0708*/ 	.word	0x00016850


	//   ....[135]....
        /*070c*/ 	.word	0x000168c0


	//   ....[136]....
        /*0710*/ 	.word	0x00016f60


	//   ....[137]....
        /*0714*/ 	.word	0x00017530


	//   ....[138]....
        /*0718*/ 	.word	0x00017620


	//   ....[139]....
        /*071c*/ 	.word	0x000176f0


	//   ....[140]....
        /*0720*/ 	.word	0x00017760


	//   ....[141]....
        /*0724*/ 	.word	0x00017800


	//   ....[142]....
        /*0728*/ 	.word	0x000178e0


	//   ....[143]....
        /*072c*/ 	.word	0x000179e0


	//   ....[144]....
        /*0730*/ 	.word	0x00017a50


	//   ....[145]....
        /*0734*/ 	.word	0x00017b40


	//   ....[146]....
        /*0738*/ 	.word	0x00017bb0


	//   ....[147]....
        /*073c*/ 	.word	0x00017c90


	//   ....[148]....
        /*0740*/ 	.word	0x00017d40


	//   ....[149]....
        /*0744*/ 	.word	0x00017db0


	//   ....[150]....
        /*0748*/ 	.word	0x00017e30


	//   ....[151]....
        /*074c*/ 	.word	0x00017f10


	//   ....[152]....
        /*0750*/ 	.word	0x00017f90


	//   ....[153]....
        /*0754*/ 	.word	0x00018080


	//   ....[154]....
        /*0758*/ 	.word	0x00018100


	//   ....[155]....
        /*075c*/ 	.word	0x000181f0


	//   ....[156]....
        /*0760*/ 	.word	0x00018270


	//   ....[157]....
        /*0764*/ 	.word	0x00018360


	//   ....[158]....
        /*0768*/ 	.word	0x000183e0


	//   ....[159]....
        /*076c*/ 	.word	0x000184d0


	//   ....[160]....
        /*0770*/ 	.word	0x00018550


	//   ....[161]....
        /*0774*/ 	.word	0x00018630


	//   ....[162]....
        /*0778*/ 	.word	0x000186b0


	//   ....[163]....
        /*077c*/ 	.word	0x00018780


	//   ....[164]....
        /*0780*/ 	.word	0x000188b0


	//   ....[165]....
        /*0784*/ 	.word	0x00018980


	//   ....[166]....
        /*0788*/ 	.word	0x00018a50


	//   ....[167]....
        /*078c*/ 	.word	0x00018b30


	//   ....[168]....
        /*0790*/ 	.word	0x00018b90


	//   ....[169]....
        /*0794*/ 	.word	0x00018c70


	//   ....[170]....
        /*0798*/ 	.word	0x00018cd0


	//   ....[171]....
        /*079c*/ 	.word	0x00018db0


	//   ....[172]....
        /*07a0*/ 	.word	0x00018e10


	//   ....[173]....
        /*07a4*/ 	.word	0x00018f20


	//   ....[174]....
        /*07a8*/ 	.word	0x00019010


	//   ....[175]....
        /*07ac*/ 	.word	0x000190b0


	//   ....[176]....
        /*07b0*/ 	.word	0x00019110


	//   ....[177]....
        /*07b4*/ 	.word	0x00019230


	//   ....[178]....
        /*07b8*/ 	.word	0x00019290


	//   ....[179]....
        /*07bc*/ 	.word	0x000193b0


	//   ....[180]....
        /*07c0*/ 	.word	0x00019410


	//   ....[181]....
        /*07c4*/ 	.word	0x00019530


	//   ....[182]....
        /*07c8*/ 	.word	0x00019590


	//   ....[183]....
        /*07cc*/ 	.word	0x00019660


	//   ....[184]....
        /*07d0*/ 	.word	0x000197c0


	//   ....[185]....
        /*07d4*/ 	.word	0x00019870


	//   ....[186]....
        /*07d8*/ 	.word	0x000199c0


	//   ....[187]....
        /*07dc*/ 	.word	0x00019a70


	//   ....[188]....
        /*07e0*/ 	.word	0x00019ad0


	//   ....[189]....
        /*07e4*/ 	.word	0x00019b90


	//   ....[190]....
        /*07e8*/ 	.word	0x00019c70


	//   ....[191]....
        /*07ec*/ 	.word	0x00019d30


	//   ....[192]....
        /*07f0*/ 	.word	0x00019e10


	//   ....[193]....
        /*07f4*/ 	.word	0x00019ed0


	//   ....[194]....
        /*07f8*/ 	.word	0x00019fe0


	//   ....[195]....
        /*07fc*/ 	.word	0x0001a080


	//   ....[196]....
        /*0800*/ 	.word	0x0001a1a0


	//   ....[197]....
        /*0804*/ 	.word	0x0001a210


	//   ....[198]....
        /*0808*/ 	.word	0x0001a280


	//   ....[199]....
        /*080c*/ 	.word	0x0001a2f0


	//   ....[200]....
        /*0810*/ 	.word	0x0001a360


	//   ....[201]....
        /*0814*/ 	.word	0x0001a3e0


	//   ....[202]....
        /*0818*/ 	.word	0x0001a470


	//   ....[203]....
        /*081c*/ 	.word	0x0001a500


	//   ....[204]....
        /*0820*/ 	.word	0x0001a570


	//   ....[205]....
        /*0824*/ 	.word	0x0001a5e0


	//   ....[206]....
        /*0828*/ 	.word	0x0001a650


	//   ....[207]....
        /*082c*/ 	.word	0x0001a6d0


	//   ....[208]....
        /*0830*/ 	.word	0x0001a740


	//   ....[209]....
        /*0834*/ 	.word	0x0001a7e0


	//   ....[210]....
        /*0838*/ 	.word	0x0001a870


	//   ....[211]....
        /*083c*/ 	.word	0x0001a990


	//----- nvinfo : EIATTR_REG_RECONFIG
	.align		4
.L_295:
        /*0840*/ 	.byte	0x01, 0x54
	.zero		2


	//----- nvinfo : EIATTR_SYSCALL_OFFSETS
	.align		4
        /*0844*/ 	.byte	0x04, 0x46
        /*0846*/ 	.short	(.L_297 - .L_296)


	//   ....[0]....
.L_296:
        /*0848*/ 	.word	0x00001ae0


	//   ....[1]....
        /*084c*/ 	.word	0x00012c50


	//   ....[2]....
        /*0850*/ 	.word	0x00012da0


	//   ....[3]....
        /*0854*/ 	.word	0x00012e90


	//   ....[4]....
        /*0858*/ 	.word	0x00013d70


	//----- nvinfo : EIATTR_MBARRIER_INSTR_OFFSETS
	.align		4
.L_297:
        /*085c*/ 	.byte	0x04, 0x39
        /*085e*/ 	.short	(.L_299 - .L_298)


	//   ....[0]....
.L_298:
        /*0860*/ 	.word	0x00000180
        /*0864*/ 	.word	0x000000ff
        /*0868*/ 	.word	0x00038800
        /*086c*/ 	.short	0x0100
        /*086e*/ 	.byte	0x08
	.zero		1


	//   ....[1]....
        /*0870*/ 	.word	0x00000190
        /*0874*/ 	.word	0x000000ff
        /*0878*/ 	.word	0x00038820
        /*087c*/ 	.short	0x0100
        /*087e*/ 	.byte	0x08
	.zero		1


	//   ....[2]....
        /*0880*/ 	.word	0x00000280
        /*0884*/ 	.word	0x000000ff
        /*0888*/ 	.word	0x00038830
        /*088c*/ 	.short	0x0100
        /*088e*/ 	.byte	0x08
	.zero		1


	//   ....[3]....
        /*0890*/ 	.word	0x00000290
        /*0894*/ 	.word	0x000000ff
        /*0898*/ 	.word	0x00038840
        /*089c*/ 	.short	0x0100
        /*089e*/ 	.byte	0x08
	.zero		1


	//   ....[4]....
        /*08a0*/ 	.word	0x000002a0
        /*08a4*/ 	.word	0x000000ff
        /*08a8*/ 	.word	0x00038838
        /*08ac*/ 	.short	0x0100
        /*08ae*/ 	.byte	0x08
	.zero		1


	//   ....[5]....
        /*08b0*/ 	.word	0x000002b0
        /*08b4*/ 	.word	0x000000ff
        /*08b8*/ 	.word	0x00038848
        /*08bc*/ 	.short	0x0100
        /*08be*/ 	.byte	0x08
	.zero		1


	//   ....[6]....
        /*08c0*/ 	.word	0x000003e0
        /*08c4*/ 	.word	0x000000ff
        /*08c8*/ 	.word	0x00038850
        /*08cc*/ 	.short	0x0100
        /*08ce*/ 	.byte	0x08
	.zero		1


	//   ....[7]....
        /*08d0*/ 	.word	0x000003f0
        /*08d4*/ 	.word	0x000000ff
        /*08d8*/ 	.word	0x00038860
        /*08dc*/ 	.short	0x0100
        /*08de*/ 	.byte	0x08
	.zero		1


	//   ....[8]....
        /*08e0*/ 	.word	0x00000400
        /*08e4*/ 	.word	0x000000ff
        /*08e8*/ 	.word	0x00038858
        /*08ec*/ 	.short	0x0100
        /*08ee*/ 	.byte	0x08
	.zero		1


	//   ....[9]....
        /*08f0*/ 	.word	0x00000410
        /*08f4*/ 	.word	0x000000ff
        /*08f8*/ 	.word	0x00038868
        /*08fc*/ 	.short	0x0100
        /*08fe*/ 	.byte	0x08
	.zero		1


	//   ....[10]....
        /*0900*/ 	.word	0x00000500
        /*0904*/ 	.word	0x000000ff
        /*0908*/ 	.word	0x00038870
        /*090c*/ 	.short	0x0100
        /*090e*/ 	.byte	0x06
	.zero		1


	//   ....[11]....
        /*0910*/ 	.word	0x00000510
        /*0914*/ 	.word	0x000000ff
        /*0918*/ 	.word	0x00038880
        /*091c*/ 	.short	0x0100
        /*091e*/ 	.byte	0x06
	.zero		1


	//   ....[12]....
        /*0920*/ 	.word	0x00000520
        /*0924*/ 	.word	0x000000ff
        /*0928*/ 	.word	0x00038878
        /*092c*/ 	.short	0x0100
        /*092e*/ 	.byte	0x06
	.zero		1


	//   ....[13]....
        /*0930*/ 	.word	0x00000530
        /*0934*/ 	.word	0x000000ff
        /*0938*/ 	.word	0x00038888
        /*093c*/ 	.short	0x0100
        /*093e*/ 	.byte	0x06
	.zero		1


	//   ....[14]....
        /*0940*/ 	.word	0x00000660
        /*0944*/ 	.word	0x000000ff
        /*0948*/ 	.word	0x00038890
        /*094c*/ 	.short	0x0100
        /*094e*/ 	.byte	0x08
	.zero		1


	//   ....[15]....
        /*0950*/ 	.word	0x00000670
        /*0954*/ 	.word	0x000000ff
        /*0958*/ 	.word	0x000388a0
        /*095c*/ 	.short	0x0100
        /*095e*/ 	.byte	0x08
	.zero		1


	//   ....[16]....
        /*0960*/ 	.word	0x00000680
        /*0964*/ 	.word	0x000000ff
        /*0968*/ 	.word	0x00038898
        /*096c*/ 	.short	0x0100
        /*096e*/ 	.byte	0x08
	.zero		1


	//   ....[17]....
        /*0970*/ 	.word	0x00000690
        /*0974*/ 	.word	0x000000ff
        /*0978*/ 	.word	0x000388a8
        /*097c*/ 	.short	0x0100
        /*097e*/ 	.byte	0x08
	.zero		1


	//   ....[18]....
        /*0980*/ 	.word	0x000007d0
        /*0984*/ 	.word	0x000000ff
        /*0988*/ 	.word	0x000388b0
        /*098c*/ 	.short	0x0100
        /*098e*/ 	.byte	0x08
	.zero		1


	//   ....[19]....
        /*0990*/ 	.word	0x000007e0
        /*0994*/ 	.word	0x000000ff
        /*0998*/ 	.word	0x000388c0
        /*099c*/ 	.short	0x0100
        /*099e*/ 	.byte	0x08
	.zero		1


	//   ....[20]....
        /*09a0*/ 	.word	0x000007f0
        /*09a4*/ 	.word	0x000000ff
        /*09a8*/ 	.word	0x000388b8
        /*09ac*/ 	.short	0x0100
        /*09ae*/ 	.byte	0x08
	.zero		1


	//   ....[21]....
        /*09b0*/ 	.word	0x00000800
        /*09b4*/ 	.word	0x000000ff
        /*09b8*/ 	.word	0x000388c8
        /*09bc*/ 	.short	0x0100
        /*09be*/ 	.byte	0x08
	.zero		1


	//   ....[22]....
        /*09c0*/ 	.word	0x00001b70
        /*09c4*/ 	.word	0x000000ff
        /*09c8*/ 	.word	0x00038800
        /*09cc*/ 	.short	0x010a
        /*09ce*/ 	.byte	0x06
	.zero		1


	//   ....[23]....
        /*09d0*/ 	.word	0x00001c40
        /*09d4*/ 	.word	0x00000000
        /*09d8*/ 	.word	0x00038830
        /*09dc*/ 	.short	0x010a
        /*09de*/ 	.byte	0x3f
	.zero		1


	//   ....[24]....
        /*09e0*/ 	.word	0x00001c80
        /*09e4*/ 	.word	0x00000000
        /*09e8*/ 	.word	0x00038830
        /*09ec*/ 	.short	0x010a
        /*09ee*/ 	.byte	0x3f
	.zero		1


	//   ....[25]....
        /*09f0*/ 	.word	0x000045b0
        /*09f4*/ 	.word	0x000000ff
        /*09f8*/ 	.word	0x00000000
        /*09fc*/ 	.short	0x0101
        /*09fe*/ 	.byte	0x04
	.zero		1


	//   ....[26]....
        /*0a00*/ 	.word	0x00005a20
        /*0a04*/ 	.word	0x000000ff
        /*0a08*/ 	.word	0x00038830
        /*0a0c*/ 	.short	0x010a
        /*0a0e*/ 	.byte	0x3d
	.zero		1


	//   ....[27]....
        /*0a10*/ 	.word	0x00005a60
        /*0a14*/ 	.word	0x000000ff
        /*0a18*/ 	.word	0x00038830
        /*0a1c*/ 	.short	0x010a
        /*0a1e*/ 	.byte	0x3d
	.zero		1


	//   ....[28]....
        /*0a20*/ 	.word	0x00007fd0
        /*0a24*/ 	.word	0x000000ff
        /*0a28*/ 	.word	0x00038850
        /*0a2c*/ 	.short	0x010a
        /*0a2e*/ 	.byte	0x04
	.zero		1


	//   ....[29]....
        /*0a30*/ 	.word	0x00008010
        /*0a34*/ 	.word	0x000000ff
        /*0a38*/ 	.word	0x00038850
        /*0a3c*/ 	.short	0x010a
        /*0a3e*/ 	.byte	0x04
	.zero		1


	//   ....[30]....
        /*0a40*/ 	.word	0x00008480
        /*0a44*/ 	.word	0x000000ff
        /*0a48*/ 	.word	0x00000000
        /*0a4c*/ 	.short	0x0101
        /*0a4e*/ 	.byte	0x3d
	.zero		1


	//   ....[31]....
        /*0a50*/ 	.word	0x00009630
        /*0a54*/ 	.word	0x000000ff
        /*0a58*/ 	.word	0x00000000
        /*0a5c*/ 	.short	0x0101
        /*0a5e*/ 	.byte	0x04
	.zero		1


	//   ....[32]....
        /*0a60*/ 	.word	0x00009800
        /*0a64*/ 	.word	0x000000ff
        /*0a68*/ 	.word	0x00038830
        /*0a6c*/ 	.short	0x010a
        /*0a6e*/ 	.byte	0x04
	.zero		1


	//   ....[33]....
        /*0a70*/ 	.word	0x00009840
        /*0a74*/ 	.word	0x000000ff
        /*0a78*/ 	.word	0x00038830
        /*0a7c*/ 	.short	0x010a
        /*0a7e*/ 	.byte	0x04
	.zero		1


	//   ....[34]....
        /*0a80*/ 	.word	0x0000c190
        /*0a84*/ 	.word	0x000000ff
        /*0a88*/ 	.word	0x00038850
        /*0a8c*/ 	.short	0x010a
        /*0a8e*/ 	.byte	0x04
	.zero		1


	//   ....[35]....
        /*0a90*/ 	.word	0x0000c1d0
        /*0a94*/ 	.word	0x000000ff
        /*0a98*/ 	.word	0x00038850
        /*0a9c*/ 	.short	0x010a
        /*0a9e*/ 	.byte	0x04
	.zero		1


	//   ....[36]....
        /*0aa0*/ 	.word	0x0000c770
        /*0aa4*/ 	.word	0x000000ff
        /*0aa8*/ 	.word	0x00000000
        /*0aac*/ 	.short	0x0101
        /*0aae*/ 	.byte	0x06
	.zero		1


	//   ....[37]....
        /*0ab0*/ 	.word	0x0000d130
        /*0ab4*/ 	.word	0x000000ff
        /*0ab8*/ 	.word	0x00000000
        /*0abc*/ 	.short	0x0101
        /*0abe*/ 	.byte	0x04
	.zero		1


	//   ....[38]....
        /*0ac0*/ 	.word	0x0000da40
        /*0ac4*/ 	.word	0x000000ff
        /*0ac8*/ 	.word	0x00038850
        /*0acc*/ 	.short	0x010a
        /*0ace*/ 	.byte	0x08
	.zero		1


	//   ....[39]....
        /*0ad0*/ 	.word	0x0000da80
        /*0ad4*/ 	.word	0x000000ff
        /*0ad8*/ 	.word	0x00038850
        /*0adc*/ 	.short	0x010a
        /*0ade*/ 	.byte	0x08
	.zero		1


	//   ....[40]....
        /*0ae0*/ 	.word	0x0000e0a0
        /*0ae4*/ 	.word	0x000000ff
        /*0ae8*/ 	.word	0x00000000
        /*0aec*/ 	.short	0x0101
        /*0aee*/ 	.byte	0x04
	.zero		1


	//   ....[41]....
        /*0af0*/ 	.word	0x000102e0
        /*0af4*/ 	.word	0x000000ff
        /*0af8*/ 	.word	0x00000000
        /*0afc*/ 	.short	0x0101
        /*0afe*/ 	.byte	0x07
	.zero		1


	//   ....[42]....
        /*0b00*/ 	.word	0x00013480
        /*0b04*/ 	.word	0x00000005
        /*0b08*/ 	.word	0x00038840
        /*0b0c*/ 	.short	0x010a
        /*0b0e*/ 	.byte	0x3f
	.zero		1


	//   ....[43]....
        /*0b10*/ 	.word	0x00013a90
        /*0b14*/ 	.word	0x00000005
        /*0b18*/ 	.word	0x00038830
        /*0b1c*/ 	.short	0x0107
        /*0b1e*/ 	.byte	0x3f
	.zero		1


	//   ....[44]....
        /*0b20*/ 	.word	0x00013b70
        /*0b24*/ 	.word	0x00000005
        /*0b28*/ 	.word	0x00038830
        /*0b2c*/ 	.short	0x0101
        /*0b2e*/ 	.byte	0x3f
	.zero		1


	//   ....[45]....
        /*0b30*/ 	.word	0x00014780
        /*0b34*/ 	.word	0x00000016
        /*0b38*/ 	.word	0x00038800
        /*0b3c*/ 	.short	0x0107
        /*0b3e*/ 	.byte	0x3f
	.zero		1


	//   ....[46]....
        /*0b40*/ 	.word	0x00014880
        /*0b44*/ 	.word	0x00000016
        /*0b48*/ 	.word	0x00038800
        /*0b4c*/ 	.short	0x0101
        /*0b4e*/ 	.byte	0x3f
	.zero		1


	//   ....[47]....
        /*0b50*/ 	.word	0x000148a0
        /*0b54*/ 	.word	0x00000016
        /*0b58*/ 	.word	0x00038820
        /*0b5c*/ 	.short	0x010a
        /*0b5e*/ 	.byte	0x3f
	.zero		1


	//   ....[48]....
        /*0b60*/ 	.word	0x00014c90
        /*0b64*/ 	.word	0x00000006
        /*0b68*/ 	.word	0x00038840
        /*0b6c*/ 	.short	0x010a
        /*0b6e*/ 	.byte	0x3f
	.zero		1


	//   ....[49]....
        /*0b70*/ 	.word	0x00015210
        /*0b74*/ 	.word	0x00000006
        /*0b78*/ 	.word	0x00038830
        /*0b7c*/ 	.short	0x0107
        /*0b7e*/ 	.byte	0x3f
	.zero		1


	//   ....[50]....
        /*0b80*/ 	.word	0x000152c0
        /*0b84*/ 	.word	0x00000006
        /*0b88*/ 	.word	0x00038830
        /*0b8c*/ 	.short	0x0101
        /*0b8e*/ 	.byte	0x3f
	.zero		1


	//   ....[51]....
        /*0b90*/ 	.word	0x00015320
        /*0b94*/ 	.word	0x00000006
        /*0b98*/ 	.word	0x00038860
        /*0b9c*/ 	.short	0x010a
        /*0b9e*/ 	.byte	0x3f
	.zero		1


	//   ....[52]....
        /*0ba0*/ 	.word	0x00015810
        /*0ba4*/ 	.word	0x00000006
        /*0ba8*/ 	.word	0x00038850
        /*0bac*/ 	.short	0x0107
        /*0bae*/ 	.byte	0x3f
	.zero		1


	//   ....[53]....
        /*0bb0*/ 	.word	0x000159d0
        /*0bb4*/ 	.word	0x00000006
        /*0bb8*/ 	.word	0x00038850
        /*0bbc*/ 	.short	0x0101
        /*0bbe*/ 	.byte	0x3f
	.zero		1


	//   ....[54]....
        /*0bc0*/ 	.word	0x00015bd0
        /*0bc4*/ 	.word	0x00000004
        /*0bc8*/ 	.word	0x00038860
        /*0bcc*/ 	.short	0x010a
        /*0bce*/ 	.byte	0x3f
	.zero		1


	//   ....[55]....
        /*0bd0*/ 	.word	0x00016100
        /*0bd4*/ 	.word	0x00000004
        /*0bd8*/ 	.word	0x00038850
        /*0bdc*/ 	.short	0x0107
        /*0bde*/ 	.byte	0x3f
	.zero		1


	//   ....[56]....
        /*0be0*/ 	.word	0x000161b0
        /*0be4*/ 	.word	0x00000004
        /*0be8*/ 	.word	0x00038850
        /*0bec*/ 	.short	0x0101
        /*0bee*/ 	.byte	0x3f
	.zero		1


	//   ....[57]....
        /*0bf0*/ 	.word	0x00016ee0
        /*0bf4*/ 	.word	0x00000004
        /*0bf8*/ 	.word	0x00038820
        /*0bfc*/ 	.short	0x010a
        /*0bfe*/ 	.byte	0x3f
	.zero		1


	//   ....[58]....
        /*0c00*/ 	.word	0x00017080
        /*0c04*/ 	.word	0x00000005
        /*0c08*/ 	.word	0x00038840
        /*0c0c*/ 	.short	0x010a
        /*0c0e*/ 	.byte	0x3f
	.zero		1


	//   ....[59]....
        /*0c10*/ 	.word	0x00017120
        /*0c14*/ 	.word	0x0000001b
        /*0c18*/ 	.word	0x00038840
        /*0c1c*/ 	.short	0x010a
        /*0c1e*/ 	.byte	0x3f
	.zero		1


	//   ....[60]....
        /*0c20*/ 	.word	0x00017160
        /*0c24*/ 	.word	0x00000005
        /*0c28*/ 	.word	0x00038860
        /*0c2c*/ 	.short	0x010a
        /*0c2e*/ 	.byte	0x3f
	.zero		1


	//   ....[61]....
        /*0c30*/ 	.word	0x000171a0
        /*0c34*/ 	.word	0x0000001b
        /*0c38*/ 	.word	0x00038860
        /*0c3c*/ 	.short	0x010a
        /*0c3e*/ 	.byte	0x3f
	.zero		1


	//   ....[62]....
        /*0c40*/ 	.word	0x00017220
        /*0c44*/ 	.word	0x00000003
        /*0c48*/ 	.word	0x00038800
        /*0c4c*/ 	.short	0x010a
        /*0c4e*/ 	.byte	0x3f
	.zero		1


	//   ....[63]....
        /*0c50*/ 	.word	0x00017270
        /*0c54*/ 	.word	0x00000000
        /*0c58*/ 	.word	0x00038830
        /*0c5c*/ 	.short	0x010a
        /*0c5e*/ 	.byte	0x3f
	.zero		1


	//   ....[64]....
        /*0c60*/ 	.word	0x000172d0
        /*0c64*/ 	.word	0x00000004
        /*0c68*/ 	.word	0x00038830
        /*0c6c*/ 	.short	0x010a
        /*0c6e*/ 	.byte	0x3f
	.zero		1


	//   ....[65]....
        /*0c70*/ 	.word	0x00017330
        /*0c74*/ 	.word	0x00000002
        /*0c78*/ 	.word	0x00038850
        /*0c7c*/ 	.short	0x010a
        /*0c7e*/ 	.byte	0x3f
	.zero		1


	//   ....[66]....
        /*0c80*/ 	.word	0x00017390
        /*0c84*/ 	.word	0x00000004
        /*0c88*/ 	.word	0x00038830
        /*0c8c*/ 	.short	0x010a
        /*0c8e*/ 	.byte	0x3f
	.zero		1


	//   ....[67]....
        /*0c90*/ 	.word	0x000173f0
        /*0c94*/ 	.word	0x00000002
        /*0c98*/ 	.word	0x00038850
        /*0c9c*/ 	.short	0x010a
        /*0c9e*/ 	.byte	0x3f
	.zero		1


	//   ....[68]....
        /*0ca0*/ 	.word	0x00017450
        /*0ca4*/ 	.word	0x00000007
        /*0ca8*/ 	.word	0x00038850
        /*0cac*/ 	.short	0x010a
        /*0cae*/ 	.byte	0x3f
	.zero		1


	//   ....[69]....
        /*0cb0*/ 	.word	0x00017570
        /*0cb4*/ 	.word	0x00000005
        /*0cb8*/ 	.word	0x00038840
        /*0cbc*/ 	.short	0x010a
        /*0cbe*/ 	.byte	0x3f
	.zero		1


	//   ....[70]....
        /*0cc0*/ 	.word	0x000187b0
        /*0cc4*/ 	.word	0x00000016
        /*0cc8*/ 	.word	0x00038820
        /*0ccc*/ 	.short	0x010a
        /*0cce*/ 	.byte	0x3f
	.zero		1


	//   ....[71]....
        /*0cd0*/ 	.word	0x00018800
        /*0cd4*/ 	.word	0x00000006
        /*0cd8*/ 	.word	0x00038840
        /*0cdc*/ 	.short	0x010a
        /*0cde*/ 	.byte	0x3f
	.zero		1


	//   ....[72]....
        /*0ce0*/ 	.word	0x00018f60
        /*0ce4*/ 	.word	0x00000006
        /*0ce8*/ 	.word	0x00038860
        /*0cec*/ 	.short	0x010a
        /*0cee*/ 	.byte	0x3f
	.zero		1


	//   ....[73]....
        /*0cf0*/ 	.word	0x00019710
        /*0cf4*/ 	.word	0x00000004
        /*0cf8*/ 	.word	0x00038860
        /*0cfc*/ 	.short	0x010a
        /*0cfe*/ 	.byte	0x3f
	.zero		1


	//   ....[74]....
        /*0d00*/ 	.word	0x0001a8b0
        /*0d04*/ 	.word	0x00000004
        /*0d08*/ 	.word	0x00038820
        /*0d0c*/ 	.short	0x010a
        /*0d0e*/ 	.byte	0x3f
	.zero		1


	//   ....[75]....
        /*0d10*/ 	.word	0x0001aa50
        /*0d14*/ 	.word	0x00000005
        /*0d18*/ 	.word	0x00038840
        /*0d1c*/ 	.short	0x010a
        /*0d1e*/ 	.byte	0x3f
	.zero		1


	//   ....[76]....
        /*0d20*/ 	.word	0x0001aaa0
        /*0d24*/ 	.word	0x0000001b
        /*0d28*/ 	.word	0x00038840
        /*0d2c*/ 	.short	0x010a
        /*0d2e*/ 	.byte	0x3f
	.zero		1


	//   ....[77]....
        /*0d30*/ 	.word	0x0001aaf0
        /*0d34*/ 	.word	0x00000005
        /*0d38*/ 	.word	0x00038860
        /*0d3c*/ 	.short	0x010a
        /*0d3e*/ 	.byte	0x3f
	.zero		1


	//----- nvinfo : EIATTR_NUM_MBARRIERS
	.align		4
.L_299:
        /*0d40*/ 	.byte	0x03, 0x38
        /*0d42*/ 	.short	0x0016


	//----- nvinfo : EIATTR_EXIT_INSTR_OFFSETS
	.align		4
        /*0d44*/ 	.byte	0x04, 0x1c
        /*0d46*/ 	.short	(.L_301 - .L_300)


	//   ....[0]....
.L_300:
        /*0d48*/ 	.word	0x00000990


	//   ....[1]....
        /*0d4c*/ 	.word	0x000116f0


	//   ....[2]....
        /*0d50*/ 	.word	0x000171f0


	//----- nvinfo : EIATTR_MAX_THREADS
	.align		4
.L_301:
        /*0d54*/ 	.byte	0x04, 0x05
        /*0d56*/ 	.short	(.L_303 - .L_302)
.L_302:
        /*0d58*/ 	.word	0x00000180
        /*0d5c*/ 	.word	0x00000001
        /*0d60*/ 	.word	0x00000001


	//----- nvinfo : EIATTR_CRS_STACK_SIZE
	.align		4
.L_303:
        /*0d64*/ 	.byte	0x04, 0x1e
        /*0d66*/ 	.short	(.L_305 - .L_304)
.L_304:
        /*0d68*/ 	.word	0x00000000


	//----- nvinfo : EIATTR_CBANK_PARAM_SIZE
	.align		4
.L_305:
        /*0d6c*/ 	.byte	0x03, 0x19
        /*0d6e*/ 	.short	0x0af0


	//----- nvinfo : EIATTR_PARAM_CBANK
	.align		4
        /*0d70*/ 	.byte	0x04, 0x0a
        /*0d72*/ 	.short	(.L_307 - .L_306)
	.align		4
.L_306:
        /*0d74*/ 	.word	index@(.nv.constant0._ZN7cutlass13device_kernelIN5flash11enable_sm90INS1_16FlashAttnFwdSm90INS1_25CollectiveMainloopFwdSm90ILi2EN4cute5tupleIJNS5_1CILi1EEES8_S8_EEENS6_IJNS7_ILi128EEENS7_ILi80EEENS7_ILi256EEEEEELi256ENS_10bfloat16_tEfNS_4arch4Sm90ELb1ELb0ELb0ELb1ELb1ELb0ELb0ELb1ELb1ELb1ELb0ELb0EEENS1_21CollectiveEpilogueFwdINS6_IJSA_SC_SB_EEES9_SE_SG_Li256ELb1ELb1ELb0ELb0EEENS1_36VarlenDynamicPersistentTileSchedulerILi128ELi80ELi256ELi128ELb0ELb1ELb1ELb1ELb1ELb1EEEEEEEEEvNT_6ParamsE)
        /*0d78*/ 	.short	0x0210
        /*0d7a*/ 	.short	0x0af0


	//----- nvinfo : EIATTR_SW_WAR
	.align		4
.L_307:
        /*0d7c*/ 	.byte	0x04, 0x36
        /*0d7e*/ 	.short	(.L_309 - .L_308)
.L_308:
        /*0d80*/ 	.word	0x00000008
.L_309:


//--------------------- .nv.info._ZN7cutlass13device_kernelIN5flash11enable_sm90INS1_16FlashAttnFwdSm90INS1_25CollectiveMainloopFwdSm90ILi2EN4cute5tupleIJNS5_1CILi1EEES8_S8_EEENS6_IJNS7_ILi128EEENS7_ILi80EEENS7_ILi256EEEEEELi256ENS_10bfloat16_tEfNS_4arch4Sm90ELb1ELb0ELb0ELb1ELb1ELb1ELb0ELb1ELb1ELb1ELb0ELb0EEENS1_21CollectiveEpilogueFwdINS6_IJSA_SC_SB_EEES9_SE_SG_Li256ELb1ELb1ELb0ELb0EEENS1_36VarlenDynamicPersistentTileSchedulerILi128ELi80ELi256ELi128ELb0ELb1ELb1ELb1ELb1ELb1EEEEEEEEEvNT_6ParamsE --------------------------
	.section	.nv.info._ZN7cutlass13device_kernelIN5flash11enable_sm90INS1_16FlashAttnFwdSm90INS1_25CollectiveMainloopFwdSm90ILi2EN4cute5tupleIJNS5_1CILi1EEES8_S8_EEENS6_IJNS7_ILi128EEENS7_ILi80EEENS7_ILi256EEEEEELi256ENS_10bfloat16_tEfNS_4arch4Sm90ELb1ELb0ELb0ELb1ELb1ELb1ELb0ELb1ELb1ELb1ELb0ELb0EEENS1_21CollectiveEpilogueFwdINS6_IJSA_SC_SB_EEES9_SE_SG_Li256ELb1ELb1ELb0ELb0EEENS1_36VarlenDynamicPersistentTileSchedulerILi128ELi80ELi256ELi128ELb0ELb1ELb1ELb1ELb1ELb1EEEEEEEEEvNT_6ParamsE,"",@"SHT_CUDA_INFO"
	.sectionflags	@""
	.align	4


	//----- nvinfo : EIATTR_CUDA_API_VERSION
	.align		4
        /*0000*/ 	.byte	0x04, 0x37
        /*0002*/ 	.short	(.L_311 - .L_310)
.L_310:
        /*0004*/ 	.word	0x00000082


	//----- nvinfo : EIATTR_KPARAM_INFO
	.align		4
.L_311:
        /*0008*/ 	.byte	0x04, 0x17
        /*000a*/ 	.short	(.L_313 - .L_312)
.L_312:
        /*000c*/ 	.word	0x00000000
        /*0010*/ 	.short	0x0000
        /*0012*/ 	.short	0x0070
        /*0014*/ 	.byte	0x00, 0xf0, 0x01, 0x2a


	//----- nvinfo : EIATTR_SPARSE_MMA_MASK
	.align		4
.L_313:
        /*0018*/ 	.byte	0x03, 0x50
        /*001a*/ 	.short	0x0000


	//----- nvinfo : EIATTR_MAXREG_COUNT
	.align		4
        /*001c*/ 	.byte	0x03, 0x1b
        /*001e*/ 	.short	0x00a8


	//----- nvinfo : EIATTR_NUM_BARRIERS
	.align		4
        /*0020*/ 	.byte	0x02, 0x4c
        /*0022*/ 	.byte	0x10
	.zero		1


	//----- nvinfo : EIATTR_EXTERNS
	.align		4
        /*0024*/ 	.byte	0x04, 0x0f
        /*0026*/ 	.short	(.L_315 - .L_314)


	//   ....[0]....
	.align		4
.L_314:
        /*0028*/ 	.word	index@(__assertfail)


	//----- nvinfo : EIATTR_ANNOTATIONS
	.align		4
.L_315:
        /*002c*/ 	.byte	0x04, 0x55
        /*002e*/ 	.short	(.L_317 - .L_316)


	//   ....[0]....
.L_316:
        /* <DEDUP_REMOVED lines=66> */


	//----- nvinfo : EIATTR_MERCURY_ISA_VERSION
	.align		4
.L_317:
        /*0440*/ 	.byte	0x03, 0x5f
        /*0442*/ 	.short	0x0101


	//----- nvinfo : EIATTR_UNUSED_LOAD_BYTE_OFFSET
	.align		4
        /*0444*/ 	.byte	0x04, 0x44
        /*0446*/ 	.short	(.L_319 - .L_318)


	//   ....[0]....
.L_318:
        /*0448*/ 	.word	0x00000a30
        /*044c*/ 	.word	0x0000fff0


	//   ....[1]....
        /*0450*/ 	.word	0x000255e0
        /*0454*/ 	.word	0x0000fff0


	//----- nvinfo : EIATTR_INT_WARP_WIDE_INSTR_OFFSETS
	.align		4
.L_319:
        /*0458*/ 	.byte	0x04, 0x31
        /*045a*/ 	.short	(.L_321 - .L_320)


	//   ....[0]....
.L_320:
        /*045c*/ 	.word	0x00000130


	//   ....[1]....
        /*0460*/ 	.word	0x00000170


	//   ....[2]....
        /*0464*/ 	.word	0x000001e0


	//   ....[3]....
        /*0468*/ 	.word	0x0002b3b0


	//   ....[4]....
        /*046c*/ 	.word	0x0002b450


	//   ....[5]....
        /*0470*/ 	.word	0x0002e500


	//   ....[6]....
        /*0474*/ 	.word	0x0002e5a0


	//----- nvinfo : EIATTR_COOP_GROUP_MASK_REGIDS
	.align		4
.L_321:
        /*0478*/ 	.byte	0x04, 0x29
        /*047a*/ 	.short	(.L_323 - .L_322)


	//   ....[0]....
.L_322:
        /*047c*/ 	.word	0xffffffff


	//   ....[1]....
        /*0480*/ 	.word	0xffffffff


	//   ....[2]....
        /*0484*/ 	.word	0xffffffff


	//   ....[3]....
        /*0488*/ 	.word	0xffffffff


	//   ....[4]....
        /*048c*/ 	.word	0xffffffff


	//   ....[5]....
        /*0490*/ 	.word	0xffffffff


	//   ....[6]....
        /*0494*/ 	.word	0xffffffff


	//   ....[7]....
        /*0498*/ 	.word	0xffffffff


	//   ....[8]....
        /*049c*/ 	.word	0xffffffff


	//   ....[9]....
        /*04a0*/ 	.word	0xffffffff


	//   ....[10]....
        /*04a4*/ 	.word	0xffffffff


	//   ....[11]....
        /*04a8*/ 	.word	0xffffffff


	//   ....[12]....
        /*04ac*/ 	.word	0xffffffff


	//   ....[13]....
        /*04b0*/ 	.word	0xffffffff


	//   ....[14]....
        /*04b4*/ 	.word	0xffffffff


	//   ....[15]....
        /*04b8*/ 	.word	0xffffffff


	//   ....[16]....
        /*04bc*/ 	.word	0xffffffff


	//   ....[17]....
        /*04c0*/ 	.word	0xffffffff


	//   ....[18]....
        /*04c4*/ 	.word	0xffffffff


	//   ....[19]....
        /*04c8*/ 	.word	0xffffffff


	//   ....[20]....
        /*04cc*/ 	.word	0xffffffff


	//   ....[21]....
        /*04d0*/ 	.word	0xffffffff


	//   ....[22]....
        /*04d4*/ 	.word	0xffffffff


	//   ....[23]....
        /*04d8*/ 	.word	0xffffffff


	//   ....[24]....
        /*04dc*/ 	.word	0xffffffff


	//   ....[25]....
        /*04e0*/ 	.word	0xffffffff


	//   ....[26]....
        /*04e4*/ 	.word	0xffffffff


	//   ....[27]....
        /*04e8*/ 	.word	0xffffffff


	//   ....[28]....
        /*04ec*/ 	.word	0xffffffff


	//   ....[29]....
        /*04f0*/ 	.word	0xffffffff


	//   ....[30]....
        /*04f4*/ 	.word	0xffffffff


	//   ....[31]....
        /*04f8*/ 	.word	0xffffffff


	//   ....[32]....
        /*04fc*/ 	.word	0xffffffff


	//   ....[33]....
        /*0500*/ 	.word	0xffffffff


	//   ....[34]....
        /*0504*/ 	.word	0xffffffff


	//   ....[35]....
        /*0508*/ 	.word	0xffffffff


	//   ....[36]....
        /*050c*/ 	.word	0xffffffff


	//   ....[37]....
        /*0510*/ 	.word	0xffffffff


	//   ....[38]....
        /*0514*/ 	.word	0xffffffff


	//   ....[39]....
        /*0518*/ 	.word	0xffffffff


	//   ....[40]....
        /*051c*/ 	.word	0xffffffff


	//   ....[41]....
        /*0520*/ 	.word	0xffffffff


	//   ....[42]....
        /*0524*/ 	.word	0xffffffff


	//   ....[43]....
        /*0528*/ 	.word	0xffffffff


	//   ....[44]....
        /*052c*/ 	.word	0xffffffff


	//   ....[45]....
        /*0530*/ 	.word	0xffffffff


	//   ....[46]....
        /*0534*/ 	.word	0xffffffff


	//   ....[47]....
        /*0538*/ 	.word	0xffffffff


	//   ....[48]....
        /*053c*/ 	.word	0xffffffff


	//   ....[49]....
        /*0540*/ 	.word	0xffffffff


	//   ....[50]....
        /*0544*/ 	.word	0xffffffff


	//   ....[51]....
        /*0548*/ 	.word	0xffffffff


	//   ....[52]....
        /*054c*/ 	.word	0xffffffff


	//   ....[53]....
        /*0550*/ 	.word	0xffffffff


	//   ....[54]....
        /*0554*/ 	.word	0xffffffff


	//   ....[55]....
        /*0558*/ 	.word	0xffffffff


	//   ....[56]....
        /*055c*/ 	.word	0xffffffff


	//   ....[57]....
        /*0560*/ 	.word	0xffffffff


	//   ....[58]....
        /*0564*/ 	.word	0xffffffff


	//   ....[59]....
        /*0568*/ 	.word	0xffffffff


	//   ....[60]....
        /*056c*/ 	.word	0xffffffff


	//   ....[61]....
        /*0570*/ 	.word	0xffffffff


	//   ....[62]....
        /*0574*/ 	.word	0xffffffff


	//   ....[63]....
        /*0578*/ 	.word	0xffffffff


	//   ....[64]....
        /*057c*/ 	.word	0xffffffff


	//   ....[65]....
        /*0580*/ 	.word	0xffffffff


	//   ....[66]....
        /*0584*/ 	.word	0xffffffff


	//   ....[67]....
        /*0588*/ 	.word	0xffffffff


	//   ....[68]....
        /*058c*/ 	.word	0xffffffff


	//   ....[69]....
        /*0590*/ 	.word	0xffffffff


	//   ....[70]....
        /*0594*/ 	.word	0xffffffff


	//   ....[71]....
        /*0598*/ 	.word	0xffffffff


	//   ....[72]....
        /*059c*/ 	.word	0xffffffff


	//   ....[73]....
        /*05a0*/ 	.word	0xffffffff


	//   ....[74]....
        /*05a4*/ 	.word	0xffffffff


	//   ....[75]....
        /*05a8*/ 	.word	0xffffffff


	//   ....[76]....
        /*05ac*/ 	.word	0xffffffff


	//   ....[77]....
        /*05b0*/ 	.word	0xffffffff


	//   ....[78]....
        /*05b4*/ 	.word	0xffffffff


	//   ....[79]....
        /*05b8*/ 	.word	0xffffffff


	//   ....[80]....
        /*05bc*/ 	.word	0xffffffff


	//   ....[81]....
        /*05c0*/ 	.word	0xffffffff


	//   ....[82]....
        /*05c4*/ 	.word	0xffffffff


	//   ....[83]....
        /*05c8*/ 	.word	0xffffffff


	//   ....[84]....
        /*05cc*/ 	.word	0xffffffff


	//   ....[85]....
        /*05d0*/ 	.word	0xffffffff


	//   ....[86]....
        /*05d4*/ 	.word	0xffffffff


	//   ....[87]....
        /*05d8*/ 	.word	0xffffffff


	//   ....[88]....
        /*05dc*/ 	.word	0xffffffff


	//   ....[89]....
        /*05e0*/ 	.word	0xffffffff


	//   ....[90]....
        /*05e4*/ 	.word	0xffffffff


	//   ....[91]....
        /*05e8*/ 	.word	0xffffffff


	//   ....[92]....
        /*05ec*/ 	.word	0xffffffff


	//   ....[93]....
        /*05f0*/ 	.word	0xffffffff


	//   ....[94]....
        /*05f4*/ 	.word	0xffffffff


	//   ....[95]....
        /*05f8*/ 	.word	0xffffffff


	//   ....[96]....
        /*05fc*/ 	.word	0xffffffff


	//   ....[97]....
        /*0600*/ 	.word	0xffffffff


	//   ....[98]....
        /*0604*/ 	.word	0xffffffff


	//   ....[99]....
        /*0608*/ 	.word	0xffffffff


	//   ....[100]....
        /*060c*/ 	.word	0xffffffff


	//   ....[101]....
        /*0610*/ 	.word	0xffffffff


	//   ....[102]....
        /*0614*/ 	.word	0xffffffff


	//   ....[103]....
        /*0618*/ 	.word	0xffffffff


	//   ....[104]....
        /*061c*/ 	.word	0xffffffff


	//   ....[105]....
        /*0620*/ 	.word	0xffffffff


	//   ....[106]....
        /*0624*/ 	.word	0xffffffff


	//   ....[107]....
        /*0628*/ 	.word	0xffffffff


	//   ....[108]....
        /*062c*/ 	.word	0xffffffff


	//   ....[109]....
        /*0630*/ 	.word	0xffffffff


	//   ....[110]....
        /*0634*/ 	.word	0xffffffff


	//   ....[111]....
        /*0638*/ 	.word	0xffffffff


	//   ....[112]....
        /*063c*/ 	.word	0xffffffff


	//   ....[113]....
        /*0640*/ 	.word	0xffffffff


	//   ....[114]....
        /*0644*/ 	.word	0xffffffff


	//   ....[115]....
        /*0648*/ 	.word	0xffffffff


	//   ....[116]....
        /*064c*/ 	.word	0xffffffff


	//   ....[117]....
        /*0650*/ 	.word	0xffffffff


	//   ....[118]....
        /*0654*/ 	.word	0xffffffff


	//   ....[119]....
        /*0658*/ 	.word	0xffffffff


	//   ....[120]....
        /*065c*/ 	.word	0xffffffff


	//   ....[121]....
        /*0660*/ 	.word	0xffffffff


	//   ....[122]....
        /*0664*/ 	.word	0xffffffff


	//   ....[123]....
        /*0668*/ 	.word	0xffffffff


	//   ....[124]....
        /*066c*/ 	.word	0xffffffff


	//   ....[125]....
        /*0670*/ 	.word	0xffffffff


	//   ....[126]....
        /*0674*/ 	.word	0xffffffff


	//   ....[127]....
        /*0678*/ 	.word	0xffffffff


	//   ....[128]....
        /*067c*/ 	.word	0xffffffff


	//   ....[129]....
        /*0680*/ 	.word	0xffffffff


	//   ....[130]....
        /*0684*/ 	.word	0xffffffff


	//   ....[131]....
        /*0688*/ 	.word	0xffffffff


	//   ....[132]....
        /*068c*/ 	.word	0xffffffff


	//   ....[133]....
        /*0690*/ 	.word	0xffffffff


	//   ....[134]....
        /*0694*/ 	.word	0xffffffff


	//   ....[135]....
        /*0698*/ 	.word	0xffffffff


	//   ....[136]....
        /*069c*/ 	.word	0xffffffff


	//   ....[137]....
        /*06a0*/ 	.word	0xffffffff


	//   ....[138]....
        /*06a4*/ 	.word	0xffffffff


	//   ....[139]....
        /*06a8*/ 	.word	0xffffffff


	//   ....[140]....
        /*06ac*/ 	.word	0xffffffff


	//   ....[141]....
        /*06b0*/ 	.word	0xffffffff


	//   ....[142]....
        /*06b4*/ 	.word	0xffffffff


	//   ....[143]....
        /*06b8*/ 	.word	0xffffffff


	//   ....[144]....
        /*06bc*/ 	.word	0xffffffff


	//   ....[145]....
        /*06c0*/ 	.word	0xffffffff


	//   ....[146]....
        /*06c4*/ 	.word	0xffffffff


	//   ....[147]....
        /*06c8*/ 	.word	0xffffffff


	//   ....[148]....
        /*06cc*/ 	.word	0xffffffff


	//   ....[149]....
        /*06d0*/ 	.word	0xffffffff


	//   ....[150]....
        /*06d4*/ 	.word	0xffffffff


	//   ....[151]....
        /*06d8*/ 	.word	0xffffffff


	//   ....[152]....
        /*06dc*/ 	.word	0xffffffff


	//   ....[153]....
        /*06e0*/ 	.word	0xffffffff


	//   ....[154]....
        /*06e4*/ 	.word	0xffffffff


	//   ....[155]....
        /*06e8*/ 	.word	0xffffffff


	//   ....[156]....
        /*06ec*/ 	.word	0xffffffff


	//   ....[157]....
        /*06f0*/ 	.word	0xffffffff


	//   ....[158]....
        /*06f4*/ 	.word	0xffffffff


	//   ....[159]....
        /*06f8*/ 	.word	0xffffffff


	//   ....[160]....
        /*06fc*/ 	.word	0xffffffff


	//   ....[161]....
        /*0700*/ 	.word	0xffffffff


	//   ....[162]....
        /*0704*/ 	.word	0xffffffff


	//   ....[163]....
        /*0708*/ 	.word	0xffffffff


	//   ....[164]....
        /*070c*/ 	.word	0xffffffff


	//   ....[165]....
        /*0710*/ 	.word	0xffffffff


	//   ....[166]....
        /*0714*/ 	.word	0xffffffff


	//   ....[167]....
        /*0718*/ 	.word	0xffffffff


	//   ....[168]....
        /*071c*/ 	.word	0xffffffff


	//   ....[169]....
        /*0720*/ 	.word	0xffffffff


	//   ....[170]....
        /*0724*/ 	.word	0xffffffff


	//   ....[171]....
        /*0728*/ 	.word	0xffffffff


	//   ....[172]....
        /*072c*/ 	.word	0xffffffff


	//   ....[173]....
        /*0730*/ 	.word	0xffffffff


	//   ....[174]....
        /*0734*/ 	.word	0xffffffff


	//   ....[175]....
        /*0738*/ 	.word	0xffffffff


	//   ....[176]....
        /*073c*/ 	.word	0xffffffff


	//   ....[177]....
        /*0740*/ 	.word	0xffffffff


	//   ....[178]....
        /*0744*/ 	.word	0xffffffff


	//   ....[179]....
        /*0748*/ 	.word	0xffffffff


	//   ....[180]....
        /*074c*/ 	.word	0xffffffff


	//   ....[181]....
        /*0750*/ 	.word	0xffffffff


	//   ....[182]....
        /*0754*/ 	.word	0xffffffff


	//   ....[183]....
        /*0758*/ 	.word	0xffffffff


	//   ....[184]....
        /*075c*/ 	.word	0xffffffff


	//   ....[185]....
        /*0760*/ 	.word	0xffffffff


	//   ....[186]....
        /*0764*/ 	.word	0xffffffff


	//   ....[187]....
        /*0768*/ 	.word	0xffffffff


	//   ....[188]....
        /*076c*/ 	.word	0xffffffff


	//   ....[189]....
        /*0770*/ 	.word	0xffffffff


	//   ....[190]....
        /*0774*/ 	.word	0xffffffff


	//   ....[191]....
        /*0778*/ 	.word	0xffffffff


	//   ....[192]....
        /*077c*/ 	.word	0xffffffff


	//   ....[193]....
        /*0780*/ 	.word	0xffffffff


	//   ....[194]....
        /*0784*/ 	.word	0xffffffff


	//   ....[195]....
        /*0788*/ 	.word	0x0500000f


	//   ....[196]....
        /*078c*/ 	.word	0x0500000f


	//   ....[197]....
        /*0790*/ 	.word	0x0500000f


	//   ....[198]....
        /*0794*/ 	.word	0x0500000f


	//   ....[199]....
        /*0798*/ 	.word	0x0500000f


	//   ....[200]....
        /*079c*/ 	.word	0x0500000f


	//   ....[201]....
        /*07a0*/ 	.word	0x0500000f


	//   ....[202]....
        /*07a4*/ 	.word	0x0500000f


	//   ....[203]....
        /*07a8*/ 	.word	0x0500000f


	//   ....[204]....
        /*07ac*/ 	.word	0x0500000f


	//   ....[205]....
        /*07b0*/ 	.word	0x0500000f


	//   ....[206]....
        /*07b4*/ 	.word	0x0500000f


	//   ....[207]....
        /*07b8*/ 	.word	0x0500000f


	//   ....[208]....
        /*07bc*/ 	.word	0x0500000f


	//   ....[209]....
        /*07c0*/ 	.word	0x0500000f


	//   ....[210]....
        /*07c4*/ 	.word	0x0500000f


	//   ....[211]....
        /*07c8*/ 	.word	0x0500000f


	//   ....[212]....
        /*07cc*/ 	.word	0x0500000f


	//   ....[213]....
        /*07d0*/ 	.word	0x0500000f


	//   ....[214]....
        /*07d4*/ 	.word	0x0500000f


	//   ....[215]....
        /*07d8*/ 	.word	0x0500000f


	//   ....[216]....
        /*07dc*/ 	.word	0x0500000f


	//   ....[217]....
        /*07e0*/ 	.word	0x0500000f


	//   ....[218]....
        /*07e4*/ 	.word	0x0500000f


	//   ....[219]....
        /*07e8*/ 	.word	0x0500000f


	//   ....[220]....
        /*07ec*/ 	.word	0x0500000f


	//   ....[221]....
        /*07f0*/ 	.word	0x0500000f


	//   ....[222]....
        /*07f4*/ 	.word	0x0500000f


	//   ....[223]....
        /*07f8*/ 	.word	0x0500000f


	//   ....[224]....
        /*07fc*/ 	.word	0x0500000f


	//   ....[225]....
        /*0800*/ 	.word	0x0500000f


	//   ....[226]....
        /*0804*/ 	.word	0x0500000f


	//   ....[227]....
        /*0808*/ 	.word	0x0500000f


	//   ....[228]....
        /*080c*/ 	.word	0x0500000f


	//   ....[229]....
        /*0810*/ 	.word	0x0500000f


	//   ....[230]....
        /*0814*/ 	.word	0x0500000f


	//   ....[231]....
        /*0818*/ 	.word	0x0500000f


	//   ....[232]....
        /*081c*/ 	.word	0x0500000f


	//   ....[233]....
        /*0820*/ 	.word	0x0500000f


	//   ....[234]....
        /*0824*/ 	.word	0x0500000f


	//   ....[235]....
        /*0828*/ 	.word	0x0500000f


	//   ....[236]....
        /*082c*/ 	.word	0x0500000f


	//   ....[237]....
        /*0830*/ 	.word	0x0500000f


	//   ....[238]....
        /*0834*/ 	.word	0x0500000f


	//   ....[239]....
        /*0838*/ 	.word	0x0500000f


	//   ....[240]....
        /*083c*/ 	.word	0x0500000f


	//   ....[241]....
        /*0840*/ 	.word	0x0500000f


	//   ....[242]....
        /*0844*/ 	.word	0x0500000f


	//   ....[243]....
        /*0848*/ 	.word	0x0500000f


	//   ....[244]....
        /*084c*/ 	.word	0x0500000f


	//   ....[245]....
        /*0850*/ 	.word	0x0500000f


	//   ....[246]....
        /*0854*/ 	.word	0x0500000f


	//   ....[247]....
        /*0858*/ 	.word	0x0500000f


	//   ....[248]....
        /*085c*/ 	.word	0x0500000f


	//   ....[249]....
        /*0860*/ 	.word	0x0500000f


	//   ....[250]....
        /*0864*/ 	.word	0x0500000f


	//   ....[251]....
        /*0868*/ 	.word	0x0500000f


	//   ....[252]....
        /*086c*/ 	.word	0x0500000f


	//   ....[253]....
        /*0870*/ 	.word	0x0500000f


	//   ....[254]....
        /*0874*/ 	.word	0x0500000f


	//   ....[255]....
        /*0878*/ 	.word	0x0500000f


	//   ....[0]....
        /*087c*/ 	.word	0x0500000f


	//   ....[1]....
        /*0880*/ 	.word	0x0500000f


	//   ....[2]....
        /*0884*/ 	.word	0x0500000f


	//   ....[3]....
        /*0888*/ 	.word	0x0500000f


	//   ....[4]....
        /*088c*/ 	.word	0x0500000f


	//   ....[5]....
        /*0890*/ 	.word	0x0500000f


	//   ....[6]....
        /*0894*/ 	.word	0x0500000f


	//   ....[7]....
        /*0898*/ 	.word	0x0500000f


	//   ....[8]....
        /*089c*/ 	.word	0x0500000f


	//   ....[9]....
        /*08a0*/ 	.word	0x0500000f


	//   ....[10]....
        /*08a4*/ 	.word	0x0500000f


	//   ....[11]....
        /*08a8*/ 	.word	0x0500000f


	//   ....[12]....
        /*08ac*/ 	.word	0x0500000f


	//   ....[13]....
        /*08b0*/ 	.word	0x0500000f


	//   ....[14]....
        /*08b4*/ 	.word	0x0500000f


	//   ....[15]....
        /*08b8*/ 	.word	0x0500000f


	//   ....[16]....
        /*08bc*/ 	.word	0x0500000f


	//   ....[17]....
        /*08c0*/ 	.word	0x0500000f


	//   ....[18]....
        /*08c4*/ 	.word	0x0500000f


	//   ....[19]....
        /*08c8*/ 	.word	0x0500000f


	//   ....[20]....
        /*08cc*/ 	.word	0x0500000f


	//   ....[21]....
        /*08d0*/ 	.word	0x0500000f


	//   ....[22]....
        /*08d4*/ 	.word	0x0500000f


	//   ....[23]....
        /*08d8*/ 	.word	0x0500000f


	//   ....[24]....
        /*08dc*/ 	.word	0x0500000f


	//   ....[25]....
        /*08e0*/ 	.word	0x0500000f


	//   ....[26]....
        /*08e4*/ 	.word	0x0500000f


	//   ....[27]....
        /*08e8*/ 	.word	0x0500000f


	//   ....[28]....
        /*08ec*/ 	.word	0x0500000f


	//   ....[29]....
        /*08f0*/ 	.word	0x0500000f


	//   ....[30]....
        /*08f4*/ 	.word	0x0500000f


	//   ....[31]....
        /*08f8*/ 	.word	0x0500000f


	//   ....[32]....
        /*08fc*/ 	.word	0x0500000f


	//   ....[33]....
        /*0900*/ 	.word	0x0500000f


	//   ....[34]....
        /*0904*/ 	.word	0x0500000f


	//   ....[35]....
        /*0908*/ 	.word	0x0500000f


	//   ....[36]....
        /*090c*/ 	.word	0x0500000f


	//   ....[37]....
        /*0910*/ 	.word	0x0500000f


	//   ....[38]....
        /*0914*/ 	.word	0x0500000f


	//   ....[39]....
        /*0918*/ 	.word	0x0500000f


	//   ....[40]....
        /*091c*/ 	.word	0x0500000f


	//   ....[41]....
        /*0920*/ 	.word	0x0500000f


	//   ....[42]....
        /*0924*/ 	.word	0x0500000f


	//   ....[43]....
        /*0928*/ 	.word	0x0500000f


	//   ....[44]....
        /*092c*/ 	.word	0x0500000f


	//   ....[45]....
        /*0930*/ 	.word	0x0500000f


	//   ....[46]....
        /*0934*/ 	.word	0x0500000f


	//   ....[47]....
        /*0938*/ 	.word	0x0500000f


	//   ....[48]....
        /*093c*/ 	.word	0x0500000f


	//   ....[49]....
        /*0940*/ 	.word	0x0500000f


	//   ....[50]....
        /*0944*/ 	.word	0x0500000f


	//   ....[51]....
        /*0948*/ 	.word	0x0500000f


	//   ....[52]....
        /*094c*/ 	.word	0x0500000f


	//   ....[53]....
        /*0950*/ 	.word	0x0500000f


	//   ....[54]....
        /*0954*/ 	.word	0x0500000f


	//   ....[55]....
        /*0958*/ 	.word	0x0500000f


	//   ....[56]....
        /*095c*/ 	.word	0x0500000f


	//   ....[57]....
        /*0960*/ 	.word	0x0500000f


	//   ....[58]....
        /*0964*/ 	.word	0x0500000f


	//   ....[59]....
        /*0968*/ 	.word	0x0500000f


	//   ....[60]....
        /*096c*/ 	.word	0x0500000f


	//   ....[61]....
        /*0970*/ 	.word	0x0500000f


	//   ....[62]....
        /*0974*/ 	.word	0x0500000f


	//   ....[63]....
        /*0978*/ 	.word	0x0500000f


	//   ....[64]....
        /*097c*/ 	.word	0x0500000f


	//----- nvinfo : EIATTR_COOP_GROUP_INSTR_OFFSETS
	.align		4
.L_323:
        /*0980*/ 	.byte	0x04, 0x28
        /*0982*/ 	.short	(.L_325 - .L_324)


	//   ....[0]....
.L_324:
        /*0984*/ 	.word	0x00000060


	//   ....[1]....
        /*0988*/ 	.word	0x00000140


	//   ....[2]....
        /*098c*/ 	.word	0x00000190


	//   ....[3]....
        /*0990*/ 	.word	0x000003c0


	//   ....[4]....
        /*0994*/ 	.word	0x00000520


	//   ....[5]....
        /*0998*/ 	.word	0x00000640


	//   ....[6]....
        /*099c*/ 	.word	0x000007a0


	//   ....[7]....
        /*09a0*/ 	.word	0x00003720


	//   ....[8]....
        /*09a4*/ 	.word	0x00003730


	//   ....[9]....
        /*09a8*/ 	.word	0x00004600


	//   ....[10]....
        /*09ac*/ 	.word	0x00004610


	//   ....[11]....
        /*09b0*/ 	.word	0x000054f0


	//   ....[12]....
        /*09b4*/ 	.word	0x00005500


	//   ....[13]....
        /*09b8*/ 	.word	0x00007190


	//   ....[14]....
        /*09bc*/ 	.word	0x000071a0


	//   ....[15]....
        /*09c0*/ 	.word	0x000081b0


	//   ....[16]....
        /*09c4*/ 	.word	0x000081c0


	//   ....[17]....
        /*09c8*/ 	.word	0x000092c0


	//   ....[18]....
        /*09cc*/ 	.word	0x000092d0


	//   ....[19]....
        /*09d0*/ 	.word	0x0000a4e0


	//   ....[20]....
        /*09d4*/ 	.word	0x0000a4f0


	//   ....[21]....
        /*09d8*/ 	.word	0x0000a6b0


	//   ....[22]....
        /*09dc*/ 	.word	0x0000a6c0


	//   ....[23]....
        /*09e0*/ 	.word	0x0000a890


	//   ....[24]....
        /*09e4*/ 	.word	0x0000a8a0


	//   ....[25]....
        /*09e8*/ 	.word	0x0000ad10


	//   ....[26]....
        /*09ec*/ 	.word	0x0000ad20


	//   ....[27]....
        /*09f0*/ 	.word	0x0000aea0


	//   ....[28]....
        /*09f4*/ 	.word	0x0000aec0


	//   ....[29]....
        /*09f8*/ 	.word	0x0000b050


	//   ....[30]....
        /*09fc*/ 	.word	0x0000b070


	//   ....[31]....
        /*0a00*/ 	.word	0x0000b920


	//   ....[32]....
        /*0a04*/ 	.word	0x0000c130


	//   ....[33]....
        /*0a08*/ 	.word	0x0000c140


	//   ....[34]....
        /*0a0c*/ 	.word	0x0000c150


	//   ....[35]....
        /*0a10*/ 	.word	0x0000c160


	//   ....[36]....
        /*0a14*/ 	.word	0x0000c760


	//   ....[37]....
        /*0a18*/ 	.word	0x0000c770


	//   ....[38]....
        /*0a1c*/ 	.word	0x0000c780


	//   ....[39]....
        /*0a20*/ 	.word	0x0000c790


	//   ....[40]....
        /*0a24*/ 	.word	0x0000cd60


	//   ....[41]....
        /*0a28*/ 	.word	0x0000cd70


	//   ....[42]....
        /*0a2c*/ 	.word	0x0000cd80


	//   ....[43]....
        /*0a30*/ 	.word	0x0000cd90


	//   ....[44]....
        /*0a34*/ 	.word	0x0000d380


	//   ....[45]....
        /*0a38*/ 	.word	0x0000d390


	//   ....[46]....
        /*0a3c*/ 	.word	0x0000d3a0


	//   ....[47]....
        /*0a40*/ 	.word	0x0000d3b0


	//   ....[48]....
        /*0a44*/ 	.word	0x00010e70


	//   ....[49]....
        /*0a48*/ 	.word	0x00010e80


	//   ....[50]....
        /*0a4c*/ 	.word	0x00010e90


	//   ....[51]....
        /*0a50*/ 	.word	0x00010ea0


	//   ....[52]....
        /*0a54*/ 	.word	0x00011380


	//   ....[53]....
        /*0a58*/ 	.word	0x00011390


	//   ....[54]....
        /*0a5c*/ 	.word	0x000113a0


	//   ....[55]....
        /*0a60*/ 	.word	0x000113b0


	//   ....[56]....
        /*0a64*/ 	.word	0x00011860


	//   ....[57]....
        /*0a68*/ 	.word	0x00011870


	//   ....[58]....
        /*0a6c*/ 	.word	0x00011880


	//   ....[59]....
        /*0a70*/ 	.word	0x00011890


	//   ....[60]....
        /*0a74*/ 	.word	0x00011d60


	//   ....[61]....
        /*0a78*/ 	.word	0x00011d70


	//   ....[62]....
        /*0a7c*/ 	.word	0x00011d80


	//   ....[63]....
        /*0a80*/ 	.word	0x00011d90


	//   ....[64]....
        /*0a84*/ 	.word	0x00018f60


	//   ....[65]....
        /*0a88*/ 	.word	0x00019370


	//   ....[66]....
        /*0a8c*/ 	.word	0x000193b0


	//   ....[67]....
        /*0a90*/ 	.word	0x00019460


	//   ....[68]....
        /*0a94*/ 	.word	0x00019800


	//   ....[69]....
        /*0a98*/ 	.word	0x00019830


	//   ....[70]....
        /*0a9c*/ 	.word	0x0001e2d0


	//   ....[71]....
        /*0aa0*/ 	.word	0x0001e6a0


	//   ....[72]....
        /*0aa4*/ 	.word	0x0001e6f0


	//   ....[73]....
        /*0aa8*/ 	.word	0x0001e7a0


	//   ....[74]....
        /*0aac*/ 	.word	0x0001ed10


	//   ....[75]....
        /*0ab0*/ 	.word	0x0001ed80


	//   ....[76]....
        /*0ab4*/ 	.word	0x000234b0


	//   ....[77]....
        /*0ab8*/ 	.word	0x000234c0


	//   ....[78]....
        /*0abc*/ 	.word	0x000234f0


	//   ....[79]....
        /*0ac0*/ 	.word	0x00023500


	//   ....[80]....
        /*0ac4*/ 	.word	0x00024a70


	//   ....[81]....
        /*0ac8*/ 	.word	0x00024af0


	//   ....[82]....
        /*0acc*/ 	.word	0x00024b10


	//   ....[83]....
        /*0ad0*/ 	.word	0x00024b20


	//   ....[84]....
        /*0ad4*/ 	.word	0x00026a20


	//   ....[85]....
        /*0ad8*/ 	.word	0x00026a60


	//   ....[86]....
        /*0adc*/ 	.word	0x00026aa0


	//   ....[87]....
        /*0ae0*/ 	.word	0x00026af0


	//   ....[88]....
        /*0ae4*/ 	.word	0x00027120


	//   ....[89]....
        /*0ae8*/ 	.word	0x00027150


	//   ....[90]....
        /*0aec*/ 	.word	0x000272a0


	//   ....[91]....
        /*0af0*/ 	.word	0x000272c0


	//   ....[92]....
        /*0af4*/ 	.word	0x00027410


	//   ....[93]....
        /*0af8*/ 	.word	0x00027430


	//   ....[94]....
        /*0afc*/ 	.word	0x00027590


	//   ....[95]....
        /*0b00*/ 	.word	0x000275b0


	//   ....[96]....
        /*0b04*/ 	.word	0x00027f50


	//   ....[97]....
        /*0b08*/ 	.word	0x00027f60


	//   ....[98]....
        /*0b0c*/ 	.word	0x000280c0


	//   ....[99]....
        /*0b10*/ 	.word	0x000280e0


	//   ....[100]....
        /*0b14*/ 	.word	0x00028230


	//   ....[101]....
        /*0b18*/ 	.word	0x00028250


	//   ....[102]....
        /*0b1c*/ 	.word	0x000283b0


	//   ....[103]....
        /*0b20*/ 	.word	0x000283d0


	//   ....[104]....
        /*0b24*/ 	.word	0x000285b0


	//   ....[105]....
        /*0b28*/ 	.word	0x00028770


	//   ....[106]....
        /*0b2c*/ 	.word	0x000287a0


	//   ....[107]....
        /*0b30*/ 	.word	0x000287d0


	//   ....[108]....
        /*0b34*/ 	.word	0x00028800


	//   ....[109]....
        /*0b38*/ 	.word	0x00028830


	//   ....[110]....
        /*0b3c*/ 	.word	0x00028860


	//   ....[111]....
        /*0b40*/ 	.word	0x000289e0


	//   ....[112]....
        /*0b44*/ 	.word	0x00028a10


	//   ....[113]....
        /*0b48*/ 	.word	0x00028a40


	//   ....[114]....
        /*0b4c*/ 	.word	0x00028a70


	//   ....[115]....
        /*0b50*/ 	.word	0x00028aa0


	//   ....[116]....
        /*0b54*/ 	.word	0x00028ad0


	//   ....[117]....
        /*0b58*/ 	.word	0x00028b70


	//   ....[118]....
        /*0b5c*/ 	.word	0x00028bd0


	//   ....[119]....
        /*0b60*/ 	.word	0x00028c60


	//   ....[120]....
        /*0b64*/ 	.word	0x00029ab0


	//   ....[121]....
        /*0b68*/ 	.word	0x0002bfd0


	//   ....[122]....
        /*0b6c*/ 	.word	0x0002c010


	//   ....[123]....
        /*0b70*/ 	.word	0x0002c050


	//   ....[124]....
        /*0b74*/ 	.word	0x0002c110


	//   ....[125]....
        /*0b78*/ 	.word	0x0002c140


	//   ....[126]....
        /*0b7c*/ 	.word	0x0002c1a0


	//   ....[127]....
        /*0b80*/ 	.word	0x0002c1e0


	//   ....[128]....
        /*0b84*/ 	.word	0x0002c240


	//   ....[129]....
        /*0b88*/ 	.word	0x0002c260


	//   ....[130]....
        /*0b8c*/ 	.word	0x0002c290


	//   ....[131]....
        /*0b90*/ 	.word	0x0002cae0


	//   ....[132]....
        /*0b94*/ 	.word	0x0002cb20


	//   ....[133]....
        /*0b98*/ 	.word	0x0002cb40


	//   ....[134]....
        /*0b9c*/ 	.word	0x0002cbe0


	//   ....[135]....
        /*0ba0*/ 	.word	0x0002cbf0


	//   ....[136]....
        /*0ba4*/ 	.word	0x0002cca0


	//   ....[137]....
        /*0ba8*/ 	.word	0x0002ccb0


	//   ....[138]....
        /*0bac*/ 	.word	0x0002cd60


	//   ....[139]....
        /*0bb0*/ 	.word	0x0002cd70


	//   ....[140]....
        /*0bb4*/ 	.word	0x0002ce20


	//   ....[141]....
        /*0bb8*/ 	.word	0x0002ce30


	//   ....[142]....
        /*0bbc*/ 	.word	0x0002cee0


	//   ....[143]....
        /*0bc0*/ 	.word	0x0002cef0


	//   ....[144]....
        /*0bc4*/ 	.word	0x0002cfa0


	//   ....[145]....
        /*0bc8*/ 	.word	0x0002cfb0


	//   ....[146]....
        /*0bcc*/ 	.word	0x0002d000


	//   ....[147]....
        /*0bd0*/ 	.word	0x0002d830


	//   ....[148]....
        /*0bd4*/ 	.word	0x0002d870


	//   ....[149]....
        /*0bd8*/ 	.word	0x0002d8a0


	//   ....[150]....
        /*0bdc*/ 	.word	0x0002d960


	//   ....[151]....
        /*0be0*/ 	.word	0x0002d990


	//   ....[152]....
        /*0be4*/ 	.word	0x0002d9e0


	//   ....[153]....
        /*0be8*/ 	.word	0x0002da10


	//   ....[154]....
        /*0bec*/ 	.word	0x0002da60


	//   ....[155]....
        /*0bf0*/ 	.word	0x0002da90


	//   ....[156]....
        /*0bf4*/ 	.word	0x0002db00


	//   ....[157]....
        /*0bf8*/ 	.word	0x0002de00


	//   ....[158]....
        /*0bfc*/ 	.word	0x0002de30


	//   ....[159]....
        /*0c00*/ 	.word	0x0002def0


	//   ....[160]....
        /*0c04*/ 	.word	0x0002df00


	//   ....[161]....
        /*0c08*/ 	.word	0x0002dfb0


	//   ....[162]....
        /*0c0c*/ 	.word	0x0002dfc0


	//   ....[163]....
        /*0c10*/ 	.word	0x0002e070


	//   ....[164]....
        /*0c14*/ 	.word	0x0002e080


	//   ....[165]....
        /*0c18*/ 	.word	0x0002e090


	//   ....[166]....
        /*0c1c*/ 	.word	0x0002e140


	//   ....[167]....
        /*0c20*/ 	.word	0x0002e700


	//   ....[168]....
        /*0c24*/ 	.word	0x0002e740


	//   ....[169]....
        /*0c28*/ 	.word	0x0002e7e0


	//   ....[170]....
        /*0c2c*/ 	.word	0x0002e810


	//   ....[171]....
        /*0c30*/ 	.word	0x0002e8a0


	//   ....[172]....
        /*0c34*/ 	.word	0x0002e8d0


	//   ....[173]....
        /*0c38*/ 	.word	0x0002e960


	//   ....[174]....
        /*0c3c*/ 	.word	0x0002e990


	//   ....[175]....
        /*0c40*/ 	.word	0x0002e9a0


	//   ....[176]....
        /*0c44*/ 	.word	0x0002ea30


	//   ....[177]....
        /*0c48*/ 	.word	0x0002ee90


	//   ....[178]....
        /*0c4c*/ 	.word	0x0002eec0


	//   ....[179]....
        /*0c50*/ 	.word	0x0002eef0


	//   ....[180]....
        /*0c54*/ 	.word	0x0002ef20


	//   ....[181]....
        /*0c58*/ 	.word	0x0002ef50


	//   ....[182]....
        /*0c5c*/ 	.word	0x0002ef80


	//   ....[183]....
        /*0c60*/ 	.word	0x0002efb0


	//   ....[184]....
        /*0c64*/ 	.word	0x0002efe0


	//   ....[185]....
        /*0c68*/ 	.word	0x0002f170


	//   ....[186]....
        /*0c6c*/ 	.word	0x0002f1a0


	//   ....[187]....
        /*0c70*/ 	.word	0x0002f1d0


	//   ....[188]....
        /*0c74*/ 	.word	0x0002f200


	//   ....[189]....
        /*0c78*/ 	.word	0x0002f230


	//   ....[190]....
        /*0c7c*/ 	.word	0x0002f260


	//   ....[191]....
        /*0c80*/ 	.word	0x0002f320


	//   ....[192]....
        /*0c84*/ 	.word	0x0002f340


	//   ....[193]....
        /*0c88*/ 	.word	0x0002f3b0


	//   ....[194]....
        /*0c8c*/ 	.word	0x0002fa60


	//   ....[195]....
        /*0c90*/ 	.word	0x0002fd80


	//   ....[196]....
        /*0c94*/ 	.word	0x0002fe10


	//   ....[197]....
        /*0c98*/ 	.word	0x0002feb0


	//   ....[198]....
        /*0c9c*/ 	.word	0x0002ff40


	//   ....[199]....
        /*0ca0*/ 	.word	0x0002ffe0


	//   ....[200]....
        /*0ca4*/ 	.word	0x00030070


	//   ....[201]....
        /*0ca8*/ 	.word	0x00030160


	//   ....[202]....
        /*0cac*/ 	.word	0x000301f0


	//   ....[203]....
        /*0cb0*/ 	.word	0x00030290


	//   ....[204]....
        /*0cb4*/ 	.word	0x00030320


	//   ....[205]....
        /*0cb8*/ 	.word	0x000303c0


	//   ....[206]....
        /*0cbc*/ 	.word	0x00030450


	//   ....[207]....
        /*0cc0*/ 	.word	0x00030540


	//   ....[208]....
        /*0cc4*/ 	.word	0x000305d0


	//   ....[209]....
        /*0cc8*/ 	.word	0x00030670


	//   ....[210]....
        /*0ccc*/ 	.word	0x00030700


	//   ....[211]....
        /*0cd0*/ 	.word	0x000307a0


	//   ....[212]....
        /*0cd4*/ 	.word	0x00030830


	//   ....[213]....
        /*0cd8*/ 	.word	0x00030920


	//   ....[214]....
        /*0cdc*/ 	.word	0x000309b0


	//   ....[215]....
        /*0ce0*/ 	.word	0x00030a00


	//   ....[216]....
        /*0ce4*/ 	.word	0x00030a50


	//   ....[217]....
        /*0ce8*/ 	.word	0x00030ae0


	//   ....[218]....
        /*0cec*/ 	.word	0x00030b70


	//   ....[219]....
        /*0cf0*/ 	.word	0x00030bc0


	//   ....[220]....
        /*0cf4*/ 	.word	0x00030c10


	//   ....[221]....
        /*0cf8*/ 	.word	0x00030ca0


	//   ....[222]....
        /*0cfc*/ 	.word	0x00030d30


	//   ....[223]....
        /*0d00*/ 	.word	0x00030d80


	//   ....[224]....
        /*0d04*/ 	.word	0x00030dd0


	//   ....[225]....
        /*0d08*/ 	.word	0x00030e60


	//   ....[226]....
        /*0d0c*/ 	.word	0x00030ef0


	//   ....[227]....
        /*0d10*/ 	.word	0x00030f40


	//   ....[228]....
        /*0d14*/ 	.word	0x00030f90


	//   ....[229]....
        /*0d18*/ 	.word	0x00031070


	//   ....[230]....
        /*0d1c*/ 	.word	0x00031100


	//   ....[231]....
        /*0d20*/ 	.word	0x00031150


	//   ....[232]....
        /*0d24*/ 	.word	0x000311a0


	//   ....[233]....
        /*0d28*/ 	.word	0x00031230


	//   ....[234]....
        /*0d2c*/ 	.word	0x000312c0


	//   ....[235]....
        /*0d30*/ 	.word	0x00031310


	//   ....[236]....
        /*0d34*/ 	.word	0x00031360


	//   ....[237]....
        /*0d38*/ 	.word	0x000313f0


	//   ....[238]....
        /*0d3c*/ 	.word	0x00031480


	//   ....[239]....
        /*0d40*/ 	.word	0x000314d0


	//   ....[240]....
        /*0d44*/ 	.word	0x00031520


	//   ....[241]....
        /*0d48*/ 	.word	0x000315b0


	//   ....[242]....
        /*0d4c*/ 	.word	0x00031640


	//   ....[243]....
        /*0d50*/ 	.word	0x00031690


	//   ....[244]....
        /*0d54*/ 	.word	0x000316e0


	//   ....[245]....
        /*0d58*/ 	.word	0x000319e0


	//   ....[246]....
        /*0d5c*/ 	.word	0x00031cc0


	//   ....[247]....
        /*0d60*/ 	.word	0x00031db0


	//   ....[248]....
        /*0d64*/ 	.word	0x00031e90


	//   ....[249]....
        /*0d68*/ 	.word	0x00031fe0


	//   ....[250]....
        /*0d6c*/ 	.word	0x00032030


	//   ....[251]....
        /*0d70*/ 	.word	0x00032140


	//   ....[252]....
        /*0d74*/ 	.word	0x000321a0


	//   ....[253]....
        /*0d78*/ 	.word	0x000322b0


	//   ....[254]....
        /*0d7c*/ 	.word	0x00032310


	//   ....[255]....
        /*0d80*/ 	.word	0x00032410


	//   ....[0]....
        /*0d84*/ 	.word	0x00032460


	//   ....[1]....
        /*0d88*/ 	.word	0x00032510


	//   ....[2]....
        /*0d8c*/ 	.word	0x00032570


	//   ....[3]....
        /*0d90*/ 	.word	0x000326a0


	//   ....[4]....
        /*0d94*/ 	.word	0x000326f0


	//   ....[5]....
        /*0d98*/ 	.word	0x00032830


	//   ....[6]....
        /*0d9c*/ 	.word	0x00032880


	//   ....[7]....
        /*0da0*/ 	.word	0x000329c0


	//   ....[8]....
        /*0da4*/ 	.word	0x00032a10


	//   ....[9]....
        /*0da8*/ 	.word	0x00032b50


	//   ....[10]....
        /*0dac*/ 	.word	0x00032ba0


	//   ....[11]....
        /*0db0*/ 	.word	0x00032ce0


	//   ....[12]....
        /*0db4*/ 	.word	0x00032d30


	//   ....[13]....
        /*0db8*/ 	.word	0x00032e70


	//   ....[14]....
        /*0dbc*/ 	.word	0x00032ec0


	//   ....[15]....
        /*0dc0*/ 	.word	0x00032fe0


	//   ....[16]....
        /*0dc4*/ 	.word	0x00033030


	//   ....[17]....
        /*0dc8*/ 	.word	0x00033160


	//   ....[18]....
        /*0dcc*/ 	.word	0x00033230


	//   ....[19]....
        /*0dd0*/ 	.word	0x000333a0


	//   ....[20]....
        /*0dd4*/ 	.word	0x000333f0


	//   ....[21]....
        /*0dd8*/ 	.word	0x000334f0


	//   ....[22]....
        /*0ddc*/ 	.word	0x00033540


	//   ....[23]....
        /*0de0*/ 	.word	0x00033640


	//   ....[24]....
        /*0de4*/ 	.word	0x00033690


	//   ....[25]....
        /*0de8*/ 	.word	0x000337c0


	//   ....[26]....
        /*0dec*/ 	.word	0x00033810


	//   ....[27]....
        /*0df0*/ 	.word	0x00033900


	//   ....[28]....
        /*0df4*/ 	.word	0x000339a0


	//   ....[29]....
        /*0df8*/ 	.word	0x00033ae0


	//   ....[30]....
        /*0dfc*/ 	.word	0x00033b30


	//   ....[31]....
        /*0e00*/ 	.word	0x00033c70


	//   ....[32]....
        /*0e04*/ 	.word	0x00033cc0


	//   ....[33]....
        /*0e08*/ 	.word	0x00033e00


	//   ....[34]....
        /*0e0c*/ 	.word	0x00033e50


	//   ....[35]....
        /*0e10*/ 	.word	0x00033f90


	//   ....[36]....
        /*0e14*/ 	.word	0x00033fe0


	//   ....[37]....
        /*0e18*/ 	.word	0x000340d0


	//   ....[38]....
        /*0e1c*/ 	.word	0x00034190


	//   ....[39]....
        /*0e20*/ 	.word	0x00034330


	//   ....[40]....
        /*0e24*/ 	.word	0x00034380


	//   ....[41]....
        /*0e28*/ 	.word	0x000344b0


	//   ....[42]....
        /*0e2c*/ 	.word	0x00034500


	//   ....[43]....
        /*0e30*/ 	.word	0x00034630


	//   ....[44]....
        /*0e34*/ 	.word	0x00034680


	//   ....[45]....
        /*0e38*/ 	.word	0x000347b0


	//   ....[46]....
        /*0e3c*/ 	.word	0x00034800


	//   ....[47]....
        /*0e40*/ 	.word	0x00034890


	//   ....[48]....
        /*0e44*/ 	.word	0x00034930


	//   ....[49]....
        /*0e48*/ 	.word	0x00034a60


	//   ....[50]....
        /*0e4c*/ 	.word	0x00034ad0


	//   ....[51]....
        /*0e50*/ 	.word	0x00034b40


	//   ....[52]....
        /*0e54*/ 	.word	0x00034bb0


	//   ....[53]....
        /*0e58*/ 	.word	0x00034c20


	//   ....[54]....
        /*0e5c*/ 	.word	0x00034ca0


	//   ....[55]....
        /*0e60*/ 	.word	0x00034d30


	//   ....[56]....
        /*0e64*/ 	.word	0x00034dc0


	//   ....[57]....
        /*0e68*/ 	.word	0x00034e30


	//   ....[58]....
        /*0e6c*/ 	.word	0x00034ea0


	//   ....[59]....
        /*0e70*/ 	.word	0x00034f10


	//   ....[60]....
        /*0e74*/ 	.word	0x00034f90


	//   ....[61]....
        /*0e78*/ 	.word	0x00035000


	//   ....[62]....
        /*0e7c*/ 	.word	0x000350a0


	//   ....[63]....
        /*0e80*/ 	.word	0x00035130


	//   ....[64]....
        /*0e84*/ 	.word	0x00035250


	//----- nvinfo : EIATTR_REG_RECONFIG
	.align		4
.L_325:
        /*0e88*/ 	.byte	0x01, 0x54
	.zero		2


	//----- nvinfo : EIATTR_SYSCALL_OFFSETS
	.align		4
        /*0e8c*/ 	.byte	0x04, 0x46
        /*0e8e*/ 	.short	(.L_327 - .L_326)


	//   ....[0]....
.L_326:
        /*0e90*/ 	.word	0x00001950


	//   ....[1]....
        /*0e94*/ 	.word	0x00001aa0


	//   ....[2]....
        /*0e98*/ 	.word	0x0000bac0


	//   ....[3]....
        /*0e9c*/ 	.word	0x0000bdf0


	//   ....[4]....
        /*0ea0*/ 	.word	0x0002b5b0


	//   ....[5]....
        /*0ea4*/ 	.word	0x0002b700


	//   ....[6]....
        /*0ea8*/ 	.word	0x0002b7f0


	//   ....[7]....
        /*0eac*/ 	.word	0x0002c720


	//----- nvinfo : EIATTR_MBARRIER_INSTR_OFFSETS
	.align		4
.L_327:
        /*0eb0*/ 	.byte	0x04, 0x39
        /*0eb2*/ 	.short	(.L_329 - .L_328)


	//   ....[0]....
.L_328:
        /*0eb4*/ 	.word	0x00000270
        /*0eb8*/ 	.word	0x000000ff
        /*0ebc*/ 	.word	0x00038800
        /*0ec0*/ 	.short	0x0100
        /*0ec2*/ 	.byte	0x08
	.zero		1


	//   ....[1]....
        /*0ec4*/ 	.word	0x00000280
        /*0ec8*/ 	.word	0x000000ff
        /*0ecc*/ 	.word	0x00038820
        /*0ed0*/ 	.short	0x0100
        /*0ed2*/ 	.byte	0x08
	.zero		1


	//   ....[2]....
        /*0ed4*/ 	.word	0x00000370
        /*0ed8*/ 	.word	0x000000ff
        /*0edc*/ 	.word	0x00038830
        /*0ee0*/ 	.short	0x0100
        /*0ee2*/ 	.byte	0x08
	.zero		1


	//   ....[3]....
        /*0ee4*/ 	.word	0x00000380
        /*0ee8*/ 	.word	0x000000ff
        /*0eec*/ 	.word	0x00038840
        /*0ef0*/ 	.short	0x0100
        /*0ef2*/ 	.byte	0x08
	.zero		1


	//   ....[4]....
        /*0ef4*/ 	.word	0x00000390
        /*0ef8*/ 	.word	0x000000ff
        /*0efc*/ 	.word	0x00038838
        /*0f00*/ 	.short	0x0100
        /*0f02*/ 	.byte	0x08
	.zero		1


	//   ....[5]....
        /*0f04*/ 	.word	0x000003a0
        /*0f08*/ 	.word	0x000000ff
        /*0f0c*/ 	.word	0x00038848
        /*0f10*/ 	.short	0x0100
        /*0f12*/ 	.byte	0x08
	.zero		1


	//   ....[6]....
        /*0f14*/ 	.word	0x000004d0
        /*0f18*/ 	.word	0x000000ff
        /*0f1c*/ 	.word	0x00038850
        /*0f20*/ 	.short	0x0100
        /*0f22*/ 	.byte	0x08
	.zero		1


	//   ....[7]....
        /*0f24*/ 	.word	0x000004e0
        /*0f28*/ 	.word	0x000000ff
        /*0f2c*/ 	.word	0x00038860
        /*0f30*/ 	.short	0x0100
        /*0f32*/ 	.byte	0x08
	.zero		1


	//   ....[8]....
        /*0f34*/ 	.word	0x000004f0
        /*0f38*/ 	.word	0x000000ff
        /*0f3c*/ 	.word	0x00038858
        /*0f40*/ 	.short	0x0100
        /*0f42*/ 	.byte	0x08
	.zero		1


	//   ....[9]....
        /*0f44*/ 	.word	0x00000500
        /*0f48*/ 	.word	0x000000ff
        /*0f4c*/ 	.word	0x00038868
        /*0f50*/ 	.short	0x0100
        /*0f52*/ 	.byte	0x08
	.zero		1


	//   ....[10]....
        /*0f54*/ 	.word	0x000005f0
        /*0f58*/ 	.word	0x000000ff
        /*0f5c*/ 	.word	0x00038870
        /*0f60*/ 	.short	0x0100
        /*0f62*/ 	.byte	0x06
	.zero		1


	//   ....[11]....
        /*0f64*/ 	.word	0x00000600
        /*0f68*/ 	.word	0x000000ff
        /*0f6c*/ 	.word	0x00038880
        /*0f70*/ 	.short	0x0100
        /*0f72*/ 	.byte	0x06
	.zero		1


	//   ....[12]....
        /*0f74*/ 	.word	0x00000610
        /*0f78*/ 	.word	0x000000ff
        /*0f7c*/ 	.word	0x00038878
        /*0f80*/ 	.short	0x0100
        /*0f82*/ 	.byte	0x06
	.zero		1


	//   ....[13]....
        /*0f84*/ 	.word	0x00000620
        /*0f88*/ 	.word	0x000000ff
        /*0f8c*/ 	.word	0x00038888
        /*0f90*/ 	.short	0x0100
        /*0f92*/ 	.byte	0x06
	.zero		1


	//   ....[14]....
        /*0f94*/ 	.word	0x00000750
        /*0f98*/ 	.word	0x000000ff
        /*0f9c*/ 	.word	0x00038890
        /*0fa0*/ 	.short	0x0100
        /*0fa2*/ 	.byte	0x08
	.zero		1


	//   ....[15]....
        /*0fa4*/ 	.word	0x00000760
        /*0fa8*/ 	.word	0x000000ff
        /*0fac*/ 	.word	0x000388a0
        /*0fb0*/ 	.short	0x0100
        /*0fb2*/ 	.byte	0x08
	.zero		1


	//   ....[16]....
        /*0fb4*/ 	.word	0x00000770
        /*0fb8*/ 	.word	0x000000ff
        /*0fbc*/ 	.word	0x00038898
        /*0fc0*/ 	.short	0x0100
        /*0fc2*/ 	.byte	0x08
	.zero		1


	//   ....[17]....
        /*0fc4*/ 	.word	0x00000780
        /*0fc8*/ 	.word	0x000000ff
        /*0fcc*/ 	.word	0x000388a8
        /*0fd0*/ 	.short	0x0100
        /*0fd2*/ 	.byte	0x08
	.zero		1


	//   ....[18]....
        /*0fd4*/ 	.word	0x000008b0
        /*0fd8*/ 	.word	0x000000ff
        /*0fdc*/ 	.word	0x000388b0
        /*0fe0*/ 	.short	0x0100
        /*0fe2*/ 	.byte	0x08
	.zero		1


	//   ....[19]....
        /*0fe4*/ 	.word	0x000008c0
        /*0fe8*/ 	.word	0x000000ff
        /*0fec*/ 	.word	0x000388c0
        /*0ff0*/ 	.short	0x0100
        /*0ff2*/ 	.byte	0x08
	.zero		1


	//   ....[20]....
        /*0ff4*/ 	.word	0x000008d0
        /*0ff8*/ 	.word	0x000000ff
        /*0ffc*/ 	.word	0x000388b8
        /*1000*/ 	.short	0x0100
        /*1002*/ 	.byte	0x08
	.zero		1


	//   ....[21]....
        /*1004*/ 	.word	0x000008e0
        /*1008*/ 	.word	0x000000ff
        /*100c*/ 	.word	0x000388c8
        /*1010*/ 	.short	0x0100
        /*1012*/ 	.byte	0x08
	.zero		1


	//   ....[22]....
        /*1014*/ 	.word	0x000036d0
        /*1018*/ 	.word	0x00000059
        /*101c*/ 	.word	0x00038890
        /*1020*/ 	.short	0x010a
        /*1022*/ 	.byte	0x3f
	.zero		1


	//   ....[23]....
        /*1024*/ 	.word	0x00007130
        /*1028*/ 	.word	0x00000059
        /*102c*/ 	.word	0x00038890
        /*1030*/ 	.short	0x010a
        /*1032*/ 	.byte	0x3f
	.zero		1


	//   ....[24]....
        /*1034*/ 	.word	0x0000a320
        /*1038*/ 	.word	0x00000059
        /*103c*/ 	.word	0x00038890
        /*1040*/ 	.short	0x010a
        /*1042*/ 	.byte	0x3f
	.zero		1


	//   ....[25]....
        /*1044*/ 	.word	0x0000ab20
        /*1048*/ 	.word	0x0000000b
        /*104c*/ 	.word	0x00000000
        /*1050*/ 	.short	0x0101
        /*1052*/ 	.byte	0x3f
	.zero		1


	//   ....[26]....
        /*1054*/ 	.word	0x0000ab60
        /*1058*/ 	.word	0x00000059
        /*105c*/ 	.word	0x000388b0
        /*1060*/ 	.short	0x010a
        /*1062*/ 	.byte	0x3f
	.zero		1


	//   ....[27]....
        /*1064*/ 	.word	0x0000b2b0
        /*1068*/ 	.word	0x00000059
        /*106c*/ 	.word	0x00000000
        /*1070*/ 	.short	0x0101
        /*1072*/ 	.byte	0x3f
	.zero		1


	//   ....[28]....
        /*1074*/ 	.word	0x0000bb50
        /*1078*/ 	.word	0x00000016
        /*107c*/ 	.word	0x00038800
        /*1080*/ 	.short	0x010a
        /*1082*/ 	.byte	0x3f
	.zero		1


	//   ....[29]....
        /*1084*/ 	.word	0x0000bba0
        /*1088*/ 	.word	0x00000016
        /*108c*/ 	.word	0x00038800
        /*1090*/ 	.short	0x010a
        /*1092*/ 	.byte	0x3f
	.zero		1


	//   ....[30]....
        /*1094*/ 	.word	0x0000d7b0
        /*1098*/ 	.word	0x00000016
        /*109c*/ 	.word	0x00038800
        /*10a0*/ 	.short	0x010a
        /*10a2*/ 	.byte	0x3f
	.zero		1


	//   ....[31]....
        /*10a4*/ 	.word	0x00012080
        /*10a8*/ 	.word	0x00000016
        /*10ac*/ 	.word	0x00038800
        /*10b0*/ 	.short	0x010a
        /*10b2*/ 	.byte	0x3f
	.zero		1


	//   ....[32]....
        /*10b4*/ 	.word	0x00015e00
        /*10b8*/ 	.word	0x00000000
        /*10bc*/ 	.word	0x00038830
        /*10c0*/ 	.short	0x010a
        /*10c2*/ 	.byte	0x3f
	.zero		1


	//   ....[33]....
        /*10c4*/ 	.word	0x00015e40
        /*10c8*/ 	.word	0x00000000
        /*10cc*/ 	.word	0x00038830
        /*10d0*/ 	.short	0x010a
        /*10d2*/ 	.byte	0x3f
	.zero		1


	//   ....[34]....
        /*10d4*/ 	.word	0x00019b50
        /*10d8*/ 	.word	0x00000000
        /*10dc*/ 	.word	0x00000000
        /*10e0*/ 	.short	0x0101
        /*10e2*/ 	.byte	0x3f
	.zero		1


	//   ....[35]....
        /*10e4*/ 	.word	0x0001a740
        /*10e8*/ 	.word	0x0000000a
        /*10ec*/ 	.word	0x00038830
        /*10f0*/ 	.short	0x010a
        /*10f2*/ 	.byte	0x3f
	.zero		1


	//   ....[36]....
        /*10f4*/ 	.word	0x0001a7d0
        /*10f8*/ 	.word	0x0000000a
        /*10fc*/ 	.word	0x00038830
        /*1100*/ 	.short	0x010a
        /*1102*/ 	.byte	0x3f
	.zero		1


	//   ....[37]....
        /*1104*/ 	.word	0x0001ded0
        /*1108*/ 	.word	0x00000006
        /*110c*/ 	.word	0x00038850
        /*1110*/ 	.short	0x010a
        /*1112*/ 	.byte	0x3f
	.zero		1


	//   ....[38]....
        /*1114*/ 	.word	0x0001df20
        /*1118*/ 	.word	0x00000006
        /*111c*/ 	.word	0x00038850
        /*1120*/ 	.short	0x010a
        /*1122*/ 	.byte	0x3f
	.zero		1


	//   ....[39]....
        /*1124*/ 	.word	0x0001f0f0
        /*1128*/ 	.word	0x0000000a
        /*112c*/ 	.word	0x00000000
        /*1130*/ 	.short	0x0101
        /*1132*/ 	.byte	0x3f
	.zero		1


	//   ....[40]....
        /*1134*/ 	.word	0x0001f4b0
        /*1138*/ 	.word	0x00000006
        /*113c*/ 	.word	0x00000000
        /*1140*/ 	.short	0x0101
        /*1142*/ 	.byte	0x3f
	.zero		1


	//   ....[41]....
        /*1144*/ 	.word	0x0001f720
        /*1148*/ 	.word	0x00000003
        /*114c*/ 	.word	0x00038830
        /*1150*/ 	.short	0x010a
        /*1152*/ 	.byte	0x3f
	.zero		1


	//   ....[42]....
        /*1154*/ 	.word	0x0001f7b0
        /*1158*/ 	.word	0x00000003
        /*115c*/ 	.word	0x00038830
        /*1160*/ 	.short	0x010a
        /*1162*/ 	.byte	0x3f
	.zero		1


	//   ....[43]....
        /*1164*/ 	.word	0x00022ec0
        /*1168*/ 	.word	0x00000006
        /*116c*/ 	.word	0x00038850
        /*1170*/ 	.short	0x010a
        /*1172*/ 	.byte	0x3f
	.zero		1


	//   ....[44]....
        /*1174*/ 	.word	0x00022f10
        /*1178*/ 	.word	0x00000006
        /*117c*/ 	.word	0x00038850
        /*1180*/ 	.short	0x010a
        /*1182*/ 	.byte	0x3f
	.zero		1


	//   ....[45]....
        /*1184*/ 	.word	0x00023a20
        /*1188*/ 	.word	0x000000a4
        /*118c*/ 	.word	0x00000000
        /*1190*/ 	.short	0x0101
        /*1192*/ 	.byte	0x3f
	.zero		1


	//   ....[46]....
        /*1194*/ 	.word	0x00023e30
        /*1198*/ 	.word	0x00000006
        /*119c*/ 	.word	0x00000000
        /*11a0*/ 	.short	0x0101
        /*11a2*/ 	.byte	0x3f
	.zero		1


	//   ....[47]....
        /*11a4*/ 	.word	0x000247d0
        /*11a8*/ 	.word	0x00000008
        /*11ac*/ 	.word	0x00038850
        /*11b0*/ 	.short	0x010a
        /*11b2*/ 	.byte	0x3f
	.zero		1


	//   ....[48]....
        /*11b4*/ 	.word	0x00024870
        /*11b8*/ 	.word	0x00000008
        /*11bc*/ 	.word	0x00038850
        /*11c0*/ 	.short	0x010a
        /*11c2*/ 	.byte	0x3f
	.zero		1


	//   ....[49]....
        /*11c4*/ 	.word	0x00025530
        /*11c8*/ 	.word	0x00000004
        /*11cc*/ 	.word	0x00000000
        /*11d0*/ 	.short	0x0101
        /*11d2*/ 	.byte	0x3f
	.zero		1


	//   ....[50]....
        /*11d4*/ 	.word	0x00027140
        /*11d8*/ 	.word	0x00000000
        /*11dc*/ 	.word	0x00000000
        /*11e0*/ 	.short	0x0101
        /*11e2*/ 	.byte	0x3f
	.zero		1


	//   ....[51]....
        /*11e4*/ 	.word	0x00029b90
        /*11e8*/ 	.word	0x00000016
        /*11ec*/ 	.word	0x00038820
        /*11f0*/ 	.short	0x010a
        /*11f2*/ 	.byte	0x3f
	.zero		1


	//   ....[52]....
        /*11f4*/ 	.word	0x00029c20
        /*11f8*/ 	.word	0x0000000b
        /*11fc*/ 	.word	0x000388a0
        /*1200*/ 	.short	0x010a
        /*1202*/ 	.byte	0x3f
	.zero		1


	//   ....[53]....
        /*1204*/ 	.word	0x0002a170
        /*1208*/ 	.word	0x0000000b
        /*120c*/ 	.word	0x000388c0
        /*1210*/ 	.short	0x010a
        /*1212*/ 	.byte	0x3f
	.zero		1


	//   ....[54]....
        /*1214*/ 	.word	0x0002a770
        /*1218*/ 	.word	0x0000000a
        /*121c*/ 	.word	0x000388a0
        /*1220*/ 	.short	0x010a
        /*1222*/ 	.byte	0x3f
	.zero		1


	//   ....[55]....
        /*1224*/ 	.word	0x0002acb0
        /*1228*/ 	.word	0x0000000a
        /*122c*/ 	.word	0x000388c0
        /*1230*/ 	.short	0x010a
        /*1232*/ 	.byte	0x3f
	.zero		1


	//   ....[56]....
        /*1234*/ 	.word	0x0002bde0
        /*1238*/ 	.word	0x00000005
        /*123c*/ 	.word	0x00038840
        /*1240*/ 	.short	0x010a
        /*1242*/ 	.byte	0x3f
	.zero		1


	//   ....[57]....
        /*1244*/ 	.word	0x0002c410
        /*1248*/ 	.word	0x00000005
        /*124c*/ 	.word	0x00038830
        /*1250*/ 	.short	0x0107
        /*1252*/ 	.byte	0x3f
	.zero		1


	//   ....[58]....
        /*1254*/ 	.word	0x0002c4f0
        /*1258*/ 	.word	0x00000005
        /*125c*/ 	.word	0x00038830
        /*1260*/ 	.short	0x0101
        /*1262*/ 	.byte	0x3f
	.zero		1


	//   ....[59]....
        /*1264*/ 	.word	0x0002d140
        /*1268*/ 	.word	0x00000016
        /*126c*/ 	.word	0x00038800
        /*1270*/ 	.short	0x0107
        /*1272*/ 	.byte	0x3f
	.zero		1


	//   ....[60]....
        /*1274*/ 	.word	0x0002d240
        /*1278*/ 	.word	0x00000016
        /*127c*/ 	.word	0x00038800
        /*1280*/ 	.short	0x0101
        /*1282*/ 	.byte	0x3f
	.zero		1


	//   ....[61]....
        /*1284*/ 	.word	0x0002d260
        /*1288*/ 	.word	0x00000016
        /*128c*/ 	.word	0x00038820
        /*1290*/ 	.short	0x010a
        /*1292*/ 	.byte	0x3f
	.zero		1


	//   ....[62]....
        /*1294*/ 	.word	0x0002d680
        /*1298*/ 	.word	0x00000006
        /*129c*/ 	.word	0x00038840
        /*12a0*/ 	.short	0x010a
        /*12a2*/ 	.byte	0x3f
	.zero		1


	//   ....[63]....
        /*12a4*/ 	.word	0x0002dc20
        /*12a8*/ 	.word	0x00000006
        /*12ac*/ 	.word	0x00038830
        /*12b0*/ 	.short	0x0107
        /*12b2*/ 	.byte	0x3f
	.zero		1


	//   ....[64]....
        /*12b4*/ 	.word	0x0002dce0
        /*12b8*/ 	.word	0x00000006
        /*12bc*/ 	.word	0x00038830
        /*12c0*/ 	.short	0x0101
        /*12c2*/ 	.byte	0x3f
	.zero		1


	//   ....[65]....
        /*12c4*/ 	.word	0x0002dd40
        /*12c8*/ 	.word	0x00000006
        /*12cc*/ 	.word	0x00038860
        /*12d0*/ 	.short	0x010a
        /*12d2*/ 	.byte	0x3f
	.zero		1


	//   ....[66]....
        /*12d4*/ 	.word	0x0002e250
        /*12d8*/ 	.word	0x00000006
        /*12dc*/ 	.word	0x00038850
        /*12e0*/ 	.short	0x0107
        /*12e2*/ 	.byte	0x3f
	.zero		1


	//   ....[67]....
        /*12e4*/ 	.word	0x0002e430
        /*12e8*/ 	.word	0x00000006
        /*12ec*/ 	.word	0x00038850
        /*12f0*/ 	.short	0x0101
        /*12f2*/ 	.byte	0x3f
	.zero		1


	//   ....[68]....
        /*12f4*/ 	.word	0x0002e650
        /*12f8*/ 	.word	0x00000004
        /*12fc*/ 	.word	0x00038860
        /*1300*/ 	.short	0x010a
        /*1302*/ 	.byte	0x3f
	.zero		1


	//   ....[69]....
        /*1304*/ 	.word	0x0002ebc0
        /*1308*/ 	.word	0x00000004
        /*130c*/ 	.word	0x00038850
        /*1310*/ 	.short	0x0107
        /*1312*/ 	.byte	0x3f
	.zero		1


	//   ....[70]....
        /*1314*/ 	.word	0x0002ec80
        /*1318*/ 	.word	0x00000004
        /*131c*/ 	.word	0x00038850
        /*1320*/ 	.short	0x0101
        /*1322*/ 	.byte	0x3f
	.zero		1


	//   ....[71]....
        /*1324*/ 	.word	0x0002f9e0
        /*1328*/ 	.word	0x00000005
        /*132c*/ 	.word	0x00038820
        /*1330*/ 	.short	0x010a
        /*1332*/ 	.byte	0x3f
	.zero		1


	//   ....[72]....
        /*1334*/ 	.word	0x0002fb50
        /*1338*/ 	.word	0x00000003
        /*133c*/ 	.word	0x00038840
        /*1340*/ 	.short	0x010a
        /*1342*/ 	.byte	0x3f
	.zero		1


	//   ....[73]....
        /*1344*/ 	.word	0x0002fbf0
        /*1348*/ 	.word	0x0000001b
        /*134c*/ 	.word	0x00038840
        /*1350*/ 	.short	0x010a
        /*1352*/ 	.byte	0x3f
	.zero		1


	//   ....[74]....
        /*1354*/ 	.word	0x0002fc30
        /*1358*/ 	.word	0x00000003
        /*135c*/ 	.word	0x00038860
        /*1360*/ 	.short	0x010a
        /*1362*/ 	.byte	0x3f
	.zero		1


	//   ....[75]....
        /*1364*/ 	.word	0x0002fc70
        /*1368*/ 	.word	0x0000001b
        /*136c*/ 	.word	0x00038860
        /*1370*/ 	.short	0x010a
        /*1372*/ 	.byte	0x3f
	.zero		1


	//   ....[76]....
        /*1374*/ 	.word	0x0002fcd0
        /*1378*/ 	.word	0x00000059
        /*137c*/ 	.word	0x00038890
        /*1380*/ 	.short	0x010a
        /*1382*/ 	.byte	0x3f
	.zero		1


	//   ....[77]....
        /*1384*/ 	.word	0x000300b0
        /*1388*/ 	.word	0x00000059
        /*138c*/ 	.word	0x00038890
        /*1390*/ 	.short	0x010a
        /*1392*/ 	.byte	0x3f
	.zero		1


	//   ....[78]....
        /*1394*/ 	.word	0x00030490
        /*1398*/ 	.word	0x00000059
        /*139c*/ 	.word	0x00038890
        /*13a0*/ 	.short	0x010a
        /*13a2*/ 	.byte	0x3f
	.zero		1


	//   ....[79]....
        /*13a4*/ 	.word	0x00030870
        /*13a8*/ 	.word	0x00000059
        /*13ac*/ 	.word	0x000388b0
        /*13b0*/ 	.short	0x010a
        /*13b2*/ 	.byte	0x3f
	.zero		1


	//   ....[80]....
        /*13b4*/ 	.word	0x00030fc0
        /*13b8*/ 	.word	0x00000016
        /*13bc*/ 	.word	0x00038800
        /*13c0*/ 	.short	0x010a
        /*13c2*/ 	.byte	0x3f
	.zero		1


	//   ....[81]....
        /*13c4*/ 	.word	0x00031720
        /*13c8*/ 	.word	0x00000016
        /*13cc*/ 	.word	0x00038800
        /*13d0*/ 	.short	0x010a
        /*13d2*/ 	.byte	0x3f
	.zero		1


	//   ....[82]....
        /*13d4*/ 	.word	0x00031770
        /*13d8*/ 	.word	0x00000000
        /*13dc*/ 	.word	0x00038830
        /*13e0*/ 	.short	0x010a
        /*13e2*/ 	.byte	0x3f
	.zero		1


	//   ....[83]....
        /*13e4*/ 	.word	0x000317c0
        /*13e8*/ 	.word	0x0000000a
        /*13ec*/ 	.word	0x00038830
        /*13f0*/ 	.short	0x010a
        /*13f2*/ 	.byte	0x3f
	.zero		1


	//   ....[84]....
        /*13f4*/ 	.word	0x00031810
        /*13f8*/ 	.word	0x00000006
        /*13fc*/ 	.word	0x00038850
        /*1400*/ 	.short	0x010a
        /*1402*/ 	.byte	0x3f
	.zero		1


	//   ....[85]....
        /*1404*/ 	.word	0x00031860
        /*1408*/ 	.word	0x00000003
        /*140c*/ 	.word	0x00038830
        /*1410*/ 	.short	0x010a
        /*1412*/ 	.byte	0x3f
	.zero		1


	//   ....[86]....
        /*1414*/ 	.word	0x000318b0
        /*1418*/ 	.word	0x00000006
        /*141c*/ 	.word	0x00038850
        /*1420*/ 	.short	0x010a
        /*1422*/ 	.byte	0x3f
	.zero		1


	//   ....[87]....
        /*1424*/ 	.word	0x00031900
        /*1428*/ 	.word	0x00000008
        /*142c*/ 	.word	0x00038850
        /*1430*/ 	.short	0x010a
        /*1432*/ 	.byte	0x3f
	.zero		1


	//   ....[88]....
        /*1434*/ 	.word	0x00031aa0
        /*1438*/ 	.word	0x00000016
        /*143c*/ 	.word	0x00038820
        /*1440*/ 	.short	0x010a
        /*1442*/ 	.byte	0x3f
	.zero		1


	//   ....[89]....
        /*1444*/ 	.word	0x00031af0
        /*1448*/ 	.word	0x0000000b
        /*144c*/ 	.word	0x000388a0
        /*1450*/ 	.short	0x010a
        /*1452*/ 	.byte	0x3f
	.zero		1


	//   ....[90]....
        /*1454*/ 	.word	0x00031b40
        /*1458*/ 	.word	0x0000000b
        /*145c*/ 	.word	0x000388c0
        /*1460*/ 	.short	0x010a
        /*1462*/ 	.byte	0x3f
	.zero		1


	//   ....[91]....
        /*1464*/ 	.word	0x00031b90
        /*1468*/ 	.word	0x0000000a
        /*146c*/ 	.word	0x000388a0
        /*1470*/ 	.short	0x010a
        /*1472*/ 	.byte	0x3f
	.zero		1


	//   ....[92]....
        /*1474*/ 	.word	0x00031be0
        /*1478*/ 	.word	0x0000000a
        /*147c*/ 	.word	0x000388c0
        /*1480*/ 	.short	0x010a
        /*1482*/ 	.byte	0x3f
	.zero		1


	//   ....[93]....
        /*1484*/ 	.word	0x00031d00
        /*1488*/ 	.word	0x00000005
        /*148c*/ 	.word	0x00038840
        /*1490*/ 	.short	0x010a
        /*1492*/ 	.byte	0x3f
	.zero		1


	//   ....[94]....
        /*1494*/ 	.word	0x00033060
        /*1498*/ 	.word	0x00000016
        /*149c*/ 	.word	0x00038820
        /*14a0*/ 	.short	0x010a
        /*14a2*/ 	.byte	0x3f
	.zero		1


	//   ....[95]....
        /*14a4*/ 	.word	0x000330b0
        /*14a8*/ 	.word	0x00000006
        /*14ac*/ 	.word	0x00038840
        /*14b0*/ 	.short	0x010a
        /*14b2*/ 	.byte	0x3f
	.zero		1


	//   ....[96]....
        /*14b4*/ 	.word	0x00033850
        /*14b8*/ 	.word	0x00000006
        /*14bc*/ 	.word	0x00038860
        /*14c0*/ 	.short	0x010a
        /*14c2*/ 	.byte	0x3f
	.zero		1


	//   ....[97]....
        /*14c4*/ 	.word	0x00034020
        /*14c8*/ 	.word	0x00000004
        /*14cc*/ 	.word	0x00038860
        /*14d0*/ 	.short	0x010a
        /*14d2*/ 	.byte	0x3f
	.zero		1


	//   ....[98]....
        /*14d4*/ 	.word	0x00035170
        /*14d8*/ 	.word	0x00000005
        /*14dc*/ 	.word	0x00038820
        /*14e0*/ 	.short	0x010a
        /*14e2*/ 	.byte	0x3f
	.zero		1


	//   ....[99]....
        /*14e4*/ 	.word	0x00035310
        /*14e8*/ 	.word	0x00000003
        /*14ec*/ 	.word	0x00038840
        /*14f0*/ 	.short	0x010a
        /*14f2*/ 	.byte	0x3f
	.zero		1


	//   ....[100]....
        /*14f4*/ 	.word	0x00035360
        /*14f8*/ 	.word	0x0000001b
        /*14fc*/ 	.word	0x00038840
        /*1500*/ 	.short	0x010a
        /*1502*/ 	.byte	0x3f
	.zero		1


	//   ....[101]....
        /*1504*/ 	.word	0x000353b0
        /*1508*/ 	.word	0x00000003
        /*150c*/ 	.word	0x00038860
        /*1510*/ 	.short	0x010a
        /*1512*/ 	.byte	0x3f
	.zero		1


	//----- nvinfo : EIATTR_NUM_MBARRIERS
	.align		4
.L_329:
        /*1514*/ 	.byte	0x03, 0x38
        /*1516*/ 	.short	0x0016


	//----- nvinfo : EIATTR_EXIT_INSTR_OFFSETS
	.align		4
        /*1518*/ 	.byte	0x04, 0x1c
        /*151a*/ 	.short	(.L_331 - .L_330)


	//   ....[0]....
.L_330:
        /*151c*/ 	.word	0x0002fcc0


	//----- nvinfo : EIATTR_MAX_THREADS
	.align		4
.L_331:
        /*1520*/ 	.byte	0x04, 0x05
        /*1522*/ 	.short	(.L_333 - .L_332)
.L_332:
        /*1524*/ 	.word	0x00000180
        /*1528*/ 	.word	0x00000001
        /*152c*/ 	.word	0x00000001


	//----- nvinfo : EIATTR_CRS_STACK_SIZE
	.align		4
.L_333:
        /*1530*/ 	.byte	0x04, 0x1e
        /*1532*/ 	.short	(.L_335 - .L_334)
.L_334:
        /*1534*/ 	.word	0x00000000


	//----- nvinfo : EIATTR_CBANK_PARAM_SIZE
	.align		4
.L_335:
        /*1538*/ 	.byte	0x03, 0x19
        /*153a*/ 	.short	0x0af0


	//----- nvinfo : EIATTR_PARAM_CBANK
	.align		4
        /*153c*/ 	.byte	0x04, 0x0a
        /*153e*/ 	.short	(.L_337 - .L_336)
	.align		4
.L_336:
        /*1540*/ 	.word	index@(.nv.constant0._ZN7cutlass13device_kernelIN5flash11enable_sm90INS1_16FlashAttnFwdSm90INS1_25CollectiveMainloopFwdSm90ILi2EN4cute5tupleIJNS5_1CILi1EEES8_S8_EEENS6_IJNS7_ILi128EEENS7_ILi80EEENS7_ILi256EEEEEELi256ENS_10bfloat16_tEfNS_4arch4Sm90ELb1ELb0ELb0ELb1ELb1ELb1ELb0ELb1ELb1ELb1ELb0ELb0EEENS1_21CollectiveEpilogueFwdINS6_IJSA_SC_SB_EEES9_SE_SG_Li256ELb1ELb1ELb0ELb0EEENS1_36VarlenDynamicPersistentTileSchedulerILi128ELi80ELi256ELi128ELb0ELb1ELb1ELb1ELb1ELb1EEEEEEEEEvNT_6ParamsE)
        /*1544*/ 	.short	0x0210
        /*1546*/ 	.short	0x0af0


	//----- nvinfo : EIATTR_SW_WAR
	.align		4
.L_337:
        /*1548*/ 	.byte	0x04, 0x36
        /*154a*/ 	.short	(.L_339 - .L_338)
.L_338:
        /*154c*/ 	.word	0x00000008
.L_339:


//--------------------- .nv.callgraph             --------------------------
	.section	.nv.callgraph,"",@"SHT_CUDA_CALLGRAPH"
	.align	4
	.sectionentsize	8
	.align		4
        /*0000*/ 	.word	0x00000000
	.align		4
        /*0004*/ 	.word	0xffffffff
	.align		4
        /*0008*/ 	.word	index@(_ZN7cutlass13device_kernelIN5flash11enable_sm90INS1_16FlashAttnFwdSm90INS1_25CollectiveMainloopFwdSm90ILi2EN4cute5tupleIJNS5_1CILi1EEES8_S8_EEENS6_IJNS7_ILi128EEENS7_ILi80EEENS7_ILi256EEEEEELi256ENS_10bfloat16_tEfNS_4arch4Sm90ELb0ELb0ELb0ELb0ELb1ELb0ELb0ELb1ELb1ELb1ELb0ELb0EEENS1_21CollectiveEpilogueFwdINS6_IJSA_SC_SB_EEES9_SE_SG_Li256ELb0ELb1ELb0ELb0EEENS1_29StaticPersistentTileSchedulerILb0EEEEEEEEEvNT_6ParamsE)
	.align		4
        /*000c*/ 	.word	index@(__assertfail)
	.align		4
        /*0010*/ 	.word	index@(_ZN7cutlass13device_kernelIN5flash11enable_sm90INS1_16FlashAttnFwdSm90INS1_25CollectiveMainloopFwdSm90ILi2EN4cute5tupleIJNS5_1CILi1EEES8_S8_EEENS6_IJNS7_ILi128EEENS7_ILi80EEENS7_ILi256EEEEEELi256ENS_10bfloat16_tEfNS_4arch4Sm90ELb0ELb0ELb0ELb1ELb1ELb0ELb0ELb1ELb1ELb1ELb0ELb0EEENS1_21CollectiveEpilogueFwdINS6_IJSA_SC_SB_EEES9_SE_SG_Li256ELb1ELb1ELb0ELb0EEENS1_36VarlenDynamicPersistentTileSchedulerILi128ELi80ELi256ELi128ELb0ELb1ELb1ELb0ELb1ELb1EEEEEEEEEvNT_6ParamsE)
	.align		4
        /*0014*/ 	.word	index@(__assertfail)
	.align		4
        /*0018*/ 	.word	index@(_ZN7cutlass13device_kernelIN5flash11enable_sm90INS1_16FlashAttnFwdSm90INS1_25CollectiveMainloopFwdSm90ILi2EN4cute5tupleIJNS5_1CILi1EEES8_S8_EEENS6_IJNS7_ILi128EEENS7_ILi80EEENS7_ILi256EEEEEELi256ENS_10bfloat16_tEfNS_4arch4Sm90ELb0ELb0ELb0ELb1ELb1ELb1ELb0ELb1ELb1ELb1ELb0ELb0EEENS1_21CollectiveEpilogueFwdINS6_IJSA_SC_SB_EEES9_SE_SG_Li256ELb1ELb1ELb0ELb0EEENS1_36VarlenDynamicPersistentTileSchedulerILi128ELi80ELi256ELi128ELb0ELb1ELb1ELb0ELb1ELb1EEEEEEEEEvNT_6ParamsE)
	.align		4
        /*001c*/ 	.word	index@(__assertfail)
	.align		4
        /*0020*/ 	.word	index@(_ZN7cutlass13device_kernelIN5flash11enable_sm90INS1_16FlashAttnFwdSm90INS1_25CollectiveMainloopFwdSm90ILi2EN4cute5tupleIJNS5_1CILi1EEES8_S8_EEENS6_IJNS7_ILi128EEENS7_ILi64EEENS7_ILi256EEEEEELi256ENS_10bfloat16_tEfNS_4arch4Sm90ELb0ELb1ELb0ELb0ELb1ELb0ELb0ELb1ELb1ELb1ELb0ELb0EEENS1_21CollectiveEpilogueFwdINS6_IJSA_SC_SB_EEES9_SE_SG_Li256ELb0ELb1ELb0ELb0EEENS1_30DynamicPersistentTileSchedulerILi256ELi128ELb0ELb1ELb1EEEEEEEEEvNT_6ParamsE)
	.align		4
        /*0024*/ 	.word	index@(__assertfail)
	.align		4
        /*0028*/ 	.word	index@(_ZN7cutlass13device_kernelIN5flash11enable_sm90INS1_16FlashAttnFwdSm90INS1_25CollectiveMainloopFwdSm90ILi2EN4cute5tupleIJNS5_1CILi1EEES8_S8_EEENS6_IJNS7_ILi128EEENS7_ILi64EEENS7_ILi256EEEEEELi256ENS_10bfloat16_tEfNS_4arch4Sm90ELb0ELb1ELb0ELb1ELb1ELb0ELb0ELb1ELb1ELb1ELb0ELb0EEENS1_21CollectiveEpilogueFwdINS6_IJSA_SC_SB_EEES9_SE_SG_Li256ELb1ELb1ELb0ELb0EEENS1_36VarlenDynamicPersistentTileSchedulerILi128ELi64ELi256ELi128ELb0ELb1ELb1ELb1ELb0ELb1EEEEEEEEEvNT_6ParamsE)
	.align		4
        /*002c*/ 	.word	index@(__assertfail)
	.align		4
        /*0030*/ 	.word	index@(_ZN7cutlass13device_kernelIN5flash11enable_sm90INS1_16FlashAttnFwdSm90INS1_25CollectiveMainloopFwdSm90ILi2EN4cute5tupleIJNS5_1CILi1EEES8_S8_EEENS6_IJNS7_ILi128EEENS7_ILi64EEENS7_ILi256EEEEEELi256ENS_10bfloat16_tEfNS_4arch4Sm90ELb0ELb1ELb0ELb1ELb1ELb1ELb0ELb1ELb1ELb1ELb0ELb0EEENS1_21CollectiveEpilogueFwdINS6_IJSA_SC_SB_EEES9_SE_SG_Li256ELb1ELb1ELb0ELb0EEENS1_36VarlenDynamicPersistentTileSchedulerILi128ELi64ELi256ELi128ELb0ELb1ELb1ELb1ELb0ELb1EEEEEEEEEvNT_6ParamsE)
	.align		4
        /*0034*/ 	.word	index@(__assertfail)
	.align		4
        /*0038*/ 	.word	index@(_ZN7cutlass13device_kernelIN5flash11enable_sm90INS1_16FlashAttnFwdSm90INS1_25CollectiveMainloopFwdSm90ILi2EN4cute5tupleIJNS5_1CILi1EEES8_S8_EEENS6_IJNS7_ILi128EEENS7_ILi80EEENS7_ILi256EEEEEELi256ENS_10bfloat16_tEfNS_4arch4Sm90ELb1ELb0ELb0ELb0ELb1ELb0ELb0ELb1ELb1ELb1ELb0ELb0EEENS1_21CollectiveEpilogueFwdINS6_IJSA_SC_SB_EEES9_SE_SG_Li256ELb0ELb1ELb0ELb0EEENS1_30DynamicPersistentTileSchedulerILi256ELi128ELb0ELb1ELb1EEEEEEEEEvNT_6ParamsE)
	.align		4
        /*003c*/ 	.word	index@(__assertfail)
	.align		4
        /*0040*/ 	.word	index@(_ZN7cutlass13device_kernelIN5flash11enable_sm90INS1_16FlashAttnFwdSm90INS1_25CollectiveMainloopFwdSm90ILi2EN4cute5tupleIJNS5_1CILi1EEES8_S8_EEENS6_IJNS7_ILi128EEENS7_ILi80EEENS7_ILi256EEEEEELi256ENS_10bfloat16_tEfNS_4arch4Sm90ELb1ELb0ELb0ELb1ELb1ELb0ELb0ELb1ELb1ELb1ELb0ELb0EEENS1_21CollectiveEpilogueFwdINS6_IJSA_SC_SB_EEES9_SE_SG_Li256ELb1ELb1ELb0ELb0EEENS1_36VarlenDynamicPersistentTileSchedulerILi128ELi80ELi256ELi128ELb0ELb1ELb1ELb1ELb1ELb1EEEEEEEEEvNT_6ParamsE)
	.align		4
        /*0044*/ 	.word	index@(__assertfail)
	.align		4
        /*0048*/ 	.word	index@(_ZN7cutlass13device_kernelIN5flash11enable_sm90INS1_16FlashAttnFwdSm90INS1_25CollectiveMainloopFwdSm90ILi2EN4cute5tupleIJNS5_1CILi1EEES8_S8_EEENS6_IJNS7_ILi128EEENS7_ILi80EEENS7_ILi256EEEEEELi256ENS_10bfloat16_tEfNS_4arch4Sm90ELb1ELb0ELb0ELb1ELb1ELb1ELb0ELb1ELb1ELb1ELb0ELb0EEENS1_21CollectiveEpilogueFwdINS6_IJSA_SC_SB_EEES9_SE_SG_Li256ELb1ELb1ELb0ELb0EEENS1_36VarlenDynamicPersistentTileSchedulerILi128ELi80ELi256ELi128ELb0ELb1ELb1ELb1ELb1ELb1EEEEEEEEEvNT_6ParamsE)
	.align		4
        /*004c*/ 	.word	index@(__assertfail)
	.align		4
        /*0050*/ 	.word	0x00000000
	.align		4
        /*0054*/ 	.word	0xfffffffe
	.align		4
        /*0058*/ 	.word	0x00000000
	.align		4
        /*005c*/ 	.word	0xfffffffd
	.align		4
        /*0060*/ 	.word	0x00000000
	.align		4
        /*0064*/ 	.word	0xfffffffc


//--------------------- .nv.constant4             --------------------------
	.section	.nv.constant4,"a",@progbits
	.align	8
	.align		8
.nv.constant4:
        /*0000*/ 	.dword	__assertfail
	.align		8
        /*0008*/ 	.dword	__unnamed_1
	.align		8
        /*0010*/ 	.dword	__unnamed_2
	.align		8
        /*0018*/ 	.dword	__unnamed_3
	.align		8
        /*0020*/ 	.dword	__unnamed_4
	.align		8
        /*0028*/ 	.dword	__unnamed_5
	.align		8
        /*0030*/ 	.dword	__unnamed_6
	.align		8
        /*0038*/ 	.dword	__unnamed_7
	.align		8
        /*0040*/ 	.dword	__unnamed_8
	.align		8
        /*0048*/ 	.dword	__unnamed_9
	.align		8
        /*0050*/ 	.dword	_ZN72_INTERNAL_c7809ec2_36_flash_fwd_hdim256_bf16_paged_sm90_cu_9949e2e8_44604cuda3std3__45__cpo5beginE
	.align		8
        /*0058*/ 	.dword	_ZN72_INTERNAL_c7809ec2_36_flash_fwd_hdim256_bf16_paged_sm90_cu_9949e2e8_44604cuda3std3__45__cpo3endE
	.align		8
        /*0060*/ 	.dword	_ZN72_INTERNAL_c7809ec2_36_flash_fwd_hdim256_bf16_paged_sm90_cu_9949e2e8_44604cuda3std3__45__cpo6cbeginE
	.align		8
        /*0068*/ 	.dword	_ZN72_INTERNAL_c7809ec2_36_flash_fwd_hdim256_bf16_paged_sm90_cu_9949e2e8_44604cuda3std3__45__cpo4cendE
	.align		8
        /*0070*/ 	.dword	_ZN72_INTERNAL_c7809ec2_36_flash_fwd_hdim256_bf16_paged_sm90_cu_9949e2e8_44604cuda3std3__474_GLOBAL__N__c7809ec2_36_flash_fwd_hdim256_bf16_paged_sm90_cu_9949e2e8_44606ignoreE
	.align		8
        /*0078*/ 	.dword	_ZN72_INTERNAL_c7809ec2_36_flash_fwd_hdim256_bf16_paged_sm90_cu_9949e2e8_44604cuda3std3__419piecewise_constructE
	.align		8
        /*0080*/ 	.dword	_ZN72_INTERNAL_c7809ec2_36_flash_fwd_hdim256_bf16_paged_sm90_cu_9949e2e8_44604cuda3std3__48in_placeE
	.align		8
        /*0088*/ 	.dword	_ZN72_INTERNAL_c7809ec2_36_flash_fwd_hdim256_bf16_paged_sm90_cu_9949e2e8_44604cuda3std6ranges3__45__cpo4swapE
	.align		8
        /*0090*/ 	.dword	_ZN72_INTERNAL_c7809ec2_36_flash_fwd_hdim256_bf16_paged_sm90_cu_9949e2e8_44604cuda3std6ranges3__45__cpo9iter_moveE
	.align		8
        /*0098*/ 	.dword	_ZN72_INTERNAL_c7809ec2_36_flash_fwd_hdim256_bf16_paged_sm90_cu_9949e2e8_44604cute7productE
	.align		8
        /*00a0*/ 	.dword	_ZN72_INTERNAL_c7809ec2_36_flash_fwd_hdim256_bf16_paged_sm90_cu_9949e2e8_44604cute1_E
	.align		8
        /*00a8*/ 	.dword	$str$23
	.align		8
        /*00b0*/ 	.dword	$str$24


//--------------------- .text._ZN7cutlass13device_kernelIN5flash11enable_sm90INS1_16FlashAttnFwdSm90INS1_25CollectiveMainloopFwdSm90ILi2EN4cute5tupleIJNS5_1CILi1EEES8_S8_EEENS6_IJNS7_ILi128EEENS7_ILi80EEENS7_ILi256EEEEEELi256ENS_10bfloat16_tEfNS_4arch4Sm90ELb0ELb0ELb0ELb0ELb1ELb0ELb0ELb1ELb1ELb1ELb0ELb0EEENS1_21CollectiveEpilogueFwdINS6_IJSA_SC_SB_EEES9_SE_SG_Li256ELb0ELb1ELb0ELb0EEENS1_29StaticPersistentTileSchedulerILb0EEEEEEEEEvNT_6ParamsE --------------------------
	.section	.text._ZN7cutlass13device_kernelIN5flash11enable_sm90INS1_16FlashAttnFwdSm90INS1_25CollectiveMainloopFwdSm90ILi2EN4cute5tupleIJNS5_1CILi1EEES8_S8_EEENS6_IJNS7_ILi128EEENS7_ILi80EEENS7_ILi256EEEEEELi256ENS_10bfloat16_tEfNS_4arch4Sm90ELb0ELb0ELb0ELb0ELb1ELb0ELb0ELb1ELb1ELb1ELb0ELb0EEENS1_21CollectiveEpilogueFwdINS6_IJSA_SC_SB_EEES9_SE_SG_Li256ELb0ELb1ELb0ELb0EEENS1_29StaticPersistentTileSchedulerILb0EEEEEEEEEvNT_6ParamsE,"ax",@progbits
	.align	128
.text._ZN7cutlass13device_kernelIN5flash11enable_sm90INS1_16FlashAttnFwdSm90INS1_25CollectiveMainloopFwdSm90ILi2EN4cute5tupleIJNS5_1CILi1EEES8_S8_EEENS6_IJNS7_ILi128EEENS7_ILi80EEENS7_ILi256EEEEEELi256ENS_10bfloat16_tEfNS_4arch4Sm90ELb0ELb0ELb0ELb0ELb1ELb0ELb0ELb1ELb1ELb1ELb0ELb0EEENS1_21CollectiveEpilogueFwdINS6_IJSA_SC_SB_EEES9_SE_SG_Li256ELb0ELb1ELb0ELb0EEENS1_29StaticPersistentTileSchedulerILb0EEEEEEEEEvNT_6ParamsE:
        .type           _ZN7cutlass13device_kernelIN5flash11enable_sm90INS1_16FlashAttnFwdSm90INS1_25CollectiveMainloopFwdSm90ILi2EN4cute5tupleIJNS5_1CILi1EEES8_S8_EEENS6_IJNS7_ILi128EEENS7_ILi80EEENS7_ILi256EEEEEELi256ENS_10bfloat16_tEfNS_4arch4Sm90ELb0ELb0ELb0ELb0ELb1ELb0ELb0ELb1ELb1ELb1ELb0ELb0EEENS1_21CollectiveEpilogueFwdINS6_IJSA_SC_SB_EEES9_SE_SG_Li256ELb0ELb1ELb0ELb0EEENS1_29StaticPersistentTileSchedulerILb0EEEEEEEEEvNT_6ParamsE,@function
        .size           _ZN7cutlass13device_kernelIN5flash11enable_sm90INS1_16FlashAttnFwdSm90INS1_25CollectiveMainloopFwdSm90ILi2EN4cute5tupleIJNS5_1CILi1EEES8_S8_EEENS6_IJNS7_ILi128EEENS7_ILi80EEENS7_ILi256EEEEEELi256ENS_10bfloat16_tEfNS_4arch4Sm90ELb0ELb0ELb0ELb0ELb1ELb0ELb0ELb1ELb1ELb1ELb0ELb0EEENS1_21CollectiveEpilogueFwdINS6_IJSA_SC_SB_EEES9_SE_SG_Li256ELb0ELb1ELb0ELb0EEENS1_29StaticPersistentTileSchedulerILb0EEEEEEEEEvNT_6ParamsE,(.L_x_3293 - _ZN7cutlass13device_kernelIN5flash11enable_sm90INS1_16FlashAttnFwdSm90INS1_25CollectiveMainloopFwdSm90ILi2EN4cute5tupleIJNS5_1CILi1EEES8_S8_EEENS6_IJNS7_ILi128EEENS7_ILi80EEENS7_ILi256EEEEEELi256ENS_10bfloat16_tEfNS_4arch4Sm90ELb0ELb0ELb0ELb0ELb1ELb0ELb0ELb1ELb1ELb1ELb0ELb0EEENS1_21CollectiveEpilogueFwdINS6_IJSA_SC_SB_EEES9_SE_SG_Li256ELb0ELb1ELb0ELb0EEENS1_29StaticPersistentTileSchedulerILb0EEEEEEEEEvNT_6ParamsE)
        .other          _ZN7cutlass13device_kernelIN5flash11enable_sm90INS1_16FlashAttnFwdSm90INS1_25CollectiveMainloopFwdSm90ILi2EN4cute5tupleIJNS5_1CILi1EEES8_S8_EEENS6_IJNS7_ILi128EEENS7_ILi80EEENS7_ILi256EEEEEELi256ENS_10bfloat16_tEfNS_4arch4Sm90ELb0ELb0ELb0ELb0ELb1ELb0ELb0ELb1ELb1ELb1ELb0ELb0EEENS1_21CollectiveEpilogueFwdINS6_IJSA_SC_SB_EEES9_SE_SG_Li256ELb0ELb1ELb0ELb0EEENS1_29StaticPersistentTileSchedulerILb0EEEEEEEEEvNT_6ParamsE,@"STO_CUDA_ENTRY STV_DEFAULT"
_ZN7cutlass13device_kernelIN5flash11enable_sm90INS1_16FlashAttnFwdSm90INS1_25CollectiveMainloopFwdSm90ILi2EN4cute5tupleIJNS5_1CILi1EEES8_S8_EEENS6_IJNS7_ILi128EEENS7_ILi80EEENS7_ILi256EEEEEELi256ENS_10bfloat16_tEfNS_4arch4Sm90ELb0ELb0ELb0ELb0ELb1ELb0ELb0ELb1ELb1ELb1ELb0ELb0EEENS1_21CollectiveEpilogueFwdINS6_IJSA_SC_SB_EEES9_SE_SG_Li256ELb0ELb1ELb0ELb0EEENS1_29StaticPersistentTileSchedulerILb0EEEEEEEEEvNT_6ParamsE:
[----:B------:R-:W0:Y:S02]  /*0000*/  LDC R1, c[0x0][0x28] ;  /* 0x00000a00ff017b82 */ /* 0x000e240000000800 */
[----:B0-----:R-:W-:Y:S01]  /*0010*/  VIADD R1, R1, 0xfffffff0 ;  /* 0xfffffff001017836 */ /* 0x001fe20000000000 */
[----:B------:R-:W0:Y:S01]  /*0020*/  S2R R27, SR_TID.X ;  /* 0x00000000001b7919 */ /* 0x000e220000002100 */
[----:B------:R-:W-:Y:S01]  /*0030*/  ELECT P0, URZ, PT ;  /* 0x00000000003f782f */ /* 0x000fe20003800000 */
[----:B------:R-:W-:Y:S01]  /*0040*/  UMOV UR4, 0x80 ;  /* 0x0000008000047882 */ /* 0x000fe20000000000 */
[----:B------:R-:W-:Y:S01]  /*0050*/  UMOV UR7, 0x100 ;  /* 0x0000010000077882 */ /* 0x000fe20000000000 */
[----:B0-----:R-:W-:-:S05]  /*0060*/  SHF.R.U32.HI R0, RZ, 0x5, R27 ;  /* 0x00000005ff007819 */ /* 0x001fca000001161b */
[----:B------:R-:W0:Y:S02]  /*0070*/  SHFL.IDX PT, R2, R0, RZ, 0x1f ;  /* 0x00001fff00027589 */ /* 0x000e2400000e0000 */
[C---:B0-----:R-:W-:Y:S02]  /*0080*/  ISETP.NE.OR P0, PT, R2.reuse, RZ, !P0 ;  /* 0x000000ff0200720c */ /* 0x041fe40004705670 */
[----:B------:R-:W-:Y:S02]  /*0090*/  ISETP.NE.AND P1, PT, R2, RZ, PT ;  /* 0x000000ff0200720c */ /* 0x000fe40003f25270 */
[----:B------:R-:W-:-:S06]  /*00a0*/  SHF.R.U32.HI R2, RZ, 0x7, R27 ;  /* 0x00000007ff027819 */ /* 0x000fcc000001161b */
[----:B------:R-:W0:Y:S03]  /*00b0*/  SHFL.IDX PT, R2, R2, RZ, 0x1f ;  /* 0x00001fff02027589 */ /* 0x000e2600000e0000 */
[----:B------:R-:W-:Y:S01]  /*00c0*/  VOTEU.ALL UP0, P0 ;  /* 0x00000000003f7886 */ /* 0x000fe20000000000 */
[----:B------:R-:W-:-:S04]  /*00d0*/  VOTEU.ALL UP1, P0 ;  /* 0x00000000003f7886 */ /* 0x000fc80000020000 */
[----:B------:R-:W1:Y:S01]  /*00e0*/  @!UP0 S2UR UR8, SR_CgaCtaId ;  /* 0x00000000000889c3 */ /* 0x000e620000008800 */
[----:B------:R-:W-:Y:S01]  /*00f0*/  @!UP0 UMOV UR6, 0x400 ;  /* 0x0000040000068882 */ /* 0x000fe20000000000 */
[----:B------:R-:W-:-:S04]  /*0100*/  @!UP0 UIADD3 UR4, -UR4, 0x100000, URZ ;  /* 0x0010000004048890 */ /* 0x000fc8000fffe13f */
[----:B------:R-:W-:Y:S02]  /*0110*/  @!UP0 USHF.L.U32 UR5, UR4, 0xb, URZ ;  /* 0x0000000b04058899 */ /* 0x000fe4000800063f */
[----:B------:R-:W-:Y:S02]  /*0120*/  @!UP0 USHF.L.U32 UR4, UR4, 0x1, URZ ;  /* 0x0000000104048899 */ /* 0x000fe4000800063f */
[----:B-1----:R-:W-:Y:S02]  /*0130*/  @!UP0 ULEA UR8, UR8, UR6, 0x18 ;  /* 0x0000000608088291 */ /* 0x002fe4000f8ec03f */
[----:B------:R-:W-:-:S04]  /*0140*/  @!UP0 UIADD3 UR6, -UR7, 0x100000, URZ ;  /* 0x0010000007068890 */ /* 0x000fc8000fffe13f */
[----:B------:R-:W-:Y:S02]  /*0150*/  @!UP0 USHF.L.U32 UR7, UR6, 0xb, URZ ;  /* 0x0000000b06078899 */ /* 0x000fe4000800063f */
[----:B------:R-:W-:Y:S01]  /*0160*/  @!UP0 USHF.L.U32 UR6, UR6, 0x1, URZ ;  /* 0x0000000106068899 */ /* 0x000fe2000800063f */
[----:B------:R-:W-:-:S05]  /*0170*/  VOTEU.ALL UP0, P0 ;  /* 0x00000000003f7886 */ /* 0x000fca0000000000 */
[----:B------:R1:W2:Y:S06]  /*0180*/  @!UP0 SYNCS.EXCH.64 URZ, [UR8+0x38800], UR4 ;  /* 0x03880004083f85b2 */ /* 0x0002ac0008000100 */
[----:B------:R1:W3:Y:S02]  /*0190*/  @!UP1 SYNCS.EXCH.64 URZ, [UR8+0x38820], UR6 ;  /* 0x03882006083f95b2 */ /* 0x0002e40008000100 */
[----:B01----:R-:W-:Y:S05]  /*01a0*/  @P1 BRA `(.L_x_0) ;  /* 0x0000000000481947 */ /* 0x003fea0003800000 */
[----:B------:R-:W0:Y:S01]  /*01b0*/  S2UR UR5, SR_CgaCtaId ;  /* 0x00000000000579c3 */ /* 0x000e220000008800 */
[----:B------:R-:W-:Y:S01]  /*01c0*/  UMOV UR4, 0x400 ;  /* 0x0000040000047882 */ /* 0x000fe20000000000 */
[----:B------:R-:W-:Y:S01]  /*01d0*/  UMOV UR6, 0x80 ;  /* 0x0000008000067882 */ /* 0x000fe20000000000 */
[----:B------:R-:W-:Y:S01]  /*01e0*/  UMOV UR7, 0x100 ;  /* 0x0000010000077882 */ /* 0x000fe20000000000 */
[----:B------:R-:W-:Y:S01]  /*01f0*/  ELECT P0, URZ, PT ;  /* 0x00000000003f782f */ /* 0x000fe20003800000 */
[----:B0-----:R-:W-:Y:S02]  /*0200*/  ULEA UR8, UR5, UR4, 0x18 ;  /* 0x0000000405087291 */ /* 0x001fe4000f8ec03f */
[----:B------:R-:W-:-:S04]  /*0210*/  UIADD3 UR4, -UR6, 0x100000, URZ ;  /* 0x0010000006047890 */ /* 0x000fc8000fffe13f */
[----:B------:R-:W-:Y:S02]  /*0220*/  USHF.L.U32 UR5, UR4, 0xb, URZ ;  /* 0x0000000b04057899 */ /* 0x000fe4000800063f */
[----:B------:R-:W-:Y:S02]  /*0230*/  USHF.L.U32 UR4, UR4, 0x1, URZ ;  /* 0x0000000104047899 */ /* 0x000fe4000800063f */
[----:B------:R-:W-:-:S04]  /*0240*/  UIADD3 UR6, -UR7, 0x100000, URZ ;  /* 0x0010000007067890 */ /* 0x000fc8000fffe13f */
[----:B------:R-:W-:Y:S02]  /*0250*/  USHF.L.U32 UR7, UR6, 0xb, URZ ;  /* 0x0000000b06077899 */ /* 0x000fe4000800063f */
[----:B------:R-:W-:Y:S01]  /*0260*/  USHF.L.U32 UR6, UR6, 0x1, URZ ;  /* 0x0000000106067899 */ /* 0x000fe2000800063f */
[----:B------:R-:W0:Y:S03]  /*0270*/  FENCE.VIEW.ASYNC.S ;  /* 0x00000000000073c6 */ /* 0x000e260000000000 */
[----:B0-----:R0:W1:Y:S08]  /*0280*/  SYNCS.EXCH.64 URZ, [UR8+0x38830], UR4 ;  /* 0x03883004083f75b2 */ /* 0x0010700008000100 */
[----:B------:R0:W4:Y:S01]  /*0290*/  SYNCS.EXCH.64 URZ, [UR8+0x38840], UR6 ;  /* 0x03884006083f75b2 */ /* 0x0001220008000100 */
[----:B------:R0:W0:Y:S01]  /*02a0*/  SYNCS.EXCH.64 URZ, [UR8+0x38838], UR4 ;  /* 0x03883804083f75b2 */ /* 0x0000220008000100 */
[----:B------:R0:W0:Y:S01]  /*02b0*/  SYNCS.EXCH.64 URZ, [UR8+0x38848], UR6 ;  /* 0x03884806083f75b2 */ /* 0x0000220008000100 */
[----:B------:R-:W-:Y:S01]  /*02c0*/  NOP ;  /* 0x0000000000007918 */ /* 0x000fe20000000000 */
.L_x_0:
[----:B------:R-:W5:Y:S01]  /*02d0*/  SHFL.IDX PT, R3, R0, RZ, 0x1f ;  /* 0x00001fff00037589 */ /* 0x000f6200000e0000 */
[----:B------:R-:W-:Y:S01]  /*02e0*/  NOP ;  /* 0x0000000000007918 */ /* 0x000fe20000000000 */
[----:B-----5:R-:W-:-:S13]  /*02f0*/  ISETP.NE.AND P0, PT, R3, RZ, PT ;  /* 0x000000ff0300720c */ /* 0x020fda0003f05270 */
[----:B------:R-:W-:Y:S05]  /*0300*/  @P0 BRA `(.L_x_1) ;  /* 0x0000000000480947 */ /* 0x000fea0003800000 */
[----:B0-----:R-:W0:Y:S01]  /*0310*/  S2UR UR5, SR_CgaCtaId ;  /* 0x00000000000579c3 */ /* 0x001e220000008800 */
        /* <DEDUP_REMOVED lines=12> */
[----:B0-----:R0:W0:Y:S08]  /*03e0*/  SYNCS.EXCH.64 URZ, [UR8+0x38850], UR4 ;  /* 0x03885004083f75b2 */ /* 0x0010300008000100 */
[----:B------:R0:W0:Y:S01]  /*03f0*/  SYNCS.EXCH.64 URZ, [UR8+0x38860], UR6 ;  /* 0x03886006083f75b2 */ /* 0x0000220008000100 */
[----:B------:R0:W0:Y:S01]  /*0400*/  SYNCS.EXCH.64 URZ, [UR8+0x38858], UR4 ;  /* 0x03885804083f75b2 */ /* 0x0000220008000100 */
[----:B------:R0:W0:Y:S01]  /*0410*/  SYNCS.EXCH.64 URZ, [UR8+0x38868], UR6 ;  /* 0x03886806083f75b2 */ /* 0x0000220008000100 */
[----:B------:R-:W-:Y:S01]  /*0420*/  NOP ;  /* 0x0000000000007918 */ /* 0x000fe20000000000 */
.L_x_1:
[----:B------:R-:W5:Y:S01]  /*0430*/  SHFL.IDX PT, R3, R0, RZ, 0x1f ;  /* 0x00001fff00037589 */ /* 0x000f6200000e0000 */
[----:B------:R-:W-:Y:S01]  /*0440*/  NOP ;  /* 0x0000000000007918 */ /* 0x000fe20000000000 */
[----:B-----5:R-:W-:-:S13]  /*0450*/  ISETP.NE.AND P0, PT, R3, RZ, PT ;  /* 0x000000ff0300720c */ /* 0x020fda0003f05270 */
[----:B------:R-:W-:Y:S05]  /*0460*/  @P0 BRA `(.L_x_2) ;  /* 0x0000000000380947 */ /* 0x000fea0003800000 */
[----:B0-----:R-:W0:Y:S01]  /*0470*/  S2UR UR5, SR_CgaCtaId ;  /* 0x00000000000579c3 */ /* 0x001e220000008800 */
[----:B------:R-:W-:Y:S01]  /*0480*/  UMOV UR4, 0x400 ;  /* 0x0000040000047882 */ /* 0x000fe20000000000 */
[----:B------:R-:W-:Y:S01]  /*0490*/  UMOV UR7, 0x80 ;  /* 0x0000008000077882 */ /* 0x000fe20000000000 */
[----:B------:R-:W-:Y:S01]  /*04a0*/  ELECT P0, URZ, PT ;  /* 0x00000000003f782f */ /* 0x000fe20003800000 */
[----:B0-----:R-:W-:Y:S02]  /*04b0*/  ULEA UR6, UR5, UR4, 0x18 ;  /* 0x0000000405067291 */ /* 0x001fe4000f8ec03f */
[----:B------:R-:W-:-:S04]  /*04c0*/  UIADD3 UR4, -UR7, 0x100000, URZ ;  /* 0x0010000007047890 */ /* 0x000fc8000fffe13f */
[----:B------:R-:W-:Y:S02]  /*04d0*/  USHF.L.U32 UR5, UR4, 0xb, URZ ;  /* 0x0000000b04057899 */ /* 0x000fe4000800063f */
[----:B------:R-:W-:Y:S01]  /*04e0*/  USHF.L.U32 UR4, UR4, 0x1, URZ ;  /* 0x0000000104047899 */ /* 0x000fe2000800063f */
[----:B------:R-:W0:Y:S11]  /*04f0*/  FENCE.VIEW.ASYNC.S ;  /* 0x00000000000073c6 */ /* 0x000e360000000000 */
[----:B0-----:R0:W0:Y:S01]  /*0500*/  SYNCS.EXCH.64 URZ, [UR6+0x38870], UR4 ;  /* 0x03887004063f75b2 */ /* 0x0010220008000100 */
[----:B------:R0:W0:Y:S01]  /*0510*/  SYNCS.EXCH.64 URZ, [UR6+0x38880], UR4 ;  /* 0x03888004063f75b2 */ /* 0x0000220008000100 */
[----:B------:R0:W0:Y:S01]  /*0520*/  SYNCS.EXCH.64 URZ, [UR6+0x38878], UR4 ;  /* 0x03887804063f75b2 */ /* 0x0000220008000100 */
[----:B------:R0:W0:Y:S01]  /*0530*/  SYNCS.EXCH.64 URZ, [UR6+0x38888], UR4 ;  /* 0x03888804063f75b2 */ /* 0x0000220008000100 */
[----:B------:R-:W-:Y:S01]  /*0540*/  NOP ;  /* 0x0000000000007918 */ /* 0x000fe20000000000 */
.L_x_2:
        /* <DEDUP_REMOVED lines=22> */
.L_x_3:
[----:B------:R-:W5:Y:S01]  /*06b0*/  SHFL.IDX PT, R3, R0, RZ, 0x1f ;  /* 0x00001fff00037589 */ /* 0x000f6200000e0000 */
[----:B------:R-:W-:Y:S01]  /*06c0*/  R2UR UR9, R2 ;  /* 0x00000000020972ca */ /* 0x000fe200000e0000 */
        /* <DEDUP_REMOVED lines=21> */
.L_x_4:
[----:B------:R-:W-:Y:S01]  /*0820*/  UISETP.NE.AND UP0, UPT, UR9, URZ, UPT ;  /* 0x0000003f0900728c */ /* 0x000fe2000bf05270 */
[----:B------:R-:W-:Y:S01]  /*0830*/  NOP ;  /* 0x0000000000007918 */ /* 0x000fe20000000000 */
[----:B0-----:R-:W-:Y:S01]  /*0840*/  UMOV UR4, 0x1 ;  /* 0x0000000100047882 */ /* 0x001fe20000000000 */
[----:B------:R-:W-:Y:S01]  /*0850*/  ULDC.64 UR36, c[0x0][0x208] ;  /* 0x0000820000247ab9 */ /* 0x000fe20000000a00 */
[----:B------:R-:W-:Y:S01]  /*0860*/  USEL UR4, UR4, 0x2, !UP0 ;  /* 0x0000000204047887 */ /* 0x000fe2000c000000 */
[----:B-1234-:R-:W-:Y:S01]  /*0870*/  BAR.SYNC.DEFER_BLOCKING 0x0 ;  /* 0x0000000000007b1d */ /* 0x01efe20000010000 */
[----:B------:R-:W-:-:S04]  /*0880*/  PLOP3.LUT P0, PT, PT, PT, UP0, 0x80, 0x0 ;  /* 0x000000000000781c */ /* 0x000fc80003f0f008 */
[----:B------:R-:W-:-:S05]  /*0890*/  IMAD.U32 R2, RZ, RZ, UR4 ;  /* 0x00000004ff027e24 */ /* 0x000fca000f8e00ff */
[----:B------:R0:W-:Y:S04]  /*08a0*/  STL [R1+0xc], R2 ;  /* 0x00000c0201007387 */ /* 0x0001e80000100800 */
[----:B------:R-:W-:Y:S05]  /*08b0*/  @!P0 BRA `(.L_x_5) ;  /* 0x000000b8006c8947 */ /* 0x000fea0003800000 */
.L_x_6:
[----:B------:R-:W-:-:S08]  /*08c0*/  NOP ;  /* 0x0000000000007918 */ /* 0x000fd00000000000 */
[----:B------:R-:W1:Y:S02]  /*08d0*/  USETMAXREG.TRY_ALLOC.CTAPOOL UP0, 0xe8 ;  /* 0x000000e8000079c8 */ /* 0x000e640008000600 */
[----:B-1----:R-:W-:-:S13]  /*08e0*/  PLOP3.LUT P0, PT, PT, PT, UP0, 0x80, 0x0 ;  /* 0x000000000000781c */ /* 0x002fda0003f0f008 */
[----:B------:R-:W-:Y:S05]  /*08f0*/  @!P0 BRA `(.L_x_6) ;  /* 0xfffffffc00f08947 */ /* 0x000fea000383ffff */
[----:B------:R-:W1:Y:S08]  /*0900*/  S2UR UR4, SR_CTAID.X ;  /* 0x00000000000479c3 */ /* 0x000e700000002500 */
[----:B------:R-:W-:Y:S08]  /*0910*/  BAR.ARV 0x8, 0x180 ;  /* 0x0206000000007b1d */ /* 0x000ff00000002000 */
[----:B------:R-:W1:Y:S02]  /*0920*/  LDC R0, c[0x0][0xc34] ;  /* 0x00030d00ff007b82 */ /* 0x000e640000000800 */
[----:B-1----:R-:W-:-:S13]  /*0930*/  ISETP.LE.AND P0, PT, R0, UR4, PT ;  /* 0x0000000400007c0c */ /* 0x002fda000bf03270 */
[----:B------:R-:W-:Y:S05]  /*0940*/  @P0 EXIT ;  /* 0x000000000000094d */ /* 0x000fea0003800000 */
[----:B0-----:R-:W2:Y:S01]  /*0950*/  LDL R2, [R1+0xc] ;  /* 0x00000c0001027983 */ /* 0x001ea20000100800 */
[----:B------:R-:W-:Y:S01]  /*0960*/  VIADD R213, R27, 0xffffff80 ;  /* 0xffffff801bd57836 */ /* 0x000fe20000000000 */
[----:B------:R-:W-:Y:S01]  /*0970*/  UMOV UR38, URZ ;  /* 0x0000003f00267c82 */ /* 0x000fe20008000000 */
[----:B------:R-:W-:Y:S01]  /*0980*/  IMAD.U32 R214, RZ, RZ, UR4 ;  /* 0x00000004ffd67e24 */ /* 0x000fe2000f8e00ff */
[----:B------:R-:W-:Y:S02]  /*0990*/  UMOV UR4, URZ ;  /* 0x0000003f00047c82 */ /* 0x000fe40008000000 */
[----:B------:R-:W-:Y:S01]  /*09a0*/  SHF.R.S32.HI R0, RZ, 0x1f, R213 ;  /* 0x0000001fff007819 */ /* 0x000fe200000114d5 */
[----:B------:R-:W-:Y:S02]  /*09b0*/  IMAD.U32 R219, RZ, RZ, UR4 ;  /* 0x00000004ffdb7e24 */ /* 0x000fe4000f8e00ff */
[----:B------:R-:W-:Y:S01]  /*09c0*/  IMAD.U32 R16, RZ, RZ, UR4 ;  /* 0x00000004ff107e24 */ /* 0x000fe2000f8e00ff */
[----:B------:R-:W-:-:S02]  /*09d0*/  LEA.HI R5, R0, R213, RZ, 0x5 ;  /* 0x000000d500057211 */ /* 0x000fc400078f28ff */
[CC--:B------:R-:W-:Y:S02]  /*09e0*/  LEA.HI R4, R0.reuse, R213.reuse, RZ, 0x4 ;  /* 0x000000d500047211 */ /* 0x0c0fe400078f20ff */
[CC--:B------:R-:W-:Y:S02]  /*09f0*/  LEA.HI R6, R0.reuse, R213.reuse, RZ, 0x2 ;  /* 0x000000d500067211 */ /* 0x0c0fe400078f10ff */
[----:B------:R-:W-:Y:S02]  /*0a00*/  SHF.L.U32 R7, R5, 0x5, RZ ;  /* 0x0000000505077819 */ /* 0x000fe400000006ff */
[----:B------:R-:W-:Y:S02]  /*0a10*/  LEA.HI R218, R0, R213, RZ, 0x3 ;  /* 0x000000d500da7211 */ /* 0x000fe400078f18ff */
[----:B------:R-:W-:Y:S02]  /*0a20*/  SHF.R.S32.HI R5, RZ, 0x4, R4 ;  /* 0x00000004ff057819 */ /* 0x000fe40000011404 */
[----:B------:R-:W-:-:S02]  /*0a30*/  LOP3.LUT R10, R6, 0xfffffffc, RZ, 0xc0, !PT ;  /* 0xfffffffc060a7812 */ /* 0x000fc400078ec0ff */
[C---:B------:R-:W-:Y:S02]  /*0a40*/  LOP3.LUT R6, R4.reuse, 0x3fffff0, RZ, 0xc0, !PT ;  /* 0x03fffff004067812 */ /* 0x040fe400078ec0ff */
[----:B------:R-:W-:Y:S01]  /*0a50*/  LEA.HI R4, R4, R5, RZ, 0x1 ;  /* 0x0000000504047211 */ /* 0x000fe200078f08ff */
[----:B------:R-:W-:Y:S01]  /*0a60*/  IMAD.IADD R10, R213, 0x1, -R10 ;  /* 0x00000001d50a7824 */ /* 0x000fe200078e0a0a */
[----:B------:R-:W-:Y:S01]  /*0a70*/  LOP3.LUT R7, R7, 0xfffffc00, RZ, 0xc0, !PT ;  /* 0xfffffc0007077812 */ /* 0x000fe200078ec0ff */
[----:B------:R-:W-:Y:S01]  /*0a80*/  IMAD.IADD R6, R213, 0x1, -R6 ;  /* 0x00000001d5067824 */ /* 0x000fe200078e0a06 */
[----:B------:R-:W-:Y:S02]  /*0a90*/  LOP3.LUT R4, R4, 0x1ffffffe, RZ, 0xc0, !PT ;  /* 0x1ffffffe04047812 */ /* 0x000fe400078ec0ff */
[----:B------:R-:W-:Y:S01]  /*0aa0*/  LOP3.LUT R12, R218, 0xfffffff8, RZ, 0xc0, !PT ;  /* 0xfffffff8da0c7812 */ /* 0x000fe200078ec0ff */
[----:B------:R-:W-:Y:S01]  /*0ab0*/  IMAD R7, R6, 0x40, R7 ;  /* 0x0000004006077824 */ /* 0x000fe200078e0207 */
[----:B------:R-:W-:-:S02]  /*0ac0*/  IADD3 R4, R5, -R4, RZ ;  /* 0x8000000405047210 */ /* 0x000fc40007ffe0ff */
[----:B------:R-:W-:Y:S02]  /*0ad0*/  LEA.HI R6, R10, R10, RZ, 0x1 ;  /* 0x0000000a0a067211 */ /* 0x000fe400078f08ff */
[----:B------:R-:W-:Y:S01]  /*0ae0*/  SHF.R.S32.HI R218, RZ, 0x3, R218 ;  /* 0x00000003ffda7819 */ /* 0x000fe200000114da */
[----:B------:R-:W-:Y:S01]  /*0af0*/  IMAD R224, R4, 0x8, R7 ;  /* 0x0000000804e07824 */ /* 0x000fe200078e0207 */
[----:B--2---:R-:W-:Y:S02]  /*0b00*/  R2UR UR5, R2 ;  /* 0x00000000020572ca */ /* 0x004fe400000e0000 */
[----:B------:R-:W-:-:S04]  /*0b10*/  LEA.HI R2, R0, R213, RZ, 0x7 ;  /* 0x000000d500027211 */ /* 0x000fc800078f38ff */
[----:B------:R-:W-:Y:S02]  /*0b20*/  LOP3.LUT R220, R2, 0xffffff80, RZ, 0xc0, !PT ;  /* 0xffffff8002dc7812 */ /* 0x000fe400078ec0ff */
[----:B------:R-:W-:-:S03]  /*0b30*/  SHF.R.S32.HI R221, RZ, 0x7, R2 ;  /* 0x00000007ffdd7819 */ /* 0x000fc60000011402 */
[C---:B------:R-:W-:Y:S01]  /*0b40*/  IMAD.IADD R220, R213.reuse, 0x1, -R220 ;  /* 0x00000001d5dc7824 */ /* 0x040fe200078e0adc */
[----:B------:R-:W-:Y:S01]  /*0b50*/  LEA.HI R2, R2, R221, RZ, 0x1 ;  /* 0x000000dd02027211 */ /* 0x000fe200078f08ff */
[----:B------:R-:W-:Y:S01]  /*0b60*/  IMAD.IADD R213, R213, 0x1, -R12 ;  /* 0x00000001d5d57824 */ /* 0x000fe200078e0a0c */
[----:B------:R-:W-:Y:S01]  /*0b70*/  ULOP3.LUT UR5, UR5, 0x1, URZ, 0xfc, !UPT ;  /* 0x0000000105057892 */ /* 0x000fe2000f8efc3f */
[----:B------:R-:W-:Y:S01]  /*0b80*/  IMAD.MOV.U32 R12, RZ, RZ, -0x2 ;  /* 0xfffffffeff0c7424 */ /* 0x000fe200078e00ff */
[----:B------:R-:W-:Y:S01]  /*0b90*/  SHF.R.S32.HI R3, RZ, 0x1f, R220 ;  /* 0x0000001fff037819 */ /* 0x000fe200000114dc */
[----:B------:R-:W-:Y:S01]  /*0ba0*/  IMAD.SHL.U32 R19, R213, 0x8, RZ ;  /* 0x00000008d5137824 */ /* 0x000fe200078e00ff */
[----:B------:R-:W-:Y:S02]  /*0bb0*/  LOP3.LUT R2, R2, 0x3fffffe, RZ, 0xc0, !PT ;  /* 0x03fffffe02027812 */ /* 0x000fe400078ec0ff */
[-C--:B------:R-:W-:Y:S01]  /*0bc0*/  LEA.HI R0, R3, R220.reuse, RZ, 0x2 ;  /* 0x000000dc03007211 */ /* 0x080fe200078f10ff */
[----:B------:R-:W-:Y:S01]  /*0bd0*/  VIADD R212, R19, 0x40 ;  /* 0x0000004013d47836 */ /* 0x000fe20000000000 */
[----:B------:R-:W-:Y:S01]  /*0be0*/  LEA.HI R5, R3, R220, RZ, 0x5 ;  /* 0x000000dc03057211 */ /* 0x000fe200078f28ff */
[----:B------:R-:W-:Y:S01]  /*0bf0*/  IMAD.IADD R2, R221, 0x1, -R2 ;  /* 0x00000001dd027824 */ /* 0x000fe200078e0a02 */
[--C-:B------:R-:W-:Y:S01]  /*0c00*/  SHF.R.S32.HI R8, RZ, 0x2, R0.reuse ;  /* 0x00000002ff087819 */ /* 0x100fe20000011400 */
[----:B------:R-:W-:Y:S01]  /*0c10*/  VIADD R23, R19, 0x80 ;  /* 0x0000008013177836 */ /* 0x000fe20000000000 */
[----:B------:R-:W-:Y:S01]  /*0c20*/  SHF.R.S32.HI R9, RZ, 0x1f, R0 ;  /* 0x0000001fff097819 */ /* 0x000fe20000011400 */
[----:B------:R-:W-:Y:S01]  /*0c30*/  IMAD.U32 R226, RZ, RZ, UR5 ;  /* 0x00000005ffe27e24 */ /* 0x000fe2000f8e00ff */
[----:B------:R-:W-:-:S02]  /*0c40*/  SHF.R.S32.HI R5, RZ, 0x5, R5 ;  /* 0x00000005ff057819 */ /* 0x000fc40000011405 */
[----:B------:R-:W-:Y:S02]  /*0c50*/  LEA.HI R9, R9, R8, RZ, 0x3 ;  /* 0x0000000809097211 */ /* 0x000fe400078f18ff */
[----:B------:R-:W-:Y:S02]  /*0c60*/  LOP3.LUT R3, R0, 0x7ffffffc, RZ, 0xc0, !PT ;  /* 0x7ffffffc00037812 */ /* 0x000fe400078ec0ff */
[----:B------:R-:W-:Y:S02]  /*0c70*/  LOP3.LUT R9, R9, 0xfffffff8, RZ, 0xc0, !PT ;  /* 0xfffffff809097812 */ /* 0x000fe400078ec0ff */
[----:B------:R-:W-:Y:S01]  /*0c80*/  IADD3 R22, R19, 0xc0, RZ ;  /* 0x000000c013167810 */ /* 0x000fe20007ffe0ff */
[----:B------:R-:W-:Y:S01]  /*0c90*/  IMAD.IADD R3, R220, 0x1, -R3 ;  /* 0x00000001dc037824 */ /* 0x000fe200078e0a03 */
[----:B------:R-:W-:Y:S01]  /*0ca0*/  SHF.R.S32.HI R0, RZ, 0x1f, R23 ;  /* 0x0000001fff007819 */ /* 0x000fe20000011417 */
[----:B------:R-:W-:Y:S01]  /*0cb0*/  IMAD.IADD R8, R8, 0x1, -R9 ;  /* 0x0000000108087824 */ /* 0x000fe200078e0a09 */
[----:B------:R-:W-:Y:S01]  /*0cc0*/  LOP3.LUT R9, R6, 0x1ffffffe, RZ, 0xc0, !PT ;  /* 0x1ffffffe06097812 */ /* 0x000fe200078ec0ff */
[----:B------:R-:W-:Y:S01]  /*0cd0*/  IMAD R225, R3, R12, 0x50 ;  /* 0x0000005003e17424 */ /* 0x000fe200078e020c */
[----:B------:R-:W-:Y:S01]  /*0ce0*/  SHF.R.S32.HI R227, RZ, 0x1f, R22 ;  /* 0x0000001fffe37819 */ /* 0x000fe20000011416 */
[----:B------:R-:W-:Y:S01]  /*0cf0*/  IMAD R5, R5, 0x10, R8 ;  /* 0x0000001005057824 */ /* 0x000fe200078e0208 */
[----:B------:R-:W-:-:S04]  /*0d00*/  IADD3 R9, R10, -R9, RZ ;  /* 0x800000090a097210 */ /* 0x000fc80007ffe0ff */
[----:B------:R-:W-:Y:S02]  /*0d10*/  LEA R222, R2, R5, 0x6 ;  /* 0x0000000502de7211 */ /* 0x000fe400078e30ff */
[----:B------:R-:W-:-:S03]  /*0d20*/  SHF.R.S32.HI R2, RZ, 0x1f, R212 ;  /* 0x0000001fff027819 */ /* 0x000fc600000114d4 */
[----:B------:R-:W-:-:S07]  /*0d30*/  IMAD R223, R9, 0x8, R222 ;  /* 0x0000000809df7824 */ /* 0x000fce00078e02de */
.L_x_39:
[----:B0-----:R-:W0:Y:S01]  /*0d40*/  SHFL.IDX PT, R0, R221, RZ, 0x1f ;  /* 0x00001fffdd007589 */ /* 0x001e2200000e0000 */
[----:B-1----:R-:W1:Y:S01]  /*0d50*/  S2UR UR61, SR_CgaCtaId ;  /* 0x00000000003d79c3 */ /* 0x002e620000008800 */
[----:B------:R-:W-:Y:S01]  /*0d60*/  ULDC.64 UR6, c[0x0][0x418] ;  /* 0x0001060000067ab9 */ /* 0x000fe20000000a00 */
[----:B------:R-:W-:Y:S01]  /*0d70*/  ULDC UR4, c[0x0][0xc38] ;  /* 0x00030e0000047ab9 */ /* 0x000fe20000000800 */
[----:B------:R-:W-:Y:S01]  /*0d80*/  UISETP.NE.U32.AND UP0, UPT, UR6, URZ, UPT ;  /* 0x0000003f0600728c */ /* 0x000fe2000bf05070 */
[----:B------:R-:W-:Y:S01]  /*0d90*/  R2UR UR13, R214 ;  /* 0x00000000d60d72ca */ /* 0x000fe200000e0000 */
[----:B------:R-:W-:Y:S01]  /*0da0*/  UISETP.NE.AND UP1, UPT, UR4, 0x1, UPT ;  /* 0x000000010400788c */ /* 0x000fe2000bf25270 */
[----:B------:R-:W-:Y:S02]  /*0db0*/  UMOV UR40, 0x400 ;  /* 0x0000040000287882 */ /* 0x000fe40000000000 */
[----:B------:R-:W-:Y:S01]  /*0dc0*/  ULDC UR4, c[0x0][0xc44] ;  /* 0x0003110000047ab9 */ /* 0x000fe20000000800 */
[----:B------:R-:W-:-:S02]  /*0dd0*/  UISETP.NE.AND.EX UP0, UPT, UR7, URZ, UPT, UP0 ;  /* 0x0000003f0700728c */ /* 0x000fc4000bf05300 */
[----:B------:R-:W-:Y:S01]  /*0de0*/  UISETP.NE.AND UP2, UPT, UR4, 0x1, UPT ;  /* 0x000000010400788c */ /* 0x000fe2000bf45270 */
[----:B------:R-:W-:Y:S01]  /*0df0*/  ULDC UR39, c[0x0][0x424] ;  /* 0x0001090000277ab9 */ /* 0x000fe20000000800 */
[----:B------:R-:W-:Y:S01]  /*0e00*/  ULDC UR10, c[0x0][0x2f0] ;  /* 0x0000bc00000a7ab9 */ /* 0x000fe20000000800 */
[----:B------:R-:W-:Y:S02]  /*0e10*/  USEL UR39, UR39, 0x1, UP0 ;  /* 0x0000000127277887 */ /* 0x000fe40008000000 */
[----:B------:R-:W-:Y:S01]  /*0e20*/  @UP1 ULDC UR4, c[0x0][0xc3c] ;  /* 0x00030f0000041ab9 */ /* 0x000fe20000000800 */
[----:B------:R-:W-:Y:S01]  /*0e30*/  @UP1 ULDC UR12, c[0x0][0xc40] ;  /* 0x00031000000c1ab9 */ /* 0x000fe20000000800 */
[----:B------:R-:W-:Y:S02]  /*0e40*/  UIMAD.WIDE.U32 UR4, UR13, UR4, URZ ;  /* 0x000000040d0472a5 */ /* 0x000fe4000f8e003f */
[----:B------:R-:W-:Y:S01]  /*0e50*/  UIMAD UR39, UR39, UR10, URZ ;  /* 0x0000000a272772a4 */ /* 0x000fe2000f8e023f */
[----:B0-----:R-:W-:Y:S01]  /*0e60*/  R2UR UR6, R0 ;  /* 0x00000000000672ca */ /* 0x001fe200000e0000 */
[----:B-1----:R-:W-:Y:S01]  /*0e70*/  ULEA UR40, UR61, UR40, 0x18 ;  /* 0x000000283d287291 */ /* 0x002fe2000f8ec03f */
[----:B------:R-:W-:Y:S01]  /*0e80*/  UMOV UR14, UR13 ;  /* 0x0000000d000e7c82 */ /* 0x000fe20008000000 */
[----:B------:R-:W-:-:S02]  /*0e90*/  @UP1 USHF.R.U32.HI UR14, URZ, UR12, UR5 ;  /* 0x0000000c3f0e1299 */ /* 0x000fc40008011605 */
[----:B------:R-:W-:Y:S01]  /*0ea0*/  UIADD3 UR11, UR40, 0x14400, URZ ;  /* 0x00014400280b7890 */ /* 0x000fe2000fffe03f */
[----:B------:R-:W-:-:S03]  /*0eb0*/  @UP2 ULDC.64 UR8, c[0x0][0xc48] ;  /* 0x0003120000082ab9 */ /* 0x000fc60000000a00 */
[----:B------:R-:W-:Y:S01]  /*0ec0*/  ULOP3.LUT UP0, URZ, UR11, 0x9f, URZ, 0xc0, !UPT ;  /* 0x0000009f0b3f7892 */ /* 0x000fe2000f80c03f */
[----:B------:R-:W-:Y:S01]  /*0ed0*/  IMAD.U32 R217, RZ, RZ, UR14 ;  /* 0x0000000effd97e24 */ /* 0x000fe2000f8e00ff */
[----:B------:R-:W-:Y:S02]  /*0ee0*/  UIMAD.WIDE.U32 UR4, UR14, UR8, URZ ;  /* 0x000000080e0472a5 */ /* 0x000fe4000f8e003f */
[----:B------:R-:W-:Y:S02]  /*0ef0*/  ULEA.HI UR7, UR6, UR6, URZ, 0x1 ;  /* 0x0000000606077291 */ /* 0x000fe4000f8f083f */
[----:B------:R-:W-:Y:S01]  /*0f00*/  PLOP3.LUT P0, PT, PT, PT, UP0, 0x80, 0x0 ;  /* 0x000000000000781c */ /* 0x000fe20003f0f008 */
[----:B------:R-:W-:Y:S01]  /*0f10*/  UMOV UR10, UR14 ;  /* 0x0000000e000a7c82 */ /* 0x000fe20008000000 */
[----:B------:R-:W-:Y:S02]  /*0f20*/  ULOP3.LUT UR7, UR7, 0x1e, URZ, 0xc0, !UPT ;  /* 0x0000001e07077892 */ /* 0x000fe4000f8ec03f */
[----:B------:R-:W-:-:S02]  /*0f30*/  @UP2 USHF.R.U32.HI UR10, URZ, UR9, UR5 ;  /* 0x000000093f0a2299 */ /* 0x000fc40008011605 */
[----:B------:R-:W-:Y:S02]  /*0f40*/  UIADD3 UR7, UR6, -UR7, URZ ;  /* 0x8000000706077290 */ /* 0x000fe4000fffe03f */
[----:B------:R-:W-:Y:S02]  /*0f50*/  UIADD3 UR6, UR39, 0x4f, URZ ;  /* 0x0000004f27067890 */ /* 0x000fe4000fffe03f */
[----:B------:R-:W-:Y:S01]  /*0f60*/  ULEA UR8, UR7, UR11, 0xd ;  /* 0x0000000b07087291 */ /* 0x000fe2000f8e683f */
[----:B------:R-:W-:Y:S01]  /*0f70*/  IMAD.U32 R216, RZ, RZ, UR10 ;  /* 0x0000000affd87e24 */ /* 0x000fe2000f8e00ff */
[----:B------:R-:W-:Y:S02]  /*0f80*/  UIMAD.WIDE UR6, UR6, 0x66666667, URZ ;  /* 0x66666667060678a5 */ /* 0x000fe4000f8e023f */
[----:B------:R-:W-:Y:S02]  /*0f90*/  USHF.R.U32.HI UR8, URZ, 0x4, UR8 ;  /* 0x000000043f087899 */ /* 0x000fe40008011608 */
[----:B------:R-:W-:Y:S01]  /*0fa0*/  USHF.R.U32.HI UR60, URZ, 0x1f, UR7 ;  /* 0x0000001f3f3c7899 */ /* 0x000fe20008011607 */
[----:B------:R-:W-:Y:S01]  /*0fb0*/  UMOV UR4, UR13 ;  /* 0x0000000d00047c82 */ /* 0x000fe20008000000 */
[----:B------:R-:W-:Y:S01]  /*0fc0*/  ULOP3.LUT UR41, UR8, 0x3fff, URZ, 0xc0, !UPT ;  /* 0x00003fff08297892 */ /* 0x000fe2000f8ec03f */
[----:B------:R-:W-:Y:S01]  /*0fd0*/  MOV R215, UR4 ;  /* 0x0000000400d77c02 */ /* 0x000fe20008000f00 */
[----:B------:R-:W-:Y:S01]  /*0fe0*/  ULEA.HI.SX32 UR60, UR7, UR60, 0x1b ;  /* 0x0000003c073c7291 */ /* 0x000fe2000f8fda3f */
[----:B--234-:R-:W-:Y:S11]  /*0ff0*/  @!P0 BRA `(.L_x_7) ;  /* 0x0000000000408947 */ /* 0x01cff60003800000 */
[----:B------:R-:W-:Y:S01]  /*1000*/  MOV R0, 0x0 ;  /* 0x0000000000007802 */ /* 0x000fe20000000f00 */
[----:B------:R-:W-:Y:S01]  /*1010*/  ULDC.64 UR4, c[0x4][0xa8] ;  /* 0x01002a0000047ab9 */ /* 0x000fe20000000a00 */
[----:B------:R-:W-:Y:S01]  /*1020*/  ULDC.64 UR6, c[0x4][0x28] ;  /* 0x01000a0000067ab9 */ /* 0x000fe20000000a00 */
[----:B------:R-:W-:Y:S01]  /*1030*/  IMAD.U32 R4, RZ, RZ, UR4 ;  /* 0x00000004ff047e24 */ /* 0x000fe2000f8e00ff */
[----:B------:R0:W1:Y:S01]  /*1040*/  LDC.64 R2, c[0x4][R0] ;  /* 0x0100000000027b82 */ /* 0x0000620000000a00 */
[----:B------:R-:W-:Y:S01]  /*1050*/  IMAD.U32 R5, RZ, RZ, UR5 ;  /* 0x00000005ff057e24 */ /* 0x000fe2000f8e00ff */
[----:B------:R-:W-:Y:S01]  /*1060*/  ULDC.64 UR4, c[0x4][0xb0] ;  /* 0x01002c0000047ab9 */ /* 0x000fe20000000a00 */
[----:B------:R-:W-:Y:S01]  /*1070*/  MOV R10, UR6 ;  /* 0x00000006000a7c02 */ /* 0x000fe20008000f00 */
[----:B------:R-:W-:Y:S02]  /*1080*/  IMAD.U32 R6, RZ, RZ, UR4 ;  /* 0x00000004ff067e24 */ /* 0x000fe4000f8e00ff */
[----:B------:R-:W-:-:S02]  /*1090*/  IMAD.U32 R7, RZ, RZ, UR5 ;  /* 0x00000005ff077e24 */ /* 0x000fc4000f8e00ff */
[----:B------:R-:W-:Y:S02]  /*10a0*/  IMAD.U32 R11, RZ, RZ, UR7 ;  /* 0x00000007ff0b7e24 */ /* 0x000fe4000f8e00ff */
[----:B------:R-:W-:Y:S02]  /*10b0*/  IMAD.MOV.U32 R8, RZ, RZ, 0x70 ;  /* 0x00000070ff087424 */ /* 0x000fe400078e00ff */
[----:B------:R-:W-:Y:S02]  /*10c0*/  IMAD.MOV.U32 R12, RZ, RZ, 0x1 ;  /* 0x00000001ff0c7424 */ /* 0x000fe400078e00ff */
[----:B0-----:R-:W-:-:S07]  /*10d0*/  IMAD.MOV.U32 R13, RZ, RZ, RZ ;  /* 0x000000ffff0d7224 */ /* 0x001fce00078e00ff */
[----:B------:R-:W-:-:S07]  /*10e0*/  LEPC R20, `(.L_x_7) ;  /* 0x000000001014794e */ /* 0x000fce0000000000 */
[----:B-1----:R-:W-:Y:S05]  /*10f0*/  CALL.ABS.NOINC R2 ;  /* 0x0000000002007343 */ /* 0x002fea0003c00000 */
.L_x_7:
[----:B------:R-:W-:Y:S02]  /*1100*/  R2UR UR4, R219 ;  /* 0x00000000db0472ca */ /* 0x000fe400000e0000 */
[----:B------:R-:W-:-:S11]  /*1110*/  R2UR UR5, R226 ;  /* 0x00000000e20572ca */ /* 0x000fd600000e0000 */
[----:B------:R-:W-:Y:S02]  /*1120*/  ULOP3.LUT UR4, UR4, 0x1, URZ, 0xc0, !UPT ;  /* 0x0000000104047892 */ /* 0x000fe4000f8ec03f */
[----:B------:R-:W-:-:S04]  /*1130*/  IMAD.U32 R2, RZ, RZ, UR5 ;  /* 0x00000005ff027e24 */ /* 0x000fc8000f8e00ff */
[----:B------:R-:W-:Y:S02]  /*1140*/  MOV R0, UR4 ;  /* 0x0000000400007c02 */ /* 0x000fe40008000f00 */
[----:B------:R-:W-:Y:S02]  /*1150*/  ISETP.NE.AND P0, PT, R2, 0x3, PT ;  /* 0x000000030200780c */ /* 0x000fe40003f05270 */
[----:B------:R-:W-:-:S04]  /*1160*/  SHF.L.U32 R0, R0, 0x1f, RZ ;  /* 0x0000001f00007819 */ /* 0x000fc800000006ff */
[----:B------:R-:W0:Y:S02]  /*1170*/  SYNCS.PHASECHK.TRANS64.TRYWAIT P1, [UR40+0x38800], R0 ;  /* 0x03880000ff0075a7 */ /* 0x000e240008020168 */
[----:B0-----:R-:W-:Y:S05]  /*1180*/  @!P1 BRA `(.L_x_8) ;  /* 0x000000e800fc9947 */ /* 0x001fea0003800000 */
.L_x_91:
[----:B------:R-:W-:Y:S05]  /*1190*/  @!P0 BRA `(.L_x_9) ;  /* 0x0000000000048947 */ /* 0x000fea0003800000 */
[----:B------:R-:W-:Y:S01]  /*11a0*/  BPT.TRAP 0x1 ;  /* 0x000000040000795c */ /* 0x000fe20000300000 */
.L_x_9:
[----:B------:R-:W-:Y:S01]  /*11b0*/  R2UR UR4, R16 ;  /* 0x00000000100472ca */ /* 0x000fe200000e0000 */
[----:B0-----:R-:W-:-:S05]  /*11c0*/  IMAD.U32 R0, RZ, RZ, UR38 ;  /* 0x00000026ff007e24 */ /* 0x001fca000f8e00ff */
[----:B------:R-:W-:-:S07]  /*11d0*/  LEA R0, R0, UR40, 0x3 ;  /* 0x0000002800007c11 */ /* 0x000fce000f8e18ff */
[----:B------:R-:W-:-:S05]  /*11e0*/  IMAD.U32 R3, RZ, RZ, UR4 ;  /* 0x00000004ff037e24 */ /* 0x000fca000f8e00ff */
[----:B------:R-:W-:-:S04]  /*11f0*/  SHF.L.U32 R3, R3, 0x1f, RZ ;  /* 0x0000001f03037819 */ /* 0x000fc800000006ff */
[----:B------:R0:W1:Y:S01]  /*1200*/  SYNCS.PHASECHK.TRANS64.TRYWAIT P1, [R0+URZ+0x38830], R3 ;  /* 0x03883003000075a7 */ /* 0x000062000802017f */
[----:B------:R-:W-:Y:S05]  /*1210*/  @!P0 BRA `(.L_x_10) ;  /* 0x0000000000048947 */ /* 0x000fea0003800000 */
[----:B------:R-:W-:Y:S01]  /*1220*/  BPT.TRAP 0x1 ;  /* 0x000000040000795c */ /* 0x000fe20000300000 */
.L_x_10:
[----:B------:R-:W-:Y:S01]  /*1230*/  IMAD.MOV.U32 R151, RZ, RZ, RZ ;  /* 0x000000ffff977224 */ /* 0x000fe200078e00ff */
[----:B-1----:R-:W-:Y:S06]  /*1240*/  @P1 BRA `(.L_x_11) ;  /* 0x0000000000081947 */ /* 0x002fec0003800000 */
[----:B------:R-:W1:Y:S02]  /*1250*/  SYNCS.PHASECHK.TRANS64.TRYWAIT P1, [R0+URZ+0x38830], R3 ;  /* 0x03883003000075a7 */ /* 0x000e64000802017f */
[----:B-1----:R-:W-:Y:S05]  /*1260*/  @!P1 BRA `(.L_x_12) ;  /* 0x000000e800dc9947 */ /* 0x002fea0003800000 */
.L_x_11:
[----:B------:R-:W-:Y:S05]  /*1270*/  WARPSYNC.ALL ;  /* 0x0000000000007948 */ /* 0x000fea0003800000 */
[----:B------:R-:W-:Y:S01]  /*1280*/  UIADD3 UR40, UR40, 0x24400, URZ ;  /* 0x0002440028287890 */ /* 0x000fe2000fffe03f */
[----:B------:R-:W-:Y:S01]  /*1290*/  WARPGROUP.ARRIVE ;  /* 0x00000000000079c5 */ /* 0x000fe20000000000 */
[----:B------:R-:W-:Y:S01]  /*12a0*/  ULOP3.LUT UR5, UR41, 0x10000, URZ, 0xfc, !UPT ;  /* 0x0001000029057892 */ /* 0x000fe2000f8efc3f */
[----:B------:R-:W-:Y:S01]  /*12b0*/  MOV R4, UR39 ;  /* 0x0000002700047c02 */ /* 0x000fe20008000f00 */
[----:B------:R-:W-:Y:S01]  /*12c0*/  USHF.R.U32.HI UR40, URZ, 0x4, UR40 ;  /* 0x000000043f287899 */ /* 0x000fe20008011628 */
[----:B------:R-:W-:Y:S01]  /*12d0*/  MOV R5, UR38 ;  /* 0x0000002600057c02 */ /* 0x000fe20008000f00 */
[----:B------:R-:W-:Y:S01]  /*12e0*/  UMOV UR17, 0x40000040 ;  /* 0x4000004000117882 */ /* 0x000fe20000000000 */
[----:B------:R-:W-:Y:S01]  /*12f0*/  UMOV UR19, 0x40000040 ;  /* 0x4000004000137882 */ /* 0x000fe20000000000 */
[----:B------:R-:W-:Y:S01]  /*1300*/  ULOP3.LUT UR40, UR40, 0x3fff, URZ, 0xc0, !UPT ;  /* 0x00003fff28287892 */ /* 0x000fe2000f8ec03f */
[----:B------:R-:W-:Y:S01]  /*1310*/  IMAD.U32 R15, RZ, RZ, UR17 ;  /* 0x00000011ff0f7e24 */ /* 0x000fe2000f8e00ff */
[----:B------:R-:W-:Y:S01]  /*1320*/  UMOV UR16, UR5 ;  /* 0x0000000500107c82 */ /* 0x000fe20008000000 */
[----:B------:R-:W-:Y:S01]  /*1330*/  UMOV UR9, UR17 ;  /* 0x0000001100097c82 */ /* 0x000fe20008000000 */
[----:B------:R-:W-:Y:S01]  /*1340*/  ULOP3.LUT UR4, UR40, 0x10000, URZ, 0xfc, !UPT ;  /* 0x0001000028047892 */ /* 0x000fe2000f8efc3f */
[----:B------:R-:W-:Y:S01]  /*1350*/  IMAD.U32 R14, RZ, RZ, UR16 ;  /* 0x00000010ff0e7e24 */ /* 0x000fe2000f8e00ff */
[----:B------:R-:W-:Y:S01]  /*1360*/  UMOV UR8, UR16 ;  /* 0x0000001000087c82 */ /* 0x000fe20008000000 */
[----:B------:R-:W-:Y:S01]  /*1370*/  UMOV UR11, 0x40000040 ;  /* 0x40000040000b7882 */ /* 0x000fe20000000000 */
[----:B------:R-:W-:Y:S01]  /*1380*/  UMOV UR12, UR16 ;  /* 0x00000010000c7c82 */ /* 0x000fe20008000000 */
[----:B------:R-:W-:Y:S01]  /*1390*/  UMOV UR13, UR17 ;  /* 0x00000011000d7c82 */ /* 0x000fe20008000000 */
[----:B------:R-:W-:Y:S01]  /*13a0*/  MOV R18, UR4 ;  /* 0x0000000400127c02 */ /* 0x000fe20008000f00 */
[----:B------:R-:W-:Y:S01]  /*13b0*/  UIMAD UR4, UR38, 0xa00, UR4 ;  /* 0x00000a00260478a4 */ /* 0x000fe2000f8e0204 */
[----:B------:R-:W-:Y:S01]  /*13c0*/  MOV R17, UR37 ;  /* 0x0000002500117c02 */ /* 0x000fe20008000f00 */
[----:B------:R-:W-:Y:S01]  /*13d0*/  UMOV UR15, 0x40000040 ;  /* 0x40000040000f7882 */ /* 0x000fe20000000000 */
[----:B------:R-:W-:Y:S01]  /*13e0*/  UMOV UR23, 0x40000040 ;  /* 0x4000004000177882 */ /* 0x000fe20000000000 */
[----:B------:R-:W-:Y:S01]  /*13f0*/  UIADD3 UR10, UR4, 0x80, URZ ;  /* 0x00000080040a7890 */ /* 0x000fe2000fffe03f */
[----:B------:R-:W-:Y:S01]  /*1400*/  MOV R20, UR36 ;  /* 0x0000002400147c02 */ /* 0x000fe20008000f00 */
[----:B------:R-:W-:-:S02]  /*1410*/  UIADD3 UR14, UR4, 0x100, URZ ;  /* 0x00000100040e7890 */ /* 0x000fc4000fffe03f */
[----:B------:R-:W-:Y:S01]  /*1420*/  UMOV UR18, UR4 ;  /* 0x0000000400127c82 */ /* 0x000fe20008000000 */
[----:B------:R-:W-:Y:S01]  /*1430*/  UIADD3 UR6, UR4, 0x180, URZ ;  /* 0x0000018004067890 */ /* 0x000fe2000fffe03f */
[----:B------:R-:W-:Y:S01]  /*1440*/  HGMMA.64x16x16.F32.BF16 R56, gdesc[UR16], RZ, !UPT, gsb0 ;  /* 0x00200000103879f0 */ /* 0x000fe2000c0018ff */
[----:B------:R-:W-:Y:S01]  /*1450*/  UIADD3 UR7, UR4, 0x200, URZ ;  /* 0x0000020004077890 */ /* 0x000fe2000fffe03f */
[----:B------:R-:W-:Y:S01]  /*1460*/  UMOV UR19, 0x40000040 ;  /* 0x4000004000137882 */ /* 0x000fe20000000000 */
[----:B------:R-:W-:Y:S02]  /*1470*/  UIADD3 UR22, UR4, 0x384, URZ ;  /* 0x0000038404167890 */ /* 0x000fe4000fffe03f */
[----:B------:R-:W-:Y:S01]  /*1480*/  UIADD3 UR26, UR4, 0x386, URZ ;  /* 0x00000386041a7890 */ /* 0x000fe2000fffe03f */
[----:B------:R-:W-:Y:S01]  /*1490*/  UMOV UR27, 0x40000040 ;  /* 0x40000040001b7882 */ /* 0x000fe20000000000 */
        /* <DEDUP_REMOVED lines=14> */
[----:B------:R-:W-:Y:S01]  /*1580*/  UMOV UR39, 0x40000040 ;  /* 0x4000004000277882 */ /* 0x000fe20000000000 */
[----:B------:R-:W-:-:S02]  /*1590*/  WARPGROUP.DEPBAR.LE gsb0, 0x0 ;  /* 0x00008000000079c5 */ /* 0x000fc40000010000 */
[----:B------:R-:W-:-:S06]  /*15a0*/  WARPGROUP.ARRIVE ;  /* 0x00000000000079c5 */ /* 0x000fcc0000000000 */
[----:B------:R-:W-:Y:S01]  /*15b0*/  HGMMA.64x16x16.F32.BF16 R48, gdesc[UR8], RZ, !UPT, gsb0 ;  /* 0x00200000083079f0 */ /* 0x000fe2000c0018ff */
[----:B------:R-:W-:Y:S01]  /*15c0*/  UMOV UR8, UR16 ;  /* 0x0000001000087c82 */ /* 0x000fe20008000000 */
[----:B------:R-:W-:Y:S01]  /*15d0*/  UMOV UR9, UR17 ;  /* 0x0000001100097c82 */ /* 0x000fe20008000000 */
[----:B------:R-:W-:Y:S01]  /*15e0*/  UMOV UR10, UR6 ;  /* 0x00000006000a7c82 */ /* 0x000fe20008000000 */
[----:B------:R-:W-:Y:S01]  /*15f0*/  UMOV UR11, 0x40000040 ;  /* 0x40000040000b7882 */ /* 0x000fe20000000000 */
[----:B------:R-:W-:Y:S01]  /*1600*/  UIADD3 UR6, UR5, 0x2, URZ ;  /* 0x0000000205067890 */ /* 0x000fe2000fffe03f */
[----:B------:R-:W-:Y:S02]  /*1610*/  WARPGROUP.DEPBAR.LE gsb0, 0x0 ;  /* 0x00008000000079c5 */ /* 0x000fe40000010000 */
[----:B------:R-:W-:-:S06]  /*1620*/  WARPGROUP.ARRIVE ;  /* 0x00000000000079c5 */ /* 0x000fcc0000000000 */
[----:B------:R-:W-:Y:S01]  /*1630*/  HGMMA.64x16x16.F32.BF16 R40, gdesc[UR12], RZ, !UPT, gsb0 ;  /* 0x002000000c2879f0 */ /* 0x000fe2000c0018ff */
[----:B------:R-:W-:Y:S01]  /*1640*/  UIADD3 UR14, UR4, 0x102, URZ ;  /* 0x00000102040e7890 */ /* 0x000fe2000fffe03f */
[----:B------:R-:W-:Y:S01]  /*1650*/  UMOV UR15, 0x40000040 ;  /* 0x40000040000f7882 */ /* 0x000fe20000000000 */
[----:B------:R-:W-:Y:S02]  /*1660*/  WARPGROUP.DEPBAR.LE gsb0, 0x0 ;  /* 0x00008000000079c5 */ /* 0x000fe40000010000 */
[----:B------:R-:W-:-:S06]  /*1670*/  WARPGROUP.ARRIVE ;  /* 0x00000000000079c5 */ /* 0x000fcc0000000000 */
[----:B------:R-:W-:Y:S01]  /*1680*/  HGMMA.64x16x16.F32.BF16 R32, gdesc[UR8], RZ, !UPT, gsb0 ;  /* 0x00200000082079f0 */ /* 0x000fe2000c0018ff */
[----:B------:R-:W-:Y:S01]  /*1690*/  UMOV UR8, UR16 ;  /* 0x0000001000087c82 */ /* 0x000fe20008000000 */
[----:B------:R-:W-:Y:S01]  /*16a0*/  UMOV UR9, UR17 ;  /* 0x0000001100097c82 */ /* 0x000fe20008000000 */
[----:B------:R-:W-:Y:S01]  /*16b0*/  UMOV UR10, UR7 ;  /* 0x00000007000a7c82 */ /* 0x000fe20008000000 */
[----:B------:R-:W-:Y:S01]  /*16c0*/  UMOV UR11, 0x40000040 ;  /* 0x40000040000b7882 */ /* 0x000fe20000000000 */
[----:B------:R-:W-:Y:S01]  /*16d0*/  UMOV UR16, UR6 ;  /* 0x0000000600107c82 */ /* 0x000fe20008000000 */
[----:B------:R-:W-:Y:S01]  /*16e0*/  UIADD3 UR6, UR4, 0x2, URZ ;  /* 0x0000000204067890 */ /* 0x000fe2000fffe03f */
[----:B------:R-:W-:Y:S01]  /*16f0*/  IMAD.U32 R12, RZ, RZ, UR16 ;  /* 0x00000010ff0c7e24 */ /* 0x000fe2000f8e00ff */
[----:B------:R-:W-:Y:S01]  /*1700*/  UMOV UR17, 0x40000040 ;  /* 0x4000004000117882 */ /* 0x000fe20000000000 */
[----:B------:R-:W-:Y:S01]  /*1710*/  UMOV UR12, UR16 ;  /* 0x00000010000c7c82 */ /* 0x000fe20008000000 */
[----:B------:R-:W-:Y:S01]  /*1720*/  UMOV UR13, UR17 ;  /* 0x00000011000d7c82 */ /* 0x000fe20008000000 */
[----:B------:R-:W-:Y:S01]  /*1730*/  UIADD3 UR7, UR4, 0x202, URZ ;  /* 0x0000020204077890 */ /* 0x000fe2000fffe03f */
[----:B------:R-:W-:Y:S01]  /*1740*/  IMAD.U32 R13, RZ, RZ, UR17 ;  /* 0x00000011ff0d7e24 */ /* 0x000fe2000f8e00ff */
[----:B------:R-:W-:Y:S01]  /*1750*/  UMOV UR18, UR6 ;  /* 0x0000000600127c82 */ /* 0x000fe20008000000 */
[----:B------:R-:W-:Y:S01]  /*1760*/  UIADD3 UR6, UR4, 0x182, URZ ;  /* 0x0000018204067890 */ /* 0x000fe2000fffe03f */
[----:B------:R-:W-:-:S02]  /*1770*/  WARPGROUP.DEPBAR.LE gsb0, 0x0 ;  /* 0x00008000000079c5 */ /* 0x000fc40000010000 */
[----:B------:R-:W-:-:S06]  /*1780*/  WARPGROUP.ARRIVE ;  /* 0x00000000000079c5 */ /* 0x000fcc0000000000 */
[----:B------:R-:W-:Y:S01]  /*1790*/  HGMMA.64x16x16.F32.BF16 R24, gdesc[UR8], RZ, !UPT, gsb0 ;  /* 0x00200000081879f0 */ /* 0x000fe2000c0018ff */
[----:B------:R-:W-:Y:S01]  /*17a0*/  UIADD3 UR10, UR4, 0x82, URZ ;  /* 0x00000082040a7890 */ /* 0x000fe2000fffe03f */
[----:B------:R-:W-:Y:S01]  /*17b0*/  UMOV UR8, UR16 ;  /* 0x0000001000087c82 */ /* 0x000fe20008000000 */
[----:B------:R-:W-:Y:S01]  /*17c0*/  UMOV UR9, UR17 ;  /* 0x0000001100097c82 */ /* 0x000fe20008000000 */
[----:B------:R-:W-:Y:S01]  /*17d0*/  UMOV UR11, 0x40000040 ;  /* 0x40000040000b7882 */ /* 0x000fe20000000000 */
[----:B------:R-:W-:Y:S02]  /*17e0*/  WARPGROUP.DEPBAR.LE gsb0, 0x0 ;  /* 0x00008000000079c5 */ /* 0x000fe40000010000 */
[----:B------:R-:W-:-:S06]  /*17f0*/  WARPGROUP.ARRIVE ;  /* 0x00000000000079c5 */ /* 0x000fcc0000000000 */
[----:B------:R-:W-:Y:S01]  /*1800*/  HGMMA.64x16x16.F32.BF16 R56, gdesc[UR16], R56, gsb0 ;  /* 0x00200000103879f0 */ /* 0x000fe20008001838 */
[----:B------:R-:W-:Y:S02]  /*1810*/  UMOV UR19, 0x40000040 ;  /* 0x4000004000137882 */ /* 0x000fe40000000000 */
[----:B------:R-:W-:Y:S02]  /*1820*/  WARPGROUP.DEPBAR.LE gsb0, 0x0 ;  /* 0x00008000000079c5 */ /* 0x000fe40000010000 */
[----:B------:R-:W-:-:S06]  /*1830*/  WARPGROUP.ARRIVE ;  /* 0x00000000000079c5 */ /* 0x000fcc0000000000 */
[----:B------:R-:W-:Y:S01]  /*1840*/  HGMMA.64x16x16.F32.BF16 R48, gdesc[UR8], R48, gsb0 ;  /* 0x00200000083079f0 */ /* 0x000fe20008001830 */
[----:B------:R-:W-:Y:S01]  /*1850*/  UMOV UR8, UR16 ;  /* 0x0000001000087c82 */ /* 0x000fe20008000000 */
[----:B------:R-:W-:Y:S01]  /*1860*/  UMOV UR9, UR17 ;  /* 0x0000001100097c82 */ /* 0x000fe20008000000 */
[----:B------:R-:W-:Y:S01]  /*1870*/  UMOV UR10, UR6 ;  /* 0x00000006000a7c82 */ /* 0x000fe20008000000 */
[----:B------:R-:W-:Y:S01]  /*1880*/  UMOV UR11, 0x40000040 ;  /* 0x40000040000b7882 */ /* 0x000fe20000000000 */
[----:B------:R-:W-:Y:S01]  /*1890*/  UIADD3 UR6, UR5, 0x4, URZ ;  /* 0x0000000405067890 */ /* 0x000fe2000fffe03f */
[----:B------:R-:W-:Y:S02]  /*18a0*/  WARPGROUP.DEPBAR.LE gsb0, 0x0 ;  /* 0x00008000000079c5 */ /* 0x000fe40000010000 */
[----:B------:R-:W-:-:S06]  /*18b0*/  WARPGROUP.ARRIVE ;  /* 0x00000000000079c5 */ /* 0x000fcc0000000000 */
[----:B------:R-:W-:Y:S01]  /*18c0*/  HGMMA.64x16x16.F32.BF16 R40, gdesc[UR12], R40, gsb0 ;  /* 0x002000000c2879f0 */ /* 0x000fe20008001828 */
[----:B------:R-:W-:Y:S01]  /*18d0*/  UIADD3 UR14, UR4, 0x104, URZ ;  /* 0x00000104040e7890 */ /* 0x000fe2000fffe03f */
[----:B------:R-:W-:Y:S01]  /*18e0*/  UMOV UR15, 0x40000040 ;  /* 0x40000040000f7882 */ /* 0x000fe20000000000 */
[----:B------:R-:W-:Y:S02]  /*18f0*/  WARPGROUP.DEPBAR.LE gsb0, 0x0 ;  /* 0x00008000000079c5 */ /* 0x000fe40000010000 */
[----:B------:R-:W-:-:S06]  /*1900*/  WARPGROUP.ARRIVE ;  /* 0x00000000000079c5 */ /* 0x000fcc0000000000 */
[----:B------:R-:W-:Y:S01]  /*1910*/  HGMMA.64x16x16.F32.BF16 R32, gdesc[UR8], R32, gsb0 ;  /* 0x00200000082079f0 */ /* 0x000fe20008001820 */
[----:B------:R-:W-:Y:S01]  /*1920*/  UMOV UR8, UR16 ;  /* 0x0000001000087c82 */ /* 0x000fe20008000000 */
[----:B------:R-:W-:Y:S01]  /*1930*/  UMOV UR9, UR17 ;  /* 0x0000001100097c82 */ /* 0x000fe20008000000 */
[----:B------:R-:W-:Y:S01]  /*1940*/  UMOV UR10, UR7 ;  /* 0x00000007000a7c82 */ /* 0x000fe20008000000 */
[----:B------:R-:W-:Y:S01]  /*1950*/  UMOV UR11, 0x40000040 ;  /* 0x40000040000b7882 */ /* 0x000fe20000000000 */
[----:B------:R-:W-:Y:S01]  /*1960*/  UMOV UR16, UR6 ;  /* 0x0000000600107c82 */ /* 0x000fe20008000000 */
[----:B------:R-:W-:Y:S01]  /*1970*/  UIADD3 UR6, UR4, 0x4, URZ ;  /* 0x0000000404067890 */ /* 0x000fe2000fffe03f */
[----:B------:R-:W-:Y:S01]  /*1980*/  MOV R10, UR16 ;  /* 0x00000010000a7c02 */ /* 0x000fe20008000f00 */
        /* <DEDUP_REMOVED lines=9> */
[----:B------:R-:W-:Y:S01]  /*1a20*/  HGMMA.64x16x16.F32.BF16 R24, gdesc[UR8], R24, gsb0 ;  /* 0x00200000081879f0 */ /* 0x000fe20008001818 */
        /* <DEDUP_REMOVED lines=74> */
[----:B------:R-:W-:Y:S02]  /*1ed0*/  UIADD3 UR8, UR5, 0x400, URZ ;  /* 0x0000040005087890 */ /* 0x000fe4000fffe03f */
[----:B------:R-:W-:Y:S01]  /*1ee0*/  UIADD3 UR10, UR4, 0x280, URZ ;  /* 0x00000280040a7890 */ /* 0x000fe2000fffe03f */
[----:B------:R-:W-:Y:S01]  /*1ef0*/  UMOV UR9, 0x40000040 ;  /* 0x4000004000097882 */ /* 0x000fe20000000000 */
[----:B------:R-:W-:Y:S01]  /*1f00*/  UMOV UR11, 0x40000040 ;  /* 0x40000040000b7882 */ /* 0x000fe20000000000 */
[----:B------:R-:W-:Y:S02]  /*1f10*/  UMOV UR13, UR9 ;  /* 0x00000009000d7c82 */ /* 0x000fe40008000000 */
[----:B------:R-:W-:Y:S01]  /*1f20*/  UMOV UR12, UR8 ;  /* 0x00000008000c7c82 */ /* 0x000fe20008000000 */
[----:B------:R-:W-:Y:S02]  /*1f30*/  WARPGROUP.DEPBAR.LE gsb0, 0x0 ;  /* 0x00008000000079c5 */ /* 0x000fe40000010000 */
[----:B------:R-:W-:-:S06]  /*1f40*/  WARPGROUP.ARRIVE ;  /* 0x00000000000079c5 */ /* 0x000fcc0000000000 */
[----:B------:R-:W-:Y:S01]  /*1f50*/  HGMMA.64x16x16.F32.BF16 R56, gdesc[UR8], R56, gsb0 ;  /* 0x00200000083879f0 */ /* 0x000fe20008001838 */
[----:B------:R-:W-:Y:S01]  /*1f60*/  UMOV UR10, UR6 ;  /* 0x00000006000a7c82 */ /* 0x000fe20008000000 */
[----:B------:R-:W-:Y:S01]  /*1f70*/  UMOV UR11, 0x40000040 ;  /* 0x40000040000b7882 */ /* 0x000fe20000000000 */
[----:B------:R-:W-:Y:S01]  /*1f80*/  UIADD3 UR6, UR4, 0x480, URZ ;  /* 0x0000048004067890 */ /* 0x000fe2000fffe03f */
        /* <DEDUP_REMOVED lines=15> */
[----:B01----:R-:W-:Y:S02]  /*2080*/  MOV R3, UR12 ;  /* 0x0000000c00037c02 */ /* 0x003fe40008000f00 */
[----:B------:R-:W-:Y:S01]  /*2090*/  MOV R2, UR13 ;  /* 0x0000000d00027c02 */ /* 0x000fe20008000f00 */
[----:B------:R-:W-:-:S02]  /*20a0*/  WARPGROUP.DEPBAR.LE gsb0, 0x0 ;  /* 0x00008000000079c5 */ /* 0x000fc40000010000 */
        /* <DEDUP_REMOVED lines=39> */
[----:B------:R-:W-:Y:S01]  /*2320*/  UMOV UR13, 0x40000040 ;  /* 0x40000040000d7882 */ /* 0x000fe20000000000 */
[----:B------:R-:W-:Y:S01]  /*2330*/  UMOV UR15, 0x40000040 ;  /* 0x40000040000f7882 */ /* 0x000fe20000000000 */
[----:B------:R-:W-:Y:S01]  /*2340*/  UMOV UR37, UR13 ;  /* 0x0000000d00257c82 */ /* 0x000fe20008000000 */
[----:B------:R-:W-:Y:S01]  /*2350*/  MOV R7, UR13 ;  /* 0x0000000d00077c02 */ /* 0x000fe20008000f00 */
        /* <DEDUP_REMOVED lines=29> */
[----:B------:R-:W-:Y:S03]  /*2530*/  HGMMA.64x16x16.F32.BF16 R24, gdesc[UR16], R24, gsb0 ;  /* 0x00200000101879f0 */ /* 0x000fe60008001818 */
        /* <DEDUP_REMOVED lines=195> */
[----:B------:R-:W-:-:S07]  /*3170*/  UIADD3 UR5, UR5, 0xc06, URZ ;  /* 0x00000c0605057890 */ /* 0x000fce000fffe03f */
[----:B------:R-:W-:Y:S01]  /*3180*/  UMOV UR12, UR5 ;  /* 0x00000005000c7c82 */ /* 0x000fe20008000000 */
[----:B------:R-:W-:Y:S01]  /*3190*/  UIADD3 UR5, UR4, 0x786, URZ ;  /* 0x0000078604057890 */ /* 0x000fe2000fffe03f */
[----:B------:R-:W-:Y:S01]  /*31a0*/  IMAD.U32 R6, RZ, RZ, UR12 ;  /* 0x0000000cff067e24 */ /* 0x000fe2000f8e00ff */
[----:B------:R-:W-:-:S05]  /*31b0*/  UMOV UR36, UR12 ;  /* 0x0000000c00247c82 */ /* 0x000fca0008000000 */
        /* <DEDUP_REMOVED lines=40> */
[----:B------:R-:W-:-:S07]  /*3440*/  UIADD3 UR7, UR4, 0x806, URZ ;  /* 0x0000080604077890 */ /* 0x000fce000fffe03f */
[----:B------:R-:W-:Y:S01]  /*3450*/  UMOV UR38, UR7 ;  /* 0x0000000700267c82 */ /* 0x000fe20008000000 */
[----:B------:R-:W-:Y:S01]  /*3460*/  UMOV UR7, 0x40000040 ;  /* 0x4000004000077882 */ /* 0x000fe20000000000 */
[----:B------:R-:W-:Y:S02]  /*3470*/  WARPGROUP.DEPBAR.LE gsb0, 0x0 ;  /* 0x00008000000079c5 */ /* 0x000fe40000010000 */
[----:B------:R-:W-:-:S06]  /*3480*/  WARPGROUP.ARRIVE ;  /* 0x00000000000079c5 */ /* 0x000fcc0000000000 */
[----:B------:R-:W-:Y:S03]  /*3490*/  HGMMA.64x16x16.F32.BF16 R24, gdesc[UR52], R24, gsb0 ;  /* 0x00200000341879f0 */ /* 0x000fe60008001818 */
[----:B------:R-:W-:Y:S02]  /*34a0*/  WARPGROUP.DEPBAR.LE gsb0, 0x0 ;  /* 0x00008000000079c5 */ /* 0x000fe40000010000 */
[----:B------:R-:W-:-:S06]  /*34b0*/  WARPGROUP.ARRIVE ;  /* 0x00000000000079c5 */ /* 0x000fcc0000000000 */
[----:B------:R-:W-:Y:S01]  /*34c0*/  HGMMA.64x16x16.F32.BF16 R56, gdesc[UR12], R56, gsb0 ;  /* 0x002000000c3879f0 */ /* 0x000fe20008001838 */
[----:B------:R-:W-:Y:S01]  /*34d0*/  UMOV UR14, UR12 ;  /* 0x0000000c000e7c82 */ /* 0x000fe20008000000 */
[----:B------:R-:W-:Y:S01]  /*34e0*/  UMOV UR15, UR13 ;  /* 0x0000000d000f7c82 */ /* 0x000fe20008000000 */
[----:B------:R-:W-:Y:S01]  /*34f0*/  UMOV UR4, UR14 ;  /* 0x0000000e00047c82 */ /* 0x000fe20008000000 */
[----:B------:R-:W-:Y:S01]  /*3500*/  UMOV UR5, UR15 ;  /* 0x0000000f00057c82 */ /* 0x000fe20008000000 */
[----:B------:R-:W-:Y:S02]  /*3510*/  R2UR UR13, R2 ;  /* 0x00000000020d72ca */ /* 0x000fe400000e0000 */
[----:B------:R-:W-:Y:S01]  /*3520*/  R2UR UR12, R3 ;  /* 0x00000000030c72ca */ /* 0x000fe200000e0000 */
[----:B------:R-:W-:Y:S02]  /*3530*/  WARPGROUP.DEPBAR.LE gsb0, 0x0 ;  /* 0x00008000000079c5 */ /* 0x000fe40000010000 */
[----:B------:R-:W-:-:S06]  /*3540*/  WARPGROUP.ARRIVE ;  /* 0x00000000000079c5 */ /* 0x000fcc0000000000 */
[----:B------:R-:W-:Y:S01]  /*3550*/  HGMMA.64x16x16.F32.BF16 R48, gdesc[UR36], R48, gsb0 ;  /* 0x00200000243079f0 */ /* 0x000fe20008001830 */
[----:B------:R-:W-:Y:S02]  /*3560*/  R2UR UR39, R4 ;  /* 0x00000000042772ca */ /* 0x000fe400000e0000 */
[----:B------:R-:W-:Y:S02]  /*3570*/  R2UR UR38, R5 ;  /* 0x00000000052672ca */ /* 0x000fe400000e0000 */
[----:B------:R-:W-:Y:S02]  /*3580*/  R2UR UR37, R17 ;  /* 0x00000000112572ca */ /* 0x000fe400000e0000 */
[----:B------:R-:W-:Y:S01]  /*3590*/  R2UR UR36, R20 ;  /* 0x00000000142472ca */ /* 0x000fe200000e0000 */
        /* <DEDUP_REMOVED lines=9> */
[----:B------:R-:W-:Y:S01]  /*3630*/  UMOV UR7, 0x40000040 ;  /* 0x4000004000077882 */ /* 0x000fe20000000000 */
[----:B------:R-:W-:Y:S02]  /*3640*/  WARPGROUP.DEPBAR.LE gsb0, 0x0 ;  /* 0x00008000000079c5 */ /* 0x000fe40000010000 */
[----:B------:R-:W-:-:S06]  /*3650*/  WARPGROUP.ARRIVE ;  /* 0x00000000000079c5 */ /* 0x000fcc0000000000 */
[----:B------:R-:W-:Y:S03]  /*3660*/  HGMMA.64x16x16.F32.BF16 R24, gdesc[UR4], R24, gsb0 ;  /* 0x00200000041879f0 */ /* 0x000fe60008001818 */
[----:B------:R-:W-:Y:S02]  /*3670*/  WARPGROUP.DEPBAR.LE gsb0, 0x0 ;  /* 0x00008000000079c5 */ /* 0x000fe40000010000 */
[----:B------:R-:W-:Y:S05]  /*3680*/  @!P0 BRA `(.L_x_13) ;  /* 0x0000000000048947 */ /* 0x000fea0003800000 */
[----:B------:R-:W-:Y:S01]  /*3690*/  BPT.TRAP 0x1 ;  /* 0x000000040000795c */ /* 0x000fe20000300000 */
.L_x_13:
[----:B------:R-:W-:Y:S01]  /*36a0*/  VIADD R2, R225, UR39 ;  /* 0x00000027e1027c36 */ /* 0x000fe20008000000 */
[----:B------:R-:W-:Y:S01]  /*36b0*/  ULDC UR5, c[0x0][0x988] ;  /* 0x0002620000057ab9 */ /* 0x000fe20000000800 */
[----:B------:R-:W-:Y:S01]  /*36c0*/  IMAD.U32 R3, RZ, RZ, UR60 ;  /* 0x0000003cff037e24 */ /* 0x000fe2000f8e00ff */
[----:B------:R-:W-:Y:S01]  /*36d0*/  P2R R21, PR, RZ, 0x1 ;  /* 0x00000001ff157803 */ /* 0x000fe20000000000 */
[----:B------:R-:W-:Y:S01]  /*36e0*/  UISETP.GE.AND UP0, UPT, UR39, 0x51, UPT ;  /* 0x000000512700788c */ /* 0x000fe2000bf06270 */
[----:B------:R-:W-:Y:S01]  /*36f0*/  R2UR UR4, R0 ;  /* 0x00000000000472ca */ /* 0x000fe200000e0000 */
[----:B------:R-:W-:Y:S01]  /*3700*/  IMAD R2, R3, -0x50, R2 ;  /* 0xffffffb003027824 */ /* 0x000fe200078e0202 */
[-C--:B------:R-:W-:Y:S01]  /*3710*/  MOV R150, R151.reuse ;  /* 0x0000009700967202 */ /* 0x080fe20000000f00 */
[--C-:B------:R-:W-:Y:S01]  /*3720*/  IMAD.MOV.U32 R149, RZ, RZ, R151.reuse ;  /* 0x000000ffff957224 */ /* 0x100fe200078e0097 */
[----:B------:R-:W-:Y:S01]  /*3730*/  MOV R145, R151 ;  /* 0x0000009700917202 */ /* 0x000fe20000000f00 */
[--C-:B------:R-:W-:Y:S01]  /*3740*/  IMAD.MOV.U32 R148, RZ, RZ, R151.reuse ;  /* 0x000000ffff947224 */ /* 0x100fe200078e0097 */
[C---:B------:R-:W-:Y:S01]  /*3750*/  ISETP.GT.AND P2, PT, R2.reuse, RZ, PT ;  /* 0x000000ff0200720c */ /* 0x040fe20003f44270 */
[--C-:B------:R-:W-:Y:S01]  /*3760*/  IMAD.MOV.U32 R147, RZ, RZ, R151.reuse ;  /* 0x000000ffff937224 */ /* 0x100fe200078e0097 */
[C---:B------:R-:W-:Y:S01]  /*3770*/  ISETP.GT.AND P1, PT, R2.reuse, 0x1, PT ;  /* 0x000000010200780c */ /* 0x040fe20003f24270 */
[--C-:B------:R-:W-:Y:S01]  /*3780*/  IMAD.MOV.U32 R146, RZ, RZ, R151.reuse ;  /* 0x000000ffff927224 */ /* 0x100fe200078e0097 */
[----:B------:R-:W-:Y:S01]  /*3790*/  ISETP.GT.AND P6, PT, R2, 0x8, PT ;  /* 0x000000080200780c */ /* 0x000fe20003fc4270 */
[--C-:B------:R-:W-:Y:S01]  /*37a0*/  IMAD.MOV.U32 R144, RZ, RZ, R151.reuse ;  /* 0x000000ffff907224 */ /* 0x100fe200078e0097 */
[----:B------:R-:W-:Y:S01]  /*37b0*/  FSEL R56, R56, -INF , P2 ;  /* 0xff80000038387808 */ /* 0x000fe20001000000 */
[----:B------:R-:W-:Y:S01]  /*37c0*/  UIADD3 UR4, UR4, 0x38840, URZ ;  /* 0x0003884004047890 */ /* 0x000fe2000fffe03f */
[----:B------:R-:W-:Y:S01]  /*37d0*/  FSEL R57, R57, -INF , P1 ;  /* 0xff80000039397808 */ /* 0x000fe20000800000 */
[--C-:B------:R-:W-:Y:S01]  /*37e0*/  IMAD.MOV.U32 R143, RZ, RZ, R151.reuse ;  /* 0x000000ffff8f7224 */ /* 0x100fe200078e0097 */
[----:B------:R-:W-:Y:S01]  /*37f0*/  ISETP.GT.AND P5, PT, R2, 0x9, PT ;  /* 0x000000090200780c */ /* 0x000fe20003fa4270 */
[----:B------:R-:W-:Y:S01]  /*3800*/  UPRMT UR4, UR61, 0x654, UR4 ;  /* 0x000006543d047896 */ /* 0x000fe20008000004 */
[----:B------:R-:W-:Y:S01]  /*3810*/  FSEL R60, R60, -INF , P6 ;  /* 0xff8000003c3c7808 */ /* 0x000fe20003000000 */
[--C-:B------:R-:W-:Y:S01]  /*3820*/  IMAD.MOV.U32 R142, RZ, RZ, R151.reuse ;  /* 0x000000ffff8e7224 */ /* 0x100fe200078e0097 */
[----:B------:R-:W-:Y:S01]  /*3830*/  FMNMX.FTZ R3, R56, R57, !PT ;  /* 0x0000003938037209 */ /* 0x000fe20007810000 */
[--C-:B------:R-:W-:Y:S01]  /*3840*/  IMAD.MOV.U32 R141, RZ, RZ, R151.reuse ;  /* 0x000000ffff8d7224 */ /* 0x100fe200078e0097 */
[----:B------:R-:W-:Y:S01]  /*3850*/  ISETP.GT.AND P4, PT, R2, 0x10, PT ;  /* 0x000000100200780c */ /* 0x000fe20003f84270 */
[--C-:B------:R-:W-:Y:S01]  /*3860*/  IMAD.MOV.U32 R139, RZ, RZ, R151.reuse ;  /* 0x000000ffff8b7224 */ /* 0x100fe200078e0097 */
[----:B------:R-:W-:Y:S01]  /*3870*/  FSEL R61, R61, -INF , P5 ;  /* 0xff8000003d3d7808 */ /* 0x000fe20002800000 */
[--C-:B------:R-:W-:Y:S01]  /*3880*/  IMAD.MOV.U32 R138, RZ, RZ, R151.reuse ;  /* 0x000000ffff8a7224 */ /* 0x100fe200078e0097 */
[----:B------:R-:W-:Y:S01]  /*3890*/  FMNMX.FTZ R4, R60, R3, !PT ;  /* 0x000000033c047209 */ /* 0x000fe20007810000 */
[----:B------:R-:W-:Y:S01]  /*38a0*/  SYNCS.ARRIVE.TRANS64.RED.A1T0 RZ, [UR4], RZ ;  /* 0x000000ffffff79a7 */ /* 0x000fe20008100404 */
[----:B------:R-:W-:Y:S01]  /*38b0*/  ISETP.GT.AND P3, PT, R2, 0x11, PT ;  /* 0x000000110200780c */ /* 0x000fe20003f64270 */
[--C-:B------:R-:W-:Y:S01]  /*38c0*/  IMAD.MOV.U32 R137, RZ, RZ, R151.reuse ;  /* 0x000000ffff897224 */ /* 0x100fe200078e0097 */
[----:B------:R-:W-:Y:S01]  /*38d0*/  FSEL R48, R48, -INF , P4 ;  /* 0xff80000030307808 */ /* 0x000fe20002000000 */
[--C-:B------:R-:W-:Y:S01]  /*38e0*/  IMAD.MOV.U32 R136, RZ, RZ, R151.reuse ;  /* 0x000000ffff887224 */ /* 0x100fe200078e0097 */
[----:B------:R-:W-:Y:S01]  /*38f0*/  FMNMX.FTZ R3, R61, R4, !PT ;  /* 0x000000043d037209 */ /* 0x000fe20007810000 */
[--C-:B------:R-:W-:Y:S01]  /*3900*/  IMAD.MOV.U32 R134, RZ, RZ, R151.reuse ;  /* 0x000000ffff867224 */ /* 0x100fe200078e0097 */
[----:B------:R-:W-:Y:S01]  /*3910*/  FSEL R58, R58, -INF , P2 ;  /* 0xff8000003a3a7808 */ /* 0x000fe20001000000 */
[--C-:B------:R-:W-:Y:S01]  /*3920*/  IMAD.MOV.U32 R133, RZ, RZ, R151.reuse ;  /* 0x000000ffff857224 */ /* 0x100fe200078e0097 */
        /* <DEDUP_REMOVED lines=107> */
[----:B------:R-:W-:Y:S01]  /*3fe0*/  IMAD.MOV.U32 R66, RZ, RZ, R151 ;  /* 0x000000ffff427224 */ /* 0x000fe200078e0097 */
[----:B------:R-:W-:-:S02]  /*3ff0*/  FMNMX.FTZ R3, R25, R4, !PT ;  /* 0x0000000419037209 */ /* 0x000fc40007810000 */
[----:B------:R-:W-:Y:S02]  /*4000*/  FSEL R29, R29, -INF , P1 ;  /* 0xff8000001d1d7808 */ /* 0x000fe40000800000 */
[----:B------:R-:W-:Y:S02]  /*4010*/  FMNMX.FTZ R2, R28, R3, !PT ;  /* 0x000000031c027209 */ /* 0x000fe40007810000 */
[----:B------:R-:W-:Y:S02]  /*4020*/  FMNMX.FTZ R3, R58, R59, !PT ;  /* 0x0000003b3a037209 */ /* 0x000fe40007810000 */
[----:B------:R-:W-:Y:S02]  /*4030*/  FMNMX.FTZ R5, R29, R2, !PT ;  /* 0x000000021d057209 */ /* 0x000fe40007810000 */
[----:B------:R-:W-:Y:S02]  /*4040*/  FSEL R38, R38, -INF , P6 ;  /* 0xff80000026267808 */ /* 0x000fe40003000000 */
[----:B------:R-:W-:Y:S01]  /*4050*/  FSEL R39, R39, -INF , P5 ;  /* 0xff80000027277808 */ /* 0x000fe20002800000 */
[----:B------:R-:W0:Y:S01]  /*4060*/  SHFL.BFLY PT, R2, R5, 0x2, 0x1f ;  /* 0x0c401f0005027f89 */ /* 0x000e2200000e0000 */
[----:B------:R-:W-:-:S02]  /*4070*/  FSEL R26, R26, -INF , P4 ;  /* 0xff8000001a1a7808 */ /* 0x000fc40002000000 */
[----:B------:R-:W-:Y:S02]  /*4080*/  FSEL R27, R27, -INF , P3 ;  /* 0xff8000001b1b7808 */ /* 0x000fe40001800000 */
[----:B------:R-:W-:Y:S02]  /*4090*/  FSEL R30, R30, -INF , P2 ;  /* 0xff8000001e1e7808 */ /* 0x000fe40001000000 */
[----:B------:R-:W-:Y:S02]  /*40a0*/  FSEL R31, R31, -INF , P1 ;  /* 0xff8000001f1f7808 */ /* 0x000fe40000800000 */
[-C--:B------:R-:W-:Y:S02]  /*40b0*/  MOV R140, R151.reuse ;  /* 0x00000097008c7202 */ /* 0x080fe40000000f00 */
[-C--:B------:R-:W-:Y:S02]  /*40c0*/  MOV R135, R151.reuse ;  /* 0x0000009700877202 */ /* 0x080fe40000000f00 */
[----:B------:R-:W-:-:S02]  /*40d0*/  MOV R130, R151 ;  /* 0x0000009700827202 */ /* 0x000fc40000000f00 */
[-C--:B------:R-:W-:Y:S02]  /*40e0*/  MOV R125, R151.reuse ;  /* 0x00000097007d7202 */ /* 0x080fe40000000f00 */
[-C--:B------:R-:W-:Y:S02]  /*40f0*/  MOV R120, R151.reuse ;  /* 0x0000009700787202 */ /* 0x080fe40000000f00 */
[-C--:B------:R-:W-:Y:S02]  /*4100*/  MOV R115, R151.reuse ;  /* 0x0000009700737202 */ /* 0x080fe40000000f00 */
[-C--:B------:R-:W-:Y:S02]  /*4110*/  MOV R110, R151.reuse ;  /* 0x00000097006e7202 */ /* 0x080fe40000000f00 */
[----:B------:R-:W-:Y:S02]  /*4120*/  MOV R105, R151 ;  /* 0x0000009700697202 */ /* 0x000fe40000000f00 */
[----:B0-----:R-:W-:-:S02]  /*4130*/  FMNMX.FTZ R17, R5, R2, !PT ;  /* 0x0000000205117209 */ /* 0x001fc40007810000 */
[-C--:B------:R-:W-:Y:S02]  /*4140*/  MOV R100, R151.reuse ;  /* 0x0000009700647202 */ /* 0x080fe40000000f00 */
[-C--:B------:R-:W-:Y:S01]  /*4150*/  MOV R95, R151.reuse ;  /* 0x00000097005f7202 */ /* 0x080fe20000000f00 */
[----:B------:R-:W0:Y:S01]  /*4160*/  SHFL.BFLY PT, R4, R17, 0x1, 0x1f ;  /* 0x0c201f0011047f89 */ /* 0x000e2200000e0000 */
[-C--:B------:R-:W-:Y:S02]  /*4170*/  MOV R90, R151.reuse ;  /* 0x00000097005a7202 */ /* 0x080fe40000000f00 */
[-C--:B------:R-:W-:Y:S02]  /*4180*/  MOV R85, R151.reuse ;  /* 0x0000009700557202 */ /* 0x080fe40000000f00 */
[-C--:B------:R-:W-:Y:S02]  /*4190*/  MOV R80, R151.reuse ;  /* 0x0000009700507202 */ /* 0x080fe40000000f00 */
[----:B------:R-:W-:-:S02]  /*41a0*/  MOV R75, R151 ;  /* 0x00000097004b7202 */ /* 0x000fc40000000f00 */
[-C--:B------:R-:W-:Y:S02]  /*41b0*/  MOV R70, R151.reuse ;  /* 0x0000009700467202 */ /* 0x080fe40000000f00 */
[----:B------:R-:W-:Y:S02]  /*41c0*/  MOV R65, R151 ;  /* 0x0000009700417202 */ /* 0x000fe40000000f00 */
[----:B0-----:R-:W-:-:S04]  /*41d0*/  FMNMX.FTZ R4, R17, R4, !PT ;  /* 0x0000000411047209 */ /* 0x001fc80007810000 */
[C---:B------:R-:W-:Y:S01]  /*41e0*/  FSETP.NEU.FTZ.AND P0, PT, R4.reuse, -INF , PT ;  /* 0xff8000000400780b */ /* 0x040fe20003f1d000 */
[----:B------:R-:W-:-:S05]  /*41f0*/  FMUL.FTZ R2, R4, UR5 ;  /* 0x0000000504027c20 */ /* 0x000fca0008410000 */
[----:B------:R-:W-:Y:S02]  /*4200*/  FSEL R20, R2, RZ, P0 ;  /* 0x000000ff02147208 */ /* 0x000fe40000000000 */
[----:B------:R-:W-:Y:S02]  /*4210*/  FMNMX.FTZ R2, R62, R3, !PT ;  /* 0x000000033e027209 */ /* 0x000fe40007810000 */
[----:B------:R-:W-:Y:S01]  /*4220*/  ISETP.NE.AND P0, PT, R21, RZ, PT ;  /* 0x000000ff1500720c */ /* 0x000fe20003f05270 */
[--C-:B------:R-:W-:Y:S01]  /*4230*/  FFMA.FTZ R56, R56, UR5, -R20.reuse ;  /* 0x0000000538387c23 */ /* 0x100fe20008010814 */
[----:B------:R-:W-:Y:S01]  /*4240*/  FMNMX.FTZ R3, R63, R2, !PT ;  /* 0x000000023f037209 */ /* 0x000fe20007810000 */
[--C-:B------:R-:W-:Y:S01]  /*4250*/  FFMA.FTZ R57, R57, UR5, -R20.reuse ;  /* 0x0000000539397c23 */ /* 0x100fe20008010814 */
[--C-:B------:R-:W-:Y:S01]  /*4260*/  FFMA.FTZ R60, R60, UR5, -R20.reuse ;  /* 0x000000053c3c7c23 */ /* 0x100fe20008010814 */
[--C-:B------:R-:W-:Y:S01]  /*4270*/  FFMA.FTZ R61, R61, UR5, -R20.reuse ;  /* 0x000000053d3d7c23 */ /* 0x100fe20008010814 */
[----:B------:R-:W-:Y:S01]  /*4280*/  FMNMX.FTZ R2, R50, R3, !PT ;  /* 0x0000000332027209 */ /* 0x000fe20007810000 */
[----:B------:R-:W-:Y:S01]  /*4290*/  MUFU.EX2 R56, R56 ;  /* 0x0000003800387308 */ /* 0x000fe20000000800 */
[--C-:B------:R-:W-:Y:S01]  /*42a0*/  FFMA.FTZ R48, R48, UR5, -R20.reuse ;  /* 0x0000000530307c23 */ /* 0x100fe20008010814 */
[--C-:B------:R-:W-:Y:S01]  /*42b0*/  FFMA.FTZ R49, R49, UR5, -R20.reuse ;  /* 0x0000000531317c23 */ /* 0x100fe20008010814 */
[----:B------:R-:W-:Y:S01]  /*42c0*/  FMNMX.FTZ R3, R51, R2, !PT ;  /* 0x0000000233037209 */ /* 0x000fe20007810000 */
[--C-:B------:R-:W-:Y:S01]  /*42d0*/  FFMA.FTZ R52, R52, UR5, -R20.reuse ;  /* 0x0000000534347c23 */ /* 0x100fe20008010814 */
[--C-:B------:R-:W-:Y:S01]  /*42e0*/  FFMA.FTZ R53, R53, UR5, -R20.reuse ;  /* 0x0000000535357c23 */ /* 0x100fe20008010814 */
[--C-:B------:R-:W-:Y:S01]  /*42f0*/  FFMA.FTZ R40, R40, UR5, -R20.reuse ;  /* 0x0000000528287c23 */ /* 0x100fe20008010814 */
[----:B------:R-:W-:Y:S01]  /*4300*/  FMNMX.FTZ R2, R54, R3, !PT ;  /* 0x0000000336027209 */ /* 0x000fe20007810000 */
[----:B------:R-:W0:Y:S01]  /*4310*/  MUFU.EX2 R57, R57 ;  /* 0x0000003900397308 */ /* 0x000e220000000800 */
[--C-:B------:R-:W-:Y:S01]  /*4320*/  FFMA.FTZ R41, R41, UR5, -R20.reuse ;  /* 0x0000000529297c23 */ /* 0x100fe20008010814 */
        /* <DEDUP_REMOVED lines=14> */
[----:B------:R-:W1:Y:S01]  /*4410*/  MUFU.EX2 R61, R61 ;  /* 0x0000003d003d7308 */ /* 0x000e620000000800 */
[----:B------:R-:W-:Y:S01]  /*4420*/  FFMA.FTZ R20, R29, UR5, -R20 ;  /* 0x000000051d147c23 */ /* 0x000fe20008010814 */
[----:B0-----:R-:W-:Y:S01]  /*4430*/  FADD.FTZ R17, R56, R57 ;  /* 0x0000003938117221 */ /* 0x001fe20000010000 */
[----:B------:R-:W-:Y:S01]  /*4440*/  FMNMX.FTZ R3, R47, R2, !PT ;  /* 0x000000022f037209 */ /* 0x000fe20007810000 */
[--C-:B------:R-:W-:Y:S01]  /*4450*/  IMAD.MOV.U32 R29, RZ, RZ, R151.reuse ;  /* 0x000000ffff1d7224 */ /* 0x100fe200078e0097 */
[----:B------:R-:W-:Y:S01]  /*4460*/  F2FP.BF16.F32.PACK_AB R208, R57, R56 ;  /* 0x0000003839d0723e */ /* 0x000fe200000010ff */
[--C-:B------:R-:W-:Y:S01]  /*4470*/  IMAD.MOV.U32 R57, RZ, RZ, R151.reuse ;  /* 0x000000ffff397224 */ /* 0x100fe200078e0097 */
[----:B------:R-:W-:Y:S01]  /*4480*/  FMNMX.FTZ R2, R34, R3, !PT ;  /* 0x0000000322027209 */ /* 0x000fe20007810000 */
[----:B------:R-:W-:Y:S01]  /*4490*/  MUFU.EX2 R48, R48 ;  /* 0x0000003000307308 */ /* 0x000fe20000000800 */
[----:B------:R-:W-:-:S02]  /*44a0*/  IMAD.MOV.U32 R56, RZ, RZ, R151 ;  /* 0x000000ffff387224 */ /* 0x000fc400078e0097 */
[----:B------:R-:W-:-:S04]  /*44b0*/  FMNMX.FTZ R3, R35, R2, !PT ;  /* 0x0000000223037209 */ /* 0x000fc80007810000 */
[----:B------:R-:W-:Y:S01]  /*44c0*/  FMNMX.FTZ R2, R38, R3, !PT ;  /* 0x0000000326027209 */ /* 0x000fe20007810000 */
[----:B------:R-:W0:Y:S01]  /*44d0*/  MUFU.EX2 R49, R49 ;  /* 0x0000003100317308 */ /* 0x000e220000000800 */
[----:B-1----:R-:W-:Y:S02]  /*44e0*/  F2FP.BF16.F32.PACK_AB R210, R61, R60 ;  /* 0x0000003c3dd2723e */ /* 0x002fe400000010ff */
[----:B------:R-:W-:-:S04]  /*44f0*/  FMNMX.FTZ R3, R39, R2, !PT ;  /* 0x0000000227037209 */ /* 0x000fc80007810000 */
[----:B------:R-:W-:Y:S01]  /*4500*/  FMNMX.FTZ R2, R26, R3, !PT ;  /* 0x000000031a027209 */ /* 0x000fe20007810000 */
[----:B------:R-:W-:Y:S03]  /*4510*/  MUFU.EX2 R52, R52 ;  /* 0x0000003400347308 */ /* 0x000fe60000000800 */
[----:B------:R-:W-:-:S04]  /*4520*/  FMNMX.FTZ R3, R27, R2, !PT ;  /* 0x000000021b037209 */ /* 0x000fc80007810000 */
[----:B------:R-:W-:Y:S01]  /*4530*/  FMNMX.FTZ R2, R30, R3, !PT ;  /* 0x000000031e027209 */ /* 0x000fe20007810000 */
[----:B------:R-:W1:Y:S01]  /*4540*/  MUFU.EX2 R53, R53 ;  /* 0x0000003500357308 */ /* 0x000e620000000800 */
[----:B0-----:R-:W-:Y:S02]  /*4550*/  F2FP.BF16.F32.PACK_AB R204, R49, R48 ;  /* 0x0000003031cc723e */ /* 0x001fe400000010ff */
[----:B------:R-:W-:-:S05]  /*4560*/  FMNMX.FTZ R2, R31, R2, !PT ;  /* 0x000000021f027209 */ /* 0x000fca0007810000 */
[----:B------:R-:W0:Y:S01]  /*4570*/  SHFL.BFLY PT, R3, R2, 0x2, 0x1f ;  /* 0x0c401f0002037f89 */ /* 0x000e2200000e0000 */
[----:B------:R-:W-:Y:S08]  /*4580*/  MUFU.EX2 R40, R40 ;  /* 0x0000002800287308 */ /* 0x000ff00000000800 */
[----:B------:R-:W2:Y:S01]  /*4590*/  MUFU.EX2 R41, R41 ;  /* 0x0000002900297308 */ /* 0x000ea20000000800 */
[----:B-1----:R-:W-:-:S07]  /*45a0*/  F2FP.BF16.F32.PACK_AB R206, R53, R52 ;  /* 0x0000003435ce723e */ /* 0x002fce00000010ff */
[----:B------:R-:W-:Y:S01]  /*45b0*/  MUFU.EX2 R44, R44 ;  /* 0x0000002c002c7308 */ /* 0x000fe20000000800 */
[----:B0-----:R-:W-:-:S07]  /*45c0*/  FMNMX.FTZ R5, R2, R3, !PT ;  /* 0x0000000302057209 */ /* 0x001fce0007810000 */
[----:B------:R-:W0:Y:S01]  /*45d0*/  MUFU.EX2 R45, R45 ;  /* 0x0000002d002d7308 */ /* 0x000e220000000800 */
[----:B--2---:R-:W-:Y:S01]  /*45e0*/  F2FP.BF16.F32.PACK_AB R200, R41, R40 ;  /* 0x0000002829c8723e */ /* 0x004fe200000010ff */
[----:B------:R-:W1:Y:S06]  /*45f0*/  SHFL.BFLY PT, R2, R5, 0x1, 0x1f ;  /* 0x0c201f0005027f89 */ /* 0x000e6c00000e0000 */
[----:B------:R-:W-:Y:S08]  /*4600*/  MUFU.EX2 R32, R32 ;  /* 0x0000002000207308 */ /* 0x000ff00000000800 */
[----:B------:R-:W2:Y:S01]  /*4610*/  MUFU.EX2 R33, R33 ;  /* 0x0000002100217308 */ /* 0x000ea20000000800 */
[----:B0-----:R-:W-:-:S07]  /*4620*/  F2FP.BF16.F32.PACK_AB R202, R45, R44 ;  /* 0x0000002c2dca723e */ /* 0x001fce00000010ff */
[----:B------:R-:W-:Y:S01]  /*4630*/  MUFU.EX2 R36, R36 ;  /* 0x0000002400247308 */ /* 0x000fe20000000800 */
[----:B-1----:R-:W-:-:S04]  /*4640*/  FMNMX.FTZ R3, R5, R2, !PT ;  /* 0x0000000205037209 */ /* 0x002fc80007810000 */
[C---:B------:R-:W-:Y:S01]  /*4650*/  FSETP.NEU.FTZ.AND P1, PT, R3.reuse, -INF , PT ;  /* 0xff8000000300780b */ /* 0x040fe20003f3d000 */
[----:B------:R-:W-:Y:S02]  /*4660*/  FMUL.FTZ R2, R3, UR5 ;  /* 0x0000000503027c20 */ /* 0x000fe40008410000 */
[----:B------:R0:W-:Y:S01]  /*4670*/  MUFU.EX2 R5, R20 ;  /* 0x0000001400057308 */ /* 0x0001e20000000800 */
[----:B--2---:R-:W-:Y:S02]  /*4680*/  F2FP.BF16.F32.PACK_AB R196, R33, R32 ;  /* 0x0000002021c4723e */ /* 0x004fe400000010ff */
[----:B------:R-:W-:Y:S02]  /*4690*/  FSEL R2, R2, RZ, P1 ;  /* 0x000000ff02027208 */ /* 0x000fe40000800000 */
[----:B------:R-:W-:-:S03]  /*46a0*/  PLOP3.LUT P1, PT, PT, PT, UP0, 0x80, 0x0 ;  /* 0x000000000000781c */ /* 0x000fc60003f2f008 */
[----:B------:R-:W1:Y:S01]  /*46b0*/  MUFU.EX2 R37, R37 ;  /* 0x0000002500257308 */ /* 0x000e620000000800 */
[--C-:B------:R-:W-:Y:S01]  /*46c0*/  FFMA.FTZ R58, R58, UR5, -R2.reuse ;  /* 0x000000053a3a7c23 */ /* 0x100fe20008010802 */
[--C-:B------:R-:W-:Y:S01]  /*46d0*/  FFMA.FTZ R59, R59, UR5, -R2.reuse ;  /* 0x000000053b3b7c23 */ /* 0x100fe20008010802 */
[--C-:B------:R-:W-:Y:S01]  /*46e0*/  FFMA.FTZ R62, R62, UR5, -R2.reuse ;  /* 0x000000053e3e7c23 */ /* 0x100fe20008010802 */
[--C-:B------:R-:W-:Y:S01]  /*46f0*/  FFMA.FTZ R63, R63, UR5, -R2.reuse ;  /* 0x000000053f3f7c23 */ /* 0x100fe20008010802 */
[--C-:B------:R-:W-:Y:S01]  /*4700*/  FFMA.FTZ R50, R50, UR5, -R2.reuse ;  /* 0x0000000532327c23 */ /* 0x100fe20008010802 */
[----:B0-----:R-:W-:Y:S01]  /*4710*/  FADD.FTZ R20, R60, R17 ;  /* 0x000000113c147221 */ /* 0x001fe20000010000 */
[--C-:B------:R-:W-:Y:S01]  /*4720*/  FFMA.FTZ R51, R51, UR5, -R2.reuse ;  /* 0x0000000533337c23 */ /* 0x100fe20008010802 */
[----:B------:R-:W-:Y:S01]  /*4730*/  MUFU.EX2 R58, R58 ;  /* 0x0000003a003a7308 */ /* 0x000fe20000000800 */
[----:B------:R-:W-:Y:S01]  /*4740*/  FFMA.FTZ R54, R54, UR5, -R2 ;  /* 0x0000000536367c23 */ /* 0x000fe20008010802 */
[----:B------:R-:W-:Y:S01]  /*4750*/  FADD.FTZ R17, R61, R20 ;  /* 0x000000143d117221 */ /* 0x000fe20000010000 */
[--C-:B------:R-:W-:Y:S01]  /*4760*/  FFMA.FTZ R55, R55, UR5, -R2.reuse ;  /* 0x0000000537377c23 */ /* 0x100fe20008010802 */
[--C-:B------:R-:W-:Y:S01]  /*4770*/  FFMA.FTZ R42, R42, UR5, -R2.reuse ;  /* 0x000000052a2a7c23 */ /* 0x100fe20008010802 */
[--C-:B------:R-:W-:Y:S01]  /*4780*/  FFMA.FTZ R43, R43, UR5, -R2.reuse ;  /* 0x000000052b2b7c23 */ /* 0x100fe20008010802 */
[----:B------:R-:W-:Y:S01]  /*4790*/  FADD.FTZ R20, R48, R17 ;  /* 0x0000001130147221 */ /* 0x000fe20000010000 */
[--C-:B------:R-:W-:Y:S01]  /*47a0*/  FFMA.FTZ R46, R46, UR5, -R2.reuse ;  /* 0x000000052e2e7c23 */ /* 0x100fe20008010802 */
[----:B------:R-:W0:Y:S01]  /*47b0*/  MUFU.EX2 R59, R59 ;  /* 0x0000003b003b7308 */ /* 0x000e220000000800 */
[----:B------:R-:W-:Y:S01]  /*47c0*/  FFMA.FTZ R47, R47, UR5, -R2 ;  /* 0x000000052f2f7c23 */ /* 0x000fe20008010802 */
[----:B------:R-:W-:Y:S01]  /*47d0*/  FADD.FTZ R21, R49, R20 ;  /* 0x0000001431157221 */ /* 0x000fe20000010000 */
[--C-:B------:R-:W-:Y:S01]  /*47e0*/  FFMA.FTZ R34, R34, UR5, -R2.reuse ;  /* 0x0000000522227c23 */ /* 0x100fe20008010802 */
[--C-:B------:R-:W-:Y:S01]  /*47f0*/  FFMA.FTZ R35, R35, UR5, -R2.reuse ;  /* 0x0000000523237c23 */ /* 0x100fe20008010802 */
[--C-:B------:R-:W-:Y:S01]  /*4800*/  FFMA.FTZ R38, R38, UR5, -R2.reuse ;  /* 0x0000000526267c23 */ /* 0x100fe20008010802 */
[----:B------:R-:W-:Y:S01]  /*4810*/  FADD.FTZ R64, R52, R21 ;  /* 0x0000001534407221 */ /* 0x000fe20000010000 */
[--C-:B------:R-:W-:Y:S01]  /*4820*/  FFMA.FTZ R39, R39, UR5, -R2.reuse ;  /* 0x0000000527277c23 */ /* 0x100fe20008010802 */
[----:B------:R-:W2:Y:S01]  /*4830*/  MUFU.EX2 R62, R62 ;  /* 0x0000003e003e7308 */ /* 0x000ea20000000800 */
[----:B------:R-:W-:Y:S01]  /*4840*/  FFMA.FTZ R26, R26, UR5, -R2 ;  /* 0x000000051a1a7c23 */ /* 0x000fe20008010802 */
[----:B------:R-:W-:Y:S01]  /*4850*/  FADD.FTZ R21, R53, R64 ;  /* 0x0000004035157221 */ /* 0x000fe20000010000 */
[--C-:B------:R-:W-:Y:S01]  /*4860*/  FFMA.FTZ R27, R27, UR5, -R2.reuse ;  /* 0x000000051b1b7c23 */ /* 0x100fe20008010802 */
[--C-:B------:R-:W-:Y:S01]  /*4870*/  FFMA.FTZ R30, R30, UR5, -R2.reuse ;  /* 0x000000051e1e7c23 */ /* 0x100fe20008010802 */
[----:B------:R-:W-:Y:S01]  /*4880*/  FFMA.FTZ R2, R31, UR5, -R2 ;  /* 0x000000051f027c23 */ /* 0x000fe20008010802 */
[----:B------:R-:W-:Y:S01]  /*4890*/  FADD.FTZ R64, R40, R21 ;  /* 0x0000001528407221 */ /* 0x000fe20000010000 */
[----:B-1----:R-:W-:Y:S01]  /*48a0*/  F2FP.BF16.F32.PACK_AB R198, R37, R36 ;  /* 0x0000002425c6723e */ /* 0x002fe200000010ff */
[----:B------:R-:W1:Y:S01]  /*48b0*/  MUFU.EX2 R63, R63 ;  /* 0x0000003f003f7308 */ /* 0x000e620000000800 */
[----:B0-----:R-:W-:Y:S01]  /*48c0*/  FADD.FTZ R17, R58, R59 ;  /* 0x0000003b3a117221 */ /* 0x001fe20000010000 */
[----:B------:R-:W-:Y:S01]  /*48d0*/  FADD.FTZ R21, R41, R64 ;  /* 0x0000004029157221 */ /* 0x000fe20000010000 */
[----:B------:R-:W-:Y:S01]  /*48e0*/  F2FP.BF16.F32.PACK_AB R209, R59, R58 ;  /* 0x0000003a3bd1723e */ /* 0x000fe200000010ff */
[----:B------:R-:W-:Y:S01]  /*48f0*/  IMAD.MOV.U32 R64, RZ, RZ, R151 ;  /* 0x000000ffff407224 */ /* 0x000fe200078e0097 */
[-C--:B------:R-:W-:Y:S01]  /*4900*/  MOV R60, R151.reuse ;  /* 0x00000097003c7202 */ /* 0x080fe20000000f00 */
[----:B------:R-:W-:Y:S01]  /*4910*/  FADD.FTZ R0, R44, R21 ;  /* 0x000000152c007221 */ /* 0x000fe20000010000 */
[----:B------:R-:W-:Y:S01]  /*4920*/  IMAD.MOV.U32 R61, RZ, RZ, R151 ;  /* 0x000000ffff3d7224 */ /* 0x000fe200078e0097 */
[----:B------:R-:W0:Y:S01]  /*4930*/  MUFU.EX2 R50, R50 ;  /* 0x0000003200327308 */ /* 0x000e220000000800 */
[----:B--2---:R-:W-:Y:S01]  /*4940*/  FADD.FTZ R20, R62, R17 ;  /* 0x000000113e147221 */ /* 0x004fe20000010000 */
[----:B------:R-:W-:Y:S01]  /*4950*/  FADD.FTZ R21, R45, R0 ;  /* 0x000000002d157221 */ /* 0x000fe20000010000 */
[--C-:B------:R-:W-:Y:S01]  /*4960*/  IMAD.MOV.U32 R59, RZ, RZ, R151.reuse ;  /* 0x000000ffff3b7224 */ /* 0x100fe200078e0097 */
[-C--:B------:R-:W-:Y:S01]  /*4970*/  MOV R45, R151.reuse ;  /* 0x00000097002d7202 */ /* 0x080fe20000000f00 */
[--C-:B------:R-:W-:Y:S01]  /*4980*/  IMAD.MOV.U32 R58, RZ, RZ, R151.reuse ;  /* 0x000000ffff3a7224 */ /* 0x100fe200078e0097 */
[----:B------:R-:W-:Y:S01]  /*4990*/  MOV R40, R151 ;  /* 0x0000009700287202 */ /* 0x000fe20000000f00 */
[--C-:B------:R-:W-:Y:S01]  /*49a0*/  IMAD.MOV.U32 R53, RZ, RZ, R151.reuse ;  /* 0x000000ffff357224 */ /* 0x100fe200078e0097 */
[----:B------:R-:W2:Y:S01]  /*49b0*/  MUFU.EX2 R51, R51 ;  /* 0x0000003300337308 */ /* 0x000ea20000000800 */
[C---:B-1----:R-:W-:Y:S01]  /*49c0*/  FADD.FTZ R17, R63.reuse, R20 ;  /* 0x000000143f117221 */ /* 0x042fe20000010000 */
[----:B------:R-:W-:Y:S01]  /*49d0*/  F2FP.BF16.F32.PACK_AB R211, R63, R62 ;  /* 0x0000003e3fd3723e */ /* 0x000fe200000010ff */
[----:B------:R-:W-:-:S02]  /*49e0*/  IMAD.MOV.U32 R63, RZ, RZ, R151 ;  /* 0x000000ffff3f7224 */ /* 0x000fc400078e0097 */
[--C-:B------:R-:W-:Y:S02]  /*49f0*/  IMAD.MOV.U32 R62, RZ, RZ, R151.reuse ;  /* 0x000000ffff3e7224 */ /* 0x100fe400078e0097 */
[----:B------:R-:W-:Y:S01]  /*4a00*/  IMAD.MOV.U32 R52, RZ, RZ, R151 ;  /* 0x000000ffff347224 */ /* 0x000fe200078e0097 */
[----:B------:R-:W1:Y:S01]  /*4a10*/  MUFU.EX2 R54, R54 ;  /* 0x0000003600367308 */ /* 0x000e620000000800 */
[----:B0-----:R-:W-:Y:S01]  /*4a20*/  FADD.FTZ R20, R50, R17 ;  /* 0x0000001132147221 */ /* 0x001fe20000010000 */
[--C-:B------:R-:W-:Y:S02]  /*4a30*/  IMAD.MOV.U32 R49, RZ, RZ, R151.reuse ;  /* 0x000000ffff317224 */ /* 0x100fe400078e0097 */
[--C-:B------:R-:W-:Y:S02]  /*4a40*/  IMAD.MOV.U32 R48, RZ, RZ, R151.reuse ;  /* 0x000000ffff307224 */ /* 0x100fe400078e0097 */
[--C-:B------:R-:W-:Y:S02]  /*4a50*/  IMAD.MOV.U32 R44, RZ, RZ, R151.reuse ;  /* 0x000000ffff2c7224 */ /* 0x100fe400078e0097 */
[----:B------:R-:W0:Y:S01]  /*4a60*/  MUFU.EX2 R55, R55 ;  /* 0x0000003700377308 */ /* 0x000e220000000800 */
[C---:B--2---:R-:W-:Y:S01]  /*4a70*/  FADD.FTZ R17, R51.reuse, R20 ;  /* 0x0000001433117221 */ /* 0x044fe20000010000 */
[----:B------:R-:W-:Y:S01]  /*4a80*/  F2FP.BF16.F32.PACK_AB R205, R51, R50 ;  /* 0x0000003233cd723e */ /* 0x000fe200000010ff */
[--C-:B------:R-:W-:Y:S01]  /*4a90*/  IMAD.MOV.U32 R51, RZ, RZ, R151.reuse ;  /* 0x000000ffff337224 */ /* 0x100fe200078e0097 */
[----:B------:R-:W-:Y:S01]  /*4aa0*/  MOV R50, R151 ;  /* 0x0000009700327202 */ /* 0x000fe20000000f00 */
[----:B------:R-:W-:-:S02]  /*4ab0*/  IMAD.MOV.U32 R41, RZ, RZ, R151 ;  /* 0x000000ffff297224 */ /* 0x000fc400078e0097 */
[----:B------:R-:W-:Y:S01]  /*4ac0*/  IMAD.MOV.U32 R31, RZ, RZ, R151 ;  /* 0x000000ffff1f7224 */ /* 0x000fe200078e0097 */
[----:B------:R-:W2:Y:S01]  /*4ad0*/  MUFU.EX2 R42, R42 ;  /* 0x0000002a002a7308 */ /* 0x000ea20000000800 */
[----:B-1----:R-:W-:-:S07]  /*4ae0*/  FADD.FTZ R20, R54, R17 ;  /* 0x0000001136147221 */ /* 0x002fce0000010000 */
[----:B------:R-:W1:Y:S01]  /*4af0*/  MUFU.EX2 R43, R43 ;  /* 0x0000002b002b7308 */ /* 0x000e620000000800 */
[C---:B0-----:R-:W-:Y:S01]  /*4b00*/  FADD.FTZ R17, R55.reuse, R20 ;  /* 0x0000001437117221 */ /* 0x041fe20000010000 */
[----:B------:R-:W-:Y:S01]  /*4b10*/  FADD.FTZ R20, R32, R21 ;  /* 0x0000001520147221 */ /* 0x000fe20000010000 */
[----:B------:R-:W-:Y:S01]  /*4b20*/  F2FP.BF16.F32.PACK_AB R207, R55, R54 ;  /* 0x0000003637cf723e */ /* 0x000fe200000010ff */
[--C-:B------:R-:W-:Y:S01]  /*4b30*/  IMAD.MOV.U32 R54, RZ, RZ, R151.reuse ;  /* 0x000000ffff367224 */ /* 0x100fe200078e0097 */
[----:B------:R-:W-:Y:S01]  /*4b40*/  MOV R55, R151 ;  /* 0x0000009700377202 */ /* 0x000fe20000000f00 */
[----:B------:R-:W-:Y:S01]  /*4b50*/  FADD.FTZ R21, R33, R20 ;  /* 0x0000001421157221 */ /* 0x000fe20000010000 */
[----:B------:R-:W-:Y:S01]  /*4b60*/  IMAD.MOV.U32 R33, RZ, RZ, R151 ;  /* 0x000000ffff217224 */ /* 0x000fe200078e0097 */
[----:B------:R-:W0:Y:S01]  /*4b70*/  MUFU.EX2 R46, R46 ;  /* 0x0000002e002e7308 */ /* 0x000e220000000800 */
[----:B--2---:R-:W-:Y:S01]  /*4b80*/  FADD.FTZ R0, R42, R17 ;  /* 0x000000112a007221 */ /* 0x004fe20000010000 */
[----:B------:R-:W-:Y:S01]  /*4b90*/  FADD.FTZ R20, R36, R21 ;  /* 0x0000001524147221 */ /* 0x000fe20000010000 */
[----:B------:R-:W-:-:S02]  /*4ba0*/  IMAD.MOV.U32 R36, RZ, RZ, R151 ;  /* 0x000000ffff247224 */ /* 0x000fc400078e0097 */
[--C-:B------:R-:W-:Y:S02]  /*4bb0*/  IMAD.MOV.U32 R32, RZ, RZ, R151.reuse ;  /* 0x000000ffff207224 */ /* 0x100fe400078e0097 */
[----:B------:R-:W-:Y:S01]  /*4bc0*/  FADD.FTZ R21, R37, R20 ;  /* 0x0000001425157221 */ /* 0x000fe20000010000 */
[--C-:B------:R-:W-:Y:S01]  /*4bd0*/  IMAD.MOV.U32 R37, RZ, RZ, R151.reuse ;  /* 0x000000ffff257224 */ /* 0x100fe200078e0097 */
[----:B------:R-:W2:Y:S01]  /*4be0*/  MUFU.EX2 R47, R47 ;  /* 0x0000002f002f7308 */ /* 0x000ea20000000800 */
[C---:B-1----:R-:W-:Y:S01]  /*4bf0*/  FADD.FTZ R17, R43.reuse, R0 ;  /* 0x000000002b117221 */ /* 0x042fe20000010000 */
[----:B------:R-:W-:Y:S01]  /*4c00*/  F2FP.BF16.F32.PACK_AB R201, R43, R42 ;  /* 0x0000002a2bc9723e */ /* 0x000fe200000010ff */
[--C-:B------:R-:W-:Y:S02]  /*4c10*/  IMAD.MOV.U32 R43, RZ, RZ, R151.reuse ;  /* 0x000000ffff2b7224 */ /* 0x100fe400078e0097 */
[----:B------:R-:W-:-:S03]  /*4c20*/  IMAD.MOV.U32 R42, RZ, RZ, R151 ;  /* 0x000000ffff2a7224 */ /* 0x000fc600078e0097 */
[----:B------:R-:W1:Y:S01]  /*4c30*/  MUFU.EX2 R34, R34 ;  /* 0x0000002200227308 */ /* 0x000e620000000800 */
[----:B0-----:R-:W-:-:S07]  /*4c40*/  FADD.FTZ R0, R46, R17 ;  /* 0x000000112e007221 */ /* 0x001fce0000010000 */
[----:B------:R-:W0:Y:S01]  /*4c50*/  MUFU.EX2 R24, R24 ;  /* 0x0000001800187308 */ /* 0x000e220000000800 */
[C---:B--2---:R-:W-:Y:S01]  /*4c60*/  FADD.FTZ R17, R47.reuse, R0 ;  /* 0x000000002f117221 */ /* 0x044fe20000010000 */
[----:B------:R-:W-:Y:S01]  /*4c70*/  F2FP.BF16.F32.PACK_AB R203, R47, R46 ;  /* 0x0000002e2fcb723e */ /* 0x000fe200000010ff */
[--C-:B------:R-:W-:Y:S02]  /*4c80*/  IMAD.MOV.U32 R47, RZ, RZ, R151.reuse ;  /* 0x000000ffff2f7224 */ /* 0x100fe400078e0097 */
[----:B------:R-:W-:-:S03]  /*4c90*/  IMAD.MOV.U32 R46, RZ, RZ, R151 ;  /* 0x000000ffff2e7224 */ /* 0x000fc600078e0097 */
[----:B------:R-:W2:Y:S01]  /*4ca0*/  MUFU.EX2 R35, R35 ;  /* 0x0000002300237308 */ /* 0x000ea20000000800 */
[----:B-1----:R-:W-:-:S07]  /*4cb0*/  FADD.FTZ R0, R34, R17 ;  /* 0x0000001122007221 */ /* 0x002fce0000010000 */
[----:B------:R-:W1:Y:S01]  /*4cc0*/  MUFU.EX2 R25, R25 ;  /* 0x0000001900197308 */ /* 0x000e620000000800 */
[----:B0-----:R-:W-:-:S07]  /*4cd0*/  FADD.FTZ R20, R24, R21 ;  /* 0x0000001518147221 */ /* 0x001fce0000010000 */
[----:B------:R-:W0:Y:S01]  /*4ce0*/  MUFU.EX2 R38, R38 ;  /* 0x0000002600267308 */ /* 0x000e220000000800 */
[C---:B--2---:R-:W-:Y:S01]  /*4cf0*/  FADD.FTZ R17, R35.reuse, R0 ;  /* 0x0000000023117221 */ /* 0x044fe20000010000 */
[----:B------:R-:W-:Y:S01]  /*4d00*/  F2FP.BF16.F32.PACK_AB R197, R35, R34 ;  /* 0x0000002223c5723e */ /* 0x000fe200000010ff */
[----:B------:R-:W-:Y:S01]  /*4d10*/  IMAD.MOV.U32 R34, RZ, RZ, R151 ;  /* 0x000000ffff227224 */ /* 0x000fe200078e0097 */
[----:B------:R-:W-:-:S04]  /*4d20*/  MOV R35, R151 ;  /* 0x0000009700237202 */ /* 0x000fc80000000f00 */
        /* <DEDUP_REMOVED lines=8> */
[----:B--2---:R-:W-:Y:S01]  /*4db0*/  FADD.FTZ R20, R28, R21 ;  /* 0x000000151c147221 */ /* 0x004fe20000010000 */
[C---:B------:R-:W-:Y:S01]  /*4dc0*/  F2FP.BF16.F32.PACK_AB R194, R5.reuse, R28 ;  /* 0x0000001c05c2723e */ /* 0x040fe200000010ff */
[----:B------:R-:W-:Y:S02]  /*4dd0*/  IMAD.MOV.U32 R28, RZ, RZ, R151 ;  /* 0x000000ffff1c7224 */ /* 0x000fe400078e0097 */
[----:B------:R-:W-:-:S03]  /*4de0*/  FADD.FTZ R17, R5, R20 ;  /* 0x0000001405117221 */ /* 0x000fc60000010000 */
[----:B------:R-:W2:Y:S01]  /*4df0*/  MUFU.EX2 R27, R27 ;  /* 0x0000001b001b7308 */ /* 0x000ea20000000800 */
[C---:B-1----:R-:W-:Y:S01]  /*4e00*/  FADD.FTZ R21, R39.reuse, R0 ;  /* 0x0000000027157221 */ /* 0x042fe20000010000 */
[----:B------:R-:W-:Y:S01]  /*4e10*/  F2FP.BF16.F32.PACK_AB R199, R39, R38 ;  /* 0x0000002627c7723e */ /* 0x000fe200000010ff */
[--C-:B------:R-:W-:Y:S02]  /*4e20*/  IMAD.MOV.U32 R39, RZ, RZ, R151.reuse ;  /* 0x000000ffff277224 */ /* 0x100fe400078e0097 */
[----:B------:R-:W-:-:S03]  /*4e30*/  IMAD.MOV.U32 R38, RZ, RZ, R151 ;  /* 0x000000ffff267224 */ /* 0x000fc600078e0097 */
[----:B------:R-:W1:Y:S01]  /*4e40*/  MUFU.EX2 R30, R30 ;  /* 0x0000001e001e7308 */ /* 0x000e620000000800 */
[----:B0-----:R-:W-:-:S07]  /*4e50*/  FADD.FTZ R0, R26, R21 ;  /* 0x000000151a007221 */ /* 0x001fce0000010000 */
[----:B------:R0:W3:Y:S01]  /*4e60*/  MUFU.EX2 R195, R2 ;  /* 0x0000000200c37308 */ /* 0x0000e20000000800 */
[C---:B--2---:R-:W-:Y:S01]  /*4e70*/  FADD.FTZ R5, R27.reuse, R0 ;  /* 0x000000001b057221 */ /* 0x044fe20000010000 */
[----:B------:R-:W-:Y:S01]  /*4e80*/  F2FP.BF16.F32.PACK_AB R193, R27, R26 ;  /* 0x0000001a1bc1723e */ /* 0x000fe200000010ff */
[----:B------:R-:W-:Y:S01]  /*4e90*/  IMAD.MOV.U32 R27, RZ, RZ, R151 ;  /* 0x000000ffff1b7224 */ /* 0x000fe200078e0097 */
[----:B------:R-:W-:Y:S01]  /*4ea0*/  MOV R26, R151 ;  /* 0x00000097001a7202 */ /* 0x000fe20000000f00 */
[----:B-1----:R-:W-:Y:S01]  /*4eb0*/  FADD.FTZ R0, R30, R5 ;  /* 0x000000051e007221 */ /* 0x002fe20000010000 */
[----:B0-----:R-:W-:-:S03]  /*4ec0*/  IMAD.MOV.U32 R2, RZ, RZ, 0x3f800000 ;  /* 0x3f800000ff027424 */ /* 0x001fc600078e00ff */
[C---:B---3--:R-:W-:Y:S01]  /*4ed0*/  FADD.FTZ R5, R195.reuse, R0 ;  /* 0x00000000c3057221 */ /* 0x048fe20000010000 */
[----:B------:R-:W-:Y:S01]  /*4ee0*/  F2FP.BF16.F32.PACK_AB R195, R195, R30 ;  /* 0x0000001ec3c3723e */ /* 0x000fe200000010ff */
[----:B------:R-:W-:Y:S01]  /*4ef0*/  IMAD.MOV.U32 R0, RZ, RZ, 0x3f800000 ;  /* 0x3f800000ff007424 */ /* 0x000fe200078e00ff */
[----:B------:R-:W-:Y:S01]  /*4f00*/  MOV R30, R151 ;  /* 0x00000097001e7202 */ /* 0x000fe20000000f00 */
[----:B------:R-:W-:Y:S06]  /*4f10*/  @!P1 BRA `(.L_x_14) ;  /* 0x0000003c00d49947 */ /* 0x000fec0003800000 */
[----:B------:R-:W-:Y:S01]  /*4f20*/  UIADD3 UR4, UR60, -0x2, URZ ;  /* 0xfffffffe3c047890 */ /* 0x000fe2000fffe03f */
[----:B------:R-:W-:Y:S01]  /*4f30*/  IMAD.MOV.U32 R20, RZ, RZ, R3 ;  /* 0x000000ffff147224 */ /* 0x000fe200078e0003 */
[----:B------:R-:W-:Y:S01]  /*4f40*/  MOV R21, R4 ;  /* 0x0000000400157202 */ /* 0x000fe20000000f00 */
[----:B------:R-:W-:Y:S01]  /*4f50*/  IMAD.MOV.U32 R2, RZ, RZ, 0x3f800000 ;  /* 0x3f800000ff027424 */ /* 0x000fe200078e00ff */
[----:B------:R-:W-:Y:S02]  /*4f60*/  CS2R R150, SRZ ;  /* 0x0000000000967805 */ /* 0x000fe4000001ff00 */
[----:B------:R-:W-:Y:S01]  /*4f70*/  CS2R R146, SRZ ;  /* 0x0000000000927805 */ /* 0x000fe2000001ff00 */
[----:B------:R-:W-:Y:S01]  /*4f80*/  IMAD.U32 R228, RZ, RZ, UR4 ;  /* 0x00000004ffe47e24 */ /* 0x000fe2000f8e00ff */
[----:B------:R-:W-:Y:S02]  /*4f90*/  R2UR UR4, R16 ;  /* 0x00000000100472ca */ /* 0x000fe400000e0000 */
[----:B------:R-:W-:-:S02]  /*4fa0*/  CS2R R142, SRZ ;  /* 0x00000000008e7805 */ /* 0x000fc4000001ff00 */
[----:B------:R-:W-:Y:S02]  /*4fb0*/  CS2R R138, SRZ ;  /* 0x00000000008a7805 */ /* 0x000fe4000001ff00 */
[----:B------:R-:W-:Y:S02]  /*4fc0*/  CS2R R134, SRZ ;  /* 0x0000000000867805 */ /* 0x000fe4000001ff00 */
[----:B------:R-:W-:Y:S02]  /*4fd0*/  CS2R R130, SRZ ;  /* 0x0000000000827805 */ /* 0x000fe4000001ff00 */
[----:B------:R-:W-:Y:S02]  /*4fe0*/  CS2R R126, SRZ ;  /* 0x00000000007e7805 */ /* 0x000fe4000001ff00 */
[----:B------:R-:W-:Y:S02]  /*4ff0*/  CS2R R122, SRZ ;  /* 0x00000000007a7805 */ /* 0x000fe4000001ff00 */
[----:B------:R-:W-:-:S02]  /*5000*/  CS2R R118, SRZ ;  /* 0x0000000000767805 */ /* 0x000fc4000001ff00 */
[----:B------:R-:W-:Y:S02]  /*5010*/  CS2R R114, SRZ ;  /* 0x0000000000727805 */ /* 0x000fe4000001ff00 */
[----:B------:R-:W-:Y:S02]  /*5020*/  CS2R R110, SRZ ;  /* 0x00000000006e7805 */ /* 0x000fe4000001ff00 */
[----:B------:R-:W-:Y:S02]  /*5030*/  CS2R R106, SRZ ;  /* 0x00000000006a7805 */ /* 0x000fe4000001ff00 */
[----:B------:R-:W-:Y:S02]  /*5040*/  CS2R R102, SRZ ;  /* 0x0000000000667805 */ /* 0x000fe4000001ff00 */
[----:B------:R-:W-:Y:S01]  /*5050*/  CS2R R98, SRZ ;  /* 0x0000000000627805 */ /* 0x000fe2000001ff00 */
[----:B------:R-:W-:Y:S01]  /*5060*/  IMAD.U32 R229, RZ, RZ, UR4 ;  /* 0x00000004ffe57e24 */ /* 0x000fe2000f8e00ff */
        /* <DEDUP_REMOVED lines=49> */
[----:B------:R-:W-:Y:S01]  /*5380*/  CS2R R24, SRZ ;  /* 0x0000000000187805 */ /* 0x000fe2000001ff00 */
[----:B------:R-:W-:-:S06]  /*5390*/  UMOV UR39, UR38 ;  /* 0x0000002600277c82 */ /* 0x000fcc0008000000 */
.L_x_25:
[----:B------:R-:W-:Y:S01]  /*53a0*/  R2UR UR5, R229 ;  /* 0x00000000e50572ca */ /* 0x000fe200000e0000 */
[----:B------:R-:W-:-:S04]  /*53b0*/  UISETP.NE.AND UP0, UPT, UR39, 0x1, UPT ;  /* 0x000000012700788c */ /* 0x000fc8000bf05270 */
[----:B------:R-:W-:-:S08]  /*53c0*/  USEL UR4, URZ, 0x1, UP0 ;  /* 0x000000013f047887 */ /* 0x000fd00008000000 */
[----:B------:R-:W-:-:S06]  /*53d0*/  ULOP3.LUT UR4, UR5, UR4, URZ, 0x3c, !UPT ;  /* 0x0000000405047292 */ /* 0x000fcc000f8e3c3f */
[----:B------:R-:W-:Y:S01]  /*53e0*/  MOV R16, UR4 ;  /* 0x0000000400107c02 */ /* 0x000fe20008000f00 */
[----:B------:R-:W-:Y:S06]  /*53f0*/  @!P0 BRA `(.L_x_15) ;  /* 0x0000000000048947 */ /* 0x000fec0003800000 */
[----:B------:R-:W-:Y:S01]  /*5400*/  BPT.TRAP 0x1 ;  /* 0x000000040000795c */ /* 0x000fe20000300000 */
.L_x_15:
[----:B------:R-:W0:Y:S01]  /*5410*/  S2UR UR5, SR_CgaCtaId ;  /* 0x00000000000579c3 */ /* 0x000e220000008800 */
[----:B------:R-:W-:Y:S01]  /*5420*/  R2UR UR4, R16 ;  /* 0x00000000100472ca */ /* 0x000fe200000e0000 */
[----:B------:R-:W-:Y:S01]  /*5430*/  UIADD3 UR38, UR39, 0x1, URZ ;  /* 0x0000000127267890 */ /* 0x000fe2000fffe03f */
[----:B------:R-:W-:-:S03]  /*5440*/  UMOV UR61, 0x400 ;  /* 0x00000400003d7882 */ /* 0x000fc60000000000 */
[----:B------:R-:W-:-:S04]  /*5450*/  UISETP.NE.AND UP0, UPT, UR38, 0x2, UPT ;  /* 0x000000022600788c */ /* 0x000fc8000bf05270 */
[----:B------:R-:W-:-:S04]  /*5460*/  USEL UR38, UR38, URZ, UP0 ;  /* 0x0000003f26267287 */ /* 0x000fc80008000000 */
[----:B------:R-:W-:-:S05]  /*5470*/  IMAD.U32 R3, RZ, RZ, UR4 ;  /* 0x00000004ff037e24 */ /* 0x000fca000f8e00ff */
[----:B------:R-:W-:Y:S01]  /*5480*/  SHF.L.U32 R3, R3, 0x1f, RZ ;  /* 0x0000001f03037819 */ /* 0x000fe200000006ff */
[----:B0-----:R-:W-:-:S04]  /*5490*/  ULEA UR61, UR5, UR61, 0x18 ;  /* 0x0000003d053d7291 */ /* 0x001fc8000f8ec03f */
[----:B------:R-:W-:-:S09]  /*54a0*/  ULEA UR60, UR38, UR61, 0x3 ;  /* 0x0000003d263c7291 */ /* 0x000fd2000f8e183f */
[----:B------:R0:W1:Y:S01]  /*54b0*/  SYNCS.PHASECHK.TRANS64.TRYWAIT P1, [UR60+0x38830], R3 ;  /* 0x03883003ff0075a7 */ /* 0x000062000802017c */
[----:B------:R-:W-:Y:S05]  /*54c0*/  @!P0 BRA `(.L_x_16) ;  /* 0x0000000000048947 */ /* 0x000fea0003800000 */
[----:B------:R-:W-:Y:S01]  /*54d0*/  BPT.TRAP 0x1 ;  /* 0x000000040000795c */ /* 0x000fe20000300000 */
.L_x_16:
[----:B-1----:R-:W-:Y:S05]  /*54e0*/  @P1 BRA `(.L_x_17) ;  /* 0x0000000000081947 */ /* 0x002fea0003800000 */
[----:B------:R-:W1:Y:S02]  /*54f0*/  SYNCS.PHASECHK.TRANS64.TRYWAIT P1, [UR60+0x38830], R3 ;  /* 0x03883003ff0075a7 */ /* 0x000e64000802017c */
[----:B-1----:R-:W-:Y:S05]  /*5500*/  @!P1 BRA `(.L_x_18) ;  /* 0x000000a800489947 */ /* 0x002fea0003800000 */
.L_x_17:
[----:B------:R-:W-:Y:S01]  /*5510*/  R2UR UR4, R18 ;  /* 0x00000000120472ca */ /* 0x000fe200000e0000 */
[----:B------:R-:W-:Y:S01]  /*5520*/  WARPGROUP.ARRIVE ;  /* 0x00000000000079c5 */ /* 0x000fe20000000000 */
[----:B------:R-:W-:Y:S01]  /*5530*/  R2UR UR10, R14 ;  /* 0x000000000e0a72ca */ /* 0x000fe200000e0000 */
[----:B------:R-:W-:Y:S01]  /*5540*/  UMOV UR59, 0x40000040 ;  /* 0x40000040003b7882 */ /* 0x000fe20000000000 */
        /* <DEDUP_REMOVED lines=9> */
[----:B------:R-:W-:Y:S01]  /*55e0*/  UIMAD UR4, UR38, 0xa00, UR4 ;  /* 0x00000a00260478a4 */ /* 0x000fe2000f8e0204 */
[-C--:B------:R-:W-:Y:S01]  /*55f0*/  FMUL.FTZ R24, R24, R0.reuse ;  /* 0x0000000018187220 */ /* 0x080fe20000410000 */
[----:B------:R-:W-:Y:S01]  /*5600*/  UMOV UR56, UR10 ;  /* 0x0000000a00387c82 */ /* 0x000fe20008000000 */
[----:B------:R-:W-:Y:S01]  /*5610*/  UMOV UR43, 0x40000040 ;  /* 0x40000040002b7882 */ /* 0x000fe20000000000 */
[----:B------:R-:W-:Y:S01]  /*5620*/  UMOV UR57, UR11 ;  /* 0x0000000b00397c82 */ /* 0x000fe20008000000 */
[----:B------:R-:W-:Y:S01]  /*5630*/  UIADD3 UR6, UR4, 0x80, URZ ;  /* 0x0000008004067890 */ /* 0x000fe2000fffe03f */
[-C--:B------:R-:W-:Y:S01]  /*5640*/  FMUL.FTZ R25, R25, R0.reuse ;  /* 0x0000000019197220 */ /* 0x080fe20000410000 */
[----:B------:R-:W-:Y:S01]  /*5650*/  UMOV UR58, UR4 ;  /* 0x00000004003a7c82 */ /* 0x000fe20008000000 */
[----:B------:R-:W-:Y:S01]  /*5660*/  UIADD3 UR5, UR4, 0x100, URZ ;  /* 0x0000010004057890 */ /* 0x000fe2000fffe03f */
[----:B------:R-:W-:Y:S01]  /*5670*/  HGMMA.64x16x16.F32.BF16 R184, gdesc[UR56], RZ, !UPT, gsb0 ;  /* 0x0020000038b879f0 */ /* 0x000fe2000c0018ff */
[----:B------:R-:W-:Y:S01]  /*5680*/  UMOV UR56, UR10 ;  /* 0x0000000a00387c82 */ /* 0x000fe20008000000 */
[----:B------:R-:W-:Y:S01]  /*5690*/  UMOV UR57, UR11 ;  /* 0x0000000b00397c82 */ /* 0x000fe20008000000 */
[----:B------:R-:W-:Y:S01]  /*56a0*/  UMOV UR58, UR6 ;  /* 0x00000006003a7c82 */ /* 0x000fe20008000000 */
[----:B------:R-:W-:Y:S01]  /*56b0*/  UMOV UR59, 0x40000040 ;  /* 0x40000040003b7882 */ /* 0x000fe20000000000 */
[----:B------:R-:W-:Y:S01]  /*56c0*/  UIADD3 UR6, UR4, 0x180, URZ ;  /* 0x0000018004067890 */ /* 0x000fe2000fffe03f */
[-C--:B------:R-:W-:Y:S01]  /*56d0*/  FMUL.FTZ R28, R28, R0.reuse ;  /* 0x000000001c1c7220 */ /* 0x080fe20000410000 */
        /* <DEDUP_REMOVED lines=12> */
[----:B------:R-:W-:Y:S01]  /*57a0*/  UMOV UR47, 0x40000040 ;  /* 0x40000040002f7882 */ /* 0x000fe20000000000 */
[----:B------:R-:W-:Y:S01]  /*57b0*/  UIADD3 UR50, UR4, 0x782, URZ ;  /* 0x0000078204327890 */ /* 0x000fe2000fffe03f */
[-C--:B------:R-:W-:Y:S01]  /*57c0*/  FMUL.FTZ R41, R41, R0.reuse ;  /* 0x0000000029297220 */ /* 0x080fe20000410000 */
[----:B------:R-:W-:Y:S01]  /*57d0*/  UMOV UR51, 0x40000040 ;  /* 0x4000004000337882 */ /* 0x000fe20000000000 */
[----:B------:R-:W-:Y:S01]  /*57e0*/  UIADD3 UR54, UR4, 0x784, URZ ;  /* 0x0000078404367890 */ /* 0x000fe2000fffe03f */
[-C--:B------:R-:W-:Y:S01]  /*57f0*/  FMUL.FTZ R44, R44, R0.reuse ;  /* 0x000000002c2c7220 */ /* 0x080fe20000410000 */
[----:B------:R-:W-:Y:S01]  /*5800*/  UMOV UR55, 0x40000040 ;  /* 0x4000004000377882 */ /* 0x000fe20000000000 */
[----:B------:R-:W-:Y:S01]  /*5810*/  UMOV UR7, 0x40000040 ;  /* 0x4000004000077882 */ /* 0x000fe20000000000 */
[-C--:B------:R-:W-:Y:S01]  /*5820*/  FMUL.FTZ R45, R45, R0.reuse ;  /* 0x000000002d2d7220 */ /* 0x080fe20000410000 */
        /* <DEDUP_REMOVED lines=23> */
[----:B------:R-:W-:Y:S01]  /*59a0*/  FMUL.FTZ R93, R93, R0 ;  /* 0x000000005d5d7220 */ /* 0x000fe20000410000 */
[----:B------:R-:W-:-:S02]  /*59b0*/  WARPGROUP.DEPBAR.LE gsb0, 0x0 ;  /* 0x00008000000079c5 */ /* 0x000fc40000010000 */
[----:B------:R-:W-:Y:S01]  /*59c0*/  WARPGROUP.ARRIVE ;  /* 0x00000000000079c5 */ /* 0x000fe20000000000 */
[-C--:B------:R-:W-:Y:S01]  /*59d0*/  FMUL.FTZ R96, R96, R0.reuse ;  /* 0x0000000060607220 */ /* 0x080fe20000410000 */
[-C--:B------:R-:W-:Y:S01]  /*59e0*/  FMUL.FTZ R97, R97, R0.reuse ;  /* 0x0000000061617220 */ /* 0x080fe20000410000 */
[-C--:B------:R-:W-:Y:S01]  /*59f0*/  FMUL.FTZ R100, R100, R0.reuse ;  /* 0x0000000064647220 */ /* 0x080fe20000410000 */
[-C--:B------:R-:W-:Y:S01]  /*5a00*/  FMUL.FTZ R101, R101, R0.reuse ;  /* 0x0000000065657220 */ /* 0x080fe20000410000 */
[-C--:B------:R-:W-:Y:S01]  /*5a10*/  FMUL.FTZ R104, R104, R0.reuse ;  /* 0x0000000068687220 */ /* 0x080fe20000410000 */
[----:B------:R-:W-:Y:S01]  /*5a20*/  HGMMA.64x16x16.F32.BF16 R176, gdesc[UR56], RZ, !UPT, gsb0 ;  /* 0x0020000038b079f0 */ /* 0x000fe2000c0018ff */
[----:B------:R-:W-:Y:S01]  /*5a30*/  UMOV UR56, UR10 ;  /* 0x0000000a00387c82 */ /* 0x000fe20008000000 */
[----:B------:R-:W-:Y:S01]  /*5a40*/  UMOV UR57, UR11 ;  /* 0x0000000b00397c82 */ /* 0x000fe20008000000 */
[----:B------:R-:W-:Y:S01]  /*5a50*/  UMOV UR58, UR5 ;  /* 0x00000005003a7c82 */ /* 0x000fe20008000000 */
[----:B------:R-:W-:Y:S01]  /*5a60*/  UMOV UR59, 0x40000040 ;  /* 0x40000040003b7882 */ /* 0x000fe20000000000 */
[----:B------:R-:W-:Y:S01]  /*5a70*/  UIADD3 UR5, UR4, 0x200, URZ ;  /* 0x0000020004057890 */ /* 0x000fe2000fffe03f */
        /* <DEDUP_REMOVED lines=103> */
[----:B------:R-:W-:Y:S02]  /*60f0*/  R2UR UR10, R8 ;  /* 0x00000000080a72ca */ /* 0x000fe400000e0000 */
[----:B------:R-:W-:Y:S01]  /*6100*/  R2UR UR11, R9 ;  /* 0x00000000090b72ca */ /* 0x000fe200000e0000 */
[----:B------:R-:W-:Y:S02]  /*6110*/  WARPGROUP.DEPBAR.LE gsb0, 0x0 ;  /* 0x00008000000079c5 */ /* 0x000fe40000010000 */
        /* <DEDUP_REMOVED lines=37> */
[----:B------:R-:W-:Y:S02]  /*6370*/  UIADD3 UR5, UR4, 0x104, URZ ;  /* 0x0000010404057890 */ /* 0x000fe4000fffe03f */
[----:B------:R-:W-:Y:S01]  /*6380*/  UIADD3 UR18, UR4, 0x284, URZ ;  /* 0x0000028404127890 */ /* 0x000fe2000fffe03f */
[----:B------:R-:W-:Y:S01]  /*6390*/  UMOV UR19, 0x40000040 ;  /* 0x4000004000137882 */ /* 0x000fe20000000000 */
        /* <DEDUP_REMOVED lines=142> */
[----:B------:R-:W-:Y:S02]  /*6c80*/  R2UR UR14, R6 ;  /* 0x00000000060e72ca */ /* 0x000fe400000e0000 */
[----:B------:R-:W-:-:S11]  /*6c90*/  R2UR UR15, R7 ;  /* 0x00000000070f72ca */ /* 0x000fd600000e0000 */
        /* <DEDUP_REMOVED lines=252> */
[----:B------:R-:W-:-:S03]  /*7c60*/  UIADD3 UR6, UR4, 0x906, URZ ;  /* 0x0000090604067890 */ /* 0x000fc6000fffe03f */
[----:B------:R-:W-:Y:S01]  /*7c70*/  UMOV UR4, UR14 ;  /* 0x0000000e00047c82 */ /* 0x000fe20008000000 */
        /* <DEDUP_REMOVED lines=24> */
.L_x_19:
[----:B------:R-:W-:Y:S01]  /*7e00*/  R2UR UR5, R229 ;  /* 0x00000000e50572ca */ /* 0x000fe200000e0000 */
[----:B------:R-:W-:-:S12]  /*7e10*/  ULEA UR4, UR39, UR61, 0x3 ;  /* 0x0000003d27047291 */ /* 0x000fd8000f8e183f */
[----:B------:R-:W-:-:S05]  /*7e20*/  IMAD.U32 R0, RZ, RZ, UR5 ;  /* 0x00000005ff007e24 */ /* 0x000fca000f8e00ff */
[----:B------:R-:W-:-:S04]  /*7e30*/  SHF.L.U32 R0, R0, 0x1f, RZ ;  /* 0x0000001f00007819 */ /* 0x000fc800000006ff */
[----:B------:R2:W3:Y:S01]  /*7e40*/  SYNCS.PHASECHK.TRANS64.TRYWAIT P1, [UR4+0x38850], R0 ;  /* 0x03885000ff0075a7 */ /* 0x0004e20008020144 */
[----:B------:R-:W-:Y:S05]  /*7e50*/  @!P0 BRA `(.L_x_20) ;  /* 0x0000000000048947 */ /* 0x000fea0003800000 */
[----:B------:R-:W-:Y:S01]  /*7e60*/  BPT.TRAP 0x1 ;  /* 0x000000040000795c */ /* 0x000fe20000300000 */
.L_x_20:
[----:B---3--:R-:W-:Y:S05]  /*7e70*/  @P1 BRA `(.L_x_21) ;  /* 0x0000000000081947 */ /* 0x008fea0003800000 */
[----:B------:R-:W3:Y:S02]  /*7e80*/  SYNCS.PHASECHK.TRANS64.TRYWAIT P1, [UR4+0x38850], R0 ;  /* 0x03885000ff0075a7 */ /* 0x000ee40008020144 */
[----:B---3--:R-:W-:Y:S05]  /*7e90*/  @!P1 BRA `(.L_x_22) ;  /* 0x0000007c00fc9947 */ /* 0x008fea0003800000 */
.L_x_21:
[----:B------:R-:W-:Y:S01]  /*7ea0*/  UIADD3 UR61, UR61, 0x400, URZ ;  /* 0x000004003d3d7890 */ /* 0x000fe2000fffe03f */
[----:B------:R-:W-:Y:S01]  /*7eb0*/  WARPGROUP.ARRIVE ;  /* 0x00000000000079c5 */ /* 0x000fe20000000000 */
[----:B------:R-:W-:Y:S02]  /*7ec0*/  UMOV UR7, 0x40000040 ;  /* 0x4000004000077882 */ /* 0x000fe40000000000 */
[----:B------:R-:W-:-:S04]  /*7ed0*/  USHF.R.U32.HI UR61, URZ, 0x4, UR61 ;  /* 0x000000043f3d7899 */ /* 0x000fc8000801163d */
[----:B------:R-:W-:-:S04]  /*7ee0*/  ULOP3.LUT UR61, UR61, 0x3fff, URZ, 0xc0, !UPT ;  /* 0x00003fff3d3d7892 */ /* 0x000fc8000f8ec03f */
[----:B------:R-:W-:-:S04]  /*7ef0*/  ULOP3.LUT UR5, UR61, 0x2800000, URZ, 0xfc, !UPT ;  /* 0x028000003d057892 */ /* 0x000fc8000f8efc3f */
[----:B------:R-:W-:-:S07]  /*7f00*/  UIMAD UR5, UR39, 0xa00, UR5 ;  /* 0x00000a00270578a4 */ /* 0x000fce000f8e0205 */
[----:B------:R-:W-:Y:S02]  /*7f10*/  UMOV UR6, UR5 ;  /* 0x0000000500067c82 */ /* 0x000fe40008000000 */
[----:B------:R-:W-:Y:S01]  /*7f20*/  HGMMA.64x256x16.F32.BF16 R24, R208, gdesc[UR4].tnspB, R24, gsb0 ;  /* 0x43e00004d0187df0 */ /* 0x000fe20008001818 */
[----:B------:R-:W-:Y:S01]  /*7f30*/  UIADD3 UR6, UR5, 0x80, URZ ;  /* 0x0000008005067890 */ /* 0x000fe2000fffe03f */
[----:B------:R-:W-:Y:S01]  /*7f40*/  UMOV UR7, 0x40000040 ;  /* 0x4000004000077882 */ /* 0x000fe20000000000 */
[----:B------:R-:W-:Y:S02]  /*7f50*/  WARPGROUP.DEPBAR.LE gsb0, 0x0 ;  /* 0x00008000000079c5 */ /* 0x000fe40000010000 */
[----:B------:R-:W-:-:S15]  /*7f60*/  WARPGROUP.ARRIVE ;  /* 0x00000000000079c5 */ /* 0x000fde0000000000 */
[----:B------:R-:W-:-:S08]  /*7f70*/  NOP ;  /* 0x0000000000007918 */ /* 0x000fd00000000000 */
        /* <DEDUP_REMOVED lines=18> */
[----:B------:R-:W-:Y:S03]  /*80a0*/  HGMMA.64x256x16.F32.BF16 R24, R192, gdesc[UR4].tnspB, R24, gsb0 ;  /* 0x43e00004c0187df0 */ /* 0x000fe60008001818 */
[----:B------:R-:W-:Y:S02]  /*80b0*/  WARPGROUP.DEPBAR.LE gsb0, 0x0 ;  /* 0x00008000000079c5 */ /* 0x000fe40000010000 */
[----:B------:R-:W-:Y:S05]  /*80c0*/  @!P0 BRA `(.L_x_23) ;  /* 0x0000000000048947 */ /* 0x000fea0003800000 */
[----:B------:R-:W-:Y:S01]  /*80d0*/  BPT.TRAP 0x1 ;  /* 0x000000040000795c */ /* 0x000fe20000300000 */
.L_x_23:
[----:B0-2---:R-:W-:Y:S01]  /*80e0*/  FMNMX.FTZ R0, R184, R21, !PT ;  /* 0x00000015b8007209 */ /* 0x005fe20007810000 */
[----:B------:R-:W-:Y:S01]  /*80f0*/  ULDC UR5, c[0x0][0x988] ;  /* 0x0002620000057ab9 */ /* 0x000fe20000000800 */
[----:B------:R-:W-:Y:S01]  /*8100*/  FMNMX.FTZ R2, R186, R20, !PT ;  /* 0x00000014ba027209 */ /* 0x000fe20007810000 */
[----:B------:R-:W0:Y:S01]  /*8110*/  S2UR UR6, SR_CgaCtaId ;  /* 0x00000000000679c3 */ /* 0x000e220000008800 */
[----:B-1----:R-:W-:Y:S01]  /*8120*/  FMNMX.FTZ R3, R185, R0, !PT ;  /* 0x00000000b9037209 */ /* 0x002fe20007810000 */
[----:B------:R-:W-:Y:S01]  /*8130*/  UIADD3 UR60, UR60, 0x38840, URZ ;  /* 0x000388403c3c7890 */ /* 0x000fe2000fffe03f */
[----:B------:R-:W-:Y:S02]  /*8140*/  FMNMX.FTZ R193, R187, R2, !PT ;  /* 0x00000002bbc17209 */ /* 0x000fe40007810000 */
[----:B------:R-:W-:Y:S02]  /*8150*/  FMNMX.FTZ R0, R188, R3, !PT ;  /* 0x00000003bc007209 */ /* 0x000fe40007810000 */
[----:B------:R-:W-:-:S02]  /*8160*/  FMNMX.FTZ R2, R190, R193, !PT ;  /* 0x000000c1be027209 */ /* 0x000fc40007810000 */
[----:B------:R-:W-:Y:S02]  /*8170*/  FMNMX.FTZ R3, R189, R0, !PT ;  /* 0x00000000bd037209 */ /* 0x000fe40007810000 */
[----:B------:R-:W-:Y:S02]  /*8180*/  FMNMX.FTZ R193, R191, R2, !PT ;  /* 0x00000002bfc17209 */ /* 0x000fe40007810000 */
[----:B------:R-:W-:Y:S02]  /*8190*/  FMNMX.FTZ R0, R176, R3, !PT ;  /* 0x00000003b0007209 */ /* 0x000fe40007810000 */
[----:B------:R-:W-:Y:S02]  /*81a0*/  FMNMX.FTZ R2, R178, R193, !PT ;  /* 0x000000c1b2027209 */ /* 0x000fe40007810000 */
[----:B------:R-:W-:Y:S02]  /*81b0*/  FMNMX.FTZ R3, R177, R0, !PT ;  /* 0x00000000b1037209 */ /* 0x000fe40007810000 */
[----:B------:R-:W-:-:S02]  /*81c0*/  FMNMX.FTZ R193, R179, R2, !PT ;  /* 0x00000002b3c17209 */ /* 0x000fc40007810000 */
[----:B------:R-:W-:Y:S02]  /*81d0*/  FMNMX.FTZ R0, R180, R3, !PT ;  /* 0x00000003b4007209 */ /* 0x000fe40007810000 */
[----:B------:R-:W-:Y:S01]  /*81e0*/  FMNMX.FTZ R2, R182, R193, !PT ;  /* 0x000000c1b6027209 */ /* 0x000fe20007810000 */
[----:B0-----:R-:W-:Y:S01]  /*81f0*/  UPRMT UR60, UR6, 0x654, UR60 ;  /* 0x00000654063c7896 */ /* 0x001fe2000800003c */
[----:B------:R-:W-:Y:S02]  /*8200*/  FMNMX.FTZ R3, R181, R0, !PT ;  /* 0x00000000b5037209 */ /* 0x000fe40007810000 */
[----:B------:R-:W-:Y:S02]  /*8210*/  FMNMX.FTZ R193, R183, R2, !PT ;  /* 0x00000002b7c17209 */ /* 0x000fe40007810000 */
[----:B------:R-:W-:Y:S02]  /*8220*/  FMNMX.FTZ R0, R168, R3, !PT ;  /* 0x00000003a8007209 */ /* 0x000fe40007810000 */
[----:B------:R-:W-:-:S02]  /*8230*/  FMNMX.FTZ R2, R170, R193, !PT ;  /* 0x000000c1aa027209 */ /* 0x000fc40007810000 */
[----:B------:R-:W-:Y:S01]  /*8240*/  FMNMX.FTZ R3, R169, R0, !PT ;  /* 0x00000000a9037209 */ /* 0x000fe20007810000 */
[----:B------:R-:W-:Y:S01]  /*8250*/  SYNCS.ARRIVE.TRANS64.RED.A1T0 RZ, [UR60], RZ ;  /* 0x000000ffffff79a7 */ /* 0x000fe2000810043c */
[----:B------:R-:W-:Y:S02]  /*8260*/  FMNMX.FTZ R193, R171, R2, !PT ;  /* 0x00000002abc17209 */ /* 0x000fe40007810000 */
[----:B------:R-:W-:Y:S02]  /*8270*/  FMNMX.FTZ R0, R172, R3, !PT ;  /* 0x00000003ac007209 */ /* 0x000fe40007810000 */
        /* <DEDUP_REMOVED lines=18> */
[----:B------:R-:W-:-:S03]  /*83a0*/  FMNMX.FTZ R2, R159, R2, !PT ;  /* 0x000000029f027209 */ /* 0x000fc60007810000 */
[----:B------:R-:W0:Y:S04]  /*83b0*/  SHFL.BFLY PT, R3, R0, 0x2, 0x1f ;  /* 0x0c401f0000037f89 */ /* 0x000e2800000e0000 */
[----:B------:R-:W1:Y:S01]  /*83c0*/  SHFL.BFLY PT, R193, R2, 0x2, 0x1f ;  /* 0x0c401f0002c17f89 */ /* 0x000e6200000e0000 */
[----:B0-----:R-:W-:Y:S02]  /*83d0*/  FMNMX.FTZ R192, R0, R3, !PT ;  /* 0x0000000300c07209 */ /* 0x001fe40007810000 */
[----:B-1----:R-:W-:-:S03]  /*83e0*/  FMNMX.FTZ R193, R2, R193, !PT ;  /* 0x000000c102c17209 */ /* 0x002fc60007810000 */
[----:B------:R-:W0:Y:S04]  /*83f0*/  SHFL.BFLY PT, R3, R192, 0x1, 0x1f ;  /* 0x0c201f00c0037f89 */ /* 0x000e2800000e0000 */
[----:B------:R-:W1:Y:S01]  /*8400*/  SHFL.BFLY PT, R194, R193, 0x1, 0x1f ;  /* 0x0c201f00c1c27f89 */ /* 0x000e6200000e0000 */
[----:B0-----:R-:W-:Y:S02]  /*8410*/  FMNMX.FTZ R4, R192, R3, !PT ;  /* 0x00000003c0047209 */ /* 0x001fe40007810000 */
[----:B-1----:R-:W-:-:S03]  /*8420*/  FMNMX.FTZ R3, R193, R194, !PT ;  /* 0x000000c2c1037209 */ /* 0x002fc60007810000 */
[----:B------:R-:W-:Y:S02]  /*8430*/  FADD.FTZ R21, -R4, R21 ;  /* 0x0000001504157221 */ /* 0x000fe40000010100 */
[----:B------:R-:W-:Y:S02]  /*8440*/  FADD.FTZ R20, -R3, R20 ;  /* 0x0000001403147221 */ /* 0x000fe40000010100 */
[----:B------:R-:W-:Y:S02]  /*8450*/  FMUL.FTZ R194, R21, UR5 ;  /* 0x0000000515c27c20 */ /* 0x000fe40008410000 */
[----:B------:R-:W-:Y:S01]  /*8460*/  FMUL.FTZ R2, R20, UR5 ;  /* 0x0000000514027c20 */ /* 0x000fe20008410000 */
[----:B------:R-:W-:Y:S01]  /*8470*/  FMUL.FTZ R20, R4, UR5 ;  /* 0x0000000504147c20 */ /* 0x000fe20008410000 */
[----:B------:R0:W-:Y:S03]  /*8480*/  MUFU.EX2 R0, R194 ;  /* 0x000000c200007308 */ /* 0x0001e60000000800 */
[--C-:B------:R-:W-:Y:S01]  /*8490*/  FFMA.FTZ R208, R185, UR5, -R20.reuse ;  /* 0x00000005b9d07c23 */ /* 0x100fe20008010814 */
        /* <DEDUP_REMOVED lines=17> */
[--C-:B0-----:R-:W-:Y:S01]  /*85b0*/  FFMA.FTZ R194, R156, UR5, -R20.reuse ;  /* 0x000000059cc27c23 */ /* 0x101fe20008010814 */
[----:B------:R-:W-:Y:S01]  /*85c0*/  FFMA.FTZ R153, R157, UR5, -R20 ;  /* 0x000000059d997c23 */ /* 0x000fe20008010814 */
[----:B------:R-:W-:Y:S01]  /*85d0*/  FMUL.FTZ R20, R3, UR5 ;  /* 0x0000000503147c20 */ /* 0x000fe20008410000 */
[----:B------:R-:W0:Y:S03]  /*85e0*/  MUFU.EX2 R21, R21 ;  /* 0x0000001500157308 */ /* 0x000e260000000800 */
[--C-:B------:R-:W-:Y:S01]  /*85f0*/  FFMA.FTZ R209, R186, UR5, -R20.reuse ;  /* 0x00000005bad17c23 */ /* 0x100fe20008010814 */
[--C-:B------:R-:W-:Y:S01]  /*8600*/  FFMA.FTZ R152, R187, UR5, -R20.reuse ;  /* 0x00000005bb987c23 */ /* 0x100fe20008010814 */
[--C-:B------:R-:W-:Y:S01]  /*8610*/  FFMA.FTZ R211, R190, UR5, -R20.reuse ;  /* 0x00000005bed37c23 */ /* 0x100fe20008010814 */
[--C-:B------:R-:W-:Y:S01]  /*8620*/  FFMA.FTZ R156, R191, UR5, -R20.reuse ;  /* 0x00000005bf9c7c23 */ /* 0x100fe20008010814 */
[--C-:B------:R-:W-:Y:S01]  /*8630*/  FFMA.FTZ R205, R178, UR5, -R20.reuse ;  /* 0x00000005b2cd7c23 */ /* 0x100fe20008010814 */
[----:B------:R-:W-:Y:S01]  /*8640*/  MUFU.EX2 R2, R2 ;  /* 0x0000000200027308 */ /* 0x000fe20000000800 */
[--C-:B------:R-:W-:Y:S01]  /*8650*/  FFMA.FTZ R160, R179, UR5, -R20.reuse ;  /* 0x00000005b3a07c23 */ /* 0x100fe20008010814 */
[--C-:B------:R-:W-:Y:S01]  /*8660*/  FFMA.FTZ R207, R182, UR5, -R20.reuse ;  /* 0x00000005b6cf7c23 */ /* 0x100fe20008010814 */
[--C-:B------:R-:W-:Y:S01]  /*8670*/  FFMA.FTZ R164, R183, UR5, -R20.reuse ;  /* 0x00000005b7a47c23 */ /* 0x100fe20008010814 */
[--C-:B------:R-:W-:Y:S01]  /*8680*/  FFMA.FTZ R203, R174, UR5, -R20.reuse ;  /* 0x00000005aecb7c23 */ /* 0x100fe20008010814 */
[--C-:B------:R-:W-:Y:S01]  /*8690*/  FFMA.FTZ R201, R170, UR5, -R20.reuse ;  /* 0x00000005aac97c23 */ /* 0x100fe20008010814 */
[--C-:B------:R-:W-:Y:S01]  /*86a0*/  FFMA.FTZ R168, R171, UR5, -R20.reuse ;  /* 0x00000005aba87c23 */ /* 0x100fe20008010814 */
[--C-:B------:R-:W-:Y:S01]  /*86b0*/  FFMA.FTZ R199, R166, UR5, -R20.reuse ;  /* 0x00000005a6c77c23 */ /* 0x100fe20008010814 */
[----:B------:R-:W1:Y:S01]  /*86c0*/  MUFU.EX2 R209, R209 ;  /* 0x000000d100d17308 */ /* 0x000e620000000800 */
[----:B0-----:R-:W-:Y:S01]  /*86d0*/  FFMA.FTZ R17, R0, R17, R21 ;  /* 0x0000001100117223 */ /* 0x001fe20000010015 */
[--C-:B------:R-:W-:Y:S01]  /*86e0*/  FFMA.FTZ R170, R175, UR5, -R20.reuse ;  /* 0x00000005afaa7c23 */ /* 0x100fe20008010814 */
[--C-:B------:R-:W-:Y:S01]  /*86f0*/  FFMA.FTZ R197, R162, UR5, -R20.reuse ;  /* 0x00000005a2c57c23 */ /* 0x100fe20008010814 */
[--C-:B------:R-:W-:Y:S01]  /*8700*/  FFMA.FTZ R162, R163, UR5, -R20.reuse ;  /* 0x00000005a3a27c23 */ /* 0x100fe20008010814 */
[--C-:B------:R-:W-:Y:S01]  /*8710*/  FFMA.FTZ R193, R154, UR5, -R20.reuse ;  /* 0x000000059ac17c23 */ /* 0x100fe20008010814 */
[----:B------:R-:W-:-:S02]  /*8720*/  FFMA.FTZ R195, R158, UR5, -R20 ;  /* 0x000000059ec37c23 */ /* 0x000fc40008010814 */
[----:B------:R-:W0:Y:S08]  /*8730*/  MUFU.EX2 R208, R208 ;  /* 0x000000d000d07308 */ /* 0x000e300000000800 */
[----:B------:R-:W2:Y:S01]  /*8740*/  MUFU.EX2 R152, R152 ;  /* 0x0000009800987308 */ /* 0x000ea20000000800 */
[----:B-1----:R-:W-:-:S07]  /*8750*/  FFMA.FTZ R5, R2, R5, R209 ;  /* 0x0000000502057223 */ /* 0x002fce00000100d1 */
[----:B------:R-:W1:Y:S01]  /*8760*/  MUFU.EX2 R210, R210 ;  /* 0x000000d200d27308 */ /* 0x000e620000000800 */
[----:B0-----:R-:W-:-:S07]  /*8770*/  FADD.FTZ R17, R208, R17 ;  /* 0x00000011d0117221 */ /* 0x001fce0000010000 */
[----:B------:R-:W0:Y:S01]  /*8780*/  MUFU.EX2 R211, R211 ;  /* 0x000000d300d37308 */ /* 0x000e220000000800 */
[----:B--2---:R-:W-:-:S07]  /*8790*/  FADD.FTZ R172, R152, R5 ;  /* 0x0000000598ac7221 */ /* 0x004fce0000010000 */
[----:B------:R-:W2:Y:S01]  /*87a0*/  MUFU.EX2 R189, R189 ;  /* 0x000000bd00bd7308 */ /* 0x000ea20000000800 */
[----:B-1----:R-:W-:-:S07]  /*87b0*/  FADD.FTZ R174, R210, R17 ;  /* 0x00000011d2ae7221 */ /* 0x002fce0000010000 */
        /* <DEDUP_REMOVED lines=11> */
[----:B-1----:R-:W-:Y:S01]  /*8870*/  FADD.FTZ R17, R185, R166 ;  /* 0x000000a6b9117221 */ /* 0x002fe20000010000 */
[----:B------:R-:W-:-:S06]  /*8880*/  FFMA.FTZ R166, R167, UR5, -R20 ;  /* 0x00000005a7a67c23 */ /* 0x000fcc0008010814 */
        /* <DEDUP_REMOVED lines=15> */
[----:B--2---:R-:W-:Y:S01]  /*8980*/  FADD.FTZ R17, R177, R154 ;  /* 0x0000009ab1117221 */ /* 0x004fe20000010000 */
[--C-:B------:R-:W-:Y:S01]  /*8990*/  FFMA.FTZ R154, R155, UR5, -R20.reuse ;  /* 0x000000059b9a7c23 */ /* 0x100fe20008010814 */
[----:B------:R-:W-:-:S05]  /*89a0*/  FFMA.FTZ R20, R159, UR5, -R20 ;  /* 0x000000059f147c23 */ /* 0x000fca0008010814 */
        /* <DEDUP_REMOVED lines=38> */
[----:B0-----:R-:W-:-:S03]  /*8c10*/  FADD.FTZ R17, R153, R172 ;  /* 0x000000ac99117221 */ /* 0x001fc60000010000 */
[----:B--2---:R-:W-:Y:S01]  /*8c20*/  FADD.FTZ R5, R20, R5 ;  /* 0x0000000514057221 */ /* 0x004fe20000010000 */
[----:B------:R-:W-:Y:S06]  /*8c30*/  @!P0 BRA `(.L_x_24) ;  /* 0x0000000000048947 */ /* 0x000fec0003800000 */
[----:B------:R-:W-:Y:S01]  /*8c40*/  BPT.TRAP 0x1 ;  /* 0x000000040000795c */ /* 0x000fe20000300000 */
.L_x_24:
[----:B------:R-:W0:Y:S01]  /*8c50*/  S2UR UR7, SR_CgaCtaId ;  /* 0x00000000000779c3 */ /* 0x000e220000008800 */
[----:B------:R-:W-:Y:S01]  /*8c60*/  UIADD3 UR4, UR4, 0x38860, URZ ;  /* 0x0003886004047890 */ /* 0x000fe2000fffe03f */
[----:B------:R-:W-:Y:S01]  /*8c70*/  R2UR UR6, R228 ;  /* 0x00000000e40672ca */ /* 0x000fe200000e0000 */
[----:B------:R-:W-:Y:S01]  /*8c80*/  UMOV UR39, UR38 ;  /* 0x0000002600277c82 */ /* 0x000fe20008000000 */
[----:B------:R-:W-:Y:S02]  /*8c90*/  F2FP.BF16.F32.PACK_AB R208, R208, R21 ;  /* 0x00000015d0d0723e */ /* 0x000fe400000010ff */
[----:B------:R-:W-:Y:S01]  /*8ca0*/  F2FP.BF16.F32.PACK_AB R195, R20, R195 ;  /* 0x000000c314c3723e */ /* 0x000fe200000010ff */
[----:B------:R-:W-:Y:S01]  /*8cb0*/  IMAD.MOV.U32 R20, RZ, RZ, R3 ;  /* 0x000000ffff147224 */ /* 0x000fe200078e0003 */
[----:B------:R-:W-:Y:S02]  /*8cc0*/  F2FP.BF16.F32.PACK_AB R209, R152, R209 ;  /* 0x000000d198d1723e */ /* 0x000fe400000010ff */
[----:B------:R-:W-:-:S02]  /*8cd0*/  F2FP.BF16.F32.PACK_AB R210, R189, R210 ;  /* 0x000000d2bdd2723e */ /* 0x000fc400000010ff */
[----:B------:R-:W-:Y:S02]  /*8ce0*/  F2FP.BF16.F32.PACK_AB R211, R156, R211 ;  /* 0x000000d39cd3723e */ /* 0x000fe400000010ff */
[----:B------:R-:W-:Y:S02]  /*8cf0*/  F2FP.BF16.F32.PACK_AB R204, R185, R204 ;  /* 0x000000ccb9cc723e */ /* 0x000fe400000010ff */
[----:B------:R-:W-:Y:S02]  /*8d00*/  ISETP.LT.AND P1, PT, RZ, UR6, PT ;  /* 0x00000006ff007c0c */ /* 0x000fe4000bf21270 */
[----:B------:R-:W-:Y:S02]  /*8d10*/  F2FP.BF16.F32.PACK_AB R205, R160, R205 ;  /* 0x000000cda0cd723e */ /* 0x000fe400000010ff */
[----:B------:R-:W-:Y:S02]  /*8d20*/  F2FP.BF16.F32.PACK_AB R206, R181, R206 ;  /* 0x000000ceb5ce723e */ /* 0x000fe400000010ff */
[----:B------:R-:W-:Y:S01]  /*8d30*/  F2FP.BF16.F32.PACK_AB R207, R164, R207 ;  /* 0x000000cfa4cf723e */ /* 0x000fe200000010ff */
[----:B0-----:R-:W-:Y:S01]  /*8d40*/  UPRMT UR4, UR7, 0x654, UR4 ;  /* 0x0000065407047896 */ /* 0x001fe20008000004 */
[----:B------:R-:W-:-:S02]  /*8d50*/  F2FP.BF16.F32.PACK_AB R200, R177, R200 ;  /* 0x000000c8b1c8723e */ /* 0x000fc400000010ff */
[----:B------:R-:W-:Y:S02]  /*8d60*/  F2FP.BF16.F32.PACK_AB R201, R168, R201 ;  /* 0x000000c9a8c9723e */ /* 0x000fe400000010ff */
[----:B------:R-:W-:Y:S02]  /*8d70*/  F2FP.BF16.F32.PACK_AB R202, R173, R202 ;  /* 0x000000caadca723e */ /* 0x000fe400000010ff */
[----:B------:R-:W-:Y:S02]  /*8d80*/  F2FP.BF16.F32.PACK_AB R203, R170, R203 ;  /* 0x000000cbaacb723e */ /* 0x000fe400000010ff */
[----:B------:R-:W-:Y:S01]  /*8d90*/  SYNCS.ARRIVE.TRANS64.RED.A1T0 RZ, [UR4], RZ ;  /* 0x000000ffffff79a7 */ /* 0x000fe20008100404 */
[----:B------:R-:W-:Y:S01]  /*8da0*/  UIADD3 UR4, UR6, -0x1, URZ ;  /* 0xffffffff06047890 */ /* 0x000fe2000fffe03f */
[----:B------:R-:W-:Y:S02]  /*8db0*/  R2UR UR6, R16 ;  /* 0x00000000100672ca */ /* 0x000fe400000e0000 */
[----:B------:R-:W-:-:S02]  /*8dc0*/  F2FP.BF16.F32.PACK_AB R196, R169, R196 ;  /* 0x000000c4a9c4723e */ /* 0x000fc400000010ff */
[----:B------:R-:W-:Y:S01]  /*8dd0*/  F2FP.BF16.F32.PACK_AB R197, R162, R197 ;  /* 0x000000c5a2c5723e */ /* 0x000fe200000010ff */
[----:B------:R-:W-:Y:S01]  /*8de0*/  IMAD.U32 R228, RZ, RZ, UR4 ;  /* 0x00000004ffe47e24 */ /* 0x000fe2000f8e00ff */
[----:B------:R-:W-:Y:S02]  /*8df0*/  F2FP.BF16.F32.PACK_AB R198, R165, R198 ;  /* 0x000000c6a5c6723e */ /* 0x000fe400000010ff */
[----:B------:R-:W-:Y:S02]  /*8e00*/  F2FP.BF16.F32.PACK_AB R199, R166, R199 ;  /* 0x000000c7a6c7723e */ /* 0x000fe400000010ff */
[----:B------:R-:W-:Y:S02]  /*8e10*/  F2FP.BF16.F32.PACK_AB R192, R161, R192 ;  /* 0x000000c0a1c0723e */ /* 0x000fe400000010ff */
[----:B------:R-:W-:Y:S01]  /*8e20*/  F2FP.BF16.F32.PACK_AB R193, R154, R193 ;  /* 0x000000c19ac1723e */ /* 0x000fe200000010ff */
[----:B------:R-:W-:Y:S01]  /*8e30*/  IMAD.U32 R229, RZ, RZ, UR6 ;  /* 0x00000006ffe57e24 */ /* 0x000fe2000f8e00ff */
[----:B------:R-:W-:-:S02]  /*8e40*/  F2FP.BF16.F32.PACK_AB R194, R153, R194 ;  /* 0x000000c299c2723e */ /* 0x000fc400000010ff */
[----:B------:R-:W-:Y:S01]  /*8e50*/  MOV R21, R4 ;  /* 0x0000000400157202 */ /* 0x000fe20000000f00 */
[----:B------:R-:W-:Y:S06]  /*8e60*/  @P1 BRA `(.L_x_25) ;  /* 0xffffffc4004c1947 */ /* 0x000fec000383ffff */
.L_x_14:
[----:B------:R-:W-:Y:S06]  /*8e70*/  BAR.ARV 0x8, 0x180 ;  /* 0x0206000000007b1d */ /* 0x000fec0000002000 */
        /* <DEDUP_REMOVED lines=128> */
[----:B------:R-:W-:Y:S06]  /*9680*/  @!P0 BRA `(.L_x_26) ;  /* 0x0000000000048947 */ /* 0x000fec0003800000 */
[----:B------:R-:W-:Y:S01]  /*9690*/  BPT.TRAP 0x1 ;  /* 0x000000040000795c */ /* 0x000fe20000300000 */
.L_x_26:
[----:B------:R-:W0:Y:S01]  /*96a0*/  S2UR UR13, SR_CgaCtaId ;  /* 0x00000000000d79c3 */ /* 0x000e220000008800 */
[----:B------:R-:W-:Y:S01]  /*96b0*/  R2UR UR6, R16 ;  /* 0x00000000100672ca */ /* 0x000fe200000e0000 */
[----:B------:R-:W-:-:S12]  /*96c0*/  UMOV UR4, 0x400 ;  /* 0x0000040000047882 */ /* 0x000fd80000000000 */
[----:B------:R-:W-:-:S05]  /*96d0*/  IMAD.U32 R0, RZ, RZ, UR6 ;  /* 0x00000006ff007e24 */ /* 0x000fca000f8e00ff */
[----:B------:R-:W-:Y:S01]  /*96e0*/  SHF.L.U32 R0, R0, 0x1f, RZ ;  /* 0x0000001f00007819 */ /* 0x000fe200000006ff */
[----:B0-----:R-:W-:-:S04]  /*96f0*/  ULEA UR4, UR13, UR4, 0x18 ;  /* 0x000000040d047291 */ /* 0x001fc8000f8ec03f */
[----:B------:R-:W-:-:S09]  /*9700*/  ULEA UR12, UR38, UR4, 0x3 ;  /* 0x00000004260c7291 */ /* 0x000fd2000f8e183f */
[----:B------:R0:W1:Y:S01]  /*9710*/  SYNCS.PHASECHK.TRANS64.TRYWAIT P1, [UR12+0x38850], R0 ;  /* 0x03885000ff0075a7 */ /* 0x000062000802014c */
[----:B------:R-:W-:Y:S05]  /*9720*/  @!P0 BRA `(.L_x_27) ;  /* 0x0000000000048947 */ /* 0x000fea0003800000 */
[----:B------:R-:W-:Y:S01]  /*9730*/  BPT.TRAP 0x1 ;  /* 0x000000040000795c */ /* 0x000fe20000300000 */
.L_x_27:
[----:B-1----:R-:W-:Y:S05]  /*9740*/  @P1 BRA `(.L_x_28) ;  /* 0x0000000000081947 */ /* 0x002fea0003800000 */
[----:B------:R-:W1:Y:S02]  /*9750*/  SYNCS.PHASECHK.TRANS64.TRYWAIT P1, [UR12+0x38850], R0 ;  /* 0x03885000ff0075a7 */ /* 0x000e64000802014c */
[----:B-1----:R-:W-:Y:S05]  /*9760*/  @!P1 BRA `(.L_x_29) ;  /* 0x0000006400e09947 */ /* 0x002fea0003800000 */
.L_x_28:
[----:B------:R-:W-:Y:S01]  /*9770*/  UIADD3 UR6, UR4, 0x400, URZ ;  /* 0x0000040004067890 */ /* 0x000fe2000fffe03f */
[----:B------:R-:W-:Y:S01]  /*9780*/  WARPGROUP.ARRIVE ;  /* 0x00000000000079c5 */ /* 0x000fe20000000000 */
[----:B------:R-:W-:Y:S01]  /*9790*/  UMOV UR7, 0x40000040 ;  /* 0x4000004000077882 */ /* 0x000fe20000000000 */
[----:B------:R-:W-:Y:S01]  /*97a0*/  UMOV UR11, 0x40000040 ;  /* 0x40000040000b7882 */ /* 0x000fe20000000000 */
[----:B------:R-:W-:Y:S01]  /*97b0*/  USHF.R.U32.HI UR6, URZ, 0x4, UR6 ;  /* 0x000000043f067899 */ /* 0x000fe20008011606 */
[----:B01----:R-:W0:Y:S01]  /*97c0*/  SHFL.BFLY PT, R0, R17, 0x2, 0x1f ;  /* 0x0c401f0011007f89 */ /* 0x003e2200000e0000 */
[----:B------:R-:W-:Y:S01]  /*97d0*/  MOV R6, RZ ;  /* 0x000000ff00067202 */ /* 0x000fe20000000f00 */
[----:B------:R-:W-:Y:S01]  /*97e0*/  IMAD.U32 R13, RZ, RZ, UR5 ;  /* 0x00000005ff0d7e24 */ /* 0x000fe2000f8e00ff */
[----:B------:R-:W-:Y:S01]  /*97f0*/  ULOP3.LUT UR6, UR6, 0x3fff, URZ, 0xc0, !UPT ;  /* 0x00003fff06067892 */ /* 0x000fe2000f8ec03f */
[----:B------:R-:W1:Y:S03]  /*9800*/  SHFL.BFLY PT, R2, R5, 0x2, 0x1f ;  /* 0x0c401f0005027f89 */ /* 0x000e6600000e0000 */
[----:B------:R-:W-:-:S04]  /*9810*/  ULOP3.LUT UR6, UR6, 0x2800000, URZ, 0xfc, !UPT ;  /* 0x0280000006067892 */ /* 0x000fc8000f8efc3f */
[----:B------:R-:W-:-:S04]  /*9820*/  UIMAD UR6, UR38, 0xa00, UR6 ;  /* 0x00000a00260678a4 */ /* 0x000fc8000f8e0206 */
[----:B------:R-:W-:-:S05]  /*9830*/  UIADD3 UR8, UR6, 0x80, URZ ;  /* 0x0000008006087890 */ /* 0x000fca000fffe03f */
[----:B------:R-:W-:Y:S01]  /*9840*/  HGMMA.64x256x16.F32.BF16 R24, R208, gdesc[UR4].tnspB, R24, gsb0 ;  /* 0x43e00004d0187df0 */ /* 0x000fe20008001818 */
[----:B------:R-:W-:Y:S01]  /*9850*/  UMOV UR7, 0x40000040 ;  /* 0x4000004000077882 */ /* 0x000fe20000000000 */
[----:B------:R-:W-:Y:S01]  /*9860*/  UMOV UR10, UR8 ;  /* 0x00000008000a7c82 */ /* 0x000fe20008000000 */
[----:B------:R-:W-:Y:S01]  /*9870*/  UIADD3 UR8, UR6, 0x100, URZ ;  /* 0x0000010006087890 */ /* 0x000fe2000fffe03f */
[----:B0-----:R-:W-:Y:S01]  /*9880*/  FADD.FTZ R0, R0, R17 ;  /* 0x0000001100007221 */ /* 0x001fe20000010000 */
[----:B-1----:R-:W-:-:S04]  /*9890*/  FADD.FTZ R2, R2, R5 ;  /* 0x0000000502027221 */ /* 0x002fc80000010000 */
[----:B------:R-:W0:Y:S01]  /*98a0*/  SHFL.BFLY PT, R7, R0, 0x1, 0x1f ;  /* 0x0c201f0000077f89 */ /* 0x000e2200000e0000 */
[----:B------:R-:W-:-:S03]  /*98b0*/  IMAD.MOV.U32 R5, RZ, RZ, RZ ;  /* 0x000000ffff057224 */ /* 0x000fc600078e00ff */
[----:B------:R-:W1:Y:S01]  /*98c0*/  SHFL.BFLY PT, R9, R2, 0x1, 0x1f ;  /* 0x0c201f0002097f89 */ /* 0x000e6200000e0000 */
[----:B0-----:R-:W-:Y:S01]  /*98d0*/  FADD.FTZ R11, R0, R7 ;  /* 0x00000007000b7221 */ /* 0x001fe20000010000 */
[----:B------:R-:W-:Y:S02]  /*98e0*/  IMAD.U32 R7, RZ, RZ, UR5 ;  /* 0x00000005ff077e24 */ /* 0x000fe4000f8e00ff */
[----:B------:R-:W-:Y:S02]  /*98f0*/  IMAD.MOV.U32 R0, RZ, RZ, -0x800000 ;  /* 0xff800000ff007424 */ /* 0x000fe400078e00ff */
[----:B-1----:R-:W-:Y:S01]  /*9900*/  FADD.FTZ R12, R2, R9 ;  /* 0x00000009020c7221 */ /* 0x002fe20000010000 */
[----:B------:R-:W-:Y:S02]  /*9910*/  FSETP.NE.FTZ.AND P1, PT, R11, RZ, PT ;  /* 0x000000ff0b00720b */ /* 0x000fe40003f35000 */
[----:B------:R-:W-:Y:S02]  /*9920*/  MOV R2, 0xff800000 ;  /* 0xff80000000027802 */ /* 0x000fe40000000f00 */
[----:B------:R-:W-:-:S09]  /*9930*/  FSETP.NE.FTZ.AND P2, PT, R12, RZ, PT ;  /* 0x000000ff0c00720b */ /* 0x000fd20003f55000 */
[----:B------:R-:W0:Y:S01]  /*9940*/  @P1 MUFU.LG2 R8, R11 ;  /* 0x0000000b00081308 */ /* 0x000e220000000c00 */
[----:B------:R-:W-:-:S03]  /*9950*/  @P1 FMUL.FTZ R7, R7, 0.69314718246459960938 ;  /* 0x3f31721807071820 */ /* 0x000fc60000410000 */
[----:B------:R-:W-:-:S04]  /*9960*/  @P2 FMUL.FTZ R13, R13, 0.69314718246459960938 ;  /* 0x3f3172180d0d2820 */ /* 0x000fc80000410000 */
[----:B------:R-:W1:Y:S08]  /*9970*/  @P2 MUFU.LG2 R9, R12 ;  /* 0x0000000c00092308 */ /* 0x000e700000000c00 */
[----:B------:R2:W3:Y:S01]  /*9980*/  @P1 MUFU.RCP R6, R11 ;  /* 0x0000000b00061308 */ /* 0x0004e20000001000 */
[----:B0-----:R-:W-:-:S04]  /*9990*/  @P1 FMUL.FTZ R8, R8, 0.69314718246459960938 ;  /* 0x3f31721808081820 */ /* 0x001fc80000410000 */
[----:B------:R-:W-:-:S03]  /*99a0*/  @P1 FFMA.FTZ R2, R7, R4, R8 ;  /* 0x0000000407021223 */ /* 0x000fc60000010008 */
[----:B------:R2:W0:Y:S01]  /*99b0*/  @P2 MUFU.RCP R5, R12 ;  /* 0x0000000c00052308 */ /* 0x0004220000001000 */
[----:B-1----:R-:W-:-:S04]  /*99c0*/  @P2 FMUL.FTZ R10, R9, 0.69314718246459960938 ;  /* 0x3f317218090a2820 */ /* 0x002fc80000410000 */
[----:B------:R-:W-:Y:S01]  /*99d0*/  @P2 FFMA.FTZ R0, R13, R3, R10 ;  /* 0x000000030d002223 */ /* 0x000fe2000001000a */
[----:B------:R-:W-:Y:S02]  /*99e0*/  WARPGROUP.DEPBAR.LE gsb0, 0x0 ;  /* 0x00008000000079c5 */ /* 0x000fe40000010000 */
[----:B------:R-:W-:-:S06]  /*99f0*/  WARPGROUP.ARRIVE ;  /* 0x00000000000079c5 */ /* 0x000fcc0000000000 */
[----:B------:R-:W-:Y:S01]  /*9a00*/  HGMMA.64x256x16.F32.BF16 R24, R204, gdesc[UR8].tnspB, R24, gsb0 ;  /* 0x43e00008cc187df0 */ /* 0x000fe20008001818 */
[----:B------:R-:W-:Y:S01]  /*9a10*/  UMOV UR10, UR8 ;  /* 0x00000008000a7c82 */ /* 0x000fe20008000000 */
[----:B------:R-:W-:Y:S01]  /*9a20*/  UMOV UR11, 0x40000040 ;  /* 0x40000040000b7882 */ /* 0x000fe20000000000 */
[----:B------:R-:W-:Y:S02]  /*9a30*/  UIADD3 UR8, UR6, 0x180, URZ ;  /* 0x0000018006087890 */ /* 0x000fe4000fffe03f */
[----:B------:R-:W-:Y:S01]  /*9a40*/  UIADD3 UR6, UR6, 0x200, URZ ;  /* 0x0000020006067890 */ /* 0x000fe2000fffe03f */
[----:B------:R-:W-:Y:S02]  /*9a50*/  WARPGROUP.DEPBAR.LE gsb0, 0x0 ;  /* 0x00008000000079c5 */ /* 0x000fe40000010000 */
[----:B------:R-:W-:-:S15]  /*9a60*/  WARPGROUP.ARRIVE ;  /* 0x00000000000079c5 */ /* 0x000fde0000000000 */
[----:B------:R-:W-:-:S05]  /*9a70*/  NOP ;  /* 0x0000000000007918 */ /* 0x000fca0000000000 */
[----:B------:R-:W-:Y:S01]  /*9a80*/  HGMMA.64x256x16.F32.BF16 R24, R200, gdesc[UR8].tnspB, R24, gsb0 ;  /* 0x43e00008c8187df0 */ /* 0x000fe20008001818 */
[----:B------:R-:W-:Y:S01]  /*9a90*/  UMOV UR10, UR8 ;  /* 0x00000008000a7c82 */ /* 0x000fe20008000000 */
[----:B------:R-:W-:Y:S01]  /*9aa0*/  UMOV UR11, 0x40000040 ;  /* 0x40000040000b7882 */ /* 0x000fe20000000000 */
[----:B------:R-:W-:Y:S02]  /*9ab0*/  WARPGROUP.DEPBAR.LE gsb0, 0x0 ;  /* 0x00008000000079c5 */ /* 0x000fe40000010000 */
[----:B------:R-:W-:-:S15]  /*9ac0*/  WARPGROUP.ARRIVE ;  /* 0x00000000000079c5 */ /* 0x000fde0000000000 */
[----:B------:R-:W-:-:S08]  /*9ad0*/  NOP ;  /* 0x0000000000007918 */ /* 0x000fd00000000000 */
[----:B------:R-:W-:Y:S03]  /*9ae0*/  HGMMA.64x256x16.F32.BF16 R24, R196, gdesc[UR8].tnspB, R24, gsb0 ;  /* 0x43e00008c4187df0 */ /* 0x000fe60008001818 */
[----:B------:R-:W-:Y:S02]  /*9af0*/  WARPGROUP.DEPBAR.LE gsb0, 0x0 ;  /* 0x00008000000079c5 */ /* 0x000fe40000010000 */
[----:B------:R-:W-:-:S15]  /*9b00*/  WARPGROUP.ARRIVE ;  /* 0x00000000000079c5 */ /* 0x000fde0000000000 */
[----:B------:R-:W-:-:S08]  /*9b10*/  NOP ;  /* 0x0000000000007918 */ /* 0x000fd00000000000 */
[----:B------:R-:W-:Y:S03]  /*9b20*/  HGMMA.64x256x16.F32.BF16 R24, R192, gdesc[UR4].tnspB, R24, gsb0 ;  /* 0x43e00004c0187df0 */ /* 0x000fe60008001818 */
[----:B------:R-:W-:Y:S02]  /*9b30*/  WARPGROUP.DEPBAR.LE gsb0, 0x0 ;  /* 0x00008000000079c5 */ /* 0x000fe40000010000 */
[----:B0-23--:R-:W-:Y:S05]  /*9b40*/  @!P0 BRA `(.L_x_30) ;  /* 0x0000000000048947 */ /* 0x00dfea0003800000 */
[----:B------:R-:W-:Y:S01]  /*9b50*/  BPT.TRAP 0x1 ;  /* 0x000000040000795c */ /* 0x000fe20000300000 */
.L_x_30:
[----:B------:R-:W0:Y:S01]  /*9b60*/  S2UR UR5, SR_SWINHI ;  /* 0x00000000000579c3 */ /* 0x000e220000002f00 */
        /* <DEDUP_REMOVED lines=23> */
[----:B------:R-:W-:Y:S01]  /*9ce0*/  UMOV UR6, UR4 ;  /* 0x0000000400067c82 */ /* 0x000fe20008000000 */
[----:B0-----:R-:W-:Y:S01]  /*9cf0*/  UMOV UR7, UR5 ;  /* 0x0000000500077c82 */ /* 0x001fe20008000000 */
[----:B------:R-:W-:Y:S01]  /*9d00*/  FMUL.FTZ R43, R43, R5 ;  /* 0x000000052b2b7220 */ /* 0x000fe20000410000 */
[----:B------:R-:W-:-:S02]  /*9d10*/  IMAD.U32 R160, RZ, RZ, UR6 ;  /* 0x00000006ffa07e24 */ /* 0x000fc4000f8e00ff */
[-C--:B------:R-:W-:Y:S01]  /*9d20*/  FMUL.FTZ R42, R42, R5.reuse ;  /* 0x000000052a2a7220 */ /* 0x080fe20000410000 */
[----:B------:R-:W-:Y:S02]  /*9d30*/  IMAD.U32 R161, RZ, RZ, UR7 ;  /* 0x00000007ffa17e24 */ /* 0x000fe4000f8e00ff */
[-C--:B------:R-:W-:Y:S01]  /*9d40*/  FMUL.FTZ R47, R47, R5.reuse ;  /* 0x000000052f2f7220 */ /* 0x080fe20000410000 */
[-C--:B------:R-:W-:Y:S01]  /*9d50*/  FMUL.FTZ R46, R46, R5.reuse ;  /* 0x000000052e2e7220 */ /* 0x080fe20000410000 */
[----:B------:R-:W-:Y:S01]  /*9d60*/  FMUL.FTZ R51, R51, R5 ;  /* 0x0000000533337220 */ /* 0x000fe20000410000 */
[----:B------:R-:W-:-:S04]  /*9d70*/  IMAD.WIDE R20, R224, 0x2, R160 ;  /* 0x00000002e0147825 */ /* 0x000fc800078e02a0 */
[-C--:B------:R-:W-:Y:S01]  /*9d80*/  FMUL.FTZ R50, R50, R5.reuse ;  /* 0x0000000532327220 */ /* 0x080fe20000410000 */
[-C--:B------:R-:W-:Y:S01]  /*9d90*/  FMUL.FTZ R55, R55, R5.reuse ;  /* 0x0000000537377220 */ /* 0x080fe20000410000 */
[-C--:B------:R-:W-:Y:S01]  /*9da0*/  FMUL.FTZ R54, R54, R5.reuse ;  /* 0x0000000536367220 */ /* 0x080fe20000410000 */
[-C--:B------:R-:W-:Y:S01]  /*9db0*/  FMUL.FTZ R59, R59, R5.reuse ;  /* 0x000000053b3b7220 */ /* 0x080fe20000410000 */
[----:B------:R-:W-:Y:S01]  /*9dc0*/  IADD3 R9, P3, R20, 0xc060, RZ ;  /* 0x0000c06014097810 */ /* 0x000fe20007f7e0ff */
[-C--:B------:R-:W-:Y:S01]  /*9dd0*/  FMUL.FTZ R58, R58, R5.reuse ;  /* 0x000000053a3a7220 */ /* 0x080fe20000410000 */
[-C--:B------:R-:W-:Y:S01]  /*9de0*/  FMUL.FTZ R63, R63, R5.reuse ;  /* 0x000000053f3f7220 */ /* 0x080fe20000410000 */
[-C--:B------:R-:W-:Y:S01]  /*9df0*/  FMUL.FTZ R62, R62, R5.reuse ;  /* 0x000000053e3e7220 */ /* 0x080fe20000410000 */
[----:B------:R-:W-:Y:S01]  /*9e00*/  LOP3.LUT R4, R9, 0x380, RZ, 0xc0, !PT ;  /* 0x0000038009047812 */ /* 0x000fe200078ec0ff */
        /* <DEDUP_REMOVED lines=41> */
[----:B------:R-:W-:Y:S01]  /*a0a0*/  LEA R7, R218, R19, 0x6 ;  /* 0x00000013da077211 */ /* 0x000fe200078e30ff */
[-C--:B------:R-:W-:Y:S01]  /*a0b0*/  FMUL.FTZ R169, R146, R5.reuse ;  /* 0x0000000592a97220 */ /* 0x080fe20000410000 */
[-C--:B------:R-:W-:Y:S01]  /*a0c0*/  FMUL.FTZ R170, R151, R5.reuse ;  /* 0x0000000597aa7220 */ /* 0x080fe20000410000 */
[----:B------:R-:W-:Y:S01]  /*a0d0*/  FMUL.FTZ R172, R150, R5 ;  /* 0x0000000596ac7220 */ /* 0x000fe20000410000 */
[-C--:B------:R-:W-:Y:S01]  /*a0e0*/  FMUL.FTZ R195, R61, R6.reuse ;  /* 0x000000063dc37220 */ /* 0x080fe20000410000 */
[-C--:B------:R-:W-:Y:S01]  /*a0f0*/  FMUL.FTZ R194, R65, R6.reuse ;  /* 0x0000000641c27220 */ /* 0x080fe20000410000 */
[----:B------:R-:W-:Y:S01]  /*a100*/  FMUL.FTZ R193, R69, R6 ;  /* 0x0000000645c17220 */ /* 0x000fe20000410000 */
[----:B------:R-:W-:Y:S01]  /*a110*/  SHF.R.U64 R4, R4, 0x3, RZ ;  /* 0x0000000304047819 */ /* 0x000fe200000012ff */
[----:B------:R-:W-:Y:S01]  /*a120*/  IMAD.X R5, RZ, RZ, R21, P3 ;  /* 0x000000ffff057224 */ /* 0x000fe200018e0615 */
[C---:B------:R-:W-:Y:S01]  /*a130*/  IADD3 R107, P4, R20.reuse, 0xc040, RZ ;  /* 0x0000c040146b7810 */ /* 0x040fe20007f9e0ff */
[----:B------:R-:W-:Y:S01]  /*a140*/  IMAD.WIDE R160, R7, 0x2, R160 ;  /* 0x0000000207a07825 */ /* 0x000fe200078e02a0 */
[----:B------:R-:W-:-:S03]  /*a150*/  IADD3 R73, P5, R20, 0xc020, RZ ;  /* 0x0000c02014497810 */ /* 0x000fc60007fbe0ff */
[-C--:B------:R-:W-:Y:S01]  /*a160*/  FMUL.FTZ R171, R32, R6.reuse ;  /* 0x0000000620ab7220 */ /* 0x080fe20000410000 */
[C---:B------:R-:W-:Y:S01]  /*a170*/  IADD3 R33, P1, R20.reuse, 0x20, RZ ;  /* 0x0000002014217810 */ /* 0x040fe20007f3e0ff */
[-C--:B------:R-:W-:Y:S01]  /*a180*/  FMUL.FTZ R197, R53, R6.reuse ;  /* 0x0000000635c57220 */ /* 0x080fe20000410000 */
[----:B------:R-:W-:Y:S01]  /*a190*/  IADD3 R64, P2, R20, 0x8040, RZ ;  /* 0x0000804014407810 */ /* 0x000fe20007f5e0ff */
[-C--:B------:R-:W-:Y:S01]  /*a1a0*/  FMUL.FTZ R181, R52, R6.reuse ;  /* 0x0000000634b57220 */ /* 0x080fe20000410000 */
[C---:B------:R-:W-:Y:S01]  /*a1b0*/  IADD3 R69, P6, R20.reuse, 0xc000, RZ ;  /* 0x0000c00014457810 */ /* 0x040fe20007fde0ff */
[-C--:B------:R-:W-:Y:S01]  /*a1c0*/  FMUL.FTZ R196, R57, R6.reuse ;  /* 0x0000000639c47220 */ /* 0x080fe20000410000 */
[----:B------:R-:W-:Y:S01]  /*a1d0*/  IADD3 R65, P0, R20, 0x8060, RZ ;  /* 0x0000806014417810 */ /* 0x000fe20007f1e0ff */
[-C--:B------:R-:W-:Y:S01]  /*a1e0*/  FMUL.FTZ R179, R60, R6.reuse ;  /* 0x000000063cb37220 */ /* 0x080fe20000410000 */
[C---:B------:R-:W-:Y:S01]  /*a1f0*/  IADD3 R61, P3, R20.reuse, 0x8020, RZ ;  /* 0x00008020143d7810 */ /* 0x040fe20007f7e0ff */
[--C-:B------:R-:W-:Y:S01]  /*a200*/  IMAD.X R7, RZ, RZ, R21.reuse, P4 ;  /* 0x000000ffff077224 */ /* 0x100fe200020e0615 */
[----:B------:R-:W-:Y:S01]  /*a210*/  LOP3.LUT R131, R20, 0x380, RZ, 0xc0, !PT ;  /* 0x0000038014837812 */ /* 0x000fe200078ec0ff */
[--C-:B------:R-:W-:Y:S01]  /*a220*/  IMAD.X R15, RZ, RZ, R21.reuse, P1 ;  /* 0x000000ffff0f7224 */ /* 0x100fe200008e0615 */
[----:B------:R-:W-:Y:S01]  /*a230*/  LOP3.LUT R4, R4, R9, RZ, 0x3c, !PT ;  /* 0x0000000904047212 */ /* 0x000fe200078e3cff */
[--C-:B------:R-:W-:Y:S01]  /*a240*/  IMAD.X R9, RZ, RZ, R21.reuse, P5 ;  /* 0x000000ffff097224 */ /* 0x100fe200028e0615 */
[-C--:B------:R-:W-:Y:S01]  /*a250*/  IADD3.X R11, RZ, R21.reuse, RZ, P6, !PT ;  /* 0x00000015ff0b7210 */ /* 0x080fe200037fe4ff */
[--C-:B------:R-:W-:Y:S01]  /*a260*/  IMAD.X R135, RZ, RZ, R21.reuse, P2 ;  /* 0x000000ffff877224 */ /* 0x100fe200010e0615 */
[-C--:B------:R-:W-:Y:S01]  /*a270*/  IADD3.X R139, RZ, R21.reuse, RZ, P3, !PT ;  /* 0x00000015ff8b7210 */ /* 0x080fe20001ffe4ff */
[----:B------:R-:W-:Y:S01]  /*a280*/  FMUL.FTZ R180, R56, R6 ;  /* 0x0000000638b47220 */ /* 0x000fe20000410000 */
[C---:B------:R-:W-:Y:S01]  /*a290*/  IADD3 R60, P4, R20.reuse, 0x8000, RZ ;  /* 0x00008000143c7810 */ /* 0x040fe20007f9e0ff */
[--C-:B------:R-:W-:Y:S01]  /*a2a0*/  IMAD.X R13, RZ, RZ, R21.reuse, P0 ;  /* 0x000000ffff0d7224 */ /* 0x100fe200000e0615 */
[C---:B------:R-:W-:Y:S01]  /*a2b0*/  IADD3 R57, P5, R20.reuse, 0x4060, RZ ;  /* 0x0000406014397810 */ /* 0x040fe20007fbe0ff */
[----:B------:R-:W-:Y:S01]  /*a2c0*/  ULDC UR10, c[0x0][0xc44] ;  /* 0x00031100000a7ab9 */ /* 0x000fe20000000800 */
[C---:B------:R-:W-:Y:S01]  /*a2d0*/  IADD3 R53, P6, R20.reuse, 0x40, RZ ;  /* 0x0000004014357810 */ /* 0x040fe20007fde0ff */
[--C-:B------:R-:W-:Y:S01]  /*a2e0*/  IMAD.X R143, RZ, RZ, R21.reuse, P4 ;  /* 0x000000ffff8f7224 */ /* 0x100fe200020e0615 */
[C---:B------:R-:W-:Y:S01]  /*a2f0*/  IADD3 R52, P1, R20.reuse, 0x4020, RZ ;  /* 0x0000402014347810 */ /* 0x040fe20007f3e0ff */
[--C-:B------:R-:W-:Y:S01]  /*a300*/  IMAD.X R147, RZ, RZ, R21.reuse, P5 ;  /* 0x000000ffff937224 */ /* 0x100fe200028e0615 */
[C---:B------:R-:W-:Y:S01]  /*a310*/  IADD3 R32, P2, R20.reuse, 0x4000, RZ ;  /* 0x0000400014207810 */ /* 0x040fe20007f5e0ff */
[--C-:B------:R-:W-:Y:S01]  /*a320*/  IMAD.X R151, RZ, RZ, R21.reuse, P6 ;  /* 0x000000ffff977224 */ /* 0x100fe200030e0615 */
[----:B------:R-:W-:Y:S01]  /*a330*/  IADD3 R30, P3, R20, 0x60, RZ ;  /* 0x00000060141e7810 */ /* 0x000fe20007f7e0ff */
[--C-:B------:R-:W-:Y:S01]  /*a340*/  IMAD.X R155, RZ, RZ, R21.reuse, P1 ;  /* 0x000000ffff9b7224 */ /* 0x100fe200008e0615 */
[----:B------:R-:W-:Y:S01]  /*a350*/  SHF.R.U64 R131, R131, 0x3, RZ ;  /* 0x0000000383837819 */ /* 0x000fe200000012ff */
[--C-:B------:R-:W-:Y:S01]  /*a360*/  IMAD.X R157, RZ, RZ, R21.reuse, P2 ;  /* 0x000000ffff9d7224 */ /* 0x100fe200010e0615 */
[----:B------:R-:W-:Y:S01]  /*a370*/  R2UR UR14, R216 ;  /* 0x00000000d80e72ca */ /* 0x000fe200000e0000 */
[----:B------:R-:W-:Y:S01]  /*a380*/  IMAD.X R159, RZ, RZ, R21, P3 ;  /* 0x000000ffff9f7224 */ /* 0x000fe200018e0615 */
[----:B------:R-:W-:Y:S01]  /*a390*/  IADD3 R56, P0, R20, 0x4040, RZ ;  /* 0x0000404014387810 */ /* 0x000fe20007f1e0ff */
[----:B------:R-:W-:Y:S01]  /*a3a0*/  ULDC.64 UR8, c[0x0][0xb90] ;  /* 0x0002e40000087ab9 */ /* 0x000fe20000000a00 */
[----:B------:R-:W-:Y:S01]  /*a3b0*/  LOP3.LUT R130, R131, R20, RZ, 0x3c, !PT ;  /* 0x0000001483827212 */ /* 0x000fe200078e3cff */
[-C--:B------:R-:W-:Y:S01]  /*a3c0*/  FMUL.FTZ R177, R68, R6.reuse ;  /* 0x0000000644b17220 */ /* 0x080fe20000410000 */
[----:B------:R-:W-:Y:S01]  /*a3d0*/  R2UR UR16, R217 ;  /* 0x00000000d91072ca */ /* 0x000fe200000e0000 */
[----:B------:R-:W0:Y:S01]  /*a3e0*/  LDC R198, c[0x0][0xbe8] ;  /* 0x0002fa00ffc67b82 */ /* 0x000e220000000800 */
[-C--:B------:R-:W-:Y:S01]  /*a3f0*/  IADD3.X R153, RZ, R21.reuse, RZ, P0, !PT ;  /* 0x00000015ff997210 */ /* 0x080fe200007fe4ff */
[-C--:B------:R-:W-:Y:S01]  /*a400*/  FMUL.FTZ R25, R25, R6.reuse ;  /* 0x0000000619197220 */ /* 0x080fe20000410000 */
[----:B------:R-:W-:Y:S01]  /*a410*/  MOV R131, R21 ;  /* 0x0000001500837202 */ /* 0x000fe20000000f00 */
[-C--:B------:R-:W-:Y:S01]  /*a420*/  FMUL.FTZ R24, R24, R6.reuse ;  /* 0x0000000618187220 */ /* 0x080fe20000410000 */
[----:B------:R-:W-:Y:S01]  /*a430*/  LOP3.LUT R21, R64, 0x380, RZ, 0xc0, !PT ;  /* 0x0000038040157812 */ /* 0x000fe200078ec0ff */
[----:B------:R-:W-:Y:S01]  /*a440*/  UIADD3 UR5, -UR14, URZ, URZ ;  /* 0x0000003f0e057290 */ /* 0x000fe2000fffe13f */
[----:B------:R-:W-:Y:S01]  /*a450*/  LOP3.LUT R20, R61, 0x380, RZ, 0xc0, !PT ;  /* 0x000003803d147812 */ /* 0x000fe200078ec0ff */
[-C--:B------:R-:W-:Y:S01]  /*a460*/  FMUL.FTZ R29, R29, R6.reuse ;  /* 0x000000061d1d7220 */ /* 0x080fe20000410000 */
[----:B------:R-:W-:Y:S01]  /*a470*/  SHF.R.U64 R21, R21, 0x3, RZ ;  /* 0x0000000315157819 */ /* 0x000fe200000012ff */
[----:B------:R-:W-:Y:S01]  /*a480*/  FMUL.FTZ R28, R28, R6 ;  /* 0x000000061c1c7220 */ /* 0x000fe20000410000 */
[----:B------:R-:W-:Y:S01]  /*a490*/  SHF.R.U64 R20, R20, 0x3, RZ ;  /* 0x0000000314147819 */ /* 0x000fe200000012ff */
[----:B------:R-:W-:Y:S01]  /*a4a0*/  UIMAD UR10, UR10, UR5, UR16 ;  /* 0x000000050a0a72a4 */ /* 0x000fe2000f8e0210 */
[----:B------:R-:W-:Y:S01]  /*a4b0*/  LOP3.LUT R134, R21, R64, RZ, 0x3c, !PT ;  /* 0x0000004015867212 */ /* 0x000fe200078e3cff */
[-C--:B------:R-:W-:Y:S01]  /*a4c0*/  FMUL.FTZ R36, R36, R6.reuse ;  /* 0x0000000624247220 */ /* 0x080fe20000410000 */
[----:B------:R-:W-:Y:S01]  /*a4d0*/  LOP3.LUT R21, R60, 0x380, RZ, 0xc0, !PT ;  /* 0x000003803c157812 */ /* 0x000fe200078ec0ff */
[----:B------:R-:W-:Y:S01]  /*a4e0*/  USHF.R.S32.HI UR11, URZ, 0x1f, UR10 ;  /* 0x0000001f3f0b7899 */ /* 0x000fe2000801140a */
[----:B------:R-:W-:Y:S01]  /*a4f0*/  LOP3.LUT R138, R20, R61, RZ, 0x3c, !PT ;  /* 0x0000003d148a7212 */ /* 0x000fe200078e3cff */
[----:B------:R-:W-:Y:S01]  /*a500*/  UIMAD.WIDE.U32 UR6, UR10, UR8, URZ ;  /* 0x000000080a0672a5 */ /* 0x000fe2000f8e003f */
[----:B------:R-:W-:Y:S01]  /*a510*/  LOP3.LUT R20, R57, 0x380, RZ, 0xc0, !PT ;  /* 0x0000038039147812 */ /* 0x000fe200078ec0ff */
[----:B------:R-:W-:Y:S01]  /*a520*/  UIMAD UR5, UR11, UR8, URZ ;  /* 0x000000080b0572a4 */ /* 0x000fe2000f8e023f */
[----:B------:R-:W-:Y:S01]  /*a530*/  LOP3.LUT R14, R33, 0x380, RZ, 0xc0, !PT ;  /* 0x00000380210e7812 */ /* 0x000fe200078ec0ff */
[----:B------:R-:W-:Y:S01]  /*a540*/  FMUL.FTZ R41, R41, R6 ;  /* 0x0000000629297220 */ /* 0x000fe20000410000 */
[----:B------:R-:W-:Y:S01]  /*a550*/  SHF.R.U64 R21, R21, 0x3, RZ ;  /* 0x0000000315157819 */ /* 0x000fe200000012ff */
[----:B------:R-:W-:Y:S01]  /*a560*/  UIMAD UR5, UR10, UR9, UR5 ;  /* 0x000000090a0572a4 */ /* 0x000fe2000f8e0205 */
[----:B------:R-:W-:Y:S01]  /*a570*/  SHF.R.U64 R20, R20, 0x3, RZ ;  /* 0x0000000314147819 */ /* 0x000fe200000012ff */
[----:B------:R-:W-:Y:S01]  /*a580*/  IMAD.U32 R126, RZ, RZ, UR6 ;  /* 0x00000006ff7e7e24 */ /* 0x000fe2000f8e00ff */
[----:B------:R-:W-:Y:S01]  /*a590*/  SHF.R.U64 R14, R14, 0x3, RZ ;  /* 0x000000030e0e7819 */ /* 0x000fe200000012ff */
[----:B------:R-:W-:Y:S01]  /*a5a0*/  UIADD3 UR6, UR7, UR5, URZ ;  /* 0x0000000507067290 */ /* 0x000fe2000fffe03f */
[----:B------:R-:W-:Y:S01]  /*a5b0*/  LOP3.LUT R142, R21, R60, RZ, 0x3c, !PT ;  /* 0x0000003c158e7212 */ /* 0x000fe200078e3cff */
[----:B------:R-:W-:Y:S01]  /*a5c0*/  UIADD3 UR5, UR12, 0x38860, URZ ;  /* 0x000388600c057890 */ /* 0x000fe2000fffe03f */
[----:B------:R-:W-:Y:S01]  /*a5d0*/  LOP3.LUT R146, R20, R57, RZ, 0x3c, !PT ;  /* 0x0000003914927212 */ /* 0x000fe200078e3cff */
[-C--:B------:R-:W-:Y:S01]  /*a5e0*/  FMUL.FTZ R40, R40, R6.reuse ;  /* 0x0000000628287220 */ /* 0x080fe20000410000 */
[----:B------:R-:W-:Y:S01]  /*a5f0*/  LOP3.LUT R21, R52, 0x380, RZ, 0xc0, !PT ;  /* 0x0000038034157812 */ /* 0x000fe200078ec0ff */
[----:B------:R-:W-:Y:S01]  /*a600*/  UPRMT UR5, UR13, 0x654, UR5 ;  /* 0x000006540d057896 */ /* 0x000fe20008000005 */
[----:B------:R-:W-:Y:S01]  /*a610*/  LOP3.LUT R10, R69, 0x380, RZ, 0xc0, !PT ;  /* 0x00000380450a7812 */ /* 0x000fe200078ec0ff */
[-C--:B------:R-:W-:Y:S01]  /*a620*/  FMUL.FTZ R44, R44, R6.reuse ;  /* 0x000000062c2c7220 */ /* 0x080fe20000410000 */
[----:B------:R-:W-:Y:S01]  /*a630*/  LOP3.LUT R57, R32, 0x380, RZ, 0xc0, !PT ;  /* 0x0000038020397812 */ /* 0x000fe200078ec0ff */
[-C--:B------:R-:W-:Y:S01]  /*a640*/  FMUL.FTZ R49, R49, R6.reuse ;  /* 0x0000000631317220 */ /* 0x080fe20000410000 */
[----:B------:R-:W-:Y:S01]  /*a650*/  LOP3.LUT R14, R14, R33, RZ, 0x3c, !PT ;  /* 0x000000210e0e7212 */ /* 0x000fe200078e3cff */
[-C--:B------:R-:W-:Y:S01]  /*a660*/  FMUL.FTZ R48, R48, R6.reuse ;  /* 0x0000000630307220 */ /* 0x080fe20000410000 */
[----:B------:R-:W-:Y:S01]  /*a670*/  LOP3.LUT R33, R56, 0x380, RZ, 0xc0, !PT ;  /* 0x0000038038217812 */ /* 0x000fe200078ec0ff */
[-C--:B------:R-:W-:Y:S01]  /*a680*/  FMUL.FTZ R176, R72, R6.reuse ;  /* 0x0000000648b07220 */ /* 0x080fe20000410000 */
[----:B------:R-:W-:Y:S01]  /*a690*/  SHF.R.U64 R21, R21, 0x3, RZ ;  /* 0x0000000315157819 */ /* 0x000fe200000012ff */
[----:B------:R-:W-:Y:S01]  /*a6a0*/  SYNCS.ARRIVE.TRANS64.RED.A1T0 RZ, [UR5], RZ ;  /* 0x000000ffffff79a7 */ /* 0x000fe20008100405 */
[----:B------:R-:W-:Y:S01]  /*a6b0*/  SHF.R.U64 R10, R10, 0x3, RZ ;  /* 0x000000030a0a7819 */ /* 0x000fe200000012ff */
[-C--:B------:R-:W-:Y:S01]  /*a6c0*/  FMUL.FTZ R76, R76, R6.reuse ;  /* 0x000000064c4c7220 */ /* 0x080fe20000410000 */
[----:B------:R-:W-:Y:S01]  /*a6d0*/  SHF.R.U64 R57, R57, 0x3, RZ ;  /* 0x0000000339397819 */ /* 0x000fe200000012ff */
[-C--:B------:R-:W-:Y:S01]  /*a6e0*/  FMUL.FTZ R81, R81, R6.reuse ;  /* 0x0000000651517220 */ /* 0x080fe20000410000 */
[----:B------:R-:W-:Y:S01]  /*a6f0*/  LOP3.LUT R20, R53, 0x380, RZ, 0xc0, !PT ;  /* 0x0000038035147812 */ /* 0x000fe200078ec0ff */
[-C--:B------:R-:W-:Y:S01]  /*a700*/  FMUL.FTZ R80, R80, R6.reuse ;  /* 0x0000000650507220 */ /* 0x080fe20000410000 */
[----:B------:R-:W-:Y:S01]  /*a710*/  SHF.R.U64 R33, R33, 0x3, RZ ;  /* 0x0000000321217819 */ /* 0x000fe200000012ff */
[----:B------:R-:W-:Y:S01]  /*a720*/  FMUL.FTZ R84, R84, R6 ;  /* 0x0000000654547220 */ /* 0x000fe20000410000 */
[----:B------:R-:W-:Y:S01]  /*a730*/  LOP3.LUT R154, R21, R52, RZ, 0x3c, !PT ;  /* 0x00000034159a7212 */ /* 0x000fe200078e3cff */
[-C--:B------:R-:W-:Y:S01]  /*a740*/  FMUL.FTZ R89, R89, R6.reuse ;  /* 0x0000000659597220 */ /* 0x080fe20000410000 */
[----:B------:R-:W-:Y:S01]  /*a750*/  LOP3.LUT R10, R10, R69, RZ, 0x3c, !PT ;  /* 0x000000450a0a7212 */ /* 0x000fe200078e3cff */
[-C--:B------:R-:W-:Y:S01]  /*a760*/  FMUL.FTZ R88, R88, R6.reuse ;  /* 0x0000000658587220 */ /* 0x080fe20000410000 */
[----:B------:R-:W-:Y:S01]  /*a770*/  IADD3 R52, P3, R160, 0x1000, RZ ;  /* 0x00001000a0347810 */ /* 0x000fe20007f7e0ff */
[----:B------:R-:W-:Y:S01]  /*a780*/  FMUL.FTZ R92, R92, R6 ;  /* 0x000000065c5c7220 */ /* 0x000fe20000410000 */
[----:B------:R-:W-:Y:S01]  /*a790*/  LOP3.LUT R156, R57, R32, RZ, 0x3c, !PT ;  /* 0x00000020399c7212 */ /* 0x000fe200078e3cff */
[-C--:B------:R-:W-:Y:S01]  /*a7a0*/  FMUL.FTZ R97, R97, R6.reuse ;  /* 0x0000000661617220 */ /* 0x080fe20000410000 */
[----:B------:R-:W-:Y:S01]  /*a7b0*/  IADD3 R57, P6, R160, 0x4000, RZ ;  /* 0x00004000a0397810 */ /* 0x000fe20007fde0ff */
[-C--:B------:R-:W-:Y:S01]  /*a7c0*/  FMUL.FTZ R96, R96, R6.reuse ;  /* 0x0000000660607220 */ /* 0x080fe20000410000 */
[----:B------:R-:W-:Y:S01]  /*a7d0*/  IADD3 R69, P2, R160, 0x7000, RZ ;  /* 0x00007000a0457810 */ /* 0x000fe20007f5e0ff */
[-C--:B------:R-:W-:Y:S01]  /*a7e0*/  FMUL.FTZ R100, R100, R6.reuse ;  /* 0x0000000664647220 */ /* 0x080fe20000410000 */
[----:B------:R-:W-:Y:S01]  /*a7f0*/  SHF.R.U64 R20, R20, 0x3, RZ ;  /* 0x0000000314147819 */ /* 0x000fe200000012ff */
[----:B------:R-:W-:Y:S01]  /*a800*/  FMUL.FTZ R104, R104, R6 ;  /* 0x0000000668687220 */ /* 0x000fe20000410000 */
[----:B------:R-:W-:Y:S01]  /*a810*/  LOP3.LUT R152, R33, R56, RZ, 0x3c, !PT ;  /* 0x0000003821987212 */ /* 0x000fe200078e3cff */
[-C--:B------:R-:W-:Y:S01]  /*a820*/  FMUL.FTZ R108, R108, R6.reuse ;  /* 0x000000066c6c7220 */ /* 0x080fe20000410000 */
[----:B------:R-:W-:Y:S01]  /*a830*/  IADD3 R33, P4, R160, 0x2000, RZ ;  /* 0x00002000a0217810 */ /* 0x000fe20007f9e0ff */
[-C--:B------:R-:W-:Y:S01]  /*a840*/  FMUL.FTZ R112, R112, R6.reuse ;  /* 0x0000000670707220 */ /* 0x080fe20000410000 */
[----:B------:R-:W-:Y:S01]  /*a850*/  LOP3.LUT R21, R52, 0x380, RZ, 0xc0, !PT ;  /* 0x0000038034157812 */ /* 0x000fe200078ec0ff */
[-C--:B------:R-:W-:Y:S01]  /*a860*/  FMUL.FTZ R116, R116, R6.reuse ;  /* 0x0000000674747220 */ /* 0x080fe20000410000 */
        /* <DEDUP_REMOVED lines=9> */
[-C--:B------:R-:W-:Y:S01]  /*a900*/  FMUL.FTZ R133, R133, R6.reuse ;  /* 0x0000000685857220 */ /* 0x080fe20000410000 */
[----:B------:R-:W-:Y:S01]  /*a910*/  SHF.R.U64 R56, R56, 0x3, RZ ;  /* 0x0000000338387819 */ /* 0x000fe200000012ff */
[-C--:B------:R-:W-:Y:S01]  /*a920*/  FMUL.FTZ R132, R132, R6.reuse ;  /* 0x0000000684847220 */ /* 0x080fe20000410000 */
[----:B------:R-:W-:Y:S01]  /*a930*/  SHF.R.U64 R68, R68, 0x3, RZ ;  /* 0x0000000344447819 */ /* 0x000fe200000012ff */
[-C--:B------:R-:W-:Y:S01]  /*a940*/  FMUL.FTZ R137, R137, R6.reuse ;  /* 0x0000000689897220 */ /* 0x080fe20000410000 */
[----:B------:R-:W-:Y:S01]  /*a950*/  SHF.R.U64 R32, R20, 0x3, RZ ;  /* 0x0000000314207819 */ /* 0x000fe200000012ff */
[----:B------:R-:W-:Y:S01]  /*a960*/  FMUL.FTZ R136, R136, R6 ;  /* 0x0000000688887220 */ /* 0x000fe20000410000 */
[----:B------:R-:W-:Y:S01]  /*a970*/  LOP3.LUT R20, R21, R52, RZ, 0x3c, !PT ;  /* 0x0000003415147212 */ /* 0x000fe200078e3cff */
[-C--:B------:R-:W-:Y:S01]  /*a980*/  FMUL.FTZ R141, R141, R6.reuse ;  /* 0x000000068d8d7220 */ /* 0x080fe20000410000 */
[----:B------:R-:W-:Y:S01]  /*a990*/  LOP3.LUT R56, R56, R57, RZ, 0x3c, !PT ;  /* 0x0000003938387212 */ /* 0x000fe200078e3cff */
[-C--:B------:R-:W-:Y:S01]  /*a9a0*/  FMUL.FTZ R140, R140, R6.reuse ;  /* 0x000000068c8c7220 */ /* 0x080fe20000410000 */
[----:B------:R-:W-:Y:S01]  /*a9b0*/  IADD3.X R21, RZ, R161, RZ, P3, !PT ;  /* 0x000000a1ff157210 */ /* 0x000fe20001ffe4ff */
[-C--:B------:R-:W-:Y:S01]  /*a9c0*/  FMUL.FTZ R145, R145, R6.reuse ;  /* 0x0000000691917220 */ /* 0x080fe20000410000 */
[----:B------:R-:W-:Y:S01]  /*a9d0*/  LOP3.LUT R68, R68, R69, RZ, 0x3c, !PT ;  /* 0x0000004544447212 */ /* 0x000fe200078e3cff */
[--C-:B------:R-:W-:Y:S01]  /*a9e0*/  IMAD.X R69, RZ, RZ, R161.reuse, P2 ;  /* 0x000000ffff457224 */ /* 0x100fe200010e06a1 */
[----:B------:R-:W-:Y:S01]  /*a9f0*/  IADD3 R57, P3, R160, 0x8000, RZ ;  /* 0x00008000a0397810 */ /* 0x000fe20007f7e0ff */
[-C--:B------:R-:W-:Y:S01]  /*aa00*/  FMUL.FTZ R144, R144, R6.reuse ;  /* 0x0000000690907220 */ /* 0x080fe20000410000 */
[----:B------:R-:W-:Y:S01]  /*aa10*/  IADD3 R123, P2, R160, 0xe000, RZ ;  /* 0x0000e000a07b7810 */ /* 0x000fe20007f5e0ff */
[----:B------:R-:W-:Y:S01]  /*aa20*/  FMUL.FTZ R149, R149, R6 ;  /* 0x0000000695957220 */ /* 0x000fe20000410000 */
[----:B------:R-:W-:Y:S01]  /*aa30*/  F2FP.BF16.F32.PACK_AB R24, R25, R24 ;  /* 0x000000181918723e */ /* 0x000fe200000010ff */
[----:B------:R-:W-:Y:S01]  /*aa40*/  FMUL.FTZ R148, R148, R6 ;  /* 0x0000000694947220 */ /* 0x000fe20000410000 */
[----:B------:R-:W-:Y:S01]  /*aa50*/  F2FP.BF16.F32.PACK_AB R25, R27, R26 ;  /* 0x0000001a1b19723e */ /* 0x000fe200000010ff */
[----:B------:R-:W-:Y:S01]  /*aa60*/  USHF.R.S32.HI UR12, URZ, 0x1f, UR14 ;  /* 0x0000001f3f0c7899 */ /* 0x000fe2000801140e */
[----:B------:R-:W-:Y:S01]  /*aa70*/  F2FP.BF16.F32.PACK_AB R27, R31, R17 ;  /* 0x000000111f1b723e */ /* 0x000fe200000010ff */
[--C-:B------:R-:W-:Y:S01]  /*aa80*/  IMAD.X R31, RZ, RZ, R161.reuse, P3 ;  /* 0x000000ffff1f7224 */ /* 0x100fe200018e06a1 */
[----:B------:R-:W-:Y:S01]  /*aa90*/  LOP3.LUT R122, R123, 0x380, RZ, 0xc0, !PT ;  /* 0x000003807b7a7812 */ /* 0x000fe200078ec0ff */
[----:B------:R-:W-:Y:S01]  /*aaa0*/  IMAD.U32 R127, RZ, RZ, UR7 ;  /* 0x00000007ff7f7e24 */ /* 0x000fe2000f8e00ff */
[----:B------:R-:W-:Y:S01]  /*aab0*/  MOV R199, R130 ;  /* 0x0000008200c77202 */ /* 0x000fe20000000f00 */
[----:B------:R-:W-:Y:S01]  /*aac0*/  IMAD.U32 R127, RZ, RZ, UR6 ;  /* 0x00000006ff7f7e24 */ /* 0x000fe2000f8e00ff */
[----:B------:R-:W-:Y:S01]  /*aad0*/  IADD3 R130, P3, R160, 0xf000, RZ ;  /* 0x0000f000a0827810 */ /* 0x000fe20007f7e0ff */
[----:B------:R-:W-:Y:S01]  /*aae0*/  ULDC.64 UR6, c[0x0][0xb88] ;  /* 0x0002e20000067ab9 */ /* 0x000fe20000000a00 */
[----:B------:R-:W-:Y:S01]  /*aaf0*/  SHF.R.U64 R122, R122, 0x3, RZ ;  /* 0x000000037a7a7819 */ /* 0x000fe200000012ff */
[----:B------:R-:W-:Y:S01]  /*ab00*/  ULDC UR5, c[0x0][0xa88] ;  /* 0x0002a20000057ab9 */ /* 0x000fe20000000800 */
[----:B------:R-:W-:Y:S01]  /*ab10*/  LOP3.LUT R17, R130, 0x380, RZ, 0xc0, !PT ;  /* 0x0000038082117812 */ /* 0x000fe200078ec0ff */
[--C-:B------:R-:W-:Y:S01]  /*ab20*/  IMAD.X R131, RZ, RZ, R161.reuse, P3 ;  /* 0x000000ffff837224 */ /* 0x100fe200018e06a1 */
[----:B------:R-:W-:Y:S01]  /*ab30*/  LOP3.LUT R122, R122, R123, RZ, 0x3c, !PT ;  /* 0x0000007b7a7a7212 */ /* 0x000fe200078e3cff */
[----:B------:R-:W-:Y:S01]  /*ab40*/  IMAD.X R123, RZ, RZ, R161, P2 ;  /* 0x000000ffff7b7224 */ /* 0x000fe200010e06a1 */
[----:B------:R-:W-:Y:S01]  /*ab50*/  LOP3.LUT R8, R73, 0x380, RZ, 0xc0, !PT ;  /* 0x0000038049087812 */ /* 0x000fe200078ec0ff */
[----:B------:R-:W-:Y:S01]  /*ab60*/  ULDC.64 UR8, c[0x0][0xae8] ;  /* 0x0002ba0000087ab9 */ /* 0x000fe20000000a00 */
[----:B------:R-:W-:-:S02]  /*ab70*/  SHF.R.U64 R17, R17, 0x3, RZ ;  /* 0x0000000311117819 */ /* 0x000fc400000012ff */
[----:B0-----:R-:W-:Y:S02]  /*ab80*/  ISETP.NE.AND P2, PT, R198, 0x1, PT ;  /* 0x00000001c600780c */ /* 0x001fe40003f45270 */
[----:B------:R-:W-:Y:S02]  /*ab90*/  SHF.R.U64 R8, R8, 0x3, RZ ;  /* 0x0000000308087819 */ /* 0x000fe400000012ff */
[----:B------:R-:W-:Y:S02]  /*aba0*/  LOP3.LUT R130, R17, R130, RZ, 0x3c, !PT ;  /* 0x0000008211827212 */ /* 0x000fe400078e3cff */
[----:B------:R-:W-:Y:S02]  /*abb0*/  MOV R17, R4 ;  /* 0x0000000400117202 */ /* 0x000fe40000000f00 */
[----:B------:R-:W0:Y:S01]  /*abc0*/  LDC R4, c[0x0][0xc38] ;  /* 0x00030e00ff047b82 */ /* 0x000e220000000800 */
[----:B------:R-:W-:-:S07]  /*abd0*/  F2FP.BF16.F32.PACK_AB R26, R29, R28 ;  /* 0x0000001c1d1a723e */ /* 0x000fce00000010ff */
[----:B------:R-:W-:Y:S01]  /*abe0*/  BAR.SYNC.DEFER_BLOCKING 0x1, 0x100 ;  /* 0x0044000000007b1d */ /* 0x000fe20000010000 */
[----:B------:R-:W-:Y:S02]  /*abf0*/  LOP3.LUT R8, R8, R73, RZ, 0x3c, !PT ;  /* 0x0000004908087212 */ /* 0x000fe400078e3cff */
[----:B------:R-:W-:Y:S02]  /*ac00*/  LOP3.LUT R12, R65, 0x380, RZ, 0xc0, !PT ;  /* 0x00000380410c7812 */ /* 0x000fe400078ec0ff */
[----:B------:R-:W-:Y:S02]  /*ac10*/  LOP3.LUT R53, R30, 0x380, RZ, 0xc0, !PT ;  /* 0x000003801e357812 */ /* 0x000fe400078ec0ff */
[----:B------:R-:W-:Y:S02]  /*ac20*/  SHF.R.U64 R12, R12, 0x3, RZ ;  /* 0x000000030c0c7819 */ /* 0x000fe400000012ff */
[----:B------:R-:W-:Y:S02]  /*ac30*/  SHF.R.U64 R53, R53, 0x3, RZ ;  /* 0x0000000335357819 */ /* 0x000fe400000012ff */
[----:B------:R-:W-:-:S02]  /*ac40*/  R2UR UR15, R215 ;  /* 0x00000000d70f72ca */ /* 0x000fc400000e0000 */
[----:B------:R-:W-:Y:S02]  /*ac50*/  LOP3.LUT R12, R12, R65, RZ, 0x3c, !PT ;  /* 0x000000410c0c7212 */ /* 0x000fe400078e3cff */
[----:B------:R-:W-:Y:S02]  /*ac60*/  LOP3.LUT R158, R53, R30, RZ, 0x3c, !PT ;  /* 0x0000001e359e7212 */ /* 0x000fe400078e3cff */
[C---:B------:R-:W-:Y:S02]  /*ac70*/  IADD3 R53, P5, R160.reuse, 0x3000, RZ ;  /* 0x00003000a0357810 */ /* 0x040fe40007fbe0ff */
[C---:B------:R-:W-:Y:S02]  /*ac80*/  IADD3 R61, P0, R160.reuse, 0x5000, RZ ;  /* 0x00005000a03d7810 */ /* 0x040fe40007f1e0ff */
[----:B------:R-:W-:Y:S02]  /*ac90*/  IADD3 R65, P1, R160, 0x6000, RZ ;  /* 0x00006000a0417810 */ /* 0x000fe40007f3e0ff */
[----:B------:R-:W-:Y:S01]  /*aca0*/  MOV R134, R134 ;  /* 0x0000008600867202 */ /* 0x000fe20000000f00 */
[----:B------:R1:W-:Y:S01]  /*acb0*/  STSM.16.M88.4 [R199], R24 ;  /* 0x00000018c7007844 */ /* 0x0003e20000000200 */
[----:B------:R-:W-:-:S02]  /*acc0*/  LOP3.LUT R52, R53, 0x380, RZ, 0xc0, !PT ;  /* 0x0000038035347812 */ /* 0x000fc400078ec0ff */
[----:B------:R-:W-:Y:S02]  /*acd0*/  LOP3.LUT R60, R61, 0x380, RZ, 0xc0, !PT ;  /* 0x000003803d3c7812 */ /* 0x000fe400078ec0ff */
[----:B------:R-:W-:Y:S02]  /*ace0*/  LOP3.LUT R64, R65, 0x380, RZ, 0xc0, !PT ;  /* 0x0000038041407812 */ /* 0x000fe400078ec0ff */
[----:B------:R-:W-:Y:S02]  /*acf0*/  LOP3.LUT R30, R57, 0x380, RZ, 0xc0, !PT ;  /* 0x00000380391e7812 */ /* 0x000fe400078ec0ff */
[----:B------:R-:W-:Y:S02]  /*ad00*/  IADD3 R135, RZ, -UR16, RZ ;  /* 0x80000010ff877c10 */ /* 0x000fe4000fffe0ff */
[----:B------:R-:W-:Y:S02]  /*ad10*/  LOP3.LUT R6, R107, 0x380, RZ, 0xc0, !PT ;  /* 0x000003806b067812 */ /* 0x000fe400078ec0ff */
[----:B------:R-:W-:Y:S01]  /*ad20*/  SHF.R.U64 R52, R52, 0x3, RZ ;  /* 0x0000000334347819 */ /* 0x000fe200000012ff */
[----:B0-----:R-:W-:Y:S01]  /*ad30*/  IMAD R135, R4, R135, UR15 ;  /* 0x0000000f04877e24 */ /* 0x001fe2000f8e0287 */
[----:B------:R-:W-:Y:S01]  /*ad40*/  SHF.R.U64 R60, R60, 0x3, RZ ;  /* 0x000000033c3c7819 */ /* 0x000fe200000012ff */
[----:B-1----:R-:W0:Y:S01]  /*ad50*/  LDC.64 R24, c[0x0][0xb98] ;  /* 0x0002e600ff187b82 */ /* 0x002e220000000a00 */
[----:B------:R-:W-:-:S02]  /*ad60*/  MOV R27, R8 ;  /* 0x00000008001b7202 */ /* 0x000fc40000000f00 */
[----:B------:R-:W-:Y:S02]  /*ad70*/  SHF.R.U64 R64, R64, 0x3, RZ ;  /* 0x0000000340407819 */ /* 0x000fe400000012ff */
[----:B------:R-:W-:Y:S02]  /*ad80*/  SHF.R.U64 R30, R30, 0x3, RZ ;  /* 0x000000031e1e7819 */ /* 0x000fe400000012ff */
[----:B------:R-:W-:Y:S01]  /*ad90*/  SHF.R.U64 R6, R6, 0x3, RZ ;  /* 0x0000000306067819 */ /* 0x000fe200000012ff */
[----:B------:R-:W1:Y:S01]  /*ada0*/  @P2 LDC R8, c[0x0][0xbec] ;  /* 0x0002fb00ff082b82 */ /* 0x000e620000000800 */
[----:B------:R-:W-:Y:S02]  /*adb0*/  F2FP.BF16.F32.PACK_AB R40, R41, R40 ;  /* 0x000000282928723e */ /* 0x000fe400000010ff */
[----:B------:R-:W-:Y:S02]  /*adc0*/  F2FP.BF16.F32.PACK_AB R41, R43, R42 ;  /* 0x0000002a2b29723e */ /* 0x000fe400000010ff */
[----:B------:R-:W-:Y:S01]  /*add0*/  LOP3.LUT R32, R32, R33, RZ, 0x3c, !PT ;  /* 0x0000002120207212 */ /* 0x000fe200078e3cff */
[--C-:B------:R-:W-:Y:S01]  /*ade0*/  IMAD.X R33, RZ, RZ, R161.reuse, P4 ;  /* 0x000000ffff217224 */ /* 0x100fe200020e06a1 */
[----:B------:R-:W-:Y:S01]  /*adf0*/  LOP3.LUT R52, R52, R53, RZ, 0x3c, !PT ;  /* 0x0000003534347212 */ /* 0x000fe200078e3cff */
[----:B------:R-:W2:Y:S01]  /*ae00*/  @P2 LDC R9, c[0x0][0xbf0] ;  /* 0x0002fc00ff092b82 */ /* 0x000ea20000000800 */
[----:B------:R-:W-:Y:S01]  /*ae10*/  LOP3.LUT R60, R60, R61, RZ, 0x3c, !PT ;  /* 0x0000003d3c3c7212 */ /* 0x000fe200078e3cff */
[--C-:B------:R-:W-:Y:S01]  /*ae20*/  IMAD.X R53, RZ, RZ, R161.reuse, P5 ;  /* 0x000000ffff357224 */ /* 0x100fe200028e06a1 */
[----:B------:R-:W-:Y:S01]  /*ae30*/  LOP3.LUT R64, R64, R65, RZ, 0x3c, !PT ;  /* 0x0000004140407212 */ /* 0x000fe200078e3cff */
[--C-:B------:R-:W-:Y:S01]  /*ae40*/  IMAD.X R65, RZ, RZ, R161.reuse, P1 ;  /* 0x000000ffff417224 */ /* 0x100fe200008e06a1 */
[----:B------:R-:W-:Y:S01]  /*ae50*/  LOP3.LUT R30, R30, R57, RZ, 0x3c, !PT ;  /* 0x000000391e1e7212 */ /* 0x000fe200078e3cff */
[----:B------:R-:W-:Y:S01]  /*ae60*/  IMAD.X R57, RZ, RZ, R161, P6 ;  /* 0x000000ffff397224 */ /* 0x000fe200030e06a1 */
[----:B------:R-:W-:Y:S01]  /*ae70*/  F2FP.BF16.F32.PACK_AB R43, R47, R46 ;  /* 0x0000002e2f2b723e */ /* 0x000fe200000010ff */
[----:B------:R-:W-:Y:S01]  /*ae80*/  IMAD R47, R135, 0x80, R223 ;  /* 0x00000080872f7824 */ /* 0x000fe200078e02df */
[----:B------:R-:W-:-:S02]  /*ae90*/  LOP3.LUT R6, R6, R107, RZ, 0x3c, !PT ;  /* 0x0000006b06067212 */ /* 0x000fc400078e3cff */
[----:B------:R-:W-:Y:S02]  /*aea0*/  IADD3.X R61, RZ, R161, RZ, P0, !PT ;  /* 0x000000a1ff3d7210 */ /* 0x000fe400007fe4ff */
[C---:B------:R-:W-:Y:S02]  /*aeb0*/  IADD3 R73, P4, R160.reuse, 0x9000, RZ ;  /* 0x00009000a0497810 */ /* 0x040fe40007f9e0ff */
[C---:B------:R-:W-:Y:S01]  /*aec0*/  IADD3 R107, P5, R160.reuse, 0xa000, RZ ;  /* 0x0000a000a06b7810 */ /* 0x040fe20007fbe0ff */
[----:B-1----:R-:W-:Y:S01]  /*aed0*/  @P2 IMAD.HI.U32 R8, R47, R8, RZ ;  /* 0x000000082f082227 */ /* 0x002fe200078e00ff */
[C---:B------:R-:W-:Y:S02]  /*aee0*/  IADD3 R111, P6, R160.reuse, 0xb000, RZ ;  /* 0x0000b000a06f7810 */ /* 0x040fe40007fde0ff */
[C---:B------:R-:W-:Y:S02]  /*aef0*/  IADD3 R115, P0, R160.reuse, 0xc000, RZ ;  /* 0x0000c000a0737810 */ /* 0x040fe40007f1e0ff */
[----:B------:R-:W-:-:S02]  /*af00*/  IADD3 R119, P1, R160, 0xd000, RZ ;  /* 0x0000d000a0777810 */ /* 0x000fc40007f3e0ff */
[----:B------:R-:W-:Y:S02]  /*af10*/  LOP3.LUT R72, R73, 0x380, RZ, 0xc0, !PT ;  /* 0x0000038049487812 */ /* 0x000fe400078ec0ff */
[----:B------:R-:W-:Y:S02]  /*af20*/  LOP3.LUT R106, R107, 0x380, RZ, 0xc0, !PT ;  /* 0x000003806b6a7812 */ /* 0x000fe400078ec0ff */
[----:B------:R-:W-:Y:S02]  /*af30*/  LOP3.LUT R110, R111, 0x380, RZ, 0xc0, !PT ;  /* 0x000003806f6e7812 */ /* 0x000fe400078ec0ff */
[----:B------:R-:W-:Y:S02]  /*af40*/  LOP3.LUT R114, R115, 0x380, RZ, 0xc0, !PT ;  /* 0x0000038073727812 */ /* 0x000fe400078ec0ff */
[----:B------:R-:W-:Y:S02]  /*af50*/  LOP3.LUT R118, R119, 0x380, RZ, 0xc0, !PT ;  /* 0x0000038077767812 */ /* 0x000fe400078ec0ff */
[----:B------:R-:W-:-:S02]  /*af60*/  LOP3.LUT R29, R160, 0x380, RZ, 0xc0, !PT ;  /* 0x00000380a01d7812 */ /* 0x000fc400078ec0ff */
[----:B------:R-:W-:Y:S01]  /*af70*/  F2FP.BF16.F32.PACK_AB R5, R35, R34 ;  /* 0x000000222305723e */ /* 0x000fe200000010ff */
[----:B------:R-:W-:Y:S01]  /*af80*/  IMAD.MOV.U32 R35, RZ, RZ, R47 ;  /* 0x000000ffff237224 */ /* 0x000fe200078e002f */
[----:B------:R-:W-:Y:S01]  /*af90*/  SHF.R.U64 R72, R72, 0x3, RZ ;  /* 0x0000000348487819 */ /* 0x000fe200000012ff */
[----:B0-----:R-:W-:Y:S01]  /*afa0*/  IMAD R34, R24, UR12, RZ ;  /* 0x0000000c18227c24 */ /* 0x001fe2000f8e02ff */
[----:B------:R-:W-:Y:S02]  /*afb0*/  SHF.R.U64 R106, R106, 0x3, RZ ;  /* 0x000000036a6a7819 */ /* 0x000fe400000012ff */
[----:B------:R-:W-:Y:S01]  /*afc0*/  SHF.R.U64 R110, R110, 0x3, RZ ;  /* 0x000000036e6e7819 */ /* 0x000fe200000012ff */
[----:B------:R-:W-:Y:S01]  /*afd0*/  IMAD R34, R25, UR14, R34 ;  /* 0x0000000e19227c24 */ /* 0x000fe2000f8e0222 */
[----:B------:R-:W-:Y:S01]  /*afe0*/  SHF.R.U64 R114, R114, 0x3, RZ ;  /* 0x0000000372727819 */ /* 0x000fe200000012ff */
[----:B------:R-:W-:Y:S01]  /*aff0*/  IMAD.WIDE.U32 R24, R24, UR14, R126 ;  /* 0x0000000e18187c25 */ /* 0x000fe2000f8e007e */
[----:B------:R-:W-:-:S02]  /*b000*/  SHF.R.U64 R118, R118, 0x3, RZ ;  /* 0x0000000376767819 */ /* 0x000fc400000012ff */
[----:B------:R-:W-:Y:S02]  /*b010*/  SHF.R.U64 R29, R29, 0x3, RZ ;  /* 0x000000031d1d7819 */ /* 0x000fe400000012ff */
[----:B------:R-:W-:Y:S02]  /*b020*/  MOV R26, R6 ;  /* 0x00000006001a7202 */ /* 0x000fe40000000f00 */
[----:B--2---:R-:W-:Y:S02]  /*b030*/  @P2 SHF.R.U32.HI R35, RZ, R9, R8 ;  /* 0x00000009ff232219 */ /* 0x004fe40000011608 */
[----:B------:R-:W-:Y:S02]  /*b040*/  MOV R15, R14 ;  /* 0x0000000e000f7202 */ /* 0x000fe40000000f00 */
[----:B------:R-:W-:Y:S02]  /*b050*/  F2FP.BF16.F32.PACK_AB R4, R175, R171 ;  /* 0x000000abaf04723e */ /* 0x000fe400000010ff */
[----:B------:R-:W-:-:S02]  /*b060*/  F2FP.BF16.F32.PACK_AB R6, R174, R36 ;  /* 0x00000024ae06723e */ /* 0x000fc400000010ff */
[----:B------:R-:W-:Y:S01]  /*b070*/  F2FP.BF16.F32.PACK_AB R7, R39, R38 ;  /* 0x000000262707723e */ /* 0x000fe200000010ff */
[----:B------:R-:W-:Y:S01]  /*b080*/  IMAD.MOV R39, RZ, RZ, -R35 ;  /* 0x000000ffff277224 */ /* 0x000fe200078e0a23 */
[----:B------:R-:W-:Y:S02]  /*b090*/  F2FP.BF16.F32.PACK_AB R48, R49, R48 ;  /* 0x000000303130723e */ /* 0x000fe400000010ff */
[----:B------:R-:W-:Y:S01]  /*b0a0*/  LOP3.LUT R72, R72, R73, RZ, 0x3c, !PT ;  /* 0x0000004948487212 */ /* 0x000fe200078e3cff */
[----:B------:R0:W-:Y:S01]  /*b0b0*/  STSM.16.M88.4 [R15], R4 ;  /* 0x000000040f007844 */ /* 0x0001e20000000200 */
[----:B------:R-:W-:Y:S01]  /*b0c0*/  LOP3.LUT R106, R106, R107, RZ, 0x3c, !PT ;  /* 0x0000006b6a6a7212 */ /* 0x000fe200078e3cff */
[--C-:B------:R-:W-:Y:S01]  /*b0d0*/  IMAD.X R107, RZ, RZ, R161.reuse, P5 ;  /* 0x000000ffff6b7224 */ /* 0x100fe200028e06a1 */
[----:B------:R-:W-:Y:S01]  /*b0e0*/  LOP3.LUT R110, R110, R111, RZ, 0x3c, !PT ;  /* 0x0000006f6e6e7212 */ /* 0x000fe200078e3cff */
[--C-:B------:R-:W-:Y:S01]  /*b0f0*/  IMAD.X R111, RZ, RZ, R161.reuse, P6 ;  /* 0x000000ffff6f7224 */ /* 0x100fe200030e06a1 */
[----:B------:R-:W-:Y:S01]  /*b100*/  LOP3.LUT R114, R114, R115, RZ, 0x3c, !PT ;  /* 0x0000007372727212 */ /* 0x000fe200078e3cff */
[----:B------:R-:W-:Y:S01]  /*b110*/  IMAD.X R115, RZ, RZ, R161, P0 ;  /* 0x000000ffff737224 */ /* 0x000fe200000e06a1 */
[----:B------:R-:W-:Y:S01]  /*b120*/  LOP3.LUT R118, R118, R119, RZ, 0x3c, !PT ;  /* 0x0000007776767212 */ /* 0x000fe200078e3cff */
[----:B------:R-:W-:Y:S01]  /*b130*/  IMAD R39, R198, R39, R47 ;  /* 0x00000027c6277224 */ /* 0x000fe200078e022f */
[----:B------:R-:W-:Y:S01]  /*b140*/  LOP3.LUT R28, R29, R160, RZ, 0x3c, !PT ;  /* 0x000000a01d1c7212 */ /* 0x000fe200078e3cff */
[----:B------:R-:W-:Y:S01]  /*b150*/  IMAD.MOV.U32 R29, RZ, RZ, R161 ;  /* 0x000000ffff1d7224 */ /* 0x000fe200078e00a1 */
[----:B------:R-:W-:-:S02]  /*b160*/  MOV R150, R150 ;  /* 0x0000009600967202 */ /* 0x000fc40000000f00 */
[----:B------:R-:W-:Y:S02]  /*b170*/  F2FP.BF16.F32.PACK_AB R42, R173, R44 ;  /* 0x0000002cad2a723e */ /* 0x000fe400000010ff */
[----:B------:R-:W-:Y:S02]  /*b180*/  F2FP.BF16.F32.PACK_AB R49, R51, R50 ;  /* 0x000000323331723e */ /* 0x000fe400000010ff */
[-C--:B------:R-:W-:Y:S01]  /*b190*/  IADD3.X R73, RZ, R161.reuse, RZ, P4, !PT ;  /* 0x000000a1ff497210 */ /* 0x080fe200027fe4ff */
[----:B------:R-:W-:Y:S01]  /*b1a0*/  STSM.16.M88.4 [R150], R40 ;  /* 0x0000002896007844 */ /* 0x000fe20000000200 */
[----:B------:R-:W-:Y:S02]  /*b1b0*/  IADD3.X R119, RZ, R161, RZ, P1, !PT ;  /* 0x000000a1ff777210 */ /* 0x000fe40000ffe4ff */
[----:B------:R-:W-:Y:S02]  /*b1c0*/  MOV R160, R10 ;  /* 0x0000000a00a07202 */ /* 0x000fe40000000f00 */
[----:B------:R-:W-:-:S02]  /*b1d0*/  MOV R158, R158 ;  /* 0x0000009e009e7202 */ /* 0x000fc40000000f00 */
[----:B------:R-:W-:Y:S02]  /*b1e0*/  F2FP.BF16.F32.PACK_AB R50, R197, R181 ;  /* 0x000000b5c532723e */ /* 0x000fe400000010ff */
[----:B------:R-:W-:Y:S02]  /*b1f0*/  F2FP.BF16.F32.PACK_AB R51, R55, R54 ;  /* 0x000000363733723e */ /* 0x000fe400000010ff */
[----:B------:R-:W-:Y:S02]  /*b200*/  MOV R161, R12 ;  /* 0x0000000c00a17202 */ /* 0x000fe40000000f00 */
[----:B------:R-:W-:Y:S01]  /*b210*/  MOV R156, R156 ;  /* 0x0000009c009c7202 */ /* 0x000fe20000000f00 */
[----:B------:R-:W-:Y:S01]  /*b220*/  STSM.16.M88.4 [R158], R48 ;  /* 0x000000309e007844 */ /* 0x000fe20000000200 */
[----:B------:R-:W-:Y:S02]  /*b230*/  F2FP.BF16.F32.PACK_AB R8, R196, R180 ;  /* 0x000000b4c408723e */ /* 0x000fe400000010ff */
[----:B------:R-:W-:-:S02]  /*b240*/  F2FP.BF16.F32.PACK_AB R9, R59, R58 ;  /* 0x0000003a3b09723e */ /* 0x000fc400000010ff */
[----:B------:R-:W-:Y:S02]  /*b250*/  F2FP.BF16.F32.PACK_AB R10, R195, R179 ;  /* 0x000000b3c30a723e */ /* 0x000fe400000010ff */
[----:B------:R-:W-:Y:S02]  /*b260*/  F2FP.BF16.F32.PACK_AB R11, R63, R62 ;  /* 0x0000003e3f0b723e */ /* 0x000fe400000010ff */
[----:B------:R-:W-:Y:S02]  /*b270*/  MOV R154, R154 ;  /* 0x0000009a009a7202 */ /* 0x000fe40000000f00 */
[----:B------:R-:W-:Y:S01]  /*b280*/  F2FP.BF16.F32.PACK_AB R12, R194, R178 ;  /* 0x000000b2c20c723e */ /* 0x000fe200000010ff */
[----:B------:R1:W-:Y:S01]  /*b290*/  STSM.16.M88.4 [R156], R8 ;  /* 0x000000089c007844 */ /* 0x0003e20000000200 */
[----:B------:R-:W-:Y:S02]  /*b2a0*/  F2FP.BF16.F32.PACK_AB R13, R67, R66 ;  /* 0x00000042430d723e */ /* 0x000fe400000010ff */
[----:B------:R-:W-:-:S02]  /*b2b0*/  F2FP.BF16.F32.PACK_AB R14, R193, R177 ;  /* 0x000000b1c10e723e */ /* 0x000fc400000010ff */
[----:B0-----:R-:W-:Y:S02]  /*b2c0*/  F2FP.BF16.F32.PACK_AB R15, R71, R70 ;  /* 0x00000046470f723e */ /* 0x001fe400000010ff */
[----:B------:R-:W-:Y:S02]  /*b2d0*/  MOV R152, R152 ;  /* 0x0000009800987202 */ /* 0x000fe40000000f00 */
[----:B------:R-:W-:Y:S01]  /*b2e0*/  F2FP.BF16.F32.PACK_AB R4, R192, R176 ;  /* 0x000000b0c004723e */ /* 0x000fe200000010ff */
[----:B------:R-:W-:Y:S01]  /*b2f0*/  STSM.16.M88.4 [R154], R12 ;  /* 0x0000000c9a007844 */ /* 0x000fe20000000200 */
[----:B------:R-:W-:Y:S02]  /*b300*/  F2FP.BF16.F32.PACK_AB R5, R75, R74 ;  /* 0x0000004a4b05723e */ /* 0x000fe400000010ff */
[----:B------:R-:W-:Y:S02]  /*b310*/  F2FP.BF16.F32.PACK_AB R6, R191, R76 ;  /* 0x0000004cbf06723e */ /* 0x000fe400000010ff */
[----:B------:R-:W-:-:S02]  /*b320*/  F2FP.BF16.F32.PACK_AB R7, R79, R78 ;  /* 0x0000004e4f07723e */ /* 0x000fc400000010ff */
[----:B-1----:R-:W-:Y:S02]  /*b330*/  IADD3 R8, P0, R35, R24, RZ ;  /* 0x0000001823087210 */ /* 0x002fe40007f1e0ff */
[----:B------:R-:W-:Y:S01]  /*b340*/  F2FP.BF16.F32.PACK_AB R80, R81, R80 ;  /* 0x000000505150723e */ /* 0x000fe200000010ff */
[----:B------:R0:W-:Y:S01]  /*b350*/  STSM.16.M88.4 [R152], R4 ;  /* 0x0000000498007844 */ /* 0x0001e20000000200 */
[----:B------:R-:W-:Y:S02]  /*b360*/  F2FP.BF16.F32.PACK_AB R81, R83, R82 ;  /* 0x000000525351723e */ /* 0x000fe400000010ff */
[----:B------:R-:W-:Y:S02]  /*b370*/  F2FP.BF16.F32.PACK_AB R88, R89, R88 ;  /* 0x000000585958723e */ /* 0x000fe400000010ff */
[----:B------:R-:W-:Y:S02]  /*b380*/  MOV R146, R146 ;  /* 0x0000009200927202 */ /* 0x000fe40000000f00 */
[----:B------:R-:W-:-:S02]  /*b390*/  F2FP.BF16.F32.PACK_AB R82, R190, R84 ;  /* 0x00000054be52723e */ /* 0x000fc400000010ff */
[----:B------:R-:W-:Y:S02]  /*b3a0*/  F2FP.BF16.F32.PACK_AB R83, R87, R86 ;  /* 0x000000565753723e */ /* 0x000fe400000010ff */
[----:B------:R-:W-:Y:S02]  /*b3b0*/  F2FP.BF16.F32.PACK_AB R89, R91, R90 ;  /* 0x0000005a5b59723e */ /* 0x000fe400000010ff */
[----:B------:R-:W-:Y:S01]  /*b3c0*/  F2FP.BF16.F32.PACK_AB R96, R97, R96 ;  /* 0x000000606160723e */ /* 0x000fe200000010ff */
[----:B------:R-:W-:Y:S01]  /*b3d0*/  STSM.16.M88.4 [R146], R80 ;  /* 0x0000005092007844 */ /* 0x000fe20000000200 */
[----:B------:R-:W-:Y:S02]  /*b3e0*/  MOV R142, R142 ;  /* 0x0000008e008e7202 */ /* 0x000fe40000000f00 */
[----:B0-----:R-:W-:Y:S02]  /*b3f0*/  SHF.R.S32.HI R4, RZ, 0x1f, R39 ;  /* 0x0000001fff047819 */ /* 0x001fe40000011427 */
[----:B------:R-:W-:-:S02]  /*b400*/  SHF.R.S32.HI R5, RZ, 0x1f, R35 ;  /* 0x0000001fff057819 */ /* 0x000fc40000011423 */
[----:B------:R-:W-:Y:S01]  /*b410*/  F2FP.BF16.F32.PACK_AB R90, R189, R92 ;  /* 0x0000005cbd5a723e */ /* 0x000fe200000010ff */
[----:B------:R-:W-:Y:S01]  /*b420*/  IMAD R4, R4, UR6, RZ ;  /* 0x0000000604047c24 */ /* 0x000fe2000f8e02ff */
[----:B------:R-:W-:Y:S02]  /*b430*/  IADD3.X R9, R5, R25, R34, P0, !PT ;  /* 0x0000001905097210 */ /* 0x000fe400007fe422 */
[----:B------:R-:W-:Y:S01]  /*b440*/  F2FP.BF16.F32.PACK_AB R91, R95, R94 ;  /* 0x0000005e5f5b723e */ /* 0x000fe200000010ff */
[----:B------:R-:W-:Y:S01]  /*b450*/  IMAD R11, R39, UR7, R4 ;  /* 0x00000007270b7c24 */ /* 0x000fe2000f8e0204 */
[----:B------:R-:W-:Y:S01]  /*b460*/  F2FP.BF16.F32.PACK_AB R97, R99, R98 ;  /* 0x000000626361723e */ /* 0x000fe200000010ff */
[----:B------:R-:W-:Y:S01]  /*b470*/  IMAD.WIDE.U32 R8, R39, UR6, R8 ;  /* 0x0000000627087c25 */ /* 0x000fe2000f8e0008 */
[----:B------:R-:W-:Y:S01]  /*b480*/  MOV R138, R138 ;  /* 0x0000008a008a7202 */ /* 0x000fe20000000f00 */
[----:B------:R-:W-:Y:S01]  /*b490*/  STSM.16.M88.4 [R142], R88 ;  /* 0x000000588e007844 */ /* 0x000fe20000000200 */
[----:B------:R-:W-:Y:S01]  /*b4a0*/  F2FP.BF16.F32.PACK_AB R98, R188, R100 ;  /* 0x00000064bc62723e */ /* 0x000fe200000010ff */
[----:B------:R-:W-:Y:S01]  /*b4b0*/  ULDC.64 UR6, c[0x0][0xb50] ;  /* 0x0002d40000067ab9 */ /* 0x000fe20000000a00 */
[----:B------:R-:W-:Y:S01]  /*b4c0*/  F2FP.BF16.F32.PACK_AB R99, R103, R102 ;  /* 0x000000666763723e */ /* 0x000fe200000010ff */
[----:B------:R-:W-:Y:S01]  /*b4d0*/  IMAD.IADD R9, R9, 0x1, R11 ;  /* 0x0000000109097824 */ /* 0x000fe200078e020b */
[----:B------:R-:W-:-:S02]  /*b4e0*/  F2FP.BF16.F32.PACK_AB R4, R187, R104 ;  /* 0x00000068bb04723e */ /* 0x000fc400000010ff */
[----:B------:R-:W-:Y:S01]  /*b4f0*/  F2FP.BF16.F32.PACK_AB R5, R3, R18 ;  /* 0x000000120305723e */ /* 0x000fe200000010ff */
[----:B------:R-:W-:Y:S01]  /*b500*/  STSM.16.M88.4 [R138], R96 ;  /* 0x000000608a007844 */ /* 0x000fe20000000200 */
[----:B------:R-:W-:Y:S01]  /*b510*/  F2FP.BF16.F32.PACK_AB R6, R186, R108 ;  /* 0x0000006cba06723e */ /* 0x000fe200000010ff */
[----:B------:R-:W-:Y:S01]  /*b520*/  IMAD R3, R198, UR5, RZ ;  /* 0x00000005c6037c24 */ /* 0x000fe2000f8e02ff */
[----:B------:R-:W-:Y:S02]  /*b530*/  F2FP.BF16.F32.PACK_AB R7, R37, R45 ;  /* 0x0000002d2507723e */ /* 0x000fe400000010ff */
[----:B------:R-:W-:Y:S02]  /*b540*/  F2FP.BF16.F32.PACK_AB R76, R185, R112 ;  /* 0x00000070b94c723e */ /* 0x000fe400000010ff */
[----:B------:R-:W-:Y:S01]  /*b550*/  F2FP.BF16.F32.PACK_AB R77, R77, R85 ;  /* 0x000000554d4d723e */ /* 0x000fe200000010ff */
[----:B------:R0:W-:Y:S01]  /*b560*/  STSM.16.M88.4 [R134], R4 ;  /* 0x0000000486007844 */ /* 0x0001e20000000200 */
[----:B------:R-:W-:-:S02]  /*b570*/  F2FP.BF16.F32.PACK_AB R78, R184, R116 ;  /* 0x00000074b84e723e */ /* 0x000fc400000010ff */
[----:B------:R-:W-:Y:S02]  /*b580*/  F2FP.BF16.F32.PACK_AB R79, R93, R101 ;  /* 0x000000655d4f723e */ /* 0x000fe400000010ff */
[----:B------:R-:W-:Y:S02]  /*b590*/  LEA R11, P3, R8, UR6, 0x2 ;  /* 0x00000006080b7c11 */ /* 0x000fe4000f8610ff */
[----:B------:R-:W-:Y:S01]  /*b5a0*/  F2FP.BF16.F32.PACK_AB R125, R121, R125 ;  /* 0x0000007d797d723e */ /* 0x000fe200000010ff */
[----:B------:R-:W-:Y:S01]  /*b5b0*/  STSM.16.M88.4 [R161], R76 ;  /* 0x0000004ca1007844 */ /* 0x000fe20000000200 */
[----:B------:R-:W-:Y:S02]  /*b5c0*/  F2FP.BF16.F32.PACK_AB R126, R133, R132 ;  /* 0x00000084857e723e */ /* 0x000fe400000010ff */
[----:B------:R-:W-:Y:S01]  /*b5d0*/  F2FP.BF16.F32.PACK_AB R127, R162, R163 ;  /* 0x000000a3a27f723e */ /* 0x000fe200000010ff */
[----:B------:R-:W-:Y:S01]  /*b5e0*/  SHFL.IDX PT, R24, R11, RZ, 0x1c1f ;  /* 0x001c1fff0b187589 */ /* 0x000fe200000e0000 */
[----:B------:R-:W-:-:S02]  /*b5f0*/  F2FP.BF16.F32.PACK_AB R136, R137, R136 ;  /* 0x000000888988723e */ /* 0x000fc400000010ff */
[----:B------:R-:W-:Y:S01]  /*b600*/  F2FP.BF16.F32.PACK_AB R137, R164, R165 ;  /* 0x000000a5a489723e */ /* 0x000fe200000010ff */
[----:B------:R-:W-:Y:S01]  /*b610*/  SHFL.IDX PT, R36, R11, 0x1, 0x1c1f ;  /* 0x003c1f000b247f89 */ /* 0x000fe200000e0000 */
[----:B0-----:R-:W-:Y:S02]  /*b620*/  F2FP.BF16.F32.PACK_AB R4, R183, R120 ;  /* 0x00000078b704723e */ /* 0x001fe400000010ff */
[----:B------:R-:W-:Y:S02]  /*b630*/  F2FP.BF16.F32.PACK_AB R5, R105, R109 ;  /* 0x0000006d6905723e */ /* 0x000fe400000010ff */
[----:B------:R-:W-:Y:S02]  /*b640*/  F2FP.BF16.F32.PACK_AB R6, R182, R124 ;  /* 0x0000007cb606723e */ /* 0x000fe400000010ff */
[----:B------:R-:W-:Y:S02]  /*b650*/  F2FP.BF16.F32.PACK_AB R7, R113, R117 ;  /* 0x000000757107723e */ /* 0x000fe400000010ff */
[----:B------:R-:W-:-:S02]  /*b660*/  F2FP.BF16.F32.PACK_AB R124, R129, R128 ;  /* 0x00000080817c723e */ /* 0x000fc400000010ff */
[----:B------:R-:W-:Y:S01]  /*b670*/  F2FP.BF16.F32.PACK_AB R138, R141, R140 ;  /* 0x0000008c8d8a723e */ /* 0x000fe200000010ff */
[----:B------:R-:W-:Y:S01]  /*b680*/  STSM.16.M88.4 [R160], R4 ;  /* 0x00000004a0007844 */ /* 0x000fe20000000200 */
[----:B------:R-:W-:Y:S02]  /*b690*/  F2FP.BF16.F32.PACK_AB R139, R166, R167 ;  /* 0x000000a7a68b723e */ /* 0x000fe400000010ff */
[----:B------:R-:W-:Y:S01]  /*b6a0*/  F2FP.BF16.F32.PACK_AB R144, R145, R144 ;  /* 0x000000909190723e */ /* 0x000fe200000010ff */
[----:B------:R-:W-:Y:S01]  /*b6b0*/  STSM.16.M88.4 [R27], R124 ;  /* 0x0000007c1b007844 */ /* 0x000fe20000000200 */
[----:B------:R-:W-:Y:S02]  /*b6c0*/  F2FP.BF16.F32.PACK_AB R145, R168, R169 ;  /* 0x000000a9a891723e */ /* 0x000fe400000010ff */
[----:B------:R-:W-:Y:S01]  /*b6d0*/  F2FP.BF16.F32.PACK_AB R146, R149, R148 ;  /* 0x000000949592723e */ /* 0x000fe200000010ff */
[----:B------:R0:W-:Y:S01]  /*b6e0*/  STSM.16.M88.4 [R26], R136 ;  /* 0x000000881a007844 */ /* 0x0001e20000000200 */
[----:B------:R-:W-:-:S02]  /*b6f0*/  F2FP.BF16.F32.PACK_AB R147, R170, R172 ;  /* 0x000000acaa93723e */ /* 0x000fc400000010ff */
[----:B------:R-:W-:Y:S02]  /*b700*/  LEA.HI.X R9, R8, UR7, R9, 0x2, P3 ;  /* 0x0000000708097c11 */ /* 0x000fe400098f1409 */
[----:B------:R-:W-:Y:S01]  /*b710*/  LEA R12, R135, R222, 0x7 ;  /* 0x000000de870c7211 */ /* 0x000fe200078e38ff */
[----:B------:R1:W-:Y:S01]  /*b720*/  STSM.16.M88.4 [R17], R144 ;  /* 0x0000009011007844 */ /* 0x0003e20000000200 */
[----:B------:R-:W-:-:S03]  /*b730*/  LOP3.LUT P0, RZ, R220, 0x3, RZ, 0xc0, !PT ;  /* 0x00000003dcff7812 */ /* 0x000fc6000780c0ff */
[----:B------:R-:W2:Y:S01]  /*b740*/  SHFL.IDX PT, R25, R9, RZ, 0x1c1f ;  /* 0x001c1fff09197589 */ /* 0x000ea200000e0000 */
[C---:B------:R-:W-:Y:S01]  /*b750*/  VIADD R10, R12.reuse, 0x8 ;  /* 0x000000080c0a7836 */ /* 0x040fe20000000000 */
[-C--:B------:R-:W-:Y:S01]  /*b760*/  ISETP.GE.OR P1, PT, R12, R3.reuse, P0 ;  /* 0x000000030c00720c */ /* 0x080fe20000726670 */
[----:B------:R-:W-:Y:S03]  /*b770*/  BAR.SYNC.DEFER_BLOCKING 0x1, 0x100 ;  /* 0x0044000000007b1d */ /* 0x000fe60000010000 */
[----:B------:R-:W-:-:S05]  /*b780*/  ISETP.GE.OR P0, PT, R10, R3, P0 ;  /* 0x000000030a00720c */ /* 0x000fca0000706670 */
[----:B0-----:R-:W0:Y:S01]  /*b790*/  LDC.64 R26, c[0x0][0xae0] ;  /* 0x0002b800ff1a7b82 */ /* 0x001e220000000a00 */
[----:B------:R-:W3:Y:S07]  /*b7a0*/  SHFL.IDX PT, R37, R9, 0x1, 0x1c1f ;  /* 0x003c1f0009257f89 */ /* 0x000eee00000e0000 */
[----:B-1----:R-:W1:Y:S01]  /*b7b0*/  @P2 LDC R17, c[0x0][0xbec] ;  /* 0x0002fb00ff112b82 */ /* 0x002e620000000800 */
[----:B--2---:R-:W-:Y:S04]  /*b7c0*/  @!P1 ST.E desc[UR36][R24.64], R2 ;  /* 0x0000000218009985 */ /* 0x004fe8000c101924 */
[----:B---3--:R2:W-:Y:S04]  /*b7d0*/  @!P0 ST.E desc[UR36][R36.64], R0 ;  /* 0x0000000024008985 */ /* 0x0085e8000c101924 */
[----:B------:R3:W5:Y:S01]  /*b7e0*/  LD.E.128 R12, desc[UR36][R20.64] ;  /* 0x00000024140c7980 */ /* 0x000762000c101d00 */
[----:B------:R-:W-:-:S02]  /*b7f0*/  UIMAD UR5, UR11, UR8, URZ ;  /* 0x000000080b0572a4 */ /* 0x000fc4000f8e023f */
[----:B------:R-:W-:Y:S01]  /*b800*/  UIMAD.WIDE.U32 UR6, UR10, UR8, URZ ;  /* 0x000000080a0672a5 */ /* 0x000fe2000f8e003f */
[----:B------:R4:W5:Y:S01]  /*b810*/  LD.E.128 R8, desc[UR36][R28.64] ;  /* 0x000000241c087980 */ /* 0x000962000c101d00 */
[----:B--2---:R-:W-:-:S03]  /*b820*/  IMAD R0, R213, 0x20, R218 ;  /* 0x00000020d5007824 */ /* 0x004fc600078e02da */
[----:B------:R-:W5:Y:S01]  /*b830*/  LD.E.128 R32, desc[UR36][R32.64] ;  /* 0x0000002420207980 */ /* 0x000f62000c101d00 */
[----:B---3--:R-:W2:Y:S01]  /*b840*/  @P2 LDC R21, c[0x0][0xbf0] ;  /* 0x0002fc00ff152b82 */ /* 0x008ea20000000800 */
[----:B------:R-:W-:Y:S01]  /*b850*/  LEA R2, R135, R0, 0x7 ;  /* 0x0000000087027211 */ /* 0x000fe200078e38ff */
[----:B------:R-:W-:Y:S01]  /*b860*/  UIMAD UR5, UR10, UR9, UR5 ;  /* 0x000000090a0572a4 */ /* 0x000fe2000f8e0205 */
[----:B------:R-:W5:Y:S02]  /*b870*/  LD.E.128 R52, desc[UR36][R52.64] ;  /* 0x0000002434347980 */ /* 0x000f64000c101d00 */
[----:B------:R-:W-:Y:S01]  /*b880*/  ULDC.64 UR8, c[0x0][0xaf0] ;  /* 0x0002bc0000087ab9 */ /* 0x000fe20000000a00 */
[----:B-1----:R-:W-:Y:S01]  /*b890*/  @P2 IMAD.HI.U32 R0, R2, R17, RZ ;  /* 0x0000001102002227 */ /* 0x002fe200078e00ff */
[----:B------:R-:W-:Y:S01]  /*b8a0*/  UIADD3 UR7, UR7, UR5, URZ ;  /* 0x0000000507077290 */ /* 0x000fe2000fffe03f */
[----:B------:R-:W5:Y:S01]  /*b8b0*/  LD.E.128 R56, desc[UR36][R56.64] ;  /* 0x0000002438387980 */ /* 0x000f62000c101d00 */
[----:B------:R-:W-:Y:S01]  /*b8c0*/  UIMAD UR5, UR12, UR8, URZ ;  /* 0x000000080c0572a4 */ /* 0x000fe2000f8e023f */
[----:B------:R-:W-:Y:S01]  /*b8d0*/  IMAD.MOV.U32 R17, RZ, RZ, R2 ;  /* 0x000000ffff117224 */ /* 0x000fe200078e0002 */
[----:B------:R-:W-:Y:S01]  /*b8e0*/  UIMAD.WIDE.U32 UR6, UR14, UR8, UR6 ;  /* 0x000000080e0672a5 */ /* 0x000fe2000f8e0006 */
[----:B------:R-:W5:Y:S01]  /*b8f0*/  LD.E.128 R60, desc[UR36][R60.64] ;  /* 0x000000243c3c7980 */ /* 0x000f62000c101d00 */
[----:B------:R-:W-:-:S03]  /*b900*/  UIMAD UR5, UR14, UR9, UR5 ;  /* 0x000000090e0572a4 */ /* 0x000fc6000f8e0205 */
[----:B------:R-:W5:Y:S04]  /*b910*/  LD.E.128 R64, desc[UR36][R64.64] ;  /* 0x0000002440407980 */ /* 0x000f68000c101d00 */
[----:B------:R-:W5:Y:S01]  /*b920*/  LD.E.128 R68, desc[UR36][R68.64] ;  /* 0x0000002444447980 */ /* 0x000f62000c101d00 */
[----:B--2---:R-:W-:-:S03]  /*b930*/  @P2 SHF.R.U32.HI R17, RZ, R21, R0 ;  /* 0x00000015ff112219 */ /* 0x004fc60000011600 */
[----:B------:R4:W5:Y:S01]  /*b940*/  LD.E.128 R4, desc[UR36][R30.64] ;  /* 0x000000241e047980 */ /* 0x000962000c101d00 */
[--C-:B------:R-:W-:Y:S01]  /*b950*/  SHF.R.S32.HI R21, RZ, 0x1f, R17.reuse ;  /* 0x0000001fff157819 */ /* 0x100fe20000011411 */
[----:B------:R-:W-:Y:S01]  /*b960*/  IMAD.MOV R25, RZ, RZ, -R17 ;  /* 0x000000ffff197224 */ /* 0x000fe200078e0a11 */
[----:B------:R-:W-:Y:S01]  /*b970*/  UIADD3 UR7, UR7, UR5, URZ ;  /* 0x0000000507077290 */ /* 0x000fe2000fffe03f */
[----:B------:R-:W5:Y:S02]  /*b980*/  LD.E.128 R72, desc[UR36][R72.64] ;  /* 0x0000002448487980 */ /* 0x000f64000c101d00 */
[----:B0-----:R-:W-:Y:S02]  /*b990*/  IMAD R0, R21, R26, RZ ;  /* 0x0000001a15007224 */ /* 0x001fe400078e02ff */
[----:B------:R-:W-:Y:S01]  /*b9a0*/  IMAD R21, R198, R25, R2 ;  /* 0x00000019c6157224 */ /* 0x000fe200078e0202 */
[----:B------:R-:W5:Y:S01]  /*b9b0*/  LD.E.128 R104, desc[UR36][R106.64] ;  /* 0x000000246a687980 */ /* 0x000f62000c101d00 */
[----:B------:R-:W-:Y:S01]  /*b9c0*/  R2UR UR9, R16 ;  /* 0x00000000100972ca */ /* 0x000fe200000e0000 */
[----:B------:R-:W-:-:S02]  /*b9d0*/  IMAD R25, R17, R27, R0 ;  /* 0x0000001b11197224 */ /* 0x000fc400078e0200 */
[----:B------:R-:W5:Y:S01]  /*b9e0*/  LD.E.128 R108, desc[UR36][R110.64] ;  /* 0x000000246e6c7980 */ /* 0x000f62000c101d00 */
[----:B------:R-:W-:Y:S01]  /*b9f0*/  IMAD.WIDE.U32 R16, R17, R26, UR6 ;  /* 0x0000000611107e25 */ /* 0x000fe2000f8e001a */
[----:B------:R-:W-:Y:S01]  /*ba00*/  SHF.R.S32.HI R0, RZ, 0x1f, R21 ;  /* 0x0000001fff007819 */ /* 0x000fe20000011415 */
[----:B------:R-:W-:Y:S01]  /*ba10*/  ULDC.64 UR6, c[0x0][0xad8] ;  /* 0x0002b60000067ab9 */ /* 0x000fe20000000a00 */
[----:B------:R-:W5:Y:S04]  /*ba20*/  LD.E.128 R112, desc[UR36][R114.64] ;  /* 0x0000002472707980 */ /* 0x000f68000c101d00 */
[----:B------:R-:W5:Y:S04]  /*ba30*/  LD.E.128 R116, desc[UR36][R118.64] ;  /* 0x0000002476747980 */ /* 0x000f68000c101d00 */
[----:B------:R-:W5:Y:S04]  /*ba40*/  LD.E.128 R120, desc[UR36][R122.64] ;  /* 0x000000247a787980 */ /* 0x000f68000c101d00 */
[----:B------:R-:W5:Y:S01]  /*ba50*/  LD.E.128 R128, desc[UR36][R130.64] ;  /* 0x0000002482807980 */ /* 0x000f62000c101d00 */
[----:B------:R-:W-:Y:S01]  /*ba60*/  @!PT LDS RZ, [RZ] ;  /* 0x00000000fffff984 */ /* 0x000fe20000000800 */
[----:B------:R-:W-:Y:S01]  /*ba70*/  @!PT LDS RZ, [RZ] ;  /* 0x00000000fffff984 */ /* 0x000fe20000000800 */
[----:B------:R-:W-:Y:S01]  /*ba80*/  @!PT LDS RZ, [RZ] ;  /* 0x00000000fffff984 */ /* 0x000fe20000000800 */
[----:B------:R-:W-:Y:S01]  /*ba90*/  @!PT LDS RZ, [RZ] ;  /* 0x00000000fffff984 */ /* 0x000fe20000000800 */
[----:B------:R0:W-:Y:S06]  /*baa0*/  MEMBAR.ALL.CTA ;  /* 0x0000000000007992 */ /* 0x0001ec0000008000 */
[----:B0-----:R-:W0:Y:S01]  /*bab0*/  FENCE.VIEW.ASYNC.S ;  /* 0x00000000000073c6 */ /* 0x001e220000000000 */
[----:B------:R-:W-:Y:S01]  /*bac0*/  IMAD.IADD R17, R17, 0x1, R25 ;  /* 0x0000000111117824 */ /* 0x000fe200078e0219 */
[----:B------:R-:W-:Y:S01]  /*bad0*/  R2UR UR10, R214 ;  /* 0x00000000d60a72ca */ /* 0x000fe200000e0000 */
[----:B------:R-:W-:Y:S01]  /*bae0*/  IMAD R2, R0, UR6, RZ ;  /* 0x0000000600027c24 */ /* 0x000fe2000f8e02ff */
[----:B------:R-:W-:Y:S01]  /*baf0*/  UIADD3 UR38, UR38, 0x1, URZ ;  /* 0x0000000126267890 */ /* 0x000fe2000fffe03f */
[----:B------:R-:W-:Y:S01]  /*bb00*/  LEA R18, R135, R218, 0x7 ;  /* 0x000000da87127211 */ /* 0x000fe200078e38ff */
[----:B------:R-:W-:Y:S01]  /*bb10*/  IMAD.WIDE.U32 R16, R21, UR6, R16 ;  /* 0x0000000615107c25 */ /* 0x000fe2000f8e0010 */
[----:B------:R-:W-:-:S02]  /*bb20*/  UIADD3 UR4, UR4, 0x38820, URZ ;  /* 0x0003882004047890 */ /* 0x000fc4000fffe03f */
[----:B------:R-:W-:Y:S01]  /*bb30*/  UISETP.NE.AND UP0, UPT, UR38, 0x2, UPT ;  /* 0x000000022600788c */ /* 0x000fe2000bf05270 */
[----:B------:R-:W-:Y:S01]  /*bb40*/  IMAD R25, R21, UR7, R2 ;  /* 0x0000000715197c24 */ /* 0x000fe2000f8e0202 */
[----:B------:R-:W-:Y:S01]  /*bb50*/  ULDC.64 UR6, c[0x0][0xa80] ;  /* 0x0002a00000067ab9 */ /* 0x000fe20000000a00 */
[-C--:B------:R-:W-:Y:S02]  /*bb60*/  ISETP.GE.AND P2, PT, R18, R3.reuse, PT ;  /* 0x000000031200720c */ /* 0x080fe40003f46270 */
[----:B------:R-:W-:Y:S01]  /*bb70*/  LEA R2, P3, R16, UR6, 0x1 ;  /* 0x0000000610027c11 */ /* 0x000fe2000f8608ff */
[----:B------:R-:W-:Y:S01]  /*bb80*/  IMAD.IADD R17, R17, 0x1, R25 ;  /* 0x0000000111117824 */ /* 0x000fe200078e0219 */
[----:B------:R-:W-:Y:S01]  /*bb90*/  USEL UR6, URZ, 0x1, UP0 ;  /* 0x000000013f067887 */ /* 0x000fe20008000000 */
[----:B------:R-:W-:Y:S01]  /*bba0*/  VIADD R0, R18, 0x20 ;  /* 0x0000002012007836 */ /* 0x000fe20000000000 */
[----:B------:R-:W-:Y:S01]  /*bbb0*/  UPRMT UR4, URZ, 0x654, UR4 ;  /* 0x000006543f047896 */ /* 0x000fe20008000004 */
[----:B------:R-:W-:Y:S01]  /*bbc0*/  ULDC UR5, c[0x0][0xc] ;  /* 0x0000030000057ab9 */ /* 0x000fe20000000800 */
[----:B------:R-:W-:Y:S01]  /*bbd0*/  ULOP3.LUT UR9, UR9, UR6, URZ, 0x3c, !UPT ;  /* 0x0000000609097292 */ /* 0x000fe2000f8e3c3f */
[----:B------:R-:W-:Y:S01]  /*bbe0*/  LEA.HI.X R17, R16, UR7, R17, 0x1, P3 ;  /* 0x0000000710117c11 */ /* 0x000fe200098f0c11 */
[----:B------:R-:W-:Y:S01]  /*bbf0*/  UIADD3 UR10, UR5, UR10, URZ ;  /* 0x0000000a050a7290 */ /* 0x000fe2000fffe03f */
[-C--:B------:R-:W-:Y:S01]  /*bc00*/  ISETP.GE.AND P1, PT, R0, R3.reuse, PT ;  /* 0x000000030000720c */ /* 0x080fe20003f26270 */
[----:B------:R-:W-:Y:S01]  /*bc10*/  VIADD R0, R18, 0x40 ;  /* 0x0000004012007836 */ /* 0x000fe20000000000 */
[----:B------:R-:W-:Y:S01]  /*bc20*/  USEL UR38, UR38, URZ, UP0 ;  /* 0x0000003f26267287 */ /* 0x000fe20008000000 */
[----:B0-----:R4:W0:Y:S01]  /*bc30*/  SHFL.IDX PT, R24, R2, RZ, 0x181f ;  /* 0x00181fff02187589 */ /* 0x00182200000e0000 */
[----:B------:R-:W-:Y:S01]  /*bc40*/  IMAD.U32 R16, RZ, RZ, UR9 ;  /* 0x00000009ff107e24 */ /* 0x000fe2000f8e00ff */
[----:B------:R-:W-:Y:S01]  /*bc50*/  MOV R214, UR10 ;  /* 0x0000000a00d67c02 */ /* 0x000fe20008000f00 */
[----:B------:R-:W-:Y:S01]  /*bc60*/  SYNCS.ARRIVE.TRANS64.RED.A1T0 RZ, [UR4], RZ ;  /* 0x000000ffffff79a7 */ /* 0x000fe20008100404 */
[----:B------:R4:W1:Y:S01]  /*bc70*/  SHFL.IDX PT, R25, R17, RZ, 0x181f ;  /* 0x00181fff11197589 */ /* 0x00086200000e0000 */
[----:B------:R-:W-:Y:S01]  /*bc80*/  BSSY B0, `(.L_x_31) ;  /* 0x0000015000007945 */ /* 0x000fe20003800000 */
[----:B------:R-:W-:-:S02]  /*bc90*/  ISETP.GE.AND P0, PT, R0, R3, PT ;  /* 0x000000030000720c */ /* 0x000fc40003f06270 */
[----:B------:R-:W-:Y:S02]  /*bca0*/  SHF.R.S32.HI R200, RZ, 0x1f, R23 ;  /* 0x0000001fffc87819 */ /* 0x000fe40000011417 */
[----:B------:R-:W-:Y:S01]  /*bcb0*/  SHF.R.S32.HI R201, RZ, 0x1f, R212 ;  /* 0x0000001fffc97819 */ /* 0x000fe200000114d4 */
[----:B------:R-:W-:Y:S08]  /*bcc0*/  @P2 BRA `(.L_x_32) ;  /* 0x0000000000402947 */ /* 0x000ff00003800000 */
[----:B------:R-:W-:Y:S02]  /*bcd0*/  ULDC UR4, c[0x0][0xac8] ;  /* 0x0002b20000047ab9 */ /* 0x000fe40000000800 */
[----:B------:R-:W-:Y:S02]  /*bce0*/  ISETP.GE.AND P4, PT, R212, UR4, PT ;  /* 0x00000004d4007c0c */ /* 0x000fe4000bf86270 */
[----:B------:R-:W-:Y:S02]  /*bcf0*/  ISETP.GE.AND P3, PT, R23, UR4, PT ;  /* 0x0000000417007c0c */ /* 0x000fe4000bf66270 */
[----:B------:R-:W-:Y:S02]  /*bd00*/  ISETP.GE.AND P2, PT, R22, UR4, PT ;  /* 0x0000000416007c0c */ /* 0x000fe4000bf46270 */
[----:B------:R-:W-:-:S07]  /*bd10*/  ISETP.GE.AND P5, PT, R19, UR4, PT ;  /* 0x0000000413007c0c */ /* 0x000fce000bfa6270 */
[----:B0-----:R-:W-:-:S04]  /*bd20*/  @!P4 LEA R26, P6, R212, R24, 0x1 ;  /* 0x00000018d41ac211 */ /* 0x001fc800078c08ff */
[----:B-1----:R-:W-:Y:S02]  /*bd30*/  @!P4 LEA.HI.X R27, R212, R25, R201, 0x1, P6 ;  /* 0x00000019d41bc211 */ /* 0x002fe400030f0cc9 */
[----:B----4-:R-:W-:Y:S01]  /*bd40*/  @!P3 LEA R28, P6, R23, R24, 0x1 ;  /* 0x00000018171cb211 */ /* 0x010fe200078c08ff */
[----:B------:R-:W-:-:S03]  /*bd50*/  @!P5 IMAD.WIDE R20, R19, 0x2, R24 ;  /* 0x000000021314d825 */ /* 0x000fc600078e0218 */
[-C--:B------:R-:W-:Y:S02]  /*bd60*/  @!P3 LEA.HI.X R29, R23, R25.reuse, R200, 0x1, P6 ;  /* 0x00000019171db211 */ /* 0x080fe400030f0cc8 */
[C---:B------:R-:W-:Y:S01]  /*bd70*/  @!P2 LEA R30, P6, R22.reuse, R24, 0x1 ;  /* 0x00000018161ea211 */ /* 0x040fe200078c08ff */
[----:B-----5:R2:W-:Y:S03]  /*bd80*/  @!P5 ST.E.128 desc[UR36][R20.64], R8 ;  /* 0x000000081400d985 */ /* 0x0205e6000c101d24 */
[----:B------:R-:W-:Y:S01]  /*bd90*/  @!P2 LEA.HI.X R31, R22, R25, R227, 0x1, P6 ;  /* 0x00000019161fa211 */ /* 0x000fe200030f0ce3 */
[----:B------:R2:W-:Y:S04]  /*bda0*/  @!P4 ST.E.128 desc[UR36][R26.64], R56 ;  /* 0x000000381a00c985 */ /* 0x0005e8000c101d24 */
[----:B------:R2:W-:Y:S04]  /*bdb0*/  @!P3 ST.E.128 desc[UR36][R28.64], R4 ;  /* 0x000000041c00b985 */ /* 0x0005e8000c101d24 */
[----:B------:R2:W-:Y:S02]  /*bdc0*/  @!P2 ST.E.128 desc[UR36][R30.64], R112 ;  /* 0x000000701e00a985 */ /* 0x0005e4000c101d24 */
.L_x_32:
[----:B------:R-:W-:Y:S05]  /*bdd0*/  BSYNC B0 ;  /* 0x0000000000007941 */ /* 0x000fea0003800000 */
.L_x_31:
[----:B--2--5:R2:W3:Y:S01]  /*bde0*/  SHFL.IDX PT, R7, R17, 0x1, 0x181f ;  /* 0x00381f0011077f89 */ /* 0x0244e200000e0000 */
[----:B------:R-:W-:Y:S03]  /*bdf0*/  BSSY B0, `(.L_x_33) ;  /* 0x0000013000007945 */ /* 0x000fe60003800000 */
[----:B------:R2:W0:Y:S01]  /*be00*/  SHFL.IDX PT, R6, R2, 0x1, 0x181f ;  /* 0x00381f0002067f89 */ /* 0x00042200000e0000 */
[----:B------:R-:W-:Y:S05]  /*be10*/  @P1 BRA `(.L_x_34) ;  /* 0x0000000000401947 */ /* 0x000fea0003800000 */
[----:B------:R-:W-:Y:S02]  /*be20*/  ULDC UR4, c[0x0][0xac8] ;  /* 0x0002b20000047ab9 */ /* 0x000fe40000000800 */
[----:B------:R-:W-:Y:S02]  /*be30*/  ISETP.GE.AND P3, PT, R212, UR4, PT ;  /* 0x00000004d4007c0c */ /* 0x000fe4000bf66270 */
[----:B------:R-:W-:Y:S02]  /*be40*/  ISETP.GE.AND P2, PT, R23, UR4, PT ;  /* 0x0000000417007c0c */ /* 0x000fe4000bf46270 */
[----:B------:R-:W-:Y:S02]  /*be50*/  ISETP.GE.AND P1, PT, R22, UR4, PT ;  /* 0x0000000416007c0c */ /* 0x000fe4000bf26270 */
[----:B------:R-:W-:-:S07]  /*be60*/  ISETP.GE.AND P4, PT, R19, UR4, PT ;  /* 0x0000000413007c0c */ /* 0x000fce000bf86270 */
[CC--:B0-----:R-:W-:Y:S02]  /*be70*/  @!P3 LEA R8, P6, R212.reuse, R6.reuse, 0x1 ;  /* 0x00000006d408b211 */ /* 0x0c1fe400078c08ff */
[-C--:B------:R-:W-:Y:S02]  /*be80*/  @!P2 LEA R10, P5, R23, R6.reuse, 0x1 ;  /* 0x00000006170aa211 */ /* 0x080fe400078a08ff */
[-C--:B---3--:R-:W-:Y:S02]  /*be90*/  @!P3 LEA.HI.X R9, R212, R7.reuse, R201, 0x1, P6 ;  /* 0x00000007d409b211 */ /* 0x088fe400030f0cc9 */
[C---:B------:R-:W-:Y:S01]  /*bea0*/  @!P1 LEA R20, P6, R22.reuse, R6, 0x1 ;  /* 0x0000000616149211 */ /* 0x040fe200078c08ff */
[----:B------:R-:W-:Y:S01]  /*beb0*/  @!P4 IMAD.WIDE R4, R19, 0x2, R6 ;  /* 0x000000021304c825 */ /* 0x000fe200078e0206 */
[-C--:B------:R-:W-:Y:S02]  /*bec0*/  @!P2 LEA.HI.X R11, R23, R7.reuse, R200, 0x1, P5 ;  /* 0x00000007170ba211 */ /* 0x080fe400028f0cc8 */
[----:B------:R-:W-:-:S02]  /*bed0*/  @!P1 LEA.HI.X R21, R22, R7, R227, 0x1, P6 ;  /* 0x0000000716159211 */ /* 0x000fc400030f0ce3 */
[----:B------:R0:W-:Y:S04]  /*bee0*/  @!P4 ST.E.128 desc[UR36][R4.64], R12 ;  /* 0x0000000c0400c985 */ /* 0x0001e8000c101d24 */
[----:B------:R0:W-:Y:S04]  /*bef0*/  @!P3 ST.E.128 desc[UR36][R8.64], R60 ;  /* 0x0000003c0800b985 */ /* 0x0001e8000c101d24 */
[----:B------:R0:W-:Y:S04]  /*bf00*/  @!P2 ST.E.128 desc[UR36][R10.64], R72 ;  /* 0x000000480a00a985 */ /* 0x0001e8000c101d24 */
[----:B------:R0:W-:Y:S02]  /*bf10*/  @!P1 ST.E.128 desc[UR36][R20.64], R116 ;  /* 0x0000007414009985 */ /* 0x0001e4000c101d24 */
.L_x_34:
[----:B------:R-:W-:Y:S05]  /*bf20*/  BSYNC B0 ;  /* 0x0000000000007941 */ /* 0x000fea0003800000 */
.L_x_33:
[----:B---3--:R3:W1:Y:S01]  /*bf30*/  SHFL.IDX PT, R7, R17, 0x2, 0x181f ;  /* 0x00581f0011077f89 */ /* 0x00866200000e0000 */
[----:B------:R-:W-:Y:S03]  /*bf40*/  BSSY B0, `(.L_x_35) ;  /* 0x0000013000007945 */ /* 0x000fe60003800000 */
[----:B0-----:R3:W0:Y:S01]  /*bf50*/  SHFL.IDX PT, R6, R2, 0x2, 0x181f ;  /* 0x00581f0002067f89 */ /* 0x00162200000e0000 */
[----:B------:R-:W-:Y:S05]  /*bf60*/  @P0 BRA `(.L_x_36) ;  /* 0x0000000000400947 */ /* 0x000fea0003800000 */
[----:B------:R-:W-:Y:S02]  /*bf70*/  ULDC UR4, c[0x0][0xac8] ;  /* 0x0002b20000047ab9 */ /* 0x000fe40000000800 */
[----:B------:R-:W-:Y:S02]  /*bf80*/  ISETP.GE.AND P4, PT, R212, UR4, PT ;  /* 0x00000004d4007c0c */ /* 0x000fe4000bf86270 */
[----:B------:R-:W-:Y:S02]  /*bf90*/  ISETP.GE.AND P5, PT, R23, UR4, PT ;  /* 0x0000000417007c0c */ /* 0x000fe4000bfa6270 */
[----:B------:R-:W-:Y:S02]  /*bfa0*/  ISETP.GE.AND P6, PT, R22, UR4, PT ;  /* 0x0000000416007c0c */ /* 0x000fe4000bfc6270 */
[----:B------:R-:W-:-:S07]  /*bfb0*/  ISETP.GE.AND P3, PT, R19, UR4, PT ;  /* 0x0000000413007c0c */ /* 0x000fce000bf66270 */
[-C--:B0-----:R-:W-:Y:S02]  /*bfc0*/  @!P4 LEA R8, P0, R212, R6.reuse, 0x1 ;  /* 0x00000006d408c211 */ /* 0x081fe400078008ff */
[-C--:B------:R-:W-:Y:S02]  /*bfd0*/  @!P5 LEA R10, P1, R23, R6.reuse, 0x1 ;  /* 0x00000006170ad211 */ /* 0x080fe400078208ff */
[----:B------:R-:W-:Y:S02]  /*bfe0*/  @!P6 LEA R12, P2, R22, R6, 0x1 ;  /* 0x00000006160ce211 */ /* 0x000fe400078408ff */
[----:B-1----:R-:W-:Y:S01]  /*bff0*/  @!P3 IMAD.WIDE R4, R19, 0x2, R6 ;  /* 0x000000021304b825 */ /* 0x002fe200078e0206 */
[-C--:B------:R-:W-:Y:S02]  /*c000*/  @!P4 LEA.HI.X R9, R212, R7.reuse, R201, 0x1, P0 ;  /* 0x00000007d409c211 */ /* 0x080fe400000f0cc9 */
[-C--:B------:R-:W-:Y:S02]  /*c010*/  @!P5 LEA.HI.X R11, R23, R7.reuse, R200, 0x1, P1 ;  /* 0x00000007170bd211 */ /* 0x080fe400008f0cc8 */
[----:B------:R-:W-:Y:S01]  /*c020*/  @!P6 LEA.HI.X R13, R22, R7, R227, 0x1, P2 ;  /* 0x00000007160de211 */ /* 0x000fe200010f0ce3 */
[----:B------:R0:W-:Y:S04]  /*c030*/  @!P3 ST.E.128 desc[UR36][R4.64], R32 ;  /* 0x000000200400b985 */ /* 0x0001e8000c101d24 */
[----:B------:R0:W-:Y:S04]  /*c040*/  @!P4 ST.E.128 desc[UR36][R8.64], R64 ;  /* 0x000000400800c985 */ /* 0x0001e8000c101d24 */
[----:B------:R0:W-:Y:S04]  /*c050*/  @!P5 ST.E.128 desc[UR36][R10.64], R104 ;  /* 0x000000680a00d985 */ /* 0x0001e8000c101d24 */
[----:B------:R0:W-:Y:S02]  /*c060*/  @!P6 ST.E.128 desc[UR36][R12.64], R120 ;  /* 0x000000780c00e985 */ /* 0x0001e4000c101d24 */
.L_x_36:
[----:B------:R-:W-:Y:S05]  /*c070*/  BSYNC B0 ;  /* 0x0000000000007941 */ /* 0x000fea0003800000 */
.L_x_35:
[----:B------:R-:W-:Y:S01]  /*c080*/  R2UR UR4, R219 ;  /* 0x00000000db0472ca */ /* 0x000fe200000e0000 */
[----:B------:R-:W-:Y:S01]  /*c090*/  VIADD R0, R18, 0x60 ;  /* 0x0000006012007836 */ /* 0x000fe20000000000 */
[----:B0-----:R0:W0:Y:S01]  /*c0a0*/  SHFL.IDX PT, R5, R17, 0x3, 0x181f ;  /* 0x00781f0011057f89 */ /* 0x00102200000e0000 */
[----:B------:R-:W-:Y:S03]  /*c0b0*/  BSSY B0, `(.L_x_37) ;  /* 0x0000016000007945 */ /* 0x000fe60003800000 */
[----:B------:R-:W-:Y:S01]  /*c0c0*/  ISETP.GE.AND P0, PT, R0, R3, PT ;  /* 0x000000030000720c */ /* 0x000fe20003f06270 */
[----:B------:R0:W0:Y:S06]  /*c0d0*/  SHFL.IDX PT, R4, R2, 0x3, 0x181f ;  /* 0x00781f0002047f89 */ /* 0x00002c00000e0000 */
[----:B------:R-:W-:-:S06]  /*c0e0*/  UIADD3 UR4, UR4, 0x1, URZ ;  /* 0x0000000104047890 */ /* 0x000fcc000fffe03f */
[----:B------:R-:W-:Y:S01]  /*c0f0*/  IMAD.U32 R219, RZ, RZ, UR4 ;  /* 0x00000004ffdb7e24 */ /* 0x000fe2000f8e00ff */
[----:B------:R-:W-:Y:S06]  /*c100*/  @P0 BRA `(.L_x_38) ;  /* 0x0000000000400947 */ /* 0x000fec0003800000 */
        /* <DEDUP_REMOVED lines=8> */
[----:B--234-:R-:W-:Y:S01]  /*c190*/  @!P3 IMAD.WIDE R2, R19, 0x2, R4 ;  /* 0x000000021302b825 */ /* 0x01cfe200078e0204 */
[-C--:B-1----:R-:W-:Y:S02]  /*c1a0*/  @!P4 LEA.HI.X R7, R212, R5.reuse, R201, 0x1, P0 ;  /* 0x00000005d407c211 */ /* 0x082fe400000f0cc9 */
[-C--:B------:R-:W-:Y:S02]  /*c1b0*/  @!P5 LEA.HI.X R9, R23, R5.reuse, R200, 0x1, P1 ;  /* 0x000000051709d211 */ /* 0x080fe400008f0cc8 */
[----:B------:R-:W-:Y:S01]  /*c1c0*/  @!P6 LEA.HI.X R11, R22, R5, R227, 0x1, P2 ;  /* 0x00000005160be211 */ /* 0x000fe200010f0ce3 */
[----:B------:R0:W-:Y:S04]  /*c1d0*/  @!P3 ST.E.128 desc[UR36][R2.64], R52 ;  /* 0x000000340200b985 */ /* 0x0001e8000c101d24 */
[----:B------:R0:W-:Y:S04]  /*c1e0*/  @!P4 ST.E.128 desc[UR36][R6.64], R68 ;  /* 0x000000440600c985 */ /* 0x0001e8000c101d24 */
[----:B------:R0:W-:Y:S04]  /*c1f0*/  @!P5 ST.E.128 desc[UR36][R8.64], R108 ;  /* 0x0000006c0800d985 */ /* 0x0001e8000c101d24 */
[----:B------:R0:W-:Y:S02]  /*c200*/  @!P6 ST.E.128 desc[UR36][R10.64], R128 ;  /* 0x000000800a00e985 */ /* 0x0001e4000c101d24 */
.L_x_38:
[----:B------:R-:W-:Y:S05]  /*c210*/  BSYNC B0 ;  /* 0x0000000000007941 */ /* 0x000fea0003800000 */
.L_x_37:
[----:B------:R-:W5:Y:S01]  /*c220*/  LDC R0, c[0x0][0xc34] ;  /* 0x00030d00ff007b82 */ /* 0x000f620000000800 */
[----:B------:R-:W-:-:S13]  /*c230*/  R2UR UR4, R214 ;  /* 0x00000000d60472ca */ /* 0x000fda00000e0000 */
[----:B-----5:R-:W-:-:S13]  /*c240*/  ISETP.LE.AND P0, PT, R0, UR4, PT ;  /* 0x0000000400007c0c */ /* 0x020fda000bf03270 */
[----:B------:R-:W-:Y:S05]  /*c250*/  @!P0 BRA `(.L_x_39) ;  /* 0xffffff4800b88947 */ /* 0x000fea000383ffff */
[----:B------:R-:W-:Y:S05]  /*c260*/  EXIT ;  /* 0x000000000000794d */ /* 0x000fea0003800000 */
.L_x_5:
[----:B------:R-:W-:-:S08]  /*c270*/  NOP ;  /* 0x0000000000007918 */ /* 0x000fd00000000000 */
[----:B0-----:R-:W0:-:S00]  /*c280*/  USETMAXREG.DEALLOC.CTAPOOL 0x28 ;  /* 0x00000028000079c8 */ /* 0x001e0000080e0500 */
[----:B------:R-:W1:Y:S01]  /*c290*/  S2UR UR9, SR_CTAID.X ;  /* 0x00000000000979c3 */ /* 0x000e620000002500 */
[----:B0-----:R-:W-:Y:S01]  /*c2a0*/  MOV R0, 0x1 ;  /* 0x0000000100007802 */ /* 0x001fe20000000f00 */
[----:B------:R-:W-:Y:S02]  /*c2b0*/  IMAD.MOV.U32 R22, RZ, RZ, RZ ;  /* 0x000000ffff167224 */ /* 0x000fe400078e00ff */
[----:B------:R-:W-:-:S04]  /*c2c0*/  IMAD.MOV.U32 R25, RZ, RZ, 0x1 ;  /* 0x00000001ff197424 */ /* 0x000fc800078e00ff */
[----:B------:R-:W1:Y:S02]  /*c2d0*/  LDC R2, c[0x0][0xc34] ;  /* 0x00030d00ff027b82 */ /* 0x000e640000000800 */
[----:B-1----:R-:W-:-:S13]  /*c2e0*/  ISETP.LE.AND P0, PT, R2, UR9, PT ;  /* 0x0000000902007c0c */ /* 0x002fda000bf03270 */
[----:B------:R-:W-:Y:S05]  /*c2f0*/  @P0 BRA `(.L_x_40) ;  /* 0x0000003400c40947 */ /* 0x000fea0003800000 */
[----:B------:R-:W2:Y:S01]  /*c300*/  LDL R3, [R1+0xc] ;  /* 0x00000c0001037983 */ /* 0x000ea20000100800 */
[----:B------:R-:W-:Y:S01]  /*c310*/  IMAD.SHL.U32 R26, R27, 0x8, RZ ;  /* 0x000000081b1a7824 */ /* 0x000fe200078e00ff */
[----:B------:R-:W-:Y:S01]  /*c320*/  ULDC.64 UR6, c[0x0][0x2f0] ;  /* 0x0000bc0000067ab9 */ /* 0x000fe20000000a00 */
[----:B------:R-:W-:Y:S01]  /*c330*/  ULDC.64 UR4, c[0x0][0x418] ;  /* 0x0001060000047ab9 */ /* 0x000fe20000000a00 */
[----:B------:R-:W-:Y:S01]  /*c340*/  ULDC UR8, c[0x0][0x2b8] ;  /* 0x0000ae0000087ab9 */ /* 0x000fe20000000800 */
[----:B------:R-:W-:Y:S01]  /*c350*/  UISETP.NE.U32.AND UP0, UPT, UR4, URZ, UPT ;  /* 0x0000003f0400728c */ /* 0x000fe2000bf05070 */
[C---:B------:R-:W-:Y:S01]  /*c360*/  LOP3.LUT R0, R26.reuse, 0x1f8, RZ, 0xc0, !PT ;  /* 0x000001f81a007812 */ /* 0x040fe200078ec0ff */
[----:B------:R-:W-:Y:S01]  /*c370*/  UMOV UR39, 0x400 ;  /* 0x0000040000277882 */ /* 0x000fe20000000000 */
[----:B------:R-:W-:Y:S01]  /*c380*/  LOP3.LUT R37, R26, 0x38, RZ, 0xc0, !PT ;  /* 0x000000381a257812 */ /* 0x000fe200078ec0ff */
[----:B------:R-:W-:Y:S01]  /*c390*/  UISETP.NE.AND.EX UP0, UPT, UR5, URZ, UPT, UP0 ;  /* 0x0000003f0500728c */ /* 0x000fe2000bf05300 */
[----:B------:R-:W-:Y:S01]  /*c3a0*/  LOP3.LUT R16, R16, 0xfffffffb, RZ, 0xc0, !PT ;  /* 0xfffffffb10107812 */ /* 0x000fe200078ec0ff */
[----:B------:R-:W-:Y:S01]  /*c3b0*/  ULDC UR4, c[0x0][0x424] ;  /* 0x0001090000047ab9 */ /* 0x000fe20000000800 */
[----:B------:R-:W-:Y:S01]  /*c3c0*/  SHF.R.U32.HI R34, RZ, 0x3, R27 ;  /* 0x00000003ff227819 */ /* 0x000fe2000001161b */
[----:B------:R-:W-:Y:S01]  /*c3d0*/  USEL UR4, UR4, 0x1, UP0 ;  /* 0x0000000104047887 */ /* 0x000fe20008000000 */
[----:B------:R-:W-:Y:S01]  /*c3e0*/  STL [R1], RZ ;  /* 0x000000ff01007387 */ /* 0x000fe20000100800 */
[----:B------:R-:W-:Y:S01]  /*c3f0*/  IMAD.U32 R36, RZ, RZ, UR9 ;  /* 0x00000009ff247e24 */ /* 0x000fe2000f8e00ff */
[----:B------:R-:W-:Y:S01]  /*c400*/  LOP3.LUT R34, R34, 0xf, RZ, 0xc0, !PT ;  /* 0x0000000f22227812 */ /* 0x000fe200078ec0ff */
[----:B------:R-:W-:Y:S01]  /*c410*/  UIMAD UR38, UR4, UR6, URZ ;  /* 0x00000006042672a4 */ /* 0x000fe2000f8e023f */
[----:B------:R-:W0:Y:S01]  /*c420*/  S2UR UR6, SR_CgaCtaId ;  /* 0x00000000000679c3 */ /* 0x000e220000008800 */
[----:B------:R-:W-:Y:S01]  /*c430*/  IMAD.MOV.U32 R25, RZ, RZ, 0x1 ;  /* 0x00000001ff197424 */ /* 0x000fe200078e00ff */
[----:B------:R-:W-:Y:S01]  /*c440*/  MOV R22, RZ ;  /* 0x000000ff00167202 */ /* 0x000fe20000000f00 */
[----:B------:R-:W-:Y:S01]  /*c450*/  UIADD3 UR4, UR38, 0x4f, URZ ;  /* 0x0000004f26047890 */ /* 0x000fe2000fffe03f */
[----:B------:R-:W-:Y:S01]  /*c460*/  ULDC UR40, c[0x0][0x448] ;  /* 0x0001120000287ab9 */ /* 0x000fe20000000800 */
[----:B------:R-:W-:-:S02]  /*c470*/  ULDC UR43, c[0x0][0xc] ;  /* 0x00000300002b7ab9 */ /* 0x000fc40000000800 */
[----:B------:R-:W-:-:S04]  /*c480*/  UIMAD.WIDE UR4, UR4, 0x66666667, URZ ;  /* 0x66666667040478a5 */ /* 0x000fc8000f8e023f */
[----:B------:R-:W-:-:S04]  /*c490*/  USHF.R.U32.HI UR4, URZ, 0x1f, UR5 ;  /* 0x0000001f3f047899 */ /* 0x000fc80008011605 */
[----:B------:R-:W-:-:S03]  /*c4a0*/  ULEA.HI.SX32 UR5, UR5, UR4, 0x1b ;  /* 0x0000000405057291 */ /* 0x000fc6000f8fda3f */
[----:B------:R-:W-:Y:S01]  /*c4b0*/  ULDC UR4, c[0x0][0x288] ;  /* 0x0000a20000047ab9 */ /* 0x000fe20000000800 */
[----:B------:R-:W-:Y:S02]  /*c4c0*/  UIADD3 UR44, UR5, -0x1, URZ ;  /* 0xffffffff052c7890 */ /* 0x000fe4000fffe03f */
[----:B------:R-:W-:Y:S02]  /*c4d0*/  UIMAD UR40, UR40, UR4, URZ ;  /* 0x00000004282872a4 */ /* 0x000fe4000f8e023f */
[----:B------:R-:W-:Y:S02]  /*c4e0*/  UIADD3 UR41, UR5, -0x2, URZ ;  /* 0xfffffffe05297890 */ /* 0x000fe4000fffe03f */
[----:B0-----:R-:W-:Y:S02]  /*c4f0*/  ULEA UR39, UR6, UR39, 0x18 ;  /* 0x0000002706277291 */ /* 0x001fe4000f8ec03f */
[----:B------:R-:W-:-:S06]  /*c500*/  UIMAD UR6, UR44, -0x50, UR38 ;  /* 0xffffffb02c0678a4 */ /* 0x000fcc000f8e0226 */
[----:B------:R-:W-:Y:S02]  /*c510*/  IADD3 R33, -R34, UR6, RZ ;  /* 0x0000000622217c10 */ /* 0x000fe4000fffe1ff */
[----:B--2---:R-:W-:Y:S02]  /*c520*/  R2UR UR10, R3 ;  /* 0x00000000030a72ca */ /* 0x004fe400000e0000 */
[----:B------:R-:W-:Y:S02]  /*c530*/  LOP3.LUT R3, R0, 0x38, R27, 0x78, !PT ;  /* 0x0000003800037812 */ /* 0x000fe400078e781b */
[----:B------:R-:W-:Y:S02]  /*c540*/  LOP3.LUT R0, R37, 0x40, RZ, 0xfc, !PT ;  /* 0x0000004025007812 */ /* 0x000fe400078efcff */
[----:B------:R-:W-:Y:S02]  /*c550*/  SHF.L.U32 R27, R27, 0x4, RZ ;  /* 0x000000041b1b7819 */ /* 0x000fe400000006ff */
[----:B------:R-:W-:-:S02]  /*c560*/  ISETP.GE.AND P2, PT, R0, UR7, PT ;  /* 0x0000000700007c0c */ /* 0x000fc4000bf46270 */
[C---:B------:R-:W-:Y:S02]  /*c570*/  ISETP.GE.AND P1, PT, R0.reuse, UR8, PT ;  /* 0x0000000800007c0c */ /* 0x040fe4000bf26270 */
[----:B------:R-:W-:Y:S01]  /*c580*/  ISETP.GE.AND P0, PT, R0, UR7, PT ;  /* 0x0000000700007c0c */ /* 0x000fe2000bf06270 */
[----:B------:R-:W-:Y:S01]  /*c590*/  ULOP3.LUT UR42, UR10, 0x2, URZ, 0xfc, !UPT ;  /* 0x000000020a2a7892 */ /* 0x000fe2000f8efc3f */
[----:B------:R-:W-:Y:S02]  /*c5a0*/  LOP3.LUT R0, R37, 0x80, RZ, 0xfc, !PT ;  /* 0x0000008025007812 */ /* 0x000fe400078efcff */
[----:B------:R-:W-:Y:S02]  /*c5b0*/  LOP3.LUT R27, R34, 0x70, R27, 0xf8, !PT ;  /* 0x00000070221b7812 */ /* 0x000fe400078ef81b */
[----:B------:R-:W-:-:S03]  /*c5c0*/  LOP3.LUT R26, R3, 0x200, R26, 0xf8, !PT ;  /* 0x00000200031a7812 */ /* 0x000fc600078ef81a */
[----:B------:R-:W-:Y:S02]  /*c5d0*/  @P2 LOP3.LUT R16, R16, 0x4, RZ, 0xfc, !PT ;  /* 0x0000000410102812 */ /* 0x000fe400078efcff */
[----:B------:R-:W-:Y:S02]  /*c5e0*/  ISETP.GE.AND P2, PT, R0, UR7, PT ;  /* 0x0000000700007c0c */ /* 0x000fe4000bf46270 */
[----:B------:R-:W-:-:S04]  /*c5f0*/  LOP3.LUT R16, R16, 0xffffdfff, RZ, 0xc0, !PT ;  /* 0xffffdfff10107812 */ /* 0x000fc800078ec0ff */
[----:B------:R-:W-:Y:S02]  /*c600*/  @P1 LOP3.LUT R16, R16, 0x2000, RZ, 0xfc, !PT ;  /* 0x0000200010101812 */ /* 0x000fe400078efcff */
[----:B------:R-:W-:Y:S02]  /*c610*/  ISETP.GE.AND P1, PT, R0, UR8, PT ;  /* 0x0000000800007c0c */ /* 0x000fe4000bf26270 */
[----:B------:R-:W-:-:S04]  /*c620*/  LOP3.LUT R16, R16, 0xffffffbf, RZ, 0xc0, !PT ;  /* 0xffffffbf10107812 */ /* 0x000fc800078ec0ff */
[----:B------:R-:W-:Y:S02]  /*c630*/  @P0 LOP3.LUT R16, R16, 0x40, RZ, 0xfc, !PT ;  /* 0x0000004010100812 */ /* 0x000fe400078efcff */
[----:B------:R-:W-:Y:S01]  /*c640*/  ISETP.GE.AND P0, PT, R0, UR7, PT ;  /* 0x0000000700007c0c */ /* 0x000fe2000bf06270 */
[----:B------:R-:W-:Y:S01]  /*c650*/  IMAD.U32 R0, RZ, RZ, UR44 ;  /* 0x0000002cff007e24 */ /* 0x000fe2000f8e00ff */
[----:B------:R-:W-:-:S03]  /*c660*/  LOP3.LUT R16, R16, 0xfffffffd, RZ, 0xc0, !PT ;  /* 0xfffffffd10107812 */ /* 0x000fc600078ec0ff */
[----:B------:R-:W-:Y:S01]  /*c670*/  IMAD R2, R0, 0x50, R27 ;  /* 0x0000005000027824 */ /* 0x000fe200078e021b */
[----:B------:R-:W-:Y:S02]  /*c680*/  @P2 LOP3.LUT R16, R16, 0x2, RZ, 0xfc, !PT ;  /* 0x0000000210102812 */ /* 0x000fe400078efcff */
[C---:B------:R-:W-:Y:S02]  /*c690*/  LOP3.LUT R0, R37.reuse, 0xc0, RZ, 0xfc, !PT ;  /* 0x000000c025007812 */ /* 0x040fe400078efcff */
[----:B------:R-:W-:Y:S01]  /*c6a0*/  LOP3.LUT R16, R16, 0xffffefff, RZ, 0xc0, !PT ;  /* 0xffffefff10107812 */ /* 0x000fe200078ec0ff */
[----:B------:R0:W-:Y:S01]  /*c6b0*/  STL [R1+0x8], R2 ;  /* 0x0000080201007387 */ /* 0x0001e20000100800 */
[----:B------:R-:W-:Y:S02]  /*c6c0*/  ISETP.GE.AND P2, PT, R37, UR7, PT ;  /* 0x0000000725007c0c */ /* 0x000fe4000bf46270 */
[----:B------:R-:W-:-:S04]  /*c6d0*/  @P1 LOP3.LUT R16, R16, 0x1000, RZ, 0xfc, !PT ;  /* 0x0000100010101812 */ /* 0x000fc800078efcff */
[----:B------:R-:W-:-:S04]  /*c6e0*/  LOP3.LUT R16, R16, 0xffffffdf, RZ, 0xc0, !PT ;  /* 0xffffffdf10107812 */ /* 0x000fc800078ec0ff */
[----:B------:R-:W-:Y:S02]  /*c6f0*/  @P0 LOP3.LUT R16, R16, 0x20, RZ, 0xfc, !PT ;  /* 0x0000002010100812 */ /* 0x000fe400078efcff */
[----:B------:R-:W-:Y:S02]  /*c700*/  ISETP.GE.AND P0, PT, R2, UR38, PT ;  /* 0x0000002602007c0c */ /* 0x000fe4000bf06270 */
[----:B------:R-:W-:Y:S02]  /*c710*/  LOP3.LUT R16, R16, 0xfffffffe, RZ, 0xc0, !PT ;  /* 0xfffffffe10107812 */ /* 0x000fe400078ec0ff */
[----:B------:R-:W-:Y:S02]  /*c720*/  ISETP.LT.U32.AND P1, PT, R27, 0x50, !P0 ;  /* 0x000000501b00780c */ /* 0x000fe40004721070 */
[----:B------:R-:W-:Y:S02]  /*c730*/  ISETP.GE.AND P0, PT, R0, UR7, PT ;  /* 0x0000000700007c0c */ /* 0x000fe4000bf06270 */
[----:B------:R-:W-:-:S02]  /*c740*/  LOP3.LUT R16, R16, 0xfffffbff, RZ, 0xc0, !PT ;  /* 0xfffffbff10107812 */ /* 0x000fc400078ec0ff */
[----:B0-----:R-:W-:-:S05]  /*c750*/  LEA R2, R26, UR39, 0x1 ;  /* 0x000000271a027c11 */ /* 0x001fca000f8e08ff */
[----:B------:R0:W-:Y:S02]  /*c760*/  STL [R1+0x4], R2 ;  /* 0x0000040201007387 */ /* 0x0001e40000100800 */
[----:B------:R-:W-:Y:S02]  /*c770*/  @P1 LOP3.LUT R16, R16, 0x400, RZ, 0xfc, !PT ;  /* 0x0000040010101812 */ /* 0x000fe400078efcff */
[----:B------:R-:W-:Y:S02]  /*c780*/  ISETP.GE.AND P1, PT, R0, UR8, PT ;  /* 0x0000000800007c0c */ /* 0x000fe4000bf26270 */
[----:B------:R-:W-:Y:S02]  /*c790*/  @P0 LOP3.LUT R16, R16, 0x1, RZ, 0xfc, !PT ;  /* 0x0000000110100812 */ /* 0x000fe400078efcff */
[----:B------:R-:W-:Y:S02]  /*c7a0*/  ISETP.GE.AND P0, PT, R0, UR7, PT ;  /* 0x0000000700007c0c */ /* 0x000fe4000bf06270 */
[----:B------:R-:W-:-:S07]  /*c7b0*/  LOP3.LUT R16, R16, 0xfffff7ff, RZ, 0xc0, !PT ;  /* 0xfffff7ff10107812 */ /* 0x000fce00078ec0ff */
[----:B------:R-:W-:Y:S02]  /*c7c0*/  @P1 LOP3.LUT R16, R16, 0x800, RZ, 0xfc, !PT ;  /* 0x0000080010101812 */ /* 0x000fe400078efcff */
[----:B------:R-:W-:Y:S02]  /*c7d0*/  ISETP.GE.AND P1, PT, R37, UR7, PT ;  /* 0x0000000725007c0c */ /* 0x000fe4000bf26270 */
[----:B------:R-:W-:-:S04]  /*c7e0*/  LOP3.LUT R16, R16, 0xffffffef, RZ, 0xc0, !PT ;  /* 0xffffffef10107812 */ /* 0x000fc800078ec0ff */
[----:B------:R-:W-:Y:S02]  /*c7f0*/  @P0 LOP3.LUT R16, R16, 0x10, RZ, 0xfc, !PT ;  /* 0x0000001010100812 */ /* 0x000fe400078efcff */
[----:B------:R-:W-:Y:S02]  /*c800*/  ISETP.GE.AND P0, PT, R37, UR8, PT ;  /* 0x0000000825007c0c */ /* 0x000fe4000bf06270 */
[----:B------:R-:W-:-:S04]  /*c810*/  LOP3.LUT R16, R16, 0xfffffff7, RZ, 0xc0, !PT ;  /* 0xfffffff710107812 */ /* 0x000fc800078ec0ff */
[----:B------:R-:W-:-:S04]  /*c820*/  @P2 LOP3.LUT R16, R16, 0x8, RZ, 0xfc, !PT ;  /* 0x0000000810102812 */ /* 0x000fc800078efcff */
[----:B------:R-:W-:-:S04]  /*c830*/  LOP3.LUT R16, R16, 0xffffbfff, RZ, 0xc0, !PT ;  /* 0xffffbfff10107812 */ /* 0x000fc800078ec0ff */
[----:B------:R-:W-:-:S04]  /*c840*/  LOP3.LUT R16, R16, 0xffffff7f, RZ, 0xc0, !PT ;  /* 0xffffff7f10107812 */ /* 0x000fc800078ec0ff */
[----:B------:R-:W-:-:S04]  /*c850*/  @P1 LOP3.LUT R16, R16, 0x80, RZ, 0xfc, !PT ;  /* 0x0000008010101812 */ /* 0x000fc800078efcff */
[----:B0-----:R-:W-:-:S07]  /*c860*/  @P0 LOP3.LUT R16, R16, 0x4000, RZ, 0xfc, !PT ;  /* 0x0000400010100812 */ /* 0x001fce00078efcff */
.L_x_77:
[----:B0-----:R-:W0:Y:S01]  /*c870*/  LDC R0, c[0x0][0xc38] ;  /* 0x00030e00ff007b82 */ /* 0x001e220000000800 */
[----:B------:R-:W-:Y:S01]  /*c880*/  IMAD.MOV.U32 R24, RZ, RZ, R36 ;  /* 0x000000ffff187224 */ /* 0x000fe200078e0024 */
[----:B------:R-:W-:Y:S05]  /*c890*/  YIELD ;  /* 0x0000000000007946 */ /* 0x000fea0003800000 */
[----:B------:R-:W-:Y:S01]  /*c8a0*/  ULDC.64 UR4, c[0x0][0xa28] ;  /* 0x00028a0000047ab9 */ /* 0x000fe20000000a00 */
[----:B------:R-:W-:Y:S01]  /*c8b0*/  IMAD.MOV.U32 R31, RZ, RZ, RZ ;  /* 0x000000ffff1f7224 */ /* 0x000fe200078e00ff */
[----:B0-----:R-:W-:-:S13]  /*c8c0*/  ISETP.NE.AND P0, PT, R0, 0x1, PT ;  /* 0x000000010000780c */ /* 0x001fda0003f05270 */
[----:B------:R-:W0:Y:S08]  /*c8d0*/  @P0 LDC R3, c[0x0][0xc3c] ;  /* 0x00030f00ff030b82 */ /* 0x000e300000000800 */
[----:B------:R-:W1:Y:S01]  /*c8e0*/  @P0 LDC R5, c[0x0][0xc40] ;  /* 0x00031000ff050b82 */ /* 0x000e620000000800 */
[----:B0-----:R-:W-:-:S05]  /*c8f0*/  @P0 IMAD.HI.U32 R0, R36, R3, RZ ;  /* 0x0000000324000227 */ /* 0x001fca00078e00ff */
[----:B-1----:R-:W-:Y:S02]  /*c900*/  @P0 SHF.R.U32.HI R24, RZ, R5, R0 ;  /* 0x00000005ff180219 */ /* 0x002fe40000011600 */
[----:B------:R-:W0:Y:S03]  /*c910*/  LDC R0, c[0x0][0xc44] ;  /* 0x00031100ff007b82 */ /* 0x000e260000000800 */
[----:B------:R-:W-:Y:S01]  /*c920*/  IMAD.MOV.U32 R23, RZ, RZ, R24 ;  /* 0x000000ffff177224 */ /* 0x000fe200078e0018 */
[----:B0-----:R-:W-:-:S13]  /*c930*/  ISETP.NE.AND P0, PT, R0, 0x1, PT ;  /* 0x000000010000780c */ /* 0x001fda0003f05270 */
[----:B------:R-:W0:Y:S02]  /*c940*/  @P0 LDC.64 R2, c[0x0][0xc48] ;  /* 0x00031200ff020b82 */ /* 0x000e240000000a00 */
[----:B0-----:R-:W-:-:S05]  /*c950*/  @P0 IMAD.HI.U32 R0, R24, R2, RZ ;  /* 0x0000000218000227 */ /* 0x001fca00078e00ff */
[----:B------:R-:W-:Y:S02]  /*c960*/  @P0 SHF.R.U32.HI R23, RZ, R3, R0 ;  /* 0x00000003ff170219 */ /* 0x000fe40000011600 */
[----:B------:R-:W-:-:S04]  /*c970*/  ISETP.NE.U32.AND P0, PT, RZ, UR4, PT ;  /* 0x00000004ff007c0c */ /* 0x000fc8000bf05070 */
[----:B------:R-:W-:-:S13]  /*c980*/  ISETP.NE.AND.EX P0, PT, RZ, UR5, PT, P0 ;  /* 0x00000005ff007c0c */ /* 0x000fda000bf05300 */
[----:B------:R-:W0:Y:S01]  /*c990*/  @P0 LDC.64 R2, c[0x0][0xa28] ;  /* 0x00028a00ff020b82 */ /* 0x000e220000000a00 */
[----:B------:R-:W-:-:S04]  /*c9a0*/  UIADD3 UR4, UR39, 0x24400, URZ ;  /* 0x0002440027047890 */ /* 0x000fc8000fffe03f */
[----:B------:R-:W-:Y:S01]  /*c9b0*/  ULOP3.LUT UP0, URZ, UR4, 0x3ff, URZ, 0xc0, !UPT ;  /* 0x000003ff043f7892 */ /* 0x000fe2000f80c03f */
[----:B0-----:R-:W-:-:S05]  /*c9c0*/  @P0 IMAD.WIDE R2, R23, 0x4, R2 ;  /* 0x0000000417020825 */ /* 0x001fca00078e0202 */
[----:B------:R0:W5:Y:S01]  /*c9d0*/  @P0 LDG.E R31, desc[UR36][R2.64] ;  /* 0x00000024021f0981 */ /* 0x000162000c1e1900 */
[----:B------:R-:W-:-:S13]  /*c9e0*/  PLOP3.LUT P0, PT, PT, PT, UP0, 0x80, 0x0 ;  /* 0x000000000000781c */ /* 0x000fda0003f0f008 */
[----:B0-----:R-:W-:Y:S05]  /*c9f0*/  @!P0 BRA `(.L_x_41) ;  /* 0x0000000000408947 */ /* 0x001fea0003800000 */
[----:B------:R-:W-:Y:S01]  /*ca00*/  MOV R2, 0x0 ;  /* 0x0000000000027802 */ /* 0x000fe20000000f00 */
[----:B------:R-:W-:Y:S01]  /*ca10*/  ULDC.64 UR4, c[0x4][0xa8] ;  /* 0x01002a0000047ab9 */ /* 0x000fe20000000a00 */
[----:B------:R-:W-:Y:S01]  /*ca20*/  ULDC.64 UR6, c[0x4][0xb0] ;  /* 0x01002c0000067ab9 */ /* 0x000fe20000000a00 */
[----:B------:R-:W-:Y:S01]  /*ca30*/  MOV R4, UR4 ;  /* 0x0000000400047c02 */ /* 0x000fe20008000f00 */
[----:B------:R-:W-:Y:S01]  /*ca40*/  IMAD.U32 R5, RZ, RZ, UR5 ;  /* 0x00000005ff057e24 */ /* 0x000fe2000f8e00ff */
[----:B------:R-:W-:Y:S01]  /*ca50*/  ULDC.64 UR4, c[0x4][0x8] ;  /* 0x0100020000047ab9 */ /* 0x000fe20000000a00 */
[----:B------:R-:W0:Y:S01]  /*ca60*/  LDC.64 R2, c[0x4][R2] ;  /* 0x0100000002027b82 */ /* 0x000e220000000a00 */
[----:B------:R-:W-:Y:S01]  /*ca70*/  IMAD.U32 R6, RZ, RZ, UR6 ;  /* 0x00000006ff067e24 */ /* 0x000fe2000f8e00ff */
[----:B------:R-:W-:Y:S01]  /*ca80*/  MOV R10, UR4 ;  /* 0x00000004000a7c02 */ /* 0x000fe20008000f00 */
[----:B------:R-:W-:Y:S01]  /*ca90*/  IMAD.U32 R7, RZ, RZ, UR7 ;  /* 0x00000007ff077e24 */ /* 0x000fe2000f8e00ff */
[----:B------:R-:W-:Y:S01]  /*caa0*/  MOV R13, RZ ;  /* 0x000000ff000d7202 */ /* 0x000fe20000000f00 */
[----:B------:R-:W-:-:S02]  /*cab0*/  IMAD.U32 R11, RZ, RZ, UR5 ;  /* 0x00000005ff0b7e24 */ /* 0x000fc4000f8e00ff */
[----:B------:R-:W-:Y:S02]  /*cac0*/  IMAD.MOV.U32 R8, RZ, RZ, 0x70 ;  /* 0x00000070ff087424 */ /* 0x000fe400078e00ff */
[----:B------:R-:W-:-:S07]  /*cad0*/  IMAD.MOV.U32 R12, RZ, RZ, 0x1 ;  /* 0x00000001ff0c7424 */ /* 0x000fce00078e00ff */
[----:B------:R-:W-:-:S07]  /*cae0*/  LEPC R20, `(.L_x_41) ;  /* 0x000000001014794e */ /* 0x000fce0000000000 */
[----:B0----5:R-:W-:Y:S05]  /*caf0*/  CALL.ABS.NOINC R2 ;  /* 0x0000000002007343 */ /* 0x021fea0003c00000 */
.L_x_41:
[----:B------:R-:W-:-:S04]  /*cb00*/  UIADD3 UR4, UR39, 0x400, URZ ;  /* 0x0000040027047890 */ /* 0x000fc8000fffe03f */
[----:B------:R-:W-:-:S06]  /*cb10*/  ULOP3.LUT UP0, URZ, UR4, 0x3ff, URZ, 0xc0, !UPT ;  /* 0x000003ff043f7892 */ /* 0x000fcc000f80c03f */
[----:B------:R-:W-:-:S13]  /*cb20*/  PLOP3.LUT P0, PT, PT, PT, UP0, 0x80, 0x0 ;  /* 0x000000000000781c */ /* 0x000fda0003f0f008 */
[----:B------:R-:W-:Y:S05]  /*cb30*/  @!P0 BRA `(.L_x_42) ;  /* 0x00000000007c8947 */ /* 0x000fea0003800000 */
[----:B------:R-:W-:Y:S01]  /*cb40*/  MOV R17, 0x0 ;  /* 0x0000000000117802 */ /* 0x000fe20000000f00 */
[----:B------:R-:W-:Y:S01]  /*cb50*/  ULDC.64 UR6, c[0x4][0xa8] ;  /* 0x01002a0000067ab9 */ /* 0x000fe20000000a00 */
[----:B------:R-:W-:Y:S01]  /*cb60*/  ULDC.64 UR8, c[0x4][0xb0] ;  /* 0x01002c0000087ab9 */ /* 0x000fe20000000a00 */
[----:B------:R-:W-:Y:S01]  /*cb70*/  ULDC.64 UR4, c[0x4][0x10] ;  /* 0x0100040000047ab9 */ /* 0x000fe20000000a00 */
[----:B------:R0:W1:Y:S01]  /*cb80*/  LDC.64 R2, c[0x4][R17] ;  /* 0x0100000011027b82 */ /* 0x0000620000000a00 */
[----:B------:R-:W-:Y:S01]  /*cb90*/  IMAD.U32 R4, RZ, RZ, UR6 ;  /* 0x00000006ff047e24 */ /* 0x000fe2000f8e00ff */
[----:B------:R-:W-:Y:S01]  /*cba0*/  MOV R7, UR9 ;  /* 0x0000000900077c02 */ /* 0x000fe20008000f00 */
[----:B------:R-:W-:Y:S01]  /*cbb0*/  IMAD.U32 R5, RZ, RZ, UR7 ;  /* 0x00000007ff057e24 */ /* 0x000fe2000f8e00ff */
[----:B------:R-:W-:Y:S01]  /*cbc0*/  MOV R12, 0x1 ;  /* 0x00000001000c7802 */ /* 0x000fe20000000f00 */
[----:B------:R-:W-:Y:S02]  /*cbd0*/  IMAD.U32 R6, RZ, RZ, UR8 ;  /* 0x00000008ff067e24 */ /* 0x000fe4000f8e00ff */
[----:B------:R-:W-:-:S02]  /*cbe0*/  IMAD.U32 R10, RZ, RZ, UR4 ;  /* 0x00000004ff0a7e24 */ /* 0x000fc4000f8e00ff */
[----:B------:R-:W-:Y:S02]  /*cbf0*/  IMAD.U32 R11, RZ, RZ, UR5 ;  /* 0x00000005ff0b7e24 */ /* 0x000fe4000f8e00ff */
[----:B------:R-:W-:Y:S02]  /*cc00*/  IMAD.MOV.U32 R8, RZ, RZ, 0x70 ;  /* 0x00000070ff087424 */ /* 0x000fe400078e00ff */
[----:B0-----:R-:W-:-:S07]  /*cc10*/  IMAD.MOV.U32 R13, RZ, RZ, RZ ;  /* 0x000000ffff0d7224 */ /* 0x001fce00078e00ff */
[----:B------:R-:W-:-:S07]  /*cc20*/  LEPC R20, `(.L_x_43) ;  /* 0x000000001014794e */ /* 0x000fce0000000000 */
[----:B-1---5:R-:W-:Y:S05]  /*cc30*/  CALL.ABS.NOINC R2 ;  /* 0x0000000002007343 */ /* 0x022fea0003c00000 */
.L_x_43:
[----:B------:R0:W1:Y:S01]  /*cc40*/  LDC.64 R2, c[0x4][R17] ;  /* 0x0100000011027b82 */ /* 0x0000620000000a00 */
[----:B------:R-:W-:Y:S01]  /*cc50*/  ULDC.64 UR4, c[0x4][0xa8] ;  /* 0x01002a0000047ab9 */ /* 0x000fe20000000a00 */
[----:B------:R-:W-:Y:S01]  /*cc60*/  ULDC.64 UR6, c[0x4][0xb0] ;  /* 0x01002c0000067ab9 */ /* 0x000fe20000000a00 */
[----:B------:R-:W-:Y:S01]  /*cc70*/  IMAD.U32 R4, RZ, RZ, UR4 ;  /* 0x00000004ff047e24 */ /* 0x000fe2000f8e00ff */
[----:B------:R-:W-:Y:S01]  /*cc80*/  MOV R6, UR6 ;  /* 0x0000000600067c02 */ /* 0x000fe20008000f00 */
[----:B------:R-:W-:Y:S01]  /*cc90*/  IMAD.U32 R5, RZ, RZ, UR5 ;  /* 0x00000005ff057e24 */ /* 0x000fe2000f8e00ff */
[----:B------:R-:W-:Y:S01]  /*cca0*/  ULDC.64 UR4, c[0x4][0x18] ;  /* 0x0100060000047ab9 */ /* 0x000fe20000000a00 */
[----:B------:R-:W-:Y:S01]  /*ccb0*/  IMAD.U32 R7, RZ, RZ, UR7 ;  /* 0x00000007ff077e24 */ /* 0x000fe2000f8e00ff */
[----:B------:R-:W-:Y:S01]  /*ccc0*/  MOV R8, 0x70 ;  /* 0x0000007000087802 */ /* 0x000fe20000000f00 */
[----:B------:R-:W-:Y:S02]  /*ccd0*/  IMAD.U32 R10, RZ, RZ, UR4 ;  /* 0x00000004ff0a7e24 */ /* 0x000fe4000f8e00ff */
[----:B------:R-:W-:-:S02]  /*cce0*/  IMAD.U32 R11, RZ, RZ, UR5 ;  /* 0x00000005ff0b7e24 */ /* 0x000fc4000f8e00ff */
[----:B------:R-:W-:Y:S02]  /*ccf0*/  IMAD.MOV.U32 R12, RZ, RZ, 0x1 ;  /* 0x00000001ff0c7424 */ /* 0x000fe400078e00ff */
[----:B0-----:R-:W-:-:S07]  /*cd00*/  IMAD.MOV.U32 R13, RZ, RZ, RZ ;  /* 0x000000ffff0d7224 */ /* 0x001fce00078e00ff */
[----:B------:R-:W-:-:S07]  /*cd10*/  LEPC R20, `(.L_x_42) ;  /* 0x000000001014794e */ /* 0x000fce0000000000 */
[----:B-1----:R-:W-:Y:S05]  /*cd20*/  CALL.ABS.NOINC R2 ;  /* 0x0000000002007343 */ /* 0x002fea0003c00000 */
.L_x_42:
[----:B------:R-:W-:Y:S01]  /*cd30*/  ULDC.64 UR4, c[0x0][0x9f8] ;  /* 0x00027e0000047ab9 */ /* 0x000fe20000000a00 */
[----:B------:R-:W-:Y:S01]  /*cd40*/  IMAD.MOV.U32 R30, RZ, RZ, R23 ;  /* 0x000000ffff1e7224 */ /* 0x000fe200078e0017 */
[----:B------:R-:W-:Y:S01]  /*cd50*/  ISETP.NE.U32.AND P0, PT, RZ, UR4, PT ;  /* 0x00000004ff007c0c */ /* 0x000fe2000bf05070 */
[----:B------:R-:W0:Y:S01]  /*cd60*/  LDC R8, c[0x0][0x430] ;  /* 0x00010c00ff087b82 */ /* 0x000e220000000800 */
[----:B------:R-:W-:Y:S01]  /*cd70*/  IADD3 R19, -R23, RZ, RZ ;  /* 0x000000ff17137210 */ /* 0x000fe20007ffe1ff */
[----:B------:R-:W-:Y:S01]  /*cd80*/  ULDC UR4, c[0x0][0xc44] ;  /* 0x0003110000047ab9 */ /* 0x000fe20000000800 */
[----:B------:R-:W-:-:S13]  /*cd90*/  ISETP.NE.AND.EX P0, PT, RZ, UR5, PT, P0 ;  /* 0x00000005ff007c0c */ /* 0x000fda000bf05300 */
[----:B------:R-:W1:Y:S02]  /*cda0*/  @P0 LDC.64 R2, c[0x0][0x9f8] ;  /* 0x00027e00ff020b82 */ /* 0x000e640000000a00 */
[----:B-1----:R-:W-:-:S05]  /*cdb0*/  @P0 IMAD.WIDE R2, R23, 0x4, R2 ;  /* 0x0000000417020825 */ /* 0x002fca00078e0202 */
[----:B------:R1:W5:Y:S01]  /*cdc0*/  @P0 LDG.E R30, desc[UR36][R2.64] ;  /* 0x00000024021e0981 */ /* 0x000362000c1e1900 */
[----:B------:R-:W-:Y:S01]  /*cdd0*/  UMOV UR5, 0xffffffff ;  /* 0xffffffff00057882 */ /* 0x000fe20000000000 */
[----:B------:R-:W-:Y:S02]  /*cde0*/  IMAD R19, R19, UR4, R24 ;  /* 0x0000000413137c24 */ /* 0x000fe4000f8e0218 */
[----:B0-----:R-:W-:Y:S05]  /*cdf0*/  BRA.DIV UR5, `(.L_x_44) ;  /* 0x0000003205547947 */ /* 0x001fea000b800000 */
.L_x_94:
[----:B------:R-:W2:Y:S01]  /*ce00*/  LDL R0, [R1+0x8] ;  /* 0x0000080001007983 */ /* 0x000ea20000100800 */
[----:B------:R-:W-:Y:S02]  /*ce10*/  ISETP.NE.AND P0, PT, R8, 0x1, PT ;  /* 0x000000010800780c */ /* 0x000fe40003f05270 */
[C---:B------:R-:W-:Y:S02]  /*ce20*/  LOP3.LUT P1, RZ, R16.reuse, 0x400, RZ, 0xc0, !PT ;  /* 0x0000040010ff7812 */ /* 0x040fe4000782c0ff */
[----:B-----5:R-:W-:Y:S02]  /*ce30*/  SHF.R.S32.HI R32, RZ, 0x1f, R30 ;  /* 0x0000001fff207819 */ /* 0x020fe4000001141e */
[----:B------:R-:W-:-:S07]  /*ce40*/  LOP3.LUT R16, R16, 0xfffffdff, RZ, 0xc0, !PT ;  /* 0xfffffdff10107812 */ /* 0x000fce00078ec0ff */
[----:B-1----:R-:W0:Y:S01]  /*ce50*/  @P0 LDC R3, c[0x0][0x434] ;  /* 0x00010d00ff030b82 */ /* 0x002e220000000800 */
[----:B------:R-:W-:-:S07]  /*ce60*/  @P0 LOP3.LUT R16, R16, 0x200, RZ, 0xfc, !PT ;  /* 0x0000020010100812 */ /* 0x000fce00078efcff */
[----:B------:R-:W1:Y:S08]  /*ce70*/  @P0 LDC R5, c[0x0][0x438] ;  /* 0x00010e00ff050b82 */ /* 0x000e700000000800 */
[----:B------:R-:W3:Y:S01]  /*ce80*/  @P1 LDC.64 R6, c[0x0][0x428] ;  /* 0x00010a00ff061b82 */ /* 0x000ee20000000a00 */
[----:B------:R-:W-:Y:S02]  /*ce90*/  LOP3.LUT R16, R16, 0xfffffeff, RZ, 0xc0, !PT ;  /* 0xfffffeff10107812 */ /* 0x000fe400078ec0ff */
[----:B------:R-:W-:Y:S01]  /*cea0*/  SHF.R.S32.HI R29, RZ, 0x1f, R19 ;  /* 0x0000001fff1d7819 */ /* 0x000fe20000011413 */
[----:B--2---:R-:W-:-:S04]  /*ceb0*/  IMAD.IADD R0, R0, 0x1, R31 ;  /* 0x0000000100007824 */ /* 0x004fc800078e021f */
[----:B0-----:R-:W-:-:S04]  /*cec0*/  @P0 IMAD.HI.U32 R2, R0, R3, RZ ;  /* 0x0000000300020227 */ /* 0x001fc800078e00ff */
[----:B------:R-:W-:Y:S01]  /*ced0*/  IMAD.MOV.U32 R9, RZ, RZ, R0 ;  /* 0x000000ffff097224 */ /* 0x000fe200078e0000 */
[----:B-1----:R-:W-:Y:S01]  /*cee0*/  @P0 SHF.R.U32.HI R9, RZ, R5, R2 ;  /* 0x00000005ff090219 */ /* 0x002fe20000011602 */
[----:B---3--:R-:W-:Y:S01]  /*cef0*/  @P1 IMAD R2, R32, R6, RZ ;  /* 0x0000000620021224 */ /* 0x008fe200078e02ff */
[----:B------:R-:W0:Y:S02]  /*cf00*/  @P1 LDC.64 R4, c[0x0][0x418] ;  /* 0x00010600ff041b82 */ /* 0x000e240000000a00 */
[--C-:B------:R-:W-:Y:S01]  /*cf10*/  @P1 SHF.R.S32.HI R3, RZ, 0x1f, R9.reuse ;  /* 0x0000001fff031819 */ /* 0x100fe20000011409 */
[----:B------:R-:W-:Y:S02]  /*cf20*/  @P1 IMAD R7, R30, R7, R2 ;  /* 0x000000071e071224 */ /* 0x000fe400078e0202 */
[----:B------:R-:W-:-:S04]  /*cf30*/  @P1 IMAD.MOV.U32 R2, RZ, RZ, R9 ;  /* 0x000000ffff021224 */ /* 0x000fc800078e0009 */
[----:B------:R-:W-:-:S04]  /*cf40*/  @P1 IMAD.WIDE.U32 R2, R30, R6, R2 ;  /* 0x000000061e021225 */ /* 0x000fc800078e0002 */
[----:B------:R-:W-:Y:S01]  /*cf50*/  IMAD.MOV.U32 R6, RZ, RZ, RZ ;  /* 0x000000ffff067224 */ /* 0x000fe200078e00ff */
[----:B------:R-:W-:Y:S02]  /*cf60*/  @P1 IADD3 R3, R3, R7, RZ ;  /* 0x0000000703031210 */ /* 0x000fe40007ffe0ff */
[----:B0-----:R-:W-:-:S04]  /*cf70*/  @P1 LEA R4, P0, R2, R4, 0x2 ;  /* 0x0000000402041211 */ /* 0x001fc800078010ff */
[----:B------:R-:W-:Y:S01]  /*cf80*/  @P1 LEA.HI.X R5, R2, R5, R3, 0x2, P0 ;  /* 0x0000000502051211 */ /* 0x000fe200000f1403 */
[----:B------:R-:W-:-:S04]  /*cf90*/  IMAD.MOV R3, RZ, RZ, -R9 ;  /* 0x000000ffff037224 */ /* 0x000fc800078e0a09 */
[----:B------:R0:W5:Y:S02]  /*cfa0*/  @P1 LDG.E R6, desc[UR36][R4.64] ;  /* 0x0000002404061981 */ /* 0x000164000c1e1900 */
[----:B0-----:R-:W-:Y:S02]  /*cfb0*/  IMAD R5, R8, R3, R0 ;  /* 0x0000000308057224 */ /* 0x001fe400078e0200 */
[----:B------:R-:W-:-:S05]  /*cfc0*/  IMAD.U32 R0, RZ, RZ, UR42 ;  /* 0x0000002aff007e24 */ /* 0x000fca000f8e00ff */
[----:B------:R-:W-:-:S13]  /*cfd0*/  ISETP.NE.AND P0, PT, R0, 0x3, PT ;  /* 0x000000030000780c */ /* 0x000fda0003f05270 */
[----:B------:R-:W-:Y:S01]  /*cfe0*/  @P0 LOP3.LUT R16, R16, 0x100, RZ, 0xfc, !PT ;  /* 0x0000010010100812 */ /* 0x000fe200078efcff */
[----:B------:R-:W-:Y:S06]  /*cff0*/  @!P0 BRA `(.L_x_45) ;  /* 0x0000000000048947 */ /* 0x000fec0003800000 */
[----:B------:R-:W-:Y:S01]  /*d000*/  BPT.TRAP 0x1 ;  /* 0x000000040000795c */ /* 0x000fe20000300000 */
.L_x_45:
[----:B------:R-:W-:Y:S01]  /*d010*/  SHF.R.S32.HI R7, RZ, 0x1f, R5 ;  /* 0x0000001fff077819 */ /* 0x000fe20000011405 */
[----:B------:R-:W-:Y:S01]  /*d020*/  ULDC.64 UR4, c[0x0][0x328] ;  /* 0x0000ca0000047ab9 */ /* 0x000fe20000000a00 */
[----:B-----5:R-:W-:Y:S01]  /*d030*/  SHF.R.S32.HI R4, RZ, 0x1f, R6 ;  /* 0x0000001fff047819 */ /* 0x020fe20000011406 */
[----:B------:R-:W-:Y:S01]  /*d040*/  IMAD.WIDE.U32 R2, R5, UR4, RZ ;  /* 0x0000000405027c25 */ /* 0x000fe2000f8e00ff */
[----:B------:R-:W-:Y:S03]  /*d050*/  BSSY B0, `(.L_x_46) ;  /* 0x0000015000007945 */ /* 0x000fe60003800000 */
[----:B------:R-:W-:-:S04]  /*d060*/  IMAD R0, R7, UR4, RZ ;  /* 0x0000000407007c24 */ /* 0x000fc8000f8e02ff */
[----:B------:R-:W-:Y:S01]  /*d070*/  IMAD R9, R5, UR5, R0 ;  /* 0x0000000505097c24 */ /* 0x000fe2000f8e0200 */
[----:B------:R-:W-:-:S04]  /*d080*/  ULDC.64 UR4, c[0x0][0x338] ;  /* 0x0000ce0000047ab9 */ /* 0x000fc80000000a00 */
[----:B------:R-:W-:Y:S01]  /*d090*/  IADD3 R3, R3, R9, RZ ;  /* 0x0000000903037210 */ /* 0x000fe20007ffe0ff */
[----:B------:R-:W-:-:S04]  /*d0a0*/  IMAD R9, R4, UR4, RZ ;  /* 0x0000000404097c24 */ /* 0x000fc8000f8e02ff */
[C---:B------:R-:W-:Y:S02]  /*d0b0*/  IMAD R9, R6.reuse, UR5, R9 ;  /* 0x0000000506097c24 */ /* 0x040fe4000f8e0209 */
[----:B------:R-:W-:Y:S01]  /*d0c0*/  IMAD.WIDE.U32 R2, R6, UR4, R2 ;  /* 0x0000000406027c25 */ /* 0x000fe2000f8e0002 */
[----:B------:R-:W-:-:S03]  /*d0d0*/  ULDC.64 UR4, c[0x0][0x330] ;  /* 0x0000cc0000047ab9 */ /* 0x000fc60000000a00 */
[----:B------:R-:W-:Y:S02]  /*d0e0*/  IMAD.IADD R3, R3, 0x1, R9 ;  /* 0x0000000103037824 */ /* 0x000fe400078e0209 */
[----:B------:R-:W-:Y:S02]  /*d0f0*/  IMAD R0, R29, UR4, RZ ;  /* 0x000000041d007c24 */ /* 0x000fe4000f8e02ff */
[----:B------:R-:W-:-:S04]  /*d100*/  IMAD.WIDE.U32 R2, R19, UR4, R2 ;  /* 0x0000000413027c25 */ /* 0x000fc8000f8e0002 */
[----:B------:R-:W-:Y:S01]  /*d110*/  IMAD R9, R19, UR5, R0 ;  /* 0x0000000513097c24 */ /* 0x000fe2000f8e0200 */
[----:B------:R-:W-:Y:S01]  /*d120*/  ULDC.64 UR4, c[0x0][0x318] ;  /* 0x0000c60000047ab9 */ /* 0x000fe20000000a00 */
[----:B------:R-:W-:Y:S02]  /*d130*/  LEA R0, R22, UR39, 0x3 ;  /* 0x0000002716007c11 */ /* 0x000fe4000f8e18ff */
[----:B------:R-:W-:Y:S01]  /*d140*/  LEA R17, P0, R2, UR4, 0x1 ;  /* 0x0000000402117c11 */ /* 0x000fe2000f8008ff */
[----:B------:R-:W-:-:S05]  /*d150*/  IMAD.IADD R3, R3, 0x1, R9 ;  /* 0x0000000103037824 */ /* 0x000fca00078e0209 */
[----:B------:R-:W-:Y:S02]  /*d160*/  LEA.HI.X R18, R2, UR5, R3, 0x1, P0 ;  /* 0x0000000502127c11 */ /* 0x000fe400080f0c03 */
[----:B------:R-:W-:-:S04]  /*d170*/  SHF.L.U32 R3, R25, 0x1f, RZ ;  /* 0x0000001f19037819 */ /* 0x000fc800000006ff */
[----:B------:R-:W0:Y:S02]  /*d180*/  SYNCS.PHASECHK.TRANS64.TRYWAIT P0, [R0+URZ+0x38840], R3 ;  /* 0x03884003000075a7 */ /* 0x000e24000800017f */
[----:B0-----:R-:W-:Y:S05]  /*d190*/  @!P0 BRA `(.L_x_47) ;  /* 0x0000002c00a08947 */ /* 0x001fea0003800000 */
.L_x_95:
[----:B------:R-:W-:Y:S05]  /*d1a0*/  BSYNC B0 ;  /* 0x0000000000007941 */ /* 0x000fea0003800000 */
.L_x_46:
[----:B------:R-:W-:Y:S02]  /*d1b0*/  ULDC.64 UR4, c[0x0][0x300] ;  /* 0x0000c00000047ab9 */ /* 0x000fe40000000a00 */
[----:B------:R-:W-:-:S04]  /*d1c0*/  IMAD R2, R7, UR4, RZ ;  /* 0x0000000407027c24 */ /* 0x000fc8000f8e02ff */
[C---:B------:R-:W-:Y:S02]  /*d1d0*/  IMAD R7, R5.reuse, UR5, R2 ;  /* 0x0000000505077c24 */ /* 0x040fe4000f8e0202 */
[----:B0-----:R-:W-:Y:S01]  /*d1e0*/  IMAD.WIDE.U32 R2, R5, UR4, RZ ;  /* 0x0000000405027c25 */ /* 0x001fe2000f8e00ff */
[----:B------:R-:W-:-:S03]  /*d1f0*/  ULDC.64 UR4, c[0x0][0x310] ;  /* 0x0000c40000047ab9 */ /* 0x000fc60000000a00 */
[----:B------:R-:W-:Y:S02]  /*d200*/  IMAD.IADD R3, R3, 0x1, R7 ;  /* 0x0000000103037824 */ /* 0x000fe400078e0207 */
[----:B------:R-:W-:Y:S02]  /*d210*/  IMAD R5, R4, UR4, RZ ;  /* 0x0000000404057c24 */ /* 0x000fe4000f8e02ff */
[----:B------:R-:W-:-:S04]  /*d220*/  IMAD.WIDE.U32 R2, R6, UR4, R2 ;  /* 0x0000000406027c25 */ /* 0x000fc8000f8e0002 */
[----:B------:R-:W-:Y:S01]  /*d230*/  IMAD R5, R6, UR5, R5 ;  /* 0x0000000506057c24 */ /* 0x000fe2000f8e0205 */
[----:B------:R-:W-:Y:S02]  /*d240*/  ULDC.64 UR4, c[0x0][0x308] ;  /* 0x0000c20000047ab9 */ /* 0x000fe40000000a00 */
[----:B------:R-:W-:Y:S02]  /*d250*/  IMAD R4, R29, UR4, RZ ;  /* 0x000000041d047c24 */ /* 0x000fe4000f8e02ff */
[----:B------:R-:W-:Y:S02]  /*d260*/  IADD3 R3, R3, R5, RZ ;  /* 0x0000000503037210 */ /* 0x000fe40007ffe0ff */
[C---:B------:R-:W-:Y:S02]  /*d270*/  IMAD R5, R19.reuse, UR5, R4 ;  /* 0x0000000513057c24 */ /* 0x040fe4000f8e0204 */
[----:B------:R-:W-:Y:S01]  /*d280*/  IMAD.WIDE.U32 R2, R19, UR4, R2 ;  /* 0x0000000413027c25 */ /* 0x000fe2000f8e0002 */
[----:B------:R-:W-:-:S03]  /*d290*/  ULDC.64 UR4, c[0x0][0x2e8] ;  /* 0x0000ba0000047ab9 */ /* 0x000fc60000000a00 */
[----:B------:R-:W-:Y:S01]  /*d2a0*/  IMAD.IADD R3, R3, 0x1, R5 ;  /* 0x0000000103037824 */ /* 0x000fe200078e0205 */
[----:B------:R-:W-:Y:S01]  /*d2b0*/  LEA R4, P0, R2, UR4, 0x1 ;  /* 0x0000000402047c11 */ /* 0x000fe2000f8008ff */
[----:B------:R-:W-:Y:S01]  /*d2c0*/  UMOV UR4, 0xffffffff ;  /* 0xffffffff00047882 */ /* 0x000fe20000000000 */
[----:B------:R-:W-:Y:S02]  /*d2d0*/  IMAD R5, R22, 0x5000, R26 ;  /* 0x0000500016057824 */ /* 0x000fe400078e021a */
[----:B------:R-:W-:Y:S01]  /*d2e0*/  LEA.HI.X R6, R2, UR5, R3, 0x1, P0 ;  /* 0x0000000502067c11 */ /* 0x000fe200080f0c03 */
[----:B------:R-:W-:Y:S08]  /*d2f0*/  BRA.DIV UR4, `(.L_x_48) ;  /* 0x0000002e045c7947 */ /* 0x000ff0000b800000 */
[----:B------:R-:W0:Y:S01]  /*d300*/  SHFL.IDX PT, R14, R4, RZ, 0x181f ;  /* 0x00181fff040e7589 */ /* 0x000e2200000e0000 */
[----:B------:R-:W-:Y:S02]  /*d310*/  ISETP.GE.AND P0, PT, R33, 0x1, PT ;  /* 0x000000012100780c */ /* 0x000fe40003f06270 */
[C---:B------:R-:W-:Y:S01]  /*d320*/  LOP3.LUT P5, RZ, R16.reuse, 0x8, RZ, 0xc0, !PT ;  /* 0x0000000810ff7812 */ /* 0x040fe200078ac0ff */
[----:B------:R-:W1:Y:S01]  /*d330*/  SHFL.IDX PT, R2, R6, RZ, 0x181f ;  /* 0x00181fff06027589 */ /* 0x000e6200000e0000 */
[C---:B------:R-:W-:Y:S02]  /*d340*/  LOP3.LUT P4, RZ, R16.reuse, 0x4, RZ, 0xc0, !PT ;  /* 0x0000000410ff7812 */ /* 0x040fe4000788c0ff */
[C---:B------:R-:W-:Y:S01]  /*d350*/  LOP3.LUT P3, RZ, R16.reuse, 0x2, RZ, 0xc0, !PT ;  /* 0x0000000210ff7812 */ /* 0x040fe2000786c0ff */
[----:B------:R-:W-:Y:S01]  /*d360*/  SHFL.IDX PT, R8, R6, 0x1, 0x181f ;  /* 0x00381f0006087f89 */ /* 0x000fe200000e0000 */
[----:B------:R-:W-:-:S05]  /*d370*/  LOP3.LUT P2, RZ, R16, 0x1, RZ, 0xc0, !PT ;  /* 0x0000000110ff7812 */ /* 0x000fca000784c0ff */
[----:B------:R-:W-:Y:S02]  /*d380*/  @P0 LEA R7, R5, UR39, 0x1 ;  /* 0x0000002705070c11 */ /* 0x000fe4000f8e08ff */
[----:B0-----:R-:W-:-:S05]  /*d390*/  @P0 LEA R14, P1, R37, R14, 0x1 ;  /* 0x0000000e250e0211 */ /* 0x001fca00078208ff */
[----:B-1----:R-:W-:Y:S02]  /*d3a0*/  @P0 IMAD.X R3, RZ, RZ, R2, P1 ;  /* 0x000000ffff030224 */ /* 0x002fe400008e0602 */
[----:B------:R-:W-:Y:S02]  /*d3b0*/  @P0 IMAD.MOV.U32 R2, RZ, RZ, R14 ;  /* 0x000000ffff020224 */ /* 0x000fe400078e000e */
[----:B------:R-:W0:Y:S04]  /*d3c0*/  SHFL.IDX PT, R14, R4, 0x1, 0x181f ;  /* 0x00381f00040e7f89 */ /* 0x000e2800000e0000 */
[----:B------:R-:W-:Y:S04]  /*d3d0*/  @P0 LDGSTS.E.BYPASS.LTC128B.128 [R7+0x24400], desc[UR36][R2.64], !P5 ;  /* 0x2440000002070fae */ /* 0x000fe8000e901d64 */
[----:B------:R-:W-:Y:S04]  /*d3e0*/  @P0 LDGSTS.E.BYPASS.LTC128B.128 [R7+0x26c00], desc[UR36][R2.64+0x80], !P4 ;  /* 0x26c0008002070fae */ /* 0x000fe8000e101d64 */
[----:B------:R-:W-:Y:S04]  /*d3f0*/  @P0 LDGSTS.E.BYPASS.LTC128B.128 [R7+0x29400], desc[UR36][R2.64+0x100], !P3 ;  /* 0x2940010002070fae */ /* 0x000fe8000d901d64 */
[----:B------:R1:W-:Y:S01]  /*d400*/  @P0 LDGSTS.E.BYPASS.LTC128B.128 [R7+0x2bc00], desc[UR36][R2.64+0x180], !P2 ;  /* 0x2bc0018002070fae */ /* 0x0003e2000d101d64 */
[----:B------:R-:W-:-:S03]  /*d410*/  ISETP.GE.AND P0, PT, R33, 0x11, PT ;  /* 0x000000112100780c */ /* 0x000fc60003f06270 */
[----:B-1----:R-:W-:Y:S10]  /*d420*/  SHFL.IDX PT, R7, R6, 0x2, 0x181f ;  /* 0x00581f0006077f89 */ /* 0x002ff400000e0000 */
[----:B0-----:R-:W-:-:S02]  /*d430*/  @P0 LEA R14, P1, R37, R14, 0x1 ;  /* 0x0000000e250e0211 */ /* 0x001fc400078208ff */
[----:B------:R-:W-:Y:S02]  /*d440*/  @P0 LEA R21, R5, UR39, 0x1 ;  /* 0x0000002705150c11 */ /* 0x000fe4000f8e08ff */
[----:B------:R-:W-:Y:S01]  /*d450*/  @P0 IADD3.X R9, RZ, R8, RZ, P1, !PT ;  /* 0x00000008ff090210 */ /* 0x000fe20000ffe4ff */
[----:B------:R-:W-:Y:S02]  /*d460*/  @P0 IMAD.MOV.U32 R2, RZ, RZ, R14 ;  /* 0x000000ffff020224 */ /* 0x000fe400078e000e */
[----:B------:R-:W0:Y:S02]  /*d470*/  SHFL.IDX PT, R14, R4, 0x2, 0x181f ;  /* 0x00581f00040e7f89 */ /* 0x000e2400000e0000 */
[----:B------:R-:W-:-:S05]  /*d480*/  @P0 IMAD.MOV.U32 R3, RZ, RZ, R9 ;  /* 0x000000ffff030224 */ /* 0x000fca00078e0009 */
[----:B------:R-:W-:Y:S04]  /*d490*/  @P0 LDGSTS.E.BYPASS.LTC128B.128 [R21+0x24c00], desc[UR36][R2.64], !P5 ;  /* 0x24c0000002150fae */ /* 0x000fe8000e901d64 */
[----:B------:R-:W-:Y:S04]  /*d4a0*/  @P0 LDGSTS.E.BYPASS.LTC128B.128 [R21+0x27400], desc[UR36][R2.64+0x80], !P4 ;  /* 0x2740008002150fae */ /* 0x000fe8000e101d64 */
[----:B------:R-:W-:Y:S04]  /*d4b0*/  @P0 LDGSTS.E.BYPASS.LTC128B.128 [R21+0x29c00], desc[UR36][R2.64+0x100], !P3 ;  /* 0x29c0010002150fae */ /* 0x000fe8000d901d64 */
[----:B------:R1:W-:Y:S01]  /*d4c0*/  @P0 LDGSTS.E.BYPASS.LTC128B.128 [R21+0x2c400], desc[UR36][R2.64+0x180], !P2 ;  /* 0x2c40018002150fae */ /* 0x0003e2000d101d64 */
[----:B------:R-:W-:-:S13]  /*d4d0*/  ISETP.GE.AND P0, PT, R33, 0x21, PT ;  /* 0x000000212100780c */ /* 0x000fda0003f06270 */
[----:B0-----:R-:W-:Y:S02]  /*d4e0*/  @P0 LEA R14, P1, R37, R14, 0x1 ;  /* 0x0000000e250e0211 */ /* 0x001fe400078208ff */
[----:B------:R-:W-:Y:S02]  /*d4f0*/  @P0 LEA R9, R5, UR39, 0x1 ;  /* 0x0000002705090c11 */ /* 0x000fe4000f8e08ff */
[----:B-1----:R-:W-:Y:S01]  /*d500*/  @P0 MOV R2, R14 ;  /* 0x0000000e00020202 */ /* 0x002fe20000000f00 */
[----:B------:R-:W-:Y:S01]  /*d510*/  @P0 IMAD.X R7, RZ, RZ, R7, P1 ;  /* 0x000000ffff070224 */ /* 0x000fe200008e0607 */
[----:B------:R-:W0:Y:S03]  /*d520*/  SHFL.IDX PT, R14, R4, 0x3, 0x181f ;  /* 0x00781f00040e7f89 */ /* 0x000e2600000e0000 */
[----:B------:R-:W-:Y:S02]  /*d530*/  @P0 IMAD.MOV.U32 R3, RZ, RZ, R7 ;  /* 0x000000ffff030224 */ /* 0x000fe400078e0007 */
[----:B------:R-:W1:Y:S04]  /*d540*/  SHFL.IDX PT, R7, R6, 0x3, 0x181f ;  /* 0x00781f0006077f89 */ /* 0x000e6800000e0000 */
[----:B------:R-:W-:Y:S04]  /*d550*/  @P0 LDGSTS.E.BYPASS.LTC128B.128 [R9+0x25400], desc[UR36][R2.64], !P5 ;  /* 0x2540000002090fae */ /* 0x000fe8000e901d64 */
[----:B------:R-:W-:Y:S04]  /*d560*/  @P0 LDGSTS.E.BYPASS.LTC128B.128 [R9+0x27c00], desc[UR36][R2.64+0x80], !P4 ;  /* 0x27c0008002090fae */ /* 0x000fe8000e101d64 */
[----:B------:R-:W-:Y:S04]  /*d570*/  @P0 LDGSTS.E.BYPASS.LTC128B.128 [R9+0x2a400], desc[UR36][R2.64+0x100], !P3 ;  /* 0x2a40010002090fae */ /* 0x000fe8000d901d64 */
[----:B------:R2:W-:Y:S01]  /*d580*/  @P0 LDGSTS.E.BYPASS.LTC128B.128 [R9+0x2cc00], desc[UR36][R2.64+0x180], !P2 ;  /* 0x2cc0018002090fae */ /* 0x0005e2000d101d64 */
[----:B------:R-:W-:-:S13]  /*d590*/  ISETP.GE.AND P0, PT, R33, 0x31, PT ;  /* 0x000000312100780c */ /* 0x000fda0003f06270 */
[----:B0-----:R-:W-:Y:S02]  /*d5a0*/  @P0 LEA R14, P1, R37, R14, 0x1 ;  /* 0x0000000e250e0211 */ /* 0x001fe400078208ff */
[----:B------:R-:W-:-:S03]  /*d5b0*/  @P0 LEA R21, R5, UR39, 0x1 ;  /* 0x0000002705150c11 */ /* 0x000fc6000f8e08ff */
[----:B-1----:R-:W-:Y:S02]  /*d5c0*/  @P0 IMAD.X R7, RZ, RZ, R7, P1 ;  /* 0x000000ffff070224 */ /* 0x002fe400008e0607 */
[----:B--2---:R-:W-:Y:S02]  /*d5d0*/  @P0 IMAD.MOV.U32 R2, RZ, RZ, R14 ;  /* 0x000000ffff020224 */ /* 0x004fe400078e000e */
[----:B------:R0:W1:Y:S01]  /*d5e0*/  SHFL.IDX PT, R14, R4, 0x4, 0x181f ;  /* 0x00981f00040e7f89 */ /* 0x00006200000e0000 */
[----:B------:R-:W-:-:S03]  /*d5f0*/  @P0 MOV R3, R7 ;  /* 0x0000000700030202 */ /* 0x000fc60000000f00 */
[----:B------:R0:W2:Y:S04]  /*d600*/  SHFL.IDX PT, R7, R6, 0x4, 0x181f ;  /* 0x00981f0006077f89 */ /* 0x0000a800000e0000 */
[----:B------:R0:W-:Y:S04]  /*d610*/  @P0 LDGSTS.E.BYPASS.LTC128B.128 [R21+0x25c00], desc[UR36][R2.64], !P5 ;  /* 0x25c0000002150fae */ /* 0x0001e8000e901d64 */
[----:B------:R0:W-:Y:S04]  /*d620*/  @P0 LDGSTS.E.BYPASS.LTC128B.128 [R21+0x28400], desc[UR36][R2.64+0x80], !P4 ;  /* 0x2840008002150fae */ /* 0x0001e8000e101d64 */
[----:B------:R0:W-:Y:S04]  /*d630*/  @P0 LDGSTS.E.BYPASS.LTC128B.128 [R21+0x2ac00], desc[UR36][R2.64+0x100], !P3 ;  /* 0x2ac0010002150fae */ /* 0x0001e8000d901d64 */
[----:B------:R0:W-:Y:S02]  /*d640*/  @P0 LDGSTS.E.BYPASS.LTC128B.128 [R21+0x2d400], desc[UR36][R2.64+0x180], !P2 ;  /* 0x2d40018002150fae */ /* 0x0001e4000d101d64 */
.L_x_107:
[----:B------:R-:W-:Y:S01]  /*d650*/  ISETP.GE.AND P0, PT, R33, 0x41, PT ;  /* 0x000000412100780c */ /* 0x000fe20003f06270 */
[----:B------:R-:W-:-:S12]  /*d660*/  BSSY B0, `(.L_x_49) ;  /* 0x0000010000007945 */ /* 0x000fd80003800000 */
[----:B------:R-:W-:Y:S05]  /*d670*/  @!P0 BRA `(.L_x_50) ;  /* 0x0000000000388947 */ /* 0x000fea0003800000 */
[C---:B------:R-:W-:Y:S02]  /*d680*/  LOP3.LUT P4, RZ, R16.reuse, 0x8, RZ, 0xc0, !PT ;  /* 0x0000000810ff7812 */ /* 0x040fe4000788c0ff */
[C---:B------:R-:W-:Y:S02]  /*d690*/  LOP3.LUT P3, RZ, R16.reuse, 0x4, RZ, 0xc0, !PT ;  /* 0x0000000410ff7812 */ /* 0x040fe4000786c0ff */
[C---:B------:R-:W-:Y:S02]  /*d6a0*/  LOP3.LUT P2, RZ, R16.reuse, 0x2, RZ, 0xc0, !PT ;  /* 0x0000000210ff7812 */ /* 0x040fe4000784c0ff */
[----:B------:R-:W-:Y:S02]  /*d6b0*/  LOP3.LUT P1, RZ, R16, 0x1, RZ, 0xc0, !PT ;  /* 0x0000000110ff7812 */ /* 0x000fe4000782c0ff */
[----:B01----:R-:W-:Y:S02]  /*d6c0*/  LEA R2, P0, R37, R14, 0x1 ;  /* 0x0000000e25027211 */ /* 0x003fe400078008ff */
[----:B------:R-:W-:-:S03]  /*d6d0*/  LEA R5, R5, UR39, 0x1 ;  /* 0x0000002705057c11 */ /* 0x000fc6000f8e08ff */
[----:B--2---:R-:W-:-:S05]  /*d6e0*/  IMAD.X R3, RZ, RZ, R7, P0 ;  /* 0x000000ffff037224 */ /* 0x004fca00000e0607 */
[----:B------:R-:W-:Y:S01]  /*d6f0*/  @!PT LDS RZ, [RZ] ;  /* 0x00000000fffff984 */ /* 0x000fe20000000800 */
[----:B------:R-:W-:Y:S01]  /*d700*/  @!PT LDS RZ, [RZ] ;  /* 0x00000000fffff984 */ /* 0x000fe20000000800 */
[----:B------:R-:W-:Y:S01]  /*d710*/  @!PT LDS RZ, [RZ] ;  /* 0x00000000fffff984 */ /* 0x000fe20000000800 */
[----:B------:R3:W-:Y:S04]  /*d720*/  LDGSTS.E.BYPASS.LTC128B.128 [R5+0x26400], desc[UR36][R2.64], !P4 ;  /* 0x2640000002057fae */ /* 0x0007e8000e101d64 */
[----:B------:R3:W-:Y:S04]  /*d730*/  LDGSTS.E.BYPASS.LTC128B.128 [R5+0x28c00], desc[UR36][R2.64+0x80], !P3 ;  /* 0x28c0008002057fae */ /* 0x0007e8000d901d64 */
[----:B------:R3:W-:Y:S04]  /*d740*/  LDGSTS.E.BYPASS.LTC128B.128 [R5+0x2b400], desc[UR36][R2.64+0x100], !P2 ;  /* 0x2b40010002057fae */ /* 0x0007e8000d101d64 */
[----:B------:R3:W-:Y:S02]  /*d750*/  LDGSTS.E.BYPASS.LTC128B.128 [R5+0x2dc00], desc[UR36][R2.64+0x180], !P1 ;  /* 0x2dc0018002057fae */ /* 0x0007e4000c901d64 */
.L_x_50:
[----:B------:R-:W-:Y:S05]  /*d760*/  BSYNC B0 ;  /* 0x0000000000007941 */ /* 0x000fea0003800000 */
.L_x_49:
[----:B------:R-:W-:Y:S01]  /*d770*/  NOP ;  /* 0x0000000000007918 */ /* 0x000fe20000000000 */
[----:B------:R-:W-:-:S13]  /*d780*/  PLOP3.LUT P0, PT, PT, PT, PT, 0x80, 0x0 ;  /* 0x000000000000781c */ /* 0x000fda0003f0f070 */
.L_x_51:
[----:B------:R-:W-:Y:S02]  /*d790*/  PLOP3.LUT P1, PT, P1, P0, PT, 0xa2, 0x0 ;  /* 0x000000000000781c */ /* 0x000fe40000f21472 */
[----:B------:R-:W-:-:S08]  /*d7a0*/  @P0 R2UR P1, UR4, R0 ;  /* 0x00000000000402ca */ /* 0x000fd00000020000 */
[----:B------:R-:W-:-:S05]  /*d7b0*/  @P0 PLOP3.LUT P0, PT, P1, PT, PT, 0x80, 0x0 ;  /* 0x000000000000081c */ /* 0x000fca0000f0f070 */
[----:B------:R-:W-:Y:S01]  /*d7c0*/  @!P1 SYNCS.ARRIVE.TRANS64.RED.A0T1 RZ, [UR4+0x38830], RZ ;  /* 0x038830ffffff99a7 */ /* 0x000fe20008200404 */
[----:B------:R-:W-:Y:S07]  /*d7d0*/  @!P1 ARRIVES.LDGSTSBAR.64.TRANSCNT [UR4+0x38830] ;  /* 0x03883000ff0099b0 */ /* 0x000fee0008000a84 */
[----:B------:R-:W-:Y:S05]  /*d7e0*/  @P0 BRA.U.ANY `(.L_x_51) ;  /* 0xfffffffd00e80947 */ /* 0x000fea000393ffff */
[----:B------:R-:W-:Y:S01]  /*d7f0*/  NOP ;  /* 0x0000000000007918 */ /* 0x000fe20000000000 */
[----:B------:R-:W-:-:S13]  /*d800*/  LOP3.LUT P2, RZ, R16, 0x100, RZ, 0xc0, !PT ;  /* 0x0000010010ff7812 */ /* 0x000fda000784c0ff */
[----:B------:R-:W-:Y:S05]  /*d810*/  @!P2 BRA `(.L_x_52) ;  /* 0x000000000004a947 */ /* 0x000fea0003800000 */
[----:B------:R-:W-:Y:S01]  /*d820*/  BPT.TRAP 0x1 ;  /* 0x000000040000795c */ /* 0x000fe20000300000 */
.L_x_52:
[----:B------:R4:W-:Y:S02]  /*d830*/  SYNCS.ARRIVE.TRANS64.A1T0 RZ, [R0+URZ+0x38830], RZ ;  /* 0x038830ff00ff79a7 */ /* 0x0009e4000810003f */
[----:B------:R-:W-:Y:S05]  /*d840*/  WARPSYNC.ALL ;  /* 0x0000000000007948 */ /* 0x000fea0003800000 */
[----:B------:R-:W-:-:S04]  /*d850*/  UIADD3 UR4, UR39, 0x14400, URZ ;  /* 0x0001440027047890 */ /* 0x000fc8000fffe03f */
[----:B------:R-:W-:Y:S01]  /*d860*/  ULOP3.LUT UP0, URZ, UR4, 0x3ff, URZ, 0xc0, !UPT ;  /* 0x000003ff043f7892 */ /* 0x000fe2000f80c03f */
[----:B------:R-:W-:Y:S05]  /*d870*/  BAR.SYNC.DEFER_BLOCKING 0x8, 0x180 ;  /* 0x0206000000007b1d */ /* 0x000fea0000010000 */
[----:B------:R-:W-:-:S13]  /*d880*/  PLOP3.LUT P0, PT, PT, PT, UP0, 0x80, 0x0 ;  /* 0x000000000000781c */ /* 0x000fda0003f0f008 */
[----:B------:R-:W-:Y:S05]  /*d890*/  @!P0 BRA `(.L_x_53) ;  /* 0x0000000000408947 */ /* 0x000fea0003800000 */
[----:B0--3--:R-:W-:Y:S01]  /*d8a0*/  MOV R2, 0x0 ;  /* 0x0000000000027802 */ /* 0x009fe20000000f00 */
[----:B------:R-:W-:Y:S01]  /*d8b0*/  ULDC.64 UR6, c[0x4][0xa8] ;  /* 0x01002a0000067ab9 */ /* 0x000fe20000000a00 */
[----:B------:R-:W-:Y:S01]  /*d8c0*/  ULDC.64 UR8, c[0x4][0xb0] ;  /* 0x01002c0000087ab9 */ /* 0x000fe20000000a00 */
[----:B------:R-:W-:Y:S01]  /*d8d0*/  ULDC.64 UR4, c[0x4][0x20] ;  /* 0x0100080000047ab9 */ /* 0x000fe20000000a00 */
[----:B------:R-:W-:Y:S01]  /*d8e0*/  IMAD.U32 R4, RZ, RZ, UR6 ;  /* 0x00000006ff047e24 */ /* 0x000fe2000f8e00ff */
[----:B------:R-:W-:Y:S01]  /*d8f0*/  MOV R6, UR8 ;  /* 0x0000000800067c02 */ /* 0x000fe20008000f00 */
[----:B------:R-:W0:Y:S01]  /*d900*/  LDC.64 R2, c[0x4][R2] ;  /* 0x0100000002027b82 */ /* 0x000e220000000a00 */
[----:B------:R-:W-:Y:S01]  /*d910*/  IMAD.U32 R5, RZ, RZ, UR7 ;  /* 0x00000007ff057e24 */ /* 0x000fe2000f8e00ff */
[----:B------:R-:W-:Y:S01]  /*d920*/  MOV R8, 0x70 ;  /* 0x0000007000087802 */ /* 0x000fe20000000f00 */
[----:B--2---:R-:W-:Y:S02]  /*d930*/  IMAD.U32 R7, RZ, RZ, UR9 ;  /* 0x00000009ff077e24 */ /* 0x004fe4000f8e00ff */
[----:B------:R-:W-:-:S02]  /*d940*/  IMAD.U32 R10, RZ, RZ, UR4 ;  /* 0x00000004ff0a7e24 */ /* 0x000fc4000f8e00ff */
[----:B------:R-:W-:Y:S02]  /*d950*/  IMAD.U32 R11, RZ, RZ, UR5 ;  /* 0x00000005ff0b7e24 */ /* 0x000fe4000f8e00ff */
[----:B------:R-:W-:Y:S02]  /*d960*/  IMAD.MOV.U32 R12, RZ, RZ, 0x1 ;  /* 0x00000001ff0c7424 */ /* 0x000fe400078e00ff */
[----:B------:R-:W-:-:S07]  /*d970*/  IMAD.MOV.U32 R13, RZ, RZ, RZ ;  /* 0x000000ffff0d7224 */ /* 0x000fce00078e00ff */
[----:B------:R-:W-:-:S07]  /*d980*/  LEPC R20, `(.L_x_53) ;  /* 0x000000001014794e */ /* 0x000fce0000000000 */
[----:B01--4-:R-:W-:Y:S05]  /*d990*/  CALL.ABS.NOINC R2 ;  /* 0x0000000002007343 */ /* 0x013fea0003c00000 */
.L_x_53:
[----:B------:R1:W5:Y:S01]  /*d9a0*/  LDL R20, [R1+0x4] ;  /* 0x0000040001147983 */ /* 0x0003620000100800 */
[----:B----4-:R-:W4:Y:S01]  /*d9b0*/  LDC R0, c[0x0][0x448] ;  /* 0x00011200ff007b82 */ /* 0x010f220000000800 */
[----:B0--3--:R-:W-:Y:S01]  /*d9c0*/  IMAD.MOV R3, RZ, RZ, -R24 ;  /* 0x000000ffff037224 */ /* 0x009fe200078e0a18 */
[----:B------:R-:W-:Y:S01]  /*d9d0*/  ULDC UR4, c[0x0][0xc38] ;  /* 0x00030e0000047ab9 */ /* 0x000fe20000000800 */
[----:B------:R-:W-:Y:S02]  /*d9e0*/  SHF.R.S32.HI R6, RZ, 0x1f, R23 ;  /* 0x0000001fff067819 */ /* 0x000fe40000011417 */
[----:B------:R-:W-:Y:S01]  /*d9f0*/  IMAD R4, R3, UR4, R36 ;  /* 0x0000000403047c24 */ /* 0x000fe2000f8e0224 */
[----:B------:R-:W-:Y:S01]  /*da00*/  ULDC.64 UR4, c[0x0][0x2d8] ;  /* 0x0000b60000047ab9 */ /* 0x000fe20000000a00 */
[C---:B------:R-:W-:Y:S02]  /*da10*/  LOP3.LUT P2, RZ, R16.reuse, 0x4000, RZ, 0xc0, !PT ;  /* 0x0000400010ff7812 */ /* 0x040fe4000784c0ff */
[----:B------:R-:W-:-:S02]  /*da20*/  LOP3.LUT P3, RZ, R16, 0x2000, RZ, 0xc0, !PT ;  /* 0x0000200010ff7812 */ /* 0x000fc4000786c0ff */
[----:B------:R-:W-:Y:S02]  /*da30*/  SHF.L.U32 R4, R4, 0x7, RZ ;  /* 0x0000000704047819 */ /* 0x000fe400000006ff */
[C---:B------:R-:W-:Y:S02]  /*da40*/  LOP3.LUT P4, RZ, R16.reuse, 0x1000, RZ, 0xc0, !PT ;  /* 0x0000100010ff7812 */ /* 0x040fe4000788c0ff */
[----:B--2---:R-:W-:Y:S02]  /*da50*/  LOP3.LUT R7, R27, R4, RZ, 0xfc, !PT ;  /* 0x000000041b077212 */ /* 0x004fe400078efcff */
[----:B------:R-:W-:-:S03]  /*da60*/  LOP3.LUT P5, RZ, R16, 0x800, RZ, 0xc0, !PT ;  /* 0x0000080010ff7812 */ /* 0x000fc600078ac0ff */
[----:B------:R-:W-:Y:S01]  /*da70*/  IMAD.MOV.U32 R5, RZ, RZ, R7 ;  /* 0x000000ffff057224 */ /* 0x000fe200078e0007 */
[----:B----4-:R-:W-:-:S13]  /*da80*/  ISETP.NE.AND P0, PT, R0, 0x1, PT ;  /* 0x000000010000780c */ /* 0x010fda0003f05270 */
[----:B------:R-:W0:Y:S08]  /*da90*/  @P0 LDC R2, c[0x0][0x44c] ;  /* 0x00011300ff020b82 */ /* 0x000e300000000800 */
[----:B------:R-:W2:Y:S01]  /*daa0*/  @P0 LDC R9, c[0x0][0x450] ;  /* 0x00011400ff090b82 */ /* 0x000ea20000000800 */
[----:B0-----:R-:W-:-:S05]  /*dab0*/  @P0 IMAD.HI.U32 R2, R7, R2, RZ ;  /* 0x0000000207020227 */ /* 0x001fca00078e00ff */
[----:B--2---:R-:W-:Y:S01]  /*dac0*/  @P0 SHF.R.U32.HI R5, RZ, R9, R2 ;  /* 0x00000009ff050219 */ /* 0x004fe20000011602 */
[----:B------:R-:W-:-:S04]  /*dad0*/  IMAD R2, R29, UR4, RZ ;  /* 0x000000041d027c24 */ /* 0x000fc8000f8e02ff */
[C---:B------:R-:W-:Y:S02]  /*dae0*/  IMAD R9, R19.reuse, UR5, R2 ;  /* 0x0000000513097c24 */ /* 0x040fe4000f8e0202 */
[----:B------:R-:W-:Y:S01]  /*daf0*/  IMAD.WIDE.U32 R2, R19, UR4, RZ ;  /* 0x0000000413027c25 */ /* 0x000fe2000f8e00ff */
[----:B------:R-:W-:-:S03]  /*db00*/  ULDC.64 UR4, c[0x0][0x2e0] ;  /* 0x0000b80000047ab9 */ /* 0x000fc60000000a00 */
[----:B------:R-:W-:Y:S02]  /*db10*/  IMAD R6, R6, UR4, RZ ;  /* 0x0000000406067c24 */ /* 0x000fe4000f8e02ff */
[----:B------:R-:W-:Y:S02]  /*db20*/  IMAD.IADD R3, R3, 0x1, R9 ;  /* 0x0000000103037824 */ /* 0x000fe400078e0209 */
[C---:B------:R-:W-:Y:S02]  /*db30*/  IMAD R9, R23.reuse, UR5, R6 ;  /* 0x0000000517097c24 */ /* 0x040fe4000f8e0206 */
[----:B------:R-:W-:Y:S02]  /*db40*/  IMAD.MOV R6, RZ, RZ, -R5 ;  /* 0x000000ffff067224 */ /* 0x000fe400078e0a05 */
[----:B------:R-:W-:Y:S01]  /*db50*/  IMAD.WIDE.U32 R2, R23, UR4, R2 ;  /* 0x0000000417027c25 */ /* 0x000fe2000f8e0002 */
[----:B------:R-:W-:-:S03]  /*db60*/  ULDC.64 UR4, c[0x0][0x2d0] ;  /* 0x0000b40000047ab9 */ /* 0x000fc60000000a00 */
[----:B------:R-:W-:Y:S01]  /*db70*/  IMAD R7, R0, R6, R7 ;  /* 0x0000000600077224 */ /* 0x000fe200078e0207 */
[----:B------:R-:W-:Y:S02]  /*db80*/  SHF.R.S32.HI R0, RZ, 0x1f, R5 ;  /* 0x0000001fff007819 */ /* 0x000fe40000011405 */
[----:B------:R-:W-:-:S03]  /*db90*/  IADD3 R3, R3, R9, RZ ;  /* 0x0000000903037210 */ /* 0x000fc60007ffe0ff */
[----:B------:R-:W-:Y:S02]  /*dba0*/  IMAD R0, R0, UR4, RZ ;  /* 0x0000000400007c24 */ /* 0x000fe4000f8e02ff */
[----:B------:R-:W-:-:S04]  /*dbb0*/  IMAD.WIDE.U32 R2, R5, UR4, R2 ;  /* 0x0000000405027c25 */ /* 0x000fc8000f8e0002 */
[----:B------:R-:W-:Y:S01]  /*dbc0*/  IMAD R5, R5, UR5, R0 ;  /* 0x0000000505057c24 */ /* 0x000fe2000f8e0200 */
[----:B------:R-:W-:Y:S01]  /*dbd0*/  SHF.R.S32.HI R0, RZ, 0x1f, R7 ;  /* 0x0000001fff007819 */ /* 0x000fe20000011407 */
[----:B------:R-:W-:Y:S02]  /*dbe0*/  ULDC.64 UR4, c[0x0][0x2c8] ;  /* 0x0000b20000047ab9 */ /* 0x000fe40000000a00 */
[----:B------:R-:W-:Y:S02]  /*dbf0*/  IMAD.IADD R3, R3, 0x1, R5 ;  /* 0x0000000103037824 */ /* 0x000fe400078e0205 */
[----:B------:R-:W-:Y:S02]  /*dc00*/  IMAD R0, R0, UR4, RZ ;  /* 0x0000000400007c24 */ /* 0x000fe4000f8e02ff */
[----:B------:R-:W-:-:S04]  /*dc10*/  IMAD.WIDE.U32 R2, R7, UR4, R2 ;  /* 0x0000000407027c25 */ /* 0x000fc8000f8e0002 */
[----:B------:R-:W-:Y:S01]  /*dc20*/  IMAD R5, R7, UR5, R0 ;  /* 0x0000000507057c24 */ /* 0x000fe2000f8e0200 */
[----:B------:R-:W-:Y:S02]  /*dc30*/  ULDC.64 UR4, c[0x0][0x280] ;  /* 0x0000a00000047ab9 */ /* 0x000fe40000000a00 */
[----:B------:R-:W-:Y:S01]  /*dc40*/  LEA R0, P0, R2, UR4, 0x1 ;  /* 0x0000000402007c11 */ /* 0x000fe2000f8008ff */
[----:B------:R-:W-:Y:S01]  /*dc50*/  IMAD.IADD R5, R3, 0x1, R5 ;  /* 0x0000000103057824 */ /* 0x000fe200078e0205 */
[----:B------:R-:W-:-:S04]  /*dc60*/  UMOV UR4, 0xffffffff ;  /* 0xffffffff00047882 */ /* 0x000fc80000000000 */
[----:B------:R-:W-:Y:S01]  /*dc70*/  LEA.HI.X R5, R2, UR5, R5, 0x1, P0 ;  /* 0x0000000502057c11 */ /* 0x000fe200080f0c05 */
[----:B-1----:R-:W-:Y:S06]  /*dc80*/  BRA.DIV UR4, `(.L_x_54) ;  /* 0x0000002a04bc7947 */ /* 0x002fec000b800000 */
[----:B------:R-:W0:Y:S01]  /*dc90*/  SHFL.IDX PT, R14, R0, RZ, 0x181f ;  /* 0x00181fff000e7589 */ /* 0x000e2200000e0000 */
[----:B------:R-:W-:-:S03]  /*dca0*/  IMAD.IADD R4, R34, 0x1, R4 ;  /* 0x0000000122047824 */ /* 0x000fc600078e0204 */
[----:B------:R-:W1:Y:S01]  /*dcb0*/  SHFL.IDX PT, R2, R5, RZ, 0x181f ;  /* 0x00181fff05027589 */ /* 0x000e6200000e0000 */
[C---:B------:R-:W-:Y:S01]  /*dcc0*/  VIADD R7, R4.reuse, 0x10 ;  /* 0x0000001004077836 */ /* 0x040fe20000000000 */
[----:B------:R-:W-:Y:S02]  /*dcd0*/  ISETP.GE.AND P0, PT, R4, UR40, PT ;  /* 0x0000002804007c0c */ /* 0x000fe4000bf06270 */
[----:B------:R-:W-:Y:S11]  /*dce0*/  SHFL.IDX PT, R6, R5, 0x1, 0x181f ;  /* 0x00381f0005067f89 */ /* 0x000ff600000e0000 */
[----:B0-----:R-:W-:-:S04]  /*dcf0*/  @!P0 LEA R14, P1, R37, R14, 0x1 ;  /* 0x0000000e250e8211 */ /* 0x001fc800078208ff */
[----:B-1----:R-:W-:Y:S01]  /*dd00*/  @!P0 IADD3.X R3, RZ, R2, RZ, P1, !PT ;  /* 0x00000002ff038210 */ /* 0x002fe20000ffe4ff */
[----:B------:R-:W-:Y:S02]  /*dd10*/  @!P0 IMAD.MOV.U32 R2, RZ, RZ, R14 ;  /* 0x000000ffff028224 */ /* 0x000fe400078e000e */
[----:B------:R-:W0:Y:S04]  /*dd20*/  SHFL.IDX PT, R14, R0, 0x1, 0x181f ;  /* 0x00381f00000e7f89 */ /* 0x000e2800000e0000 */
[----:B-----5:R-:W-:Y:S04]  /*dd30*/  @!P0 LDGSTS.E.BYPASS.LTC128B.128 [R20+0x14400], desc[UR36][R2.64], !P2 ;  /* 0x1440000002148fae */ /* 0x020fe8000d101d64 */
[----:B------:R-:W-:Y:S04]  /*dd40*/  @!P0 LDGSTS.E.BYPASS.LTC128B.128 [R20+0x18400], desc[UR36][R2.64+0x80], !P3 ;  /* 0x1840008002148fae */ /* 0x000fe8000d901d64 */
[----:B------:R-:W-:Y:S04]  /*dd50*/  @!P0 LDGSTS.E.BYPASS.LTC128B.128 [R20+0x1c400], desc[UR36][R2.64+0x100], !P4 ;  /* 0x1c40010002148fae */ /* 0x000fe8000e101d64 */
[----:B------:R1:W-:Y:S01]  /*dd60*/  @!P0 LDGSTS.E.BYPASS.LTC128B.128 [R20+0x20400], desc[UR36][R2.64+0x180], !P5 ;  /* 0x2040018002148fae */ /* 0x0003e2000e901d64 */
[----:B------:R-:W-:-:S13]  /*dd70*/  ISETP.GE.AND P0, PT, R7, UR40, PT ;  /* 0x0000002807007c0c */ /* 0x000fda000bf06270 */
[----:B0-----:R-:W-:-:S04]  /*dd80*/  @!P0 LEA R14, P1, R37, R14, 0x1 ;  /* 0x0000000e250e8211 */ /* 0x001fc800078208ff */
[----:B-1----:R-:W-:Y:S01]  /*dd90*/  @!P0 MOV R2, R14 ;  /* 0x0000000e00028202 */ /* 0x002fe20000000f00 */
[----:B------:R-:W-:Y:S01]  /*dda0*/  @!P0 IMAD.X R7, RZ, RZ, R6, P1 ;  /* 0x000000ffff078224 */ /* 0x000fe200008e0606 */
[----:B------:R-:W0:Y:S03]  /*ddb0*/  SHFL.IDX PT, R14, R0, 0x2, 0x181f ;  /* 0x00581f00000e7f89 */ /* 0x000e2600000e0000 */
[----:B------:R-:W-:Y:S01]  /*ddc0*/  @!P0 IMAD.MOV.U32 R3, RZ, RZ, R7 ;  /* 0x000000ffff038224 */ /* 0x000fe200078e0007 */
[----:B------:R-:W1:Y:S01]  /*ddd0*/  SHFL.IDX PT, R6, R5, 0x2, 0x181f ;  /* 0x00581f0005067f89 */ /* 0x000e6200000e0000 */
[----:B------:R-:W-:-:S03]  /*dde0*/  VIADD R7, R4, 0x20 ;  /* 0x0000002004077836 */ /* 0x000fc60000000000 */
[----:B------:R-:W-:Y:S04]  /*ddf0*/  @!P0 LDGSTS.E.BYPASS.LTC128B.128 [R20+0x14c00], desc[UR36][R2.64], !P2 ;  /* 0x14c0000002148fae */ /* 0x000fe8000d101d64 */
[----:B------:R-:W-:Y:S04]  /*de00*/  @!P0 LDGSTS.E.BYPASS.LTC128B.128 [R20+0x18c00], desc[UR36][R2.64+0x80], !P3 ;  /* 0x18c0008002148fae */ /* 0x000fe8000d901d64 */
[----:B------:R-:W-:Y:S04]  /*de10*/  @!P0 LDGSTS.E.BYPASS.LTC128B.128 [R20+0x1cc00], desc[UR36][R2.64+0x100], !P4 ;  /* 0x1cc0010002148fae */ /* 0x000fe8000e101d64 */
[----:B------:R2:W-:Y:S01]  /*de20*/  @!P0 LDGSTS.E.BYPASS.LTC128B.128 [R20+0x20c00], desc[UR36][R2.64+0x180], !P5 ;  /* 0x20c0018002148fae */ /* 0x0005e2000e901d64 */
[----:B------:R-:W-:-:S13]  /*de30*/  ISETP.GE.AND P0, PT, R7, UR40, PT ;  /* 0x0000002807007c0c */ /* 0x000fda000bf06270 */
[----:B0-----:R-:W-:-:S04]  /*de40*/  @!P0 LEA R14, P1, R37, R14, 0x1 ;  /* 0x0000000e250e8211 */ /* 0x001fc800078208ff */
[----:B--2---:R-:W-:Y:S01]  /*de50*/  @!P0 MOV R2, R14 ;  /* 0x0000000e00028202 */ /* 0x004fe20000000f00 */
[----:B-1----:R-:W-:Y:S01]  /*de60*/  @!P0 IMAD.X R7, RZ, RZ, R6, P1 ;  /* 0x000000ffff078224 */ /* 0x002fe200008e0606 */
        /* <DEDUP_REMOVED lines=48> */
[----:B------:R0:W1:Y:S03]  /*e170*/  SHFL.IDX PT, R14, R0, 0x7, 0x181f ;  /* 0x00f81f00000e7f89 */ /* 0x00006600000e0000 */
[----:B------:R-:W-:Y:S01]  /*e180*/  @!P0 IMAD.MOV.U32 R3, RZ, RZ, R7 ;  /* 0x000000ffff038224 */ /* 0x000fe200078e0007 */
[----:B------:R0:W2:Y:S04]  /*e190*/  SHFL.IDX PT, R6, R5, 0x7, 0x181f ;  /* 0x00f81f0005067f89 */ /* 0x0000a800000e0000 */
[----:B------:R0:W-:Y:S04]  /*e1a0*/  @!P0 LDGSTS.E.BYPASS.LTC128B.128 [R20+0x17400], desc[UR36][R2.64], !P2 ;  /* 0x1740000002148fae */ /* 0x0001e8000d101d64 */
[----:B------:R0:W-:Y:S04]  /*e1b0*/  @!P0 LDGSTS.E.BYPASS.LTC128B.128 [R20+0x1b400], desc[UR36][R2.64+0x80], !P3 ;  /* 0x1b40008002148fae */ /* 0x0001e8000d901d64 */
[----:B------:R0:W-:Y:S04]  /*e1c0*/  @!P0 LDGSTS.E.BYPASS.LTC128B.128 [R20+0x1f400], desc[UR36][R2.64+0x100], !P4 ;  /* 0x1f40010002148fae */ /* 0x0001e8000e101d64 */
[----:B------:R0:W-:Y:S02]  /*e1d0*/  @!P0 LDGSTS.E.BYPASS.LTC128B.128 [R20+0x23400], desc[UR36][R2.64+0x180], !P5 ;  /* 0x2340018002148fae */ /* 0x0001e4000e901d64 */
.L_x_124:
[----:B0-----:R-:W3:Y:S01]  /*e1e0*/  LDL R0, [R1] ;  /* 0x0000000001007983 */ /* 0x001ee20000100800 */
[----:B------:R-:W-:-:S05]  /*e1f0*/  VIADD R4, R4, 0x70 ;  /* 0x0000007004047836 */ /* 0x000fca0000000000 */
[----:B------:R-:W-:-:S13]  /*e200*/  ISETP.GE.AND P0, PT, R4, UR40, PT ;  /* 0x0000002804007c0c */ /* 0x000fda000bf06270 */
[----:B-1----:R-:W-:-:S05]  /*e210*/  @!P0 LEA R2, P1, R37, R14, 0x1 ;  /* 0x0000000e25028211 */ /* 0x002fca00078208ff */
[----:B--2---:R-:W-:-:S05]  /*e220*/  @!P0 IMAD.X R3, RZ, RZ, R6, P1 ;  /* 0x000000ffff038224 */ /* 0x004fca00008e0606 */
[----:B------:R-:W-:Y:S01]  /*e230*/  @!PT LDS RZ, [RZ] ;  /* 0x00000000fffff984 */ /* 0x000fe20000000800 */
[----:B------:R-:W-:Y:S01]  /*e240*/  @!PT LDS RZ, [RZ] ;  /* 0x00000000fffff984 */ /* 0x000fe20000000800 */
[----:B------:R-:W-:Y:S01]  /*e250*/  @!PT LDS RZ, [RZ] ;  /* 0x00000000fffff984 */ /* 0x000fe20000000800 */
[----:B------:R0:W-:Y:S04]  /*e260*/  @!P0 LDGSTS.E.BYPASS.LTC128B.128 [R20+0x17c00], desc[UR36][R2.64], !P2 ;  /* 0x17c0000002148fae */ /* 0x0001e8000d101d64 */
[----:B------:R0:W-:Y:S04]  /*e270*/  @!P0 LDGSTS.E.BYPASS.LTC128B.128 [R20+0x1bc00], desc[UR36][R2.64+0x80], !P3 ;  /* 0x1bc0008002148fae */ /* 0x0001e8000d901d64 */
[----:B------:R0:W-:Y:S04]  /*e280*/  @!P0 LDGSTS.E.BYPASS.LTC128B.128 [R20+0x1fc00], desc[UR36][R2.64+0x100], !P4 ;  /* 0x1fc0010002148fae */ /* 0x0001e8000e101d64 */
[----:B------:R0:W-:Y:S01]  /*e290*/  @!P0 LDGSTS.E.BYPASS.LTC128B.128 [R20+0x23c00], desc[UR36][R2.64+0x180], !P5 ;  /* 0x23c0018002148fae */ /* 0x0001e2000e901d64 */
[----:B------:R-:W-:Y:S01]  /*e2a0*/  NOP ;  /* 0x0000000000007918 */ /* 0x000fe20000000000 */
[----:B------:R-:W-:Y:S02]  /*e2b0*/  SYNCS.ARRIVE.TRANS64.RED.A0T1 RZ, [UR39+0x38800], RZ ;  /* 0x038800ffffff79a7 */ /* 0x000fe40008200427 */
[----:B------:R-:W-:Y:S01]  /*e2c0*/  ARRIVES.LDGSTSBAR.64.TRANSCNT [UR39+0x38800] ;  /* 0x03880000ff0079b0 */ /* 0x000fe20008000aa7 */
[----:B---3--:R-:W-:-:S04]  /*e2d0*/  LOP3.LUT R0, R0, 0x1, RZ, 0xc, !PT ;  /* 0x0000000100007812 */ /* 0x008fc800078e0cff */
[----:B------:R-:W-:Y:S01]  /*e2e0*/  SHF.L.U32 R0, R0, 0x1f, RZ ;  /* 0x0000001f00007819 */ /* 0x000fe200000006ff */
[----:B------:R-:W-:Y:S01]  /*e2f0*/  NOP ;  /* 0x0000000000007918 */ /* 0x000fe20000000000 */
[----:B------:R-:W-:Y:S01]  /*e300*/  SYNCS.ARRIVE.TRANS64.A1T0 RZ, [UR39+0x38800], RZ ;  /* 0x038800ffffff79a7 */ /* 0x000fe20008100027 */
[----:B------:R-:W-:Y:S01]  /*e310*/  BSSY B0, `(.L_x_55) ;  /* 0x0000003000007945 */ /* 0x000fe20003800000 */
[----:B------:R-:W1:Y:S03]  /*e320*/  SYNCS.PHASECHK.TRANS64.TRYWAIT P0, [UR39+0x38820], R0 ;  /* 0x03882000ff0075a7 */ /* 0x000e660008000167 */
[----:B01----:R-:W-:Y:S05]  /*e330*/  @!P0 BRA `(.L_x_56) ;  /* 0x0000002c00c48947 */ /* 0x003fea0003800000 */
.L_x_125:
[----:B------:R-:W-:Y:S05]  /*e340*/  BSYNC B0 ;  /* 0x0000000000007941 */ /* 0x000fea0003800000 */
.L_x_55:
[----:B------:R-:W-:Y:S01]  /*e350*/  UISETP.GE.AND UP0, UPT, UR38, 0x51, UPT ;  /* 0x000000512600788c */ /* 0x000fe2000bf06270 */
[----:B------:R-:W-:-:S05]  /*e360*/  MOV R8, UR44 ;  /* 0x0000002c00087c02 */ /* 0x000fca0008000f00 */
[----:B------:R-:W-:-:S13]  /*e370*/  PLOP3.LUT P0, PT, PT, PT, UP0, 0x40, 0x0 ;  /* 0x000000000000781c */ /* 0x000fda0003f0e808 */
[----:B------:R-:W-:Y:S05]  /*e380*/  @P0 BRA `(.L_x_57) ;  /* 0x0000000c00e80947 */ /* 0x000fea0003800000 */
[----:B------:R-:W-:Y:S01]  /*e390*/  BSSY B0, `(.L_x_57) ;  /* 0x00000f9000007945 */ /* 0x000fe20003800000 */
[----:B------:R-:W-:Y:S01]  /*e3a0*/  IMAD.MOV.U32 R10, RZ, RZ, R25 ;  /* 0x000000ffff0a7224 */ /* 0x000fe200078e0019 */
[----:B------:R-:W-:Y:S01]  /*e3b0*/  MOV R28, UR44 ;  /* 0x0000002c001c7c02 */ /* 0x000fe20008000f00 */
[----:B------:R-:W-:Y:S02]  /*e3c0*/  IMAD.MOV.U32 R6, RZ, RZ, R22 ;  /* 0x000000ffff067224 */ /* 0x000fe400078e0016 */
[----:B0-----:R-:W-:-:S07]  /*e3d0*/  IMAD.U32 R0, RZ, RZ, UR41 ;  /* 0x00000029ff007e24 */ /* 0x001fce000f8e00ff */
.L_x_70:
[----:B------:R-:W0:Y:S01]  /*e3e0*/  LDC R2, c[0x0][0x430] ;  /* 0x00010c00ff027b82 */ /* 0x000e220000000800 */
[----:B------:R-:W-:Y:S02]  /*e3f0*/  ISETP.GT.U32.AND P0, PT, R27, 0x4f, PT ;  /* 0x0000004f1b00780c */ /* 0x000fe40003f04070 */
[----:B------:R-:W-:Y:S01]  /*e400*/  LOP3.LUT P2, RZ, R16, 0x100, RZ, 0xc0, !PT ;  /* 0x0000010010ff7812 */ /* 0x000fe2000784c0ff */
[----:B------:R-:W-:Y:S01]  /*e410*/  VIADD R22, R6, 0x1 ;  /* 0x0000000106167836 */ /* 0x000fe20000000000 */
[----:B------:R-:W-:-:S09]  /*e420*/  ULDC UR4, c[0x0][0x430] ;  /* 0x00010c0000047ab9 */ /* 0x000fd20000000800 */
[----:B------:R-:W1:Y:S01]  /*e430*/  @!P0 LDC.64 R4, c[0x0][0x428] ;  /* 0x00010a00ff048b82 */ /* 0x000e620000000a00 */
[----:B0-----:R-:W-:Y:S01]  /*e440*/  ISETP.NE.AND P1, PT, R2, 0x1, PT ;  /* 0x000000010200780c */ /* 0x001fe20003f25270 */
[----:B------:R-:W-:-:S04]  /*e450*/  IMAD R2, R0, 0x50, R31 ;  /* 0x0000005000027824 */ /* 0x000fc800078e021f */
[----:B------:R-:W-:-:S04]  /*e460*/  IMAD.IADD R7, R27, 0x1, R2 ;  /* 0x000000011b077824 */ /* 0x000fc800078e0202 */
[----:B------:R-:W-:-:S04]  /*e470*/  IMAD.MOV.U32 R11, RZ, RZ, R7 ;  /* 0x000000ffff0b7224 */ /* 0x000fc800078e0007 */
[----:B------:R-:W0:Y:S08]  /*e480*/  @P1 LDC R8, c[0x0][0x434] ;  /* 0x00010d00ff081b82 */ /* 0x000e300000000800 */
[----:B------:R-:W2:Y:S01]  /*e490*/  @P1 LDC R3, c[0x0][0x438] ;  /* 0x00010e00ff031b82 */ /* 0x000ea20000000800 */
[----:B0-----:R-:W-:-:S07]  /*e4a0*/  @P1 IMAD.HI.U32 R2, R7, R8, RZ ;  /* 0x0000000807021227 */ /* 0x001fce00078e00ff */
[----:B------:R-:W0:Y:S01]  /*e4b0*/  @!P0 LDC.64 R8, c[0x0][0x418] ;  /* 0x00010600ff088b82 */ /* 0x000e220000000a00 */
[----:B--2---:R-:W-:Y:S01]  /*e4c0*/  @P1 SHF.R.U32.HI R11, RZ, R3, R2 ;  /* 0x00000003ff0b1219 */ /* 0x004fe20000011602 */
[----:B-1----:R-:W-:-:S03]  /*e4d0*/  @!P0 IMAD R2, R32, R4, RZ ;  /* 0x0000000420028224 */ /* 0x002fc600078e02ff */
[--C-:B------:R-:W-:Y:S01]  /*e4e0*/  @!P0 SHF.R.S32.HI R3, RZ, 0x1f, R11.reuse ;  /* 0x0000001fff038819 */ /* 0x100fe2000001140b */
[----:B------:R-:W-:Y:S02]  /*e4f0*/  @!P0 IMAD R5, R30, R5, R2 ;  /* 0x000000051e058224 */ /* 0x000fe400078e0202 */
[----:B------:R-:W-:-:S04]  /*e500*/  @!P0 IMAD.MOV.U32 R2, RZ, RZ, R11 ;  /* 0x000000ffff028224 */ /* 0x000fc800078e000b */
[----:B------:R-:W-:-:S04]  /*e510*/  @!P0 IMAD.WIDE.U32 R2, R30, R4, R2 ;  /* 0x000000041e028225 */ /* 0x000fc800078e0002 */
[----:B------:R-:W-:Y:S01]  /*e520*/  IMAD.MOV.U32 R4, RZ, RZ, RZ ;  /* 0x000000ffff047224 */ /* 0x000fe200078e00ff */
[----:B------:R-:W-:Y:S02]  /*e530*/  @!P0 IADD3 R3, R5, R3, RZ ;  /* 0x0000000305038210 */ /* 0x000fe40007ffe0ff */
[----:B0-----:R-:W-:-:S04]  /*e540*/  @!P0 LEA R8, P1, R2, R8, 0x2 ;  /* 0x0000000802088211 */ /* 0x001fc800078210ff */
[----:B------:R-:W-:Y:S01]  /*e550*/  @!P0 LEA.HI.X R9, R2, R9, R3, 0x2, P1 ;  /* 0x0000000902098211 */ /* 0x000fe200008f1403 */
[----:B------:R-:W-:-:S04]  /*e560*/  IMAD.MOV R2, RZ, RZ, -R11 ;  /* 0x000000ffff027224 */ /* 0x000fc800078e0a0b */
[----:B------:R0:W5:Y:S01]  /*e570*/  @!P0 LDG.E R4, desc[UR36][R8.64] ;  /* 0x0000002408048981 */ /* 0x000162000c1e1900 */
[----:B------:R-:W-:Y:S01]  /*e580*/  ISETP.NE.AND P0, PT, R22, 0x2, PT ;  /* 0x000000021600780c */ /* 0x000fe20003f05270 */
[----:B------:R-:W-:-:S03]  /*e590*/  IMAD R5, R2, UR4, R7 ;  /* 0x0000000402057c24 */ /* 0x000fc6000f8e0207 */
[----:B------:R-:W-:Y:S02]  /*e5a0*/  SEL R25, RZ, 0x1, P0 ;  /* 0x00000001ff197807 */ /* 0x000fe40000000000 */
[----:B------:R-:W-:Y:S02]  /*e5b0*/  SEL R22, R22, RZ, P0 ;  /* 0x000000ff16167207 */ /* 0x000fe40000000000 */
[----:B------:R-:W-:Y:S02]  /*e5c0*/  LOP3.LUT R25, R10, R25, RZ, 0x3c, !PT ;  /* 0x000000190a197212 */ /* 0x000fe400078e3cff */
[----:B0-----:R-:W-:Y:S01]  /*e5d0*/  MOV R8, R0 ;  /* 0x0000000000087202 */ /* 0x001fe20000000f00 */
[----:B------:R-:W-:Y:S06]  /*e5e0*/  @!P2 BRA `(.L_x_58) ;  /* 0x000000000004a947 */ /* 0x000fec0003800000 */
[----:B------:R-:W-:Y:S01]  /*e5f0*/  BPT.TRAP 0x1 ;  /* 0x000000040000795c */ /* 0x000fe20000300000 */
.L_x_58:
[----:B------:R-:W-:Y:S01]  /*e600*/  LEA R7, R22, UR39, 0x3 ;  /* 0x0000002716077c11 */ /* 0x000fe2000f8e18ff */
[----:B------:R-:W-:Y:S01]  /*e610*/  BSSY B1, `(.L_x_59) ;  /* 0x0000004000017945 */ /* 0x000fe20003800000 */
[----:B------:R-:W-:-:S04]  /*e620*/  SHF.L.U32 R0, R25, 0x1f, RZ ;  /* 0x0000001f19007819 */ /* 0x000fc800000006ff */
[----:B------:R-:W0:Y:S02]  /*e630*/  SYNCS.PHASECHK.TRANS64.TRYWAIT P0, [R7+URZ+0x38840], R0 ;  /* 0x03884000070075a7 */ /* 0x000e24000800017f */
[----:B0-----:R-:W-:Y:S05]  /*e640*/  @!P0 BRA `(.L_x_60) ;  /* 0x0000002c00188947 */ /* 0x001fea0003800000 */
.L_x_126:
[----:B------:R-:W-:Y:S05]  /*e650*/  BSYNC B1 ;  /* 0x0000000000017941 */ /* 0x000fea0003800000 */
.L_x_59:
[----:B------:R-:W-:Y:S01]  /*e660*/  SHF.R.S32.HI R21, RZ, 0x1f, R5 ;  /* 0x0000001fff157819 */ /* 0x000fe20000011405 */
[----:B------:R-:W-:Y:S01]  /*e670*/  ULDC.64 UR4, c[0x0][0x300] ;  /* 0x0000c00000047ab9 */ /* 0x000fe20000000a00 */
[----:B-----5:R-:W-:Y:S01]  /*e680*/  SHF.R.S32.HI R24, RZ, 0x1f, R4 ;  /* 0x0000001fff187819 */ /* 0x020fe20000011404 */
[----:B------:R-:W-:Y:S01]  /*e690*/  IMAD.WIDE.U32 R2, R5, UR4, RZ ;  /* 0x0000000405027c25 */ /* 0x000fe2000f8e00ff */
[C---:B------:R-:W-:Y:S02]  /*e6a0*/  LOP3.LUT P4, RZ, R16.reuse, 0x8, RZ, 0xc0, !PT ;  /* 0x0000000810ff7812 */ /* 0x040fe4000788c0ff */
[C---:B------:R-:W-:Y:S01]  /*e6b0*/  LOP3.LUT P3, RZ, R16.reuse, 0x4, RZ, 0xc0, !PT ;  /* 0x0000000410ff7812 */ /* 0x040fe2000786c0ff */
[----:B0-----:R-:W-:Y:S01]  /*e6c0*/  IMAD R0, R21, UR4, RZ ;  /* 0x0000000415007c24 */ /* 0x001fe2000f8e02ff */
[----:B------:R-:W-:Y:S01]  /*e6d0*/  LOP3.LUT P2, RZ, R16, 0x2, RZ, 0xc0, !PT ;  /* 0x0000000210ff7812 */ /* 0x000fe2000784c0ff */
[----:B------:R-:W-:Y:S01]  /*e6e0*/  IMAD R20, R22, 0x5000, R26 ;  /* 0x0000500016147824 */ /* 0x000fe200078e021a */
[----:B------:R-:W-:Y:S01]  /*e6f0*/  LOP3.LUT P1, RZ, R16, 0x1, RZ, 0xc0, !PT ;  /* 0x0000000110ff7812 */ /* 0x000fe2000782c0ff */
[----:B------:R-:W-:Y:S01]  /*e700*/  IMAD R9, R5, UR5, R0 ;  /* 0x0000000505097c24 */ /* 0x000fe2000f8e0200 */
[----:B------:R-:W-:-:S03]  /*e710*/  ULDC.64 UR4, c[0x0][0x310] ;  /* 0x0000c40000047ab9 */ /* 0x000fc60000000a00 */
[----:B------:R-:W-:Y:S02]  /*e720*/  IMAD.IADD R3, R3, 0x1, R9 ;  /* 0x0000000103037824 */ /* 0x000fe400078e0209 */
[----:B------:R-:W-:Y:S02]  /*e730*/  IMAD R9, R24, UR4, RZ ;  /* 0x0000000418097c24 */ /* 0x000fe4000f8e02ff */
[----:B------:R-:W-:-:S04]  /*e740*/  IMAD.WIDE.U32 R2, R4, UR4, R2 ;  /* 0x0000000404027c25 */ /* 0x000fc8000f8e0002 */
[----:B------:R-:W-:Y:S01]  /*e750*/  IMAD R9, R4, UR5, R9 ;  /* 0x0000000504097c24 */ /* 0x000fe2000f8e0209 */
[----:B------:R-:W-:Y:S02]  /*e760*/  ULDC.64 UR4, c[0x0][0x308] ;  /* 0x0000c20000047ab9 */ /* 0x000fe40000000a00 */
[----:B------:R-:W-:Y:S02]  /*e770*/  IMAD R0, R29, UR4, RZ ;  /* 0x000000041d007c24 */ /* 0x000fe4000f8e02ff */
[----:B------:R-:W-:Y:S02]  /*e780*/  IMAD.IADD R3, R3, 0x1, R9 ;  /* 0x0000000103037824 */ /* 0x000fe400078e0209 */
[C---:B------:R-:W-:Y:S02]  /*e790*/  IMAD R23, R19.reuse, UR5, R0 ;  /* 0x0000000513177c24 */ /* 0x040fe4000f8e0200 */
[----:B------:R-:W-:Y:S01]  /*e7a0*/  IMAD.WIDE.U32 R2, R19, UR4, R2 ;  /* 0x0000000413027c25 */ /* 0x000fe2000f8e0002 */
[----:B------:R-:W-:-:S03]  /*e7b0*/  ULDC.64 UR4, c[0x0][0x2e8] ;  /* 0x0000ba0000047ab9 */ /* 0x000fc60000000a00 */
[----:B------:R-:W-:Y:S01]  /*e7c0*/  IMAD.IADD R23, R23, 0x1, R3 ;  /* 0x0000000117177824 */ /* 0x000fe200078e0203 */
[----:B------:R-:W-:Y:S01]  /*e7d0*/  LEA R9, P0, R2, UR4, 0x1 ;  /* 0x0000000402097c11 */ /* 0x000fe2000f8008ff */
[----:B------:R-:W-:-:S03]  /*e7e0*/  UMOV UR4, 0xffffffff ;  /* 0xffffffff00047882 */ /* 0x000fc60000000000 */
[----:B------:R-:W-:Y:S01]  /*e7f0*/  LEA.HI.X R23, R2, UR5, R23, 0x1, P0 ;  /* 0x0000000502177c11 */ /* 0x000fe200080f0c17 */
[----:B------:R-:W-:Y:S08]  /*e800*/  BRA.DIV UR4, `(.L_x_61) ;  /* 0x0000002a04bc7947 */ /* 0x000ff0000b800000 */
[----:B------:R-:W0:Y:S01]  /*e810*/  SHFL.IDX PT, R14, R9, RZ, 0x181f ;  /* 0x00181fff090e7589 */ /* 0x000e2200000e0000 */
[----:B------:R-:W-:Y:S02]  /*e820*/  SHF.L.U32 R0, R37, 0x1, RZ ;  /* 0x0000000125007819 */ /* 0x000fe400000006ff */
[----:B------:R-:W-:Y:S01]  /*e830*/  LEA R20, R20, UR39, 0x1 ;  /* 0x0000002714147c11 */ /* 0x000fe2000f8e08ff */
[----:B------:R-:W1:Y:S04]  /*e840*/  SHFL.IDX PT, R3, R23, RZ, 0x181f ;  /* 0x00181fff17037589 */ /* 0x000e6800000e0000 */
[----:B------:R-:W-:Y:S01]  /*e850*/  SHFL.IDX PT, R35, R23, 0x1, 0x181f ;  /* 0x00381f0017237f89 */ /* 0x000fe200000e0000 */
[----:B0-----:R-:W-:-:S03]  /*e860*/  IADD3 R2, P0, R14, R0, RZ ;  /* 0x000000000e027210 */ /* 0x001fc60007f1e0ff */
[----:B------:R-:W0:Y:S02]  /*e870*/  SHFL.IDX PT, R14, R9, 0x1, 0x181f ;  /* 0x00381f00090e7f89 */ /* 0x000e2400000e0000 */
[----:B-1----:R-:W-:-:S05]  /*e880*/  IMAD.X R3, RZ, RZ, R3, P0 ;  /* 0x000000ffff037224 */ /* 0x002fca00000e0603 */
[----:B------:R-:W-:Y:S04]  /*e890*/  LDGSTS.E.BYPASS.LTC128B.128 [R20+0x24400], desc[UR36][R2.64], !P4 ;  /* 0x2440000002147fae */ /* 0x000fe8000e101d64 */
[----:B------:R-:W-:Y:S04]  /*e8a0*/  LDGSTS.E.BYPASS.LTC128B.128 [R20+0x26c00], desc[UR36][R2.64+0x80], !P3 ;  /* 0x26c0008002147fae */ /* 0x000fe8000d901d64 */
[----:B------:R-:W-:Y:S04]  /*e8b0*/  LDGSTS.E.BYPASS.LTC128B.128 [R20+0x29400], desc[UR36][R2.64+0x100], !P2 ;  /* 0x2940010002147fae */ /* 0x000fe8000d101d64 */
[----:B------:R0:W-:Y:S02]  /*e8c0*/  LDGSTS.E.BYPASS.LTC128B.128 [R20+0x2bc00], desc[UR36][R2.64+0x180], !P1 ;  /* 0x2bc0018002147fae */ /* 0x0001e4000c901d64 */
[----:B0-----:R-:W-:-:S02]  /*e8d0*/  IADD3 R2, P0, R14, R0, RZ ;  /* 0x000000000e027210 */ /* 0x001fc40007f1e0ff */
[----:B------:R-:W0:Y:S03]  /*e8e0*/  SHFL.IDX PT, R14, R9, 0x2, 0x181f ;  /* 0x00581f00090e7f89 */ /* 0x000e2600000e0000 */
[----:B------:R-:W-:Y:S02]  /*e8f0*/  IMAD.X R3, RZ, RZ, R35, P0 ;  /* 0x000000ffff037224 */ /* 0x000fe400000e0623 */
[----:B------:R-:W1:Y:S04]  /*e900*/  SHFL.IDX PT, R35, R23, 0x2, 0x181f ;  /* 0x00581f0017237f89 */ /* 0x000e6800000e0000 */
[----:B------:R-:W-:Y:S04]  /*e910*/  LDGSTS.E.BYPASS.LTC128B.128 [R20+0x24c00], desc[UR36][R2.64], !P4 ;  /* 0x24c0000002147fae */ /* 0x000fe8000e101d64 */
[----:B------:R-:W-:Y:S04]  /*e920*/  LDGSTS.E.BYPASS.LTC128B.128 [R20+0x27400], desc[UR36][R2.64+0x80], !P3 ;  /* 0x2740008002147fae */ /* 0x000fe8000d901d64 */
[----:B------:R-:W-:Y:S04]  /*e930*/  LDGSTS.E.BYPASS.LTC128B.128 [R20+0x29c00], desc[UR36][R2.64+0x100], !P2 ;  /* 0x29c0010002147fae */ /* 0x000fe8000d101d64 */
[----:B------:R0:W-:Y:S02]  /*e940*/  LDGSTS.E.BYPASS.LTC128B.128 [R20+0x2c400], desc[UR36][R2.64+0x180], !P1 ;  /* 0x2c40018002147fae */ /* 0x0001e4000c901d64 */
[----:B0-----:R-:W-:-:S02]  /*e950*/  IADD3 R2, P0, R14, R0, RZ ;  /* 0x000000000e027210 */ /* 0x001fc40007f1e0ff */
[----:B------:R-:W0:Y:S03]  /*e960*/  SHFL.IDX PT, R14, R9, 0x3, 0x181f ;  /* 0x00781f00090e7f89 */ /* 0x000e2600000e0000 */
[----:B-1----:R-:W-:Y:S02]  /*e970*/  IMAD.X R3, RZ, RZ, R35, P0 ;  /* 0x000000ffff037224 */ /* 0x002fe400000e0623 */
[----:B------:R-:W1:Y:S04]  /*e980*/  SHFL.IDX PT, R35, R23, 0x3, 0x181f ;  /* 0x00781f0017237f89 */ /* 0x000e6800000e0000 */
[----:B------:R-:W-:Y:S04]  /*e990*/  LDGSTS.E.BYPASS.LTC128B.128 [R20+0x25400], desc[UR36][R2.64], !P4 ;  /* 0x2540000002147fae */ /* 0x000fe8000e101d64 */
[----:B------:R-:W-:Y:S04]  /*e9a0*/  LDGSTS.E.BYPASS.LTC128B.128 [R20+0x27c00], desc[UR36][R2.64+0x80], !P3 ;  /* 0x27c0008002147fae */ /* 0x000fe8000d901d64 */
[----:B------:R-:W-:Y:S04]  /*e9b0*/  LDGSTS.E.BYPASS.LTC128B.128 [R20+0x2a400], desc[UR36][R2.64+0x100], !P2 ;  /* 0x2a40010002147fae */ /* 0x000fe8000d101d64 */
[----:B------:R0:W-:Y:S02]  /*e9c0*/  LDGSTS.E.BYPASS.LTC128B.128 [R20+0x2cc00], desc[UR36][R2.64+0x180], !P1 ;  /* 0x2cc0018002147fae */ /* 0x0001e4000c901d64 */
[----:B0-----:R-:W-:-:S02]  /*e9d0*/  IADD3 R2, P0, R14, R0, RZ ;  /* 0x000000000e027210 */ /* 0x001fc40007f1e0ff */
[----:B------:R0:W2:Y:S02]  /*e9e0*/  SHFL.IDX PT, R14, R9, 0x4, 0x181f ;  /* 0x00981f00090e7f89 */ /* 0x0000a400000e0000 */
[----:B-1----:R-:W-:Y:S02]  /*e9f0*/  IADD3.X R3, RZ, R35, RZ, P0, !PT ;  /* 0x00000023ff037210 */ /* 0x002fe400007fe4ff */
[----:B------:R0:W1:Y:S04]  /*ea00*/  SHFL.IDX PT, R35, R23, 0x4, 0x181f ;  /* 0x00981f0017237f89 */ /* 0x00006800000e0000 */
[----:B------:R0:W-:Y:S04]  /*ea10*/  LDGSTS.E.BYPASS.LTC128B.128 [R20+0x25c00], desc[UR36][R2.64], !P4 ;  /* 0x25c0000002147fae */ /* 0x0001e8000e101d64 */
[----:B------:R0:W-:Y:S04]  /*ea20*/  LDGSTS.E.BYPASS.LTC128B.128 [R20+0x28400], desc[UR36][R2.64+0x80], !P3 ;  /* 0x2840008002147fae */ /* 0x0001e8000d901d64 */
[----:B------:R0:W-:Y:S04]  /*ea30*/  LDGSTS.E.BYPASS.LTC128B.128 [R20+0x2ac00], desc[UR36][R2.64+0x100], !P2 ;  /* 0x2ac0010002147fae */ /* 0x0001e8000d101d64 */
[----:B------:R0:W-:Y:S02]  /*ea40*/  LDGSTS.E.BYPASS.LTC128B.128 [R20+0x2d400], desc[UR36][R2.64+0x180], !P1 ;  /* 0x2d40018002147fae */ /* 0x0001e4000c901d64 */
.L_x_138:
[----:B0-2---:R-:W-:-:S05]  /*ea50*/  IADD3 R2, P0, R14, R0, RZ ;  /* 0x000000000e027210 */ /* 0x005fca0007f1e0ff */
[----:B-1----:R-:W-:Y:S01]  /*ea60*/  IMAD.X R3, RZ, RZ, R35, P0 ;  /* 0x000000ffff037224 */ /* 0x002fe200000e0623 */
[----:B------:R-:W-:-:S04]  /*ea70*/  PLOP3.LUT P0, PT, PT, PT, PT, 0x80, 0x0 ;  /* 0x000000000000781c */ /* 0x000fc80003f0f070 */
[----:B------:R-:W-:Y:S01]  /*ea80*/  @!PT LDS RZ, [RZ] ;  /* 0x00000000fffff984 */ /* 0x000fe20000000800 */
[----:B------:R-:W-:Y:S01]  /*ea90*/  @!PT LDS RZ, [RZ] ;  /* 0x00000000fffff984 */ /* 0x000fe20000000800 */
[----:B------:R-:W-:Y:S01]  /*eaa0*/  @!PT LDS RZ, [RZ] ;  /* 0x00000000fffff984 */ /* 0x000fe20000000800 */
[----:B------:R0:W-:Y:S04]  /*eab0*/  LDGSTS.E.BYPASS.LTC128B.128 [R20+0x26400], desc[UR36][R2.64], !P4 ;  /* 0x2640000002147fae */ /* 0x0001e8000e101d64 */
[----:B------:R0:W-:Y:S04]  /*eac0*/  LDGSTS.E.BYPASS.LTC128B.128 [R20+0x28c00], desc[UR36][R2.64+0x80], !P3 ;  /* 0x28c0008002147fae */ /* 0x0001e8000d901d64 */
[----:B------:R0:W-:Y:S04]  /*ead0*/  LDGSTS.E.BYPASS.LTC128B.128 [R20+0x2b400], desc[UR36][R2.64+0x100], !P2 ;  /* 0x2b40010002147fae */ /* 0x0001e8000d101d64 */
[----:B------:R0:W-:Y:S01]  /*eae0*/  LDGSTS.E.BYPASS.LTC128B.128 [R20+0x2dc00], desc[UR36][R2.64+0x180], !P1 ;  /* 0x2dc0018002147fae */ /* 0x0001e2000c901d64 */
[----:B------:R-:W-:Y:S01]  /*eaf0*/  NOP ;  /* 0x0000000000007918 */ /* 0x000fe20000000000 */
.L_x_62:
        /* <DEDUP_REMOVED lines=10> */
.L_x_63:
[----:B------:R1:W-:Y:S01]  /*eba0*/  SYNCS.ARRIVE.TRANS64.A1T0 RZ, [R7+URZ+0x38830], RZ ;  /* 0x038830ff07ff79a7 */ /* 0x0003e2000810003f */
[----:B------:R-:W-:Y:S05]  /*ebb0*/  @!P2 BRA `(.L_x_64) ;  /* 0x000000000004a947 */ /* 0x000fea0003800000 */
[----:B------:R-:W-:Y:S01]  /*ebc0*/  BPT.TRAP 0x1 ;  /* 0x000000040000795c */ /* 0x000fe20000300000 */
.L_x_64:
[----:B0-----:R-:W-:Y:S01]  /*ebd0*/  SHF.L.U32 R2, R10, 0x1f, RZ ;  /* 0x0000001f0a027819 */ /* 0x001fe200000006ff */
[----:B------:R-:W-:Y:S01]  /*ebe0*/  IMAD.MOV.U32 R9, RZ, RZ, -0x50 ;  /* 0xffffffb0ff097424 */ /* 0x000fe200078e00ff */
[----:B-1----:R-:W-:Y:S01]  /*ebf0*/  LEA R7, R6, UR39, 0x3 ;  /* 0x0000002706077c11 */ /* 0x002fe2000f8e18ff */
[----:B------:R-:W-:Y:S02]  /*ec00*/  BSSY B1, `(.L_x_65) ;  /* 0x0000004000017945 */ /* 0x000fe40003800000 */
[----:B------:R-:W-:Y:S01]  /*ec10*/  IMAD R9, R28, R9, UR38 ;  /* 0x000000261c097e24 */ /* 0x000fe2000f8e0209 */
[----:B------:R-:W0:Y:S02]  /*ec20*/  SYNCS.PHASECHK.TRANS64.TRYWAIT P0, [R7+URZ+0x38860], R2 ;  /* 0x03886002070075a7 */ /* 0x000e24000800017f */
[----:B0-----:R-:W-:Y:S05]  /*ec30*/  @!P0 BRA `(.L_x_66) ;  /* 0x0000002c00308947 */ /* 0x001fea0003800000 */
.L_x_139:
[----:B------:R-:W-:Y:S05]  /*ec40*/  BSYNC B1 ;  /* 0x0000000000017941 */ /* 0x000fea0003800000 */
.L_x_65:
[----:B------:R-:W-:Y:S01]  /*ec50*/  UMOV UR4, 0xffffffff ;  /* 0xffffffff00047882 */ /* 0x000fe20000000000 */
[----:B------:R-:W-:Y:S01]  /*ec60*/  LOP3.LUT P4, RZ, R16, 0x80, RZ, 0xc0, !PT ;  /* 0x0000008010ff7812 */ /* 0x000fe2000788c0ff */
[----:B------:R-:W-:Y:S01]  /*ec70*/  IMAD R6, R6, 0x5000, R26 ;  /* 0x0000500006067824 */ /* 0x000fe200078e021a */
[C---:B------:R-:W-:Y:S01]  /*ec80*/  LOP3.LUT P3, RZ, R16.reuse, 0x40, RZ, 0xc0, !PT ;  /* 0x0000004010ff7812 */ /* 0x040fe2000786c0ff */
[----:B------:R-:W-:Y:S01]  /*ec90*/  IMAD.IADD R9, R9, 0x1, -R34 ;  /* 0x0000000109097824 */ /* 0x000fe200078e0a22 */
[C---:B------:R-:W-:Y:S02]  /*eca0*/  LOP3.LUT P2, RZ, R16.reuse, 0x20, RZ, 0xc0, !PT ;  /* 0x0000002010ff7812 */ /* 0x040fe4000784c0ff */
[----:B------:R-:W-:Y:S01]  /*ecb0*/  LOP3.LUT P1, RZ, R16, 0x10, RZ, 0xc0, !PT ;  /* 0x0000001010ff7812 */ /* 0x000fe2000782c0ff */
[----:B------:R-:W-:-:S12]  /*ecc0*/  BRA.DIV UR4, `(.L_x_67) ;  /* 0x0000002e04207947 */ /* 0x000fd8000b800000 */
[----:B------:R-:W0:Y:S01]  /*ecd0*/  SHFL.IDX PT, R14, R17, RZ, 0x181f ;  /* 0x00181fff110e7589 */ /* 0x000e2200000e0000 */
[----:B------:R-:W-:-:S03]  /*ece0*/  LEA R6, R6, UR39, 0x1 ;  /* 0x0000002706067c11 */ /* 0x000fc6000f8e08ff */
[----:B------:R-:W1:Y:S01]  /*ecf0*/  SHFL.IDX PT, R3, R18, RZ, 0x181f ;  /* 0x00181fff12037589 */ /* 0x000e6200000e0000 */
[----:B0-----:R-:W-:-:S03]  /*ed00*/  IADD3 R2, P0, R14, R0, RZ ;  /* 0x000000000e027210 */ /* 0x001fc60007f1e0ff */
[----:B------:R-:W0:Y:S01]  /*ed10*/  SHFL.IDX PT, R14, R17, 0x1, 0x181f ;  /* 0x00381f00110e7f89 */ /* 0x000e2200000e0000 */
[----:B-1----:R-:W-:Y:S02]  /*ed20*/  IADD3.X R3, RZ, R3, RZ, P0, !PT ;  /* 0x00000003ff037210 */ /* 0x002fe400007fe4ff */
[----:B------:R-:W-:-:S13]  /*ed30*/  ISETP.LT.OR P0, PT, R9, 0x1, P4 ;  /* 0x000000010900780c */ /* 0x000fda0002701670 */
[----:B------:R-:W-:Y:S01]  /*ed40*/  LDGSTS.E.BYPASS.LTC128B.128 [R6+0x400], desc[UR36][R2.64], !P0 ;  /* 0x0040000002067fae */ /* 0x000fe2000c101d64 */
[----:B------:R-:W-:-:S13]  /*ed50*/  ISETP.LT.OR P0, PT, R9, 0x1, P3 ;  /* 0x000000010900780c */ /* 0x000fda0001f01670 */
[----:B------:R-:W-:Y:S01]  /*ed60*/  LDGSTS.E.BYPASS.LTC128B.128 [R6+0x2c00], desc[UR36][R2.64+0x80], !P0 ;  /* 0x02c0008002067fae */ /* 0x000fe2000c101d64 */
[----:B------:R-:W-:-:S13]  /*ed70*/  ISETP.LT.OR P0, PT, R9, 0x1, P2 ;  /* 0x000000010900780c */ /* 0x000fda0001701670 */
[----:B------:R-:W-:Y:S01]  /*ed80*/  LDGSTS.E.BYPASS.LTC128B.128 [R6+0x5400], desc[UR36][R2.64+0x100], !P0 ;  /* 0x0540010002067fae */ /* 0x000fe2000c101d64 */
[----:B------:R-:W-:-:S13]  /*ed90*/  ISETP.LT.OR P0, PT, R9, 0x1, P1 ;  /* 0x000000010900780c */ /* 0x000fda0000f01670 */
[----:B------:R1:W-:Y:S04]  /*eda0*/  LDGSTS.E.BYPASS.LTC128B.128 [R6+0x7c00], desc[UR36][R2.64+0x180], !P0 ;  /* 0x07c0018002067fae */ /* 0x0003e8000c101d64 */
[----:B-1----:R-:W1:Y:S01]  /*edb0*/  SHFL.IDX PT, R3, R18, 0x1, 0x181f ;  /* 0x00381f0012037f89 */ /* 0x002e6200000e0000 */
[----:B0-----:R-:W-:-:S03]  /*edc0*/  IADD3 R2, P0, R14, R0, RZ ;  /* 0x000000000e027210 */ /* 0x001fc60007f1e0ff */
[----:B------:R-:W0:Y:S02]  /*edd0*/  SHFL.IDX PT, R14, R17, 0x2, 0x181f ;  /* 0x00581f00110e7f89 */ /* 0x000e2400000e0000 */
[----:B-1----:R-:W-:Y:S01]  /*ede0*/  IMAD.X R3, RZ, RZ, R3, P0 ;  /* 0x000000ffff037224 */ /* 0x002fe200000e0603 */
        /* <DEDUP_REMOVED lines=22> */
[----:B------:R-:W2:Y:S04]  /*ef50*/  SHFL.IDX PT, R18, R18, 0x4, 0x181f ;  /* 0x00981f0012127f89 */ /* 0x000ea800000e0000 */
[----:B------:R3:W4:Y:S01]  /*ef60*/  SHFL.IDX PT, R14, R17, 0x4, 0x181f ;  /* 0x00981f00110e7f89 */ /* 0x00072200000e0000 */
[----:B-1----:R-:W-:Y:S01]  /*ef70*/  IMAD.X R3, RZ, RZ, R3, P0 ;  /* 0x000000ffff037224 */ /* 0x002fe200000e0603 */
[----:B------:R-:W-:-:S13]  /*ef80*/  ISETP.LT.OR P0, PT, R9, 0x31, P4 ;  /* 0x000000310900780c */ /* 0x000fda0002701670 */
[----:B------:R3:W-:Y:S01]  /*ef90*/  LDGSTS.E.BYPASS.LTC128B.128 [R6+0x1c00], desc[UR36][R2.64], !P0 ;  /* 0x01c0000002067fae */ /* 0x0007e2000c101d64 */
[----:B------:R-:W-:-:S13]  /*efa0*/  ISETP.LT.OR P0, PT, R9, 0x31, P3 ;  /* 0x000000310900780c */ /* 0x000fda0001f01670 */
[----:B------:R3:W-:Y:S01]  /*efb0*/  LDGSTS.E.BYPASS.LTC128B.128 [R6+0x4400], desc[UR36][R2.64+0x80], !P0 ;  /* 0x0440008002067fae */ /* 0x0007e2000c101d64 */
[----:B------:R-:W-:-:S13]  /*efc0*/  ISETP.LT.OR P0, PT, R9, 0x31, P2 ;  /* 0x000000310900780c */ /* 0x000fda0001701670 */
[----:B------:R3:W-:Y:S01]  /*efd0*/  LDGSTS.E.BYPASS.LTC128B.128 [R6+0x6c00], desc[UR36][R2.64+0x100], !P0 ;  /* 0x06c0010002067fae */ /* 0x0007e2000c101d64 */
[----:B------:R-:W-:-:S13]  /*efe0*/  ISETP.LT.OR P0, PT, R9, 0x31, P1 ;  /* 0x000000310900780c */ /* 0x000fda0000f01670 */
[----:B--2-4-:R3:W-:Y:S02]  /*eff0*/  LDGSTS.E.BYPASS.LTC128B.128 [R6+0x9400], desc[UR36][R2.64+0x180], !P0 ;  /* 0x0940018002067fae */ /* 0x0147e4000c101d64 */
.L_x_151:
[----:B0--3--:R-:W-:Y:S01]  /*f000*/  IADD3 R2, P0, R14, R0, RZ ;  /* 0x000000000e027210 */ /* 0x009fe20007f1e0ff */
[----:B------:R-:W-:Y:S02]  /*f010*/  ULDC.64 UR4, c[0x0][0x328] ;  /* 0x0000ca0000047ab9 */ /* 0x000fe40000000a00 */
[----:B------:R-:W-:Y:S01]  /*f020*/  IMAD R0, R21, UR4, RZ ;  /* 0x0000000415007c24 */ /* 0x000fe2000f8e02ff */
[----:B------:R-:W-:Y:S02]  /*f030*/  IADD3.X R3, RZ, R18, RZ, P0, !PT ;  /* 0x00000012ff037210 */ /* 0x000fe400007fe4ff */
[----:B------:R-:W-:-:S13]  /*f040*/  ISETP.LT.OR P0, PT, R9, 0x41, P4 ;  /* 0x000000410900780c */ /* 0x000fda0002701670 */
[----:B------:R-:W-:Y:S01]  /*f050*/  @!PT LDS RZ, [RZ] ;  /* 0x00000000fffff984 */ /* 0x000fe20000000800 */
[----:B------:R-:W-:Y:S01]  /*f060*/  @!PT LDS RZ, [RZ] ;  /* 0x00000000fffff984 */ /* 0x000fe20000000800 */
[----:B------:R-:W-:Y:S01]  /*f070*/  @!PT LDS RZ, [RZ] ;  /* 0x00000000fffff984 */ /* 0x000fe20000000800 */
[----:B------:R-:W-:Y:S01]  /*f080*/  LDGSTS.E.BYPASS.LTC128B.128 [R6+0x2400], desc[UR36][R2.64], !P0 ;  /* 0x0240000002067fae */ /* 0x000fe2000c101d64 */
[----:B------:R-:W-:-:S13]  /*f090*/  ISETP.LT.OR P0, PT, R9, 0x41, P3 ;  /* 0x000000410900780c */ /* 0x000fda0001f01670 */
[----:B------:R-:W-:Y:S01]  /*f0a0*/  LDGSTS.E.BYPASS.LTC128B.128 [R6+0x4c00], desc[UR36][R2.64+0x80], !P0 ;  /* 0x04c0008002067fae */ /* 0x000fe2000c101d64 */
[----:B------:R-:W-:-:S13]  /*f0b0*/  ISETP.LT.OR P0, PT, R9, 0x41, P2 ;  /* 0x000000410900780c */ /* 0x000fda0001701670 */
[----:B------:R-:W-:Y:S01]  /*f0c0*/  LDGSTS.E.BYPASS.LTC128B.128 [R6+0x7400], desc[UR36][R2.64+0x100], !P0 ;  /* 0x0740010002067fae */ /* 0x000fe2000c101d64 */
[----:B------:R-:W-:Y:S01]  /*f0d0*/  ISETP.LT.OR P0, PT, R9, 0x41, P1 ;  /* 0x000000410900780c */ /* 0x000fe20000f01670 */
[----:B------:R-:W-:-:S12]  /*f0e0*/  IMAD R9, R5, UR5, R0 ;  /* 0x0000000505097c24 */ /* 0x000fd8000f8e0200 */
[----:B------:R0:W-:Y:S02]  /*f0f0*/  LDGSTS.E.BYPASS.LTC128B.128 [R6+0x9c00], desc[UR36][R2.64+0x180], !P0 ;  /* 0x09c0018002067fae */ /* 0x0001e4000c101d64 */
        /* <DEDUP_REMOVED lines=9> */
[C---:B------:R-:W-:Y:S01]  /*f190*/  IMAD R5, R19.reuse, UR5, R0 ;  /* 0x0000000513057c24 */ /* 0x040fe2000f8e0200 */
[----:B------:R-:W-:Y:S01]  /*f1a0*/  NOP ;  /* 0x0000000000007918 */ /* 0x000fe20000000000 */
[----:B------:R-:W-:Y:S01]  /*f1b0*/  IMAD.WIDE.U32 R2, R19, UR4, R2 ;  /* 0x0000000413027c25 */ /* 0x000fe2000f8e0002 */
[----:B------:R-:W-:-:S03]  /*f1c0*/  ULDC.64 UR4, c[0x0][0x318] ;  /* 0x0000c60000047ab9 */ /* 0x000fc60000000a00 */
[----:B------:R-:W-:Y:S01]  /*f1d0*/  IMAD.IADD R3, R5, 0x1, R3 ;  /* 0x0000000105037824 */ /* 0x000fe200078e0203 */
[----:B------:R-:W-:-:S04]  /*f1e0*/  LEA R17, P0, R2, UR4, 0x1 ;  /* 0x0000000402117c11 */ /* 0x000fc8000f8008ff */
[----:B------:R-:W-:Y:S02]  /*f1f0*/  LEA.HI.X R18, R2, UR5, R3, 0x1, P0 ;  /* 0x0000000502127c11 */ /* 0x000fe400080f0c03 */
[----:B------:R-:W-:-:S13]  /*f200*/  PLOP3.LUT P0, PT, PT, PT, PT, 0x80, 0x0 ;  /* 0x000000000000781c */ /* 0x000fda0003f0f070 */
.L_x_68:
        /* <DEDUP_REMOVED lines=10> */
.L_x_69:
[C---:B------:R-:W-:Y:S01]  /*f2b0*/  ISETP.GT.AND P0, PT, R8.reuse, RZ, PT ;  /* 0x000000ff0800720c */ /* 0x040fe20003f04270 */
[----:B------:R0:W-:Y:S01]  /*f2c0*/  SYNCS.ARRIVE.TRANS64.A1T0 RZ, [R7+URZ+0x38850], RZ ;  /* 0x038850ff07ff79a7 */ /* 0x0001e2000810003f */
[----:B------:R-:W-:Y:S01]  /*f2d0*/  IADD3 R0, R8, -0x1, RZ ;  /* 0xffffffff08007810 */ /* 0x000fe20007ffe0ff */
[----:B------:R-:W-:Y:S02]  /*f2e0*/  IMAD.MOV.U32 R10, RZ, RZ, R25 ;  /* 0x000000ffff0a7224 */ /* 0x000fe400078e0019 */
[----:B------:R-:W-:Y:S02]  /*f2f0*/  IMAD.MOV.U32 R6, RZ, RZ, R22 ;  /* 0x000000ffff067224 */ /* 0x000fe400078e0016 */
[----:B------:R-:W-:-:S06]  /*f300*/  IMAD.MOV.U32 R28, RZ, RZ, R8 ;  /* 0x000000ffff1c7224 */ /* 0x000fcc00078e0008 */
[----:B0-----:R-:W-:Y:S05]  /*f310*/  @P0 BRA `(.L_x_70) ;  /* 0xfffffff000300947 */ /* 0x001fea000383ffff */
[----:B------:R-:W-:Y:S05]  /*f320*/  BSYNC B0 ;  /* 0x0000000000007941 */ /* 0x000fea0003800000 */
.L_x_57:
[----:B------:R-:W-:-:S13]  /*f330*/  LOP3.LUT P0, RZ, R16, 0x100, RZ, 0xc0, !PT ;  /* 0x0000010010ff7812 */ /* 0x000fda000780c0ff */
[----:B------:R-:W-:Y:S05]  /*f340*/  @!P0 BRA `(.L_x_71) ;  /* 0x0000000000048947 */ /* 0x000fea0003800000 */
[----:B------:R-:W-:Y:S01]  /*f350*/  BPT.TRAP 0x1 ;  /* 0x000000040000795c */ /* 0x000fe20000300000 */
.L_x_71:
[----:B------:R-:W-:Y:S01]  /*f360*/  LEA R4, R22, UR39, 0x3 ;  /* 0x0000002716047c11 */ /* 0x000fe2000f8e18ff */
[----:B------:R-:W-:Y:S01]  /*f370*/  BSSY B0, `(.L_x_72) ;  /* 0x0000006000007945 */ /* 0x000fe20003800000 */
[----:B0-----:R-:W-:Y:S02]  /*f380*/  SHF.L.U32 R3, R25, 0x1f, RZ ;  /* 0x0000001f19037819 */ /* 0x001fe400000006ff */
[----:B------:R-:W-:Y:S02]  /*f390*/  MOV R5, 0xffffffb0 ;  /* 0xffffffb000057802 */ /* 0x000fe40000000f00 */
[----:B------:R-:W0:Y:S03]  /*f3a0*/  SYNCS.PHASECHK.TRANS64.TRYWAIT P0, [R4+URZ+0x38860], R3 ;  /* 0x03886003040075a7 */ /* 0x000e26000800017f */
[----:B------:R-:W-:Y:S01]  /*f3b0*/  IMAD R5, R8, R5, UR38 ;  /* 0x0000002608057e24 */ /* 0x000fe2000f8e0205 */
[----:B0-----:R-:W-:Y:S06]  /*f3c0*/  @!P0 BRA `(.L_x_73) ;  /* 0x0000002c00288947 */ /* 0x001fec0003800000 */
.L_x_152:
[----:B------:R-:W-:Y:S05]  /*f3d0*/  BSYNC B0 ;  /* 0x0000000000007941 */ /* 0x000fea0003800000 */
.L_x_72:
        /* <DEDUP_REMOVED lines=8> */
[----:B------:R-:W1:Y:S01]  /*f460*/  SHFL.IDX PT, R14, R17, RZ, 0x181f ;  /* 0x00181fff110e7589 */ /* 0x000e6200000e0000 */
[----:B------:R-:W-:-:S03]  /*f470*/  IMAD.SHL.U32 R6, R37, 0x2, RZ ;  /* 0x0000000225067824 */ /* 0x000fc600078e00ff */
[----:B------:R-:W0:Y:S02]  /*f480*/  SHFL.IDX PT, R0, R18, RZ, 0x181f ;  /* 0x00181fff12007589 */ /* 0x000e2400000e0000 */
[----:B-1----:R-:W-:Y:S02]  /*f490*/  IADD3 R2, P0, R14, R6, RZ ;  /* 0x000000060e027210 */ /* 0x002fe40007f1e0ff */
[----:B------:R-:W1:Y:S03]  /*f4a0*/  SHFL.IDX PT, R14, R17, 0x1, 0x181f ;  /* 0x00381f00110e7f89 */ /* 0x000e6600000e0000 */
[----:B0-----:R-:W-:Y:S01]  /*f4b0*/  IMAD.X R3, RZ, RZ, R0, P0 ;  /* 0x000000ffff037224 */ /* 0x001fe200000e0600 */
[----:B------:R-:W-:Y:S02]  /*f4c0*/  ISETP.LT.OR P0, PT, R5, 0x1, P4 ;  /* 0x000000010500780c */ /* 0x000fe40002701670 */
[----:B------:R-:W-:-:S02]  /*f4d0*/  LEA R0, R7, UR39, 0x1 ;  /* 0x0000002707007c11 */ /* 0x000fc4000f8e08ff */
[----:B------:R-:W0:Y:S09]  /*f4e0*/  SHFL.IDX PT, R7, R18, 0x1, 0x181f ;  /* 0x00381f0012077f89 */ /* 0x000e3200000e0000 */
[----:B------:R-:W-:Y:S01]  /*f4f0*/  LDGSTS.E.BYPASS.LTC128B.128 [R0+0x400], desc[UR36][R2.64], !P0 ;  /* 0x0040000002007fae */ /* 0x000fe2000c101d64 */
[----:B------:R-:W-:-:S13]  /*f500*/  ISETP.LT.OR P0, PT, R5, 0x1, P3 ;  /* 0x000000010500780c */ /* 0x000fda0001f01670 */
[----:B------:R-:W-:Y:S01]  /*f510*/  LDGSTS.E.BYPASS.LTC128B.128 [R0+0x2c00], desc[UR36][R2.64+0x80], !P0 ;  /* 0x02c0008002007fae */ /* 0x000fe2000c101d64 */
[----:B------:R-:W-:-:S13]  /*f520*/  ISETP.LT.OR P0, PT, R5, 0x1, P2 ;  /* 0x000000010500780c */ /* 0x000fda0001701670 */
[----:B------:R-:W-:Y:S01]  /*f530*/  LDGSTS.E.BYPASS.LTC128B.128 [R0+0x5400], desc[UR36][R2.64+0x100], !P0 ;  /* 0x0540010002007fae */ /* 0x000fe2000c101d64 */
[----:B------:R-:W-:-:S13]  /*f540*/  ISETP.LT.OR P0, PT, R5, 0x1, P1 ;  /* 0x000000010500780c */ /* 0x000fda0000f01670 */
[----:B------:R1:W-:Y:S02]  /*f550*/  LDGSTS.E.BYPASS.LTC128B.128 [R0+0x7c00], desc[UR36][R2.64+0x180], !P0 ;  /* 0x07c0018002007fae */ /* 0x0003e4000c101d64 */
[----:B-1----:R-:W-:Y:S02]  /*f560*/  IADD3 R2, P0, R14, R6, RZ ;  /* 0x000000060e027210 */ /* 0x002fe40007f1e0ff */
[----:B------:R-:W1:Y:S02]  /*f570*/  SHFL.IDX PT, R14, R17, 0x2, 0x181f ;  /* 0x00581f00110e7f89 */ /* 0x000e6400000e0000 */
[----:B0-----:R-:W-:Y:S02]  /*f580*/  IADD3.X R3, RZ, R7, RZ, P0, !PT ;  /* 0x00000007ff037210 */ /* 0x001fe400007fe4ff */
[----:B------:R-:W-:Y:S01]  /*f590*/  ISETP.LT.OR P0, PT, R5, 0x11, P4 ;  /* 0x000000110500780c */ /* 0x000fe20002701670 */
[----:B------:R-:W0:-:S12]  /*f5a0*/  SHFL.IDX PT, R7, R18, 0x2, 0x181f ;  /* 0x00581f0012077f89 */ /* 0x000e1800000e0000 */
        /* <DEDUP_REMOVED lines=8> */
[----:B------:R-:W1:Y:S03]  /*f630*/  SHFL.IDX PT, R14, R17, 0x3, 0x181f ;  /* 0x00781f00110e7f89 */ /* 0x000e6600000e0000 */
[----:B0-----:R-:W-:Y:S01]  /*f640*/  IMAD.X R3, RZ, RZ, R7, P0 ;  /* 0x000000ffff037224 */ /* 0x001fe200000e0607 */
[C---:B------:R-:W-:Y:S01]  /*f650*/  ISETP.LT.OR P0, PT, R5.reuse, 0x21, P4 ;  /* 0x000000210500780c */ /* 0x040fe20002701670 */
[----:B------:R-:W0:Y:S04]  /*f660*/  SHFL.IDX PT, R7, R18, 0x3, 0x181f ;  /* 0x00781f0012077f89 */ /* 0x000e2800000e0000 */
[----:B------:R-:W2:Y:S08]  /*f670*/  SHFL.IDX PT, R18, R18, 0x4, 0x181f ;  /* 0x00981f0012127f89 */ /* 0x000eb000000e0000 */
        /* <DEDUP_REMOVED lines=8> */
[----:B------:R1:W3:Y:S03]  /*f700*/  SHFL.IDX PT, R14, R17, 0x4, 0x181f ;  /* 0x00981f00110e7f89 */ /* 0x0002e600000e0000 */
[----:B0-----:R-:W-:Y:S01]  /*f710*/  IMAD.X R3, RZ, RZ, R7, P0 ;  /* 0x000000ffff037224 */ /* 0x001fe200000e0607 */
[----:B------:R-:W-:-:S13]  /*f720*/  ISETP.LT.OR P0, PT, R5, 0x31, P4 ;  /* 0x000000310500780c */ /* 0x000fda0002701670 */
[----:B------:R1:W-:Y:S01]  /*f730*/  LDGSTS.E.BYPASS.LTC128B.128 [R0+0x1c00], desc[UR36][R2.64], !P0 ;  /* 0x01c0000002007fae */ /* 0x0003e2000c101d64 */
[----:B------:R-:W-:-:S13]  /*f740*/  ISETP.LT.OR P0, PT, R5, 0x31, P3 ;  /* 0x000000310500780c */ /* 0x000fda0001f01670 */
[----:B------:R1:W-:Y:S01]  /*f750*/  LDGSTS.E.BYPASS.LTC128B.128 [R0+0x4400], desc[UR36][R2.64+0x80], !P0 ;  /* 0x0440008002007fae */ /* 0x0003e2000c101d64 */
[----:B------:R-:W-:-:S13]  /*f760*/  ISETP.LT.OR P0, PT, R5, 0x31, P2 ;  /* 0x000000310500780c */ /* 0x000fda0001701670 */
[----:B------:R1:W-:Y:S01]  /*f770*/  LDGSTS.E.BYPASS.LTC128B.128 [R0+0x6c00], desc[UR36][R2.64+0x100], !P0 ;  /* 0x06c0010002007fae */ /* 0x0003e2000c101d64 */
[----:B------:R-:W-:-:S13]  /*f780*/  ISETP.LT.OR P0, PT, R5, 0x31, P1 ;  /* 0x000000310500780c */ /* 0x000fda0000f01670 */
[----:B--23--:R1:W-:Y:S02]  /*f790*/  LDGSTS.E.BYPASS.LTC128B.128 [R0+0x9400], desc[UR36][R2.64+0x180], !P0 ;  /* 0x0940018002007fae */ /* 0x00c3e4000c101d64 */
.L_x_164:
[----:B01----:R-:W-:-:S05]  /*f7a0*/  IADD3 R2, P0, R14, R6, RZ ;  /* 0x000000060e027210 */ /* 0x003fca0007f1e0ff */
[----:B------:R-:W-:Y:S01]  /*f7b0*/  IMAD.X R3, RZ, RZ, R18, P0 ;  /* 0x000000ffff037224 */ /* 0x000fe200000e0612 */
[----:B------:R-:W-:-:S13]  /*f7c0*/  ISETP.LT.OR P0, PT, R5, 0x41, P4 ;  /* 0x000000410500780c */ /* 0x000fda0002701670 */
[----:B------:R-:W-:Y:S01]  /*f7d0*/  @!PT LDS RZ, [RZ] ;  /* 0x00000000fffff984 */ /* 0x000fe20000000800 */
[----:B------:R-:W-:Y:S01]  /*f7e0*/  @!PT LDS RZ, [RZ] ;  /* 0x00000000fffff984 */ /* 0x000fe20000000800 */
[----:B------:R-:W-:Y:S01]  /*f7f0*/  @!PT LDS RZ, [RZ] ;  /* 0x00000000fffff984 */ /* 0x000fe20000000800 */
[----:B------:R0:W-:Y:S01]  /*f800*/  LDGSTS.E.BYPASS.LTC128B.128 [R0+0x2400], desc[UR36][R2.64], !P0 ;  /* 0x0240000002007fae */ /* 0x0001e2000c101d64 */
[----:B------:R-:W-:-:S13]  /*f810*/  ISETP.LT.OR P0, PT, R5, 0x41, P3 ;  /* 0x000000410500780c */ /* 0x000fda0001f01670 */
[----:B------:R0:W-:Y:S01]  /*f820*/  LDGSTS.E.BYPASS.LTC128B.128 [R0+0x4c00], desc[UR36][R2.64+0x80], !P0 ;  /* 0x04c0008002007fae */ /* 0x0001e2000c101d64 */
[----:B------:R-:W-:-:S13]  /*f830*/  ISETP.LT.OR P0, PT, R5, 0x41, P2 ;  /* 0x000000410500780c */ /* 0x000fda0001701670 */
[----:B------:R0:W-:Y:S01]  /*f840*/  LDGSTS.E.BYPASS.LTC128B.128 [R0+0x7400], desc[UR36][R2.64+0x100], !P0 ;  /* 0x0740010002007fae */ /* 0x0001e2000c101d64 */
[----:B------:R-:W-:-:S13]  /*f850*/  ISETP.LT.OR P0, PT, R5, 0x41, P1 ;  /* 0x000000410500780c */ /* 0x000fda0000f01670 */
[----:B------:R0:W-:Y:S01]  /*f860*/  LDGSTS.E.BYPASS.LTC128B.128 [R0+0x9c00], desc[UR36][R2.64+0x180], !P0 ;  /* 0x09c0018002007fae */ /* 0x0001e2000c101d64 */
[----:B------:R-:W-:Y:S01]  /*f870*/  PLOP3.LUT P0, PT, PT, PT, PT, 0x80, 0x0 ;  /* 0x000000000000781c */ /* 0x000fe20003f0f070 */
[----:B------:R-:W-:-:S12]  /*f880*/  NOP ;  /* 0x0000000000007918 */ /* 0x000fd80000000000 */
.L_x_75:
        /* <DEDUP_REMOVED lines=10> */
.L_x_76:
[----:B0-----:R-:W2:Y:S01]  /*f930*/  LDL.LU R2, [R1] ;  /* 0x0000000001027983 */ /* 0x001ea20000300800 */
[----:B------:R-:W-:Y:S01]  /*f940*/  IADD3 R22, R22, 0x1, RZ ;  /* 0x0000000116167810 */ /* 0x000fe20007ffe0ff */
[----:B------:R-:W-:Y:S01]  /*f950*/  VIADD R36, R36, UR43 ;  /* 0x0000002b24247c36 */ /* 0x000fe20008000000 */
[----:B------:R-:W-:Y:S01]  /*f960*/  ULDC UR4, c[0x0][0xc34] ;  /* 0x00030d0000047ab9 */ /* 0x000fe20000000800 */
[----:B------:R0:W-:Y:S01]  /*f970*/  SYNCS.ARRIVE.TRANS64.A1T0 RZ, [R4+URZ+0x38850], RZ ;  /* 0x038850ff04ff79a7 */ /* 0x0001e2000810003f */
[----:B------:R-:W-:-:S04]  /*f980*/  ISETP.NE.AND P0, PT, R22, 0x2, PT ;  /* 0x000000021600780c */ /* 0x000fc80003f05270 */
[----:B------:R-:W-:Y:S02]  /*f990*/  SEL R22, R22, RZ, P0 ;  /* 0x000000ff16167207 */ /* 0x000fe40000000000 */
[----:B------:R-:W-:Y:S02]  /*f9a0*/  SEL R0, RZ, 0x1, P0 ;  /* 0x00000001ff007807 */ /* 0x000fe40000000000 */
[----:B------:R-:W-:Y:S02]  /*f9b0*/  ISETP.GE.AND P0, PT, R36, UR4, PT ;  /* 0x0000000424007c0c */ /* 0x000fe4000bf06270 */
[----:B------:R-:W-:Y:S01]  /*f9c0*/  LOP3.LUT R25, R25, R0, RZ, 0x3c, !PT ;  /* 0x0000000019197212 */ /* 0x000fe200078e3cff */
[----:B--2---:R-:W-:-:S05]  /*f9d0*/  VIADD R2, R2, 0x1 ;  /* 0x0000000102027836 */ /* 0x004fca0000000000 */
[----:B------:R0:W-:Y:S05]  /*f9e0*/  STL [R1], R2 ;  /* 0x0000000201007387 */ /* 0x0001ea0000100800 */
[----:B------:R-:W-:Y:S05]  /*f9f0*/  @!P0 BRA `(.L_x_77) ;  /* 0xffffffcc009c8947 */ /* 0x000fea000383ffff */
[----:B------:R-:W-:-:S07]  /*fa00*/  LOP3.LUT R0, R2, 0x1, RZ, 0xc, !PT ;  /* 0x0000000102007812 */ /* 0x000fce00078e0cff */
.L_x_40:
[----:B------:R-:W1:Y:S01]  /*fa10*/  S2R R3, SR_CgaCtaId ;  /* 0x0000000000037919 */ /* 0x000e620000008800 */
[----:B0-----:R-:W-:Y:S01]  /*fa20*/  MOV R2, 0x400 ;  /* 0x0000040000027802 */ /* 0x001fe20000000f00 */
[----:B------:R-:W-:Y:S01]  /*fa30*/  BSSY B0, `(.L_x_78) ;  /* 0x0000005000007945 */ /* 0x000fe20003800000 */
[----:B------:R-:W-:Y:S02]  /*fa40*/  SHF.L.U32 R0, R0, 0x1f, RZ ;  /* 0x0000001f00007819 */ /* 0x000fe400000006ff */
[----:B-1----:R-:W-:-:S04]  /*fa50*/  LEA R5, R3, R2, 0x18 ;  /* 0x0000000203057211 */ /* 0x002fc800078ec0ff */
[----:B------:R-:W0:Y:S02]  /*fa60*/  SYNCS.PHASECHK.TRANS64.TRYWAIT P0, [R5+URZ+0x38820], R0 ;  /* 0x03882000050075a7 */ /* 0x000e24000800017f */
[----:B0-----:R-:W-:Y:S05]  /*fa70*/  @!P0 BRA `(.L_x_79) ;  /* 0x0000002c00808947 */ /* 0x001fea0003800000 */
.L_x_165:
[----:B------:R-:W-:Y:S05]  /*fa80*/  BSYNC B0 ;  /* 0x0000000000007941 */ /* 0x000fea0003800000 */
.L_x_78:
[----:B------:R-:W-:-:S03]  /*fa90*/  UMOV UR4, 0xffffffff ;  /* 0xffffffff00047882 */ /* 0x000fc60000000000 */
[----:B------:R-:W-:Y:S05]  /*faa0*/  BRA.DIV UR4, `(.L_x_80) ;  /* 0x0000002e04887947 */ /* 0x000fea000b800000 */
[----:B0-----:R-:W0:Y:S02]  /*fab0*/  S2R R0, SR_TID.X ;  /* 0x0000000000007919 */ /* 0x001e240000002100 */
[----:B0-----:R-:W-:-:S04]  /*fac0*/  SHF.R.U32.HI R0, RZ, 0x5, R0 ;  /* 0x00000005ff007819 */ /* 0x001fc80000011600 */
[----:B------:R-:W-:-:S05]  /*fad0*/  LOP3.LUT R0, R0, 0x3, RZ, 0xc0, !PT ;  /* 0x0000000300007812 */ /* 0x000fca00078ec0ff */
[----:B------:R0:W1:Y:S02]  /*fae0*/  SHFL.IDX PT, R14, R0, RZ, 0x1f ;  /* 0x00001fff000e7589 */ /* 0x00006400000e0000 */
.L_x_168:
[----:B-1----:R-:W-:Y:S01]  /*faf0*/  ISETP.NE.AND P0, PT, R14, RZ, PT ;  /* 0x000000ff0e00720c */ /* 0x002fe20003f05270 */
[----:B------:R-:W-:-:S12]  /*fb00*/  BSSY B0, `(.L_x_81) ;  /* 0x0000026000007945 */ /* 0x000fd80003800000 */
[----:B------:R-:W-:Y:S05]  /*fb10*/  @P0 BRA `(.L_x_82) ;  /* 0x0000000000900947 */ /* 0x000fea0003800000 */
[----:B------:R-:W-:-:S03]  /*fb20*/  UMOV UR4, 0xffffffff ;  /* 0xffffffff00047882 */ /* 0x000fc60000000000 */
[----:B------:R-:W-:Y:S05]  /*fb30*/  BRA.DIV UR4, `(.L_x_83) ;  /* 0x0000002e04987947 */ /* 0x000fea000b800000 */
[----:B------:R-:W-:-:S13]  /*fb40*/  ELECT P6, URZ, PT ;  /* 0x00000000003f782f */ /* 0x000fda00038c0000 */
.L_x_171:
[----:B------:R-:W-:Y:S05]  /*fb50*/  @!P6 BRA `(.L_x_82) ;  /* 0x000000000080e947 */ /* 0x000fea0003800000 */
[----:B0-----:R-:W2:Y:S02]  /*fb60*/  LDL R0, [R1+0xc] ;  /* 0x00000c0001007983 */ /* 0x001ea40000100800 */
[----:B--2---:R-:W-:-:S13]  /*fb70*/  R2UR UR4, R0 ;  /* 0x00000000000472ca */ /* 0x004fda00000e0000 */
[----:B------:R-:W-:-:S06]  /*fb80*/  ULOP3.LUT UR4, UR4, 0x2, URZ, 0xfc, !UPT ;  /* 0x0000000204047892 */ /* 0x000fcc000f8efc3f */
[----:B------:R-:W-:-:S05]  /*fb90*/  IMAD.U32 R0, RZ, RZ, UR4 ;  /* 0x00000004ff007e24 */ /* 0x000fca000f8e00ff */
[----:B------:R-:W-:-:S13]  /*fba0*/  ISETP.NE.AND P0, PT, R0, 0x3, PT ;  /* 0x000000030000780c */ /* 0x000fda0003f05270 */
[----:B------:R-:W-:Y:S05]  /*fbb0*/  @!P0 BRA `(.L_x_84) ;  /* 0x0000000000048947 */ /* 0x000fea0003800000 */
[----:B------:R-:W-:Y:S01]  /*fbc0*/  BPT.TRAP 0x1 ;  /* 0x000000040000795c */ /* 0x000fe20000300000 */
.L_x_84:
[C---:B------:R-:W-:Y:S01]  /*fbd0*/  LEA R3, R22.reuse, R5, 0x3 ;  /* 0x0000000516037211 */ /* 0x040fe200078e18ff */
[----:B------:R-:W-:Y:S01]  /*fbe0*/  VIADD R22, R22, 0x1 ;  /* 0x0000000116167836 */ /* 0x000fe20000000000 */
[----:B------:R-:W-:-:S04]  /*fbf0*/  SHF.L.U32 R2, R25, 0x1f, RZ ;  /* 0x0000001f19027819 */ /* 0x000fc800000006ff */
[----:B------:R-:W0:Y:S01]  /*fc00*/  SYNCS.PHASECHK.TRANS64.TRYWAIT P1, [R3+URZ+0x38840], R2 ;  /* 0x03884002030075a7 */ /* 0x000e22000802017f */
[----:B------:R-:W-:-:S04]  /*fc10*/  ISETP.NE.AND P2, PT, R22, 0x2, PT ;  /* 0x000000021600780c */ /* 0x000fc80003f45270 */
[----:B------:R-:W-:Y:S01]  /*fc20*/  SEL R0, RZ, 0x1, P2 ;  /* 0x00000001ff007807 */ /* 0x000fe20001000000 */
[----:B0-----:R-:W-:Y:S08]  /*fc30*/  @!P1 BRA `(.L_x_85) ;  /* 0x0000002c00789947 */ /* 0x001ff00003800000 */
.L_x_172:
[----:B------:R-:W-:Y:S02]  /*fc40*/  SEL R22, R22, RZ, P2 ;  /* 0x000000ff16167207 */ /* 0x000fe40001000000 */
[----:B------:R-:W-:Y:S01]  /*fc50*/  LOP3.LUT R0, R25, R0, RZ, 0x3c, !PT ;  /* 0x0000000019007212 */ /* 0x000fe200078e3cff */
[----:B------:R-:W-:Y:S06]  /*fc60*/  @!P0 BRA `(.L_x_86) ;  /* 0x0000000000048947 */ /* 0x000fec0003800000 */
[----:B------:R-:W-:Y:S01]  /*fc70*/  BPT.TRAP 0x1 ;  /* 0x000000040000795c */ /* 0x000fe20000300000 */
.L_x_86:
[----:B------:R-:W-:Y:S01]  /*fc80*/  IMAD R5, R22, 0x8, R5 ;  /* 0x0000000816057824 */ /* 0x000fe200078e0205 */
[----:B------:R-:W-:-:S04]  /*fc90*/  SHF.L.U32 R0, R0, 0x1f, RZ ;  /* 0x0000001f00007819 */ /* 0x000fc800000006ff */
[----:B------:R-:W1:Y:S02]  /*fca0*/  SYNCS.PHASECHK.TRANS64.TRYWAIT P1, [R5+URZ+0x38840], R0 ;  /* 0x03884000050075a7 */ /* 0x000e64000802017f */
[----:B-1----:R-:W-:Y:S05]  /*fcb0*/  @!P1 BRA `(.L_x_87) ;  /* 0x0000002c006c9947 */ /* 0x002fea0003800000 */
.L_x_173:
[----:B------:R-:W-:Y:S05]  /*fcc0*/  @!P0 BRA `(.L_x_88) ;  /* 0x0000000000048947 */ /* 0x000fea0003800000 */
[----:B------:R-:W-:Y:S01]  /*fcd0*/  BPT.TRAP 0x1 ;  /* 0x000000040000795c */ /* 0x000fe20000300000 */
.L_x_88:
[----:B------:R-:W2:Y:S02]  /*fce0*/  SYNCS.PHASECHK.TRANS64.TRYWAIT P1, [R3+URZ+0x38860], R2 ;  /* 0x03886002030075a7 */ /* 0x000ea4000802017f */
[----:B--2---:R-:W-:Y:S05]  /*fcf0*/  @!P1 BRA `(.L_x_89) ;  /* 0x0000002c00709947 */ /* 0x004fea0003800000 */
.L_x_174:
[----:B------:R-:W-:Y:S05]  /*fd00*/  @!P0 BRA `(.L_x_90) ;  /* 0x0000000000048947 */ /* 0x000fea0003800000 */
[----:B------:R-:W-:Y:S01]  /*fd10*/  BPT.TRAP 0x1 ;  /* 0x000000040000795c */ /* 0x000fe20000300000 */
.L_x_90:
[----:B---3--:R3:W4:Y:S02]  /*fd20*/  SYNCS.PHASECHK.TRANS64.TRYWAIT P0, [R5+URZ+0x38860], R0 ;  /* 0x03886000050075a7 */ /* 0x008724000800017f */
[----:B----4-:R-:W-:Y:S05]  /*fd30*/  @!P0 NANOSLEEP.SYNCS 0x989680 ;  /* 0x009896800000895d */ /* 0x010fea0003900000 */
[----:B------:R-:W4:Y:S02]  /*fd40*/  @!P0 SYNCS.PHASECHK.TRANS64 P0, [R5+URZ+0x38860], R0 ;  /* 0x03886000050085a7 */ /* 0x000f24000800007f */
[----:B----4-:R-:W-:Y:S05]  /*fd50*/  @!P0 BRA `(.L_x_90) ;  /* 0xfffffffc00f08947 */ /* 0x010fea000383ffff */
.L_x_82:
[----:B------:R-:W-:Y:S05]  /*fd60*/  BSYNC B0 ;  /* 0x0000000000007941 */ /* 0x000fea0003800000 */
.L_x_81:
[----:B------:R-:W-:Y:S05]  /*fd70*/  EXIT ;  /* 0x000000000000794d */ /* 0x000fea0003800000 */
.L_x_8:
[----:B0-----:R-:W-:-:S04]  /*fd80*/  IMAD.U32 R3, RZ, RZ, UR40 ;  /* 0x00000028ff037e24 */ /* 0x001fc8000f8e00ff */
[----:B------:R0:W1:Y:S03]  /*fd90*/  SYNCS.PHASECHK.TRANS64.TRYWAIT P1, [R3+URZ+0x38800], R0 ;  /* 0x03880000030075a7 */ /* 0x000066000802017f */
[----:B-1----:R-:W-:Y:S05]  /*fda0*/  @!P1 NANOSLEEP.SYNCS 0x989680 ;  /* 0x009896800000995d */ /* 0x002fea0003900000 */
[----:B------:R-:W1:Y:S02]  /*fdb0*/  @!P1 SYNCS.PHASECHK.TRANS64 P1, [R3+URZ+0x38800], R0 ;  /* 0x03880000030095a7 */ /* 0x000e64000802007f */
[----:B-1----:R-:W-:Y:S05]  /*fdc0*/  @!P1 BRA `(.L_x_8) ;  /* 0xfffffffc00ec9947 */ /* 0x002fea000383ffff */
[----:B------:R-:W-:Y:S05]  /*fdd0*/  BRA `(.L_x_91) ;  /* 0xffffff1000ec7947 */ /* 0x000fea000383ffff */
.L_x_12:
[----:B-1----:R1:W2:Y:S02]  /*fde0*/  SYNCS.PHASECHK.TRANS64.TRYWAIT P1, [R0+URZ+0x38830], R3 ;  /* 0x03883003000075a7 */ /* 0x0022a4000802017f */
[----:B--2---:R-:W-:Y:S05]  /*fdf0*/  @!P1 NANOSLEEP.SYNCS 0x989680 ;  /* 0x009896800000995d */ /* 0x004fea0003900000 */
[----:B------:R-:W2:Y:S02]  /*fe00*/  @!P1 SYNCS.PHASECHK.TRANS64 P1, [R0+URZ+0x38830], R3 ;  /* 0x03883003000095a7 */ /* 0x000ea4000802007f */
[----:B--2---:R-:W-:Y:S05]  /*fe10*/  @!P1 BRA `(.L_x_12) ;  /* 0xfffffffc00f09947 */ /* 0x004fea000383ffff */
[----:B------:R-:W-:Y:S05]  /*fe20*/  BRA `(.L_x_11) ;  /* 0xffffff1400107947 */ /* 0x000fea000383ffff */
.L_x_18:
[----:B-1----:R-:W-:-:S04]  /*fe30*/  MOV R4, UR60 ;  /* 0x0000003c00047c02 */ /* 0x002fc80008000f00 */
[----:B------:R1:W2:Y:S03]  /*fe40*/  SYNCS.PHASECHK.TRANS64.TRYWAIT P1, [R4+URZ+0x38830], R3 ;  /* 0x03883003040075a7 */ /* 0x0002a6000802017f */
[----:B--2---:R-:W-:Y:S05]  /*fe50*/  @!P1 NANOSLEEP.SYNCS 0x989680 ;  /* 0x009896800000995d */ /* 0x004fea0003900000 */
[----:B------:R-:W2:Y:S02]  /*fe60*/  @!P1 SYNCS.PHASECHK.TRANS64 P1, [R4+URZ+0x38830], R3 ;  /* 0x03883003040095a7 */ /* 0x000ea4000802007f */
[----:B--2---:R-:W-:Y:S05]  /*fe70*/  @!P1 BRA `(.L_x_18) ;  /* 0xfffffffc00ec9947 */ /* 0x004fea000383ffff */
[----:B------:R-:W-:Y:S05]  /*fe80*/  BRA `(.L_x_17) ;  /* 0xffffff5400a07947 */ /* 0x000fea000383ffff */
.L_x_22:
[----:B01----:R-:W-:-:S04]  /*fe90*/  IMAD.U32 R3, RZ, RZ, UR4 ;  /* 0x00000004ff037e24 */ /* 0x003fc8000f8e00ff */
[----:B------:R0:W1:Y:S03]  /*fea0*/  SYNCS.PHASECHK.TRANS64.TRYWAIT P1, [R3+URZ+0x38850], R0 ;  /* 0x03885000030075a7 */ /* 0x000066000802017f */
[----:B-1----:R-:W-:Y:S05]  /*feb0*/  @!P1 NANOSLEEP.SYNCS 0x989680 ;  /* 0x009896800000995d */ /* 0x002fea0003900000 */
[----:B------:R-:W1:Y:S02]  /*fec0*/  @!P1 SYNCS.PHASECHK.TRANS64 P1, [R3+URZ+0x38850], R0 ;  /* 0x03885000030095a7 */ /* 0x000e64000802007f */
[----:B-1----:R-:W-:Y:S05]  /*fed0*/  @!P1 BRA `(.L_x_22) ;  /* 0xfffffffc00ec9947 */ /* 0x002fea000383ffff */
[----:B------:R-:W-:Y:S05]  /*fee0*/  BRA `(.L_x_21) ;  /* 0xffffff7c00ec7947 */ /* 0x000fea000383ffff */
.L_x_29:
[----:B-1----:R-:W-:-:S04]  /*fef0*/  IMAD.U32 R7, RZ, RZ, UR12 ;  /* 0x0000000cff077e24 */ /* 0x002fc8000f8e00ff */
[----:B------:R1:W2:Y:S03]  /*ff00*/  SYNCS.PHASECHK.TRANS64.TRYWAIT P1, [R7+URZ+0x38850], R0 ;  /* 0x03885000070075a7 */ /* 0x0002a6000802017f */
[----:B--2---:R-:W-:Y:S05]  /*ff10*/  @!P1 NANOSLEEP.SYNCS 0x989680 ;  /* 0x009896800000995d */ /* 0x004fea0003900000 */
[----:B------:R-:W2:Y:S02]  /*ff20*/  @!P1 SYNCS.PHASECHK.TRANS64 P1, [R7+URZ+0x38850], R0 ;  /* 0x03885000070095a7 */ /* 0x000ea4000802007f */
[----:B--2---:R-:W-:Y:S05]  /*ff30*/  @!P1 BRA `(.L_x_29) ;  /* 0xfffffffc00ec9947 */ /* 0x004fea000383ffff */
[----:B------:R-:W-:Y:S05]  /*ff40*/  BRA `(.L_x_28) ;  /* 0xffffff9800087947 */ /* 0x000fea000383ffff */
.L_x_44:
[----:B------:R-:W0:Y:S01]  /*ff50*/  S2R R17, SR_TID.X ;  /* 0x0000000000117919 */ /* 0x000e220000002100 */
[----:B------:R-:W-:Y:S01]  /*ff60*/  BSSY B0, `(.L_x_92) ;  /* 0x000000a000007945 */ /* 0x000fe20003800000 */
[----:B------:R-:W-:Y:S01]  /*ff70*/  MOV R12, RZ ;  /* 0x000000ff000c7202 */ /* 0x000fe20000000f00 */
[----:B------:R-:W-:Y:S02]  /*ff80*/  IMAD.MOV.U32 R11, RZ, RZ, 0x1f ;  /* 0x0000001fff0b7424 */ /* 0x000fe400078e00ff */
[----:B------:R-:W-:Y:S01]  /*ff90*/  IMAD.MOV.U32 R15, RZ, RZ, -0x1 ;  /* 0xffffffffff0f7424 */ /* 0x000fe200078e00ff */
[----:B0-----:R-:W-:-:S04]  /*ffa0*/  SHF.R.U32.HI R17, RZ, 0x5, R17 ;  /* 0x00000005ff117819 */ /* 0x001fc80000011611 */
[----:B------:R-:W-:-:S05]  /*ffb0*/  LOP3.LUT R17, R17, 0x3, RZ, 0xc0, !PT ;  /* 0x0000000311117812 */ /* 0x000fca00078ec0ff */
[----:B------:R-:W-:-:S07]  /*ffc0*/  IMAD.MOV.U32 R13, RZ, RZ, R17 ;  /* 0x000000ffff0d7224 */ /* 0x000fce00078e0011 */
[----:B-1---5:R-:W-:Y:S05]  /*ffd0*/  WARPSYNC.COLLECTIVE R15, `(.L_x_93) ;  /* 0x000000000f087348 */ /* 0x022fea0003c00000 */
[----:B------:R0:W2:Y:S02]  /*ffe0*/  SHFL.IDX P6, R14, R13, R12, R11 ;  /* 0x0000000c0d0e7389 */ /* 0x0000a400000c000b */
[----:B012--5:R-:W-:Y:S01]  /*fff0*/  ENDCOLLECTIVE ;  /* 0x000000000000791b */ /* 0x027fe20003800000 */
.L_x_93:
[----:B------:R-:W-:Y:S05]  /*10000*/  BSYNC B0 ;  /* 0x0000000000007941 */ /* 0x000fea0003800000 */
.L_x_92:
[----:B------:R-:W-:Y:S05]  /*10010*/  BRA `(.L_x_94) ;  /* 0xffffffcc00787947 */ /* 0x000fea000383ffff */
.L_x_47:
[----:B0-----:R0:W1:Y:S02]  /*10020*/  SYNCS.PHASECHK.TRANS64.TRYWAIT P0, [R0+URZ+0x38840], R3 ;  /* 0x03884003000075a7 */ /* 0x001064000800017f */
[----:B-1----:R-:W-:Y:S05]  /*10030*/  @!P0 NANOSLEEP.SYNCS 0x989680 ;  /* 0x009896800000895d */ /* 0x002fea0003900000 */
[----:B------:R-:W1:Y:S02]  /*10040*/  @!P0 SYNCS.PHASECHK.TRANS64 P0, [R0+URZ+0x38840], R3 ;  /* 0x03884003000085a7 */ /* 0x000e64000800007f */
[----:B-1----:R-:W-:Y:S05]  /*10050*/  @!P0 BRA `(.L_x_47) ;  /* 0xfffffffc00f08947 */ /* 0x002fea000383ffff */
[----:B------:R-:W-:Y:S05]  /*10060*/  BRA `(.L_x_95) ;  /* 0xffffffd0004c7947 */ /* 0x000fea000383ffff */
.L_x_48:
[----:B------:R-:W-:Y:S01]  /*10070*/  BSSY B0, `(.L_x_96) ;  /* 0x0000008000007945 */ /* 0x000fe20003800000 */
[----:B------:R-:W-:Y:S01]  /*10080*/  IMAD.MOV.U32 R13, RZ, RZ, R6 ;  /* 0x000000ffff0d7224 */ /* 0x000fe200078e0006 */
[----:B------:R-:W-:Y:S01]  /*10090*/  MOV R12, RZ ;  /* 0x000000ff000c7202 */ /* 0x000fe20000000f00 */
[----:B------:R-:W-:Y:S02]  /*100a0*/  IMAD.MOV.U32 R11, RZ, RZ, 0x181f ;  /* 0x0000181fff0b7424 */ /* 0x000fe400078e00ff */
[----:B------:R-:W-:-:S07]  /*100b0*/  IMAD.MOV.U32 R15, RZ, RZ, -0x1 ;  /* 0xffffffffff0f7424 */ /* 0x000fce00078e00ff */
[----:B------:R-:W-:Y:S05]  /*100c0*/  WARPSYNC.COLLECTIVE R15, `(.L_x_97) ;  /* 0x000000000f087348 */ /* 0x000fea0003c00000 */
[----:B------:R0:W1:Y:S02]  /*100d0*/  SHFL.IDX P6, R14, R13, R12, R11 ;  /* 0x0000000c0d0e7389 */ /* 0x00006400000c000b */
[----:B01----:R-:W-:Y:S01]  /*100e0*/  ENDCOLLECTIVE ;  /* 0x000000000000791b */ /* 0x003fe20003800000 */
.L_x_97:
[----:B------:R-:W-:Y:S05]  /*100f0*/  BSYNC B0 ;  /* 0x0000000000007941 */ /* 0x000fea0003800000 */
.L_x_96:
[----:B------:R-:W-:Y:S01]  /*10100*/  MOV R13, R4 ;  /* 0x00000004000d7202 */ /* 0x000fe20000000f00 */
[----:B------:R-:W-:Y:S01]  /*10110*/  IMAD.MOV.U32 R12, RZ, RZ, RZ ;  /* 0x000000ffff0c7224 */ /* 0x000fe200078e00ff */
[----:B------:R-:W-:Y:S01]  /*10120*/  ISETP.GE.AND P0, PT, R33, 0x1, PT ;  /* 0x000000012100780c */ /* 0x000fe20003f06270 */
[----:B------:R-:W-:Y:S01]  /*10130*/  IMAD.MOV.U32 R11, RZ, RZ, 0x181f ;  /* 0x0000181fff0b7424 */ /* 0x000fe200078e00ff */
[C---:B------:R-:W-:Y:S01]  /*10140*/  LOP3.LUT P5, RZ, R16.reuse, 0x8, RZ, 0xc0, !PT ;  /* 0x0000000810ff7812 */ /* 0x040fe200078ac0ff */
[----:B------:R-:W-:Y:S01]  /*10150*/  IMAD.MOV.U32 R15, RZ, RZ, -0x1 ;  /* 0xffffffffff0f7424 */ /* 0x000fe200078e00ff */
[C---:B------:R-:W-:Y:S01]  /*10160*/  LOP3.LUT P4, RZ, R16.reuse, 0x4, RZ, 0xc0, !PT ;  /* 0x0000000410ff7812 */ /* 0x040fe2000788c0ff */
[----:B------:R-:W-:Y:S01]  /*10170*/  IMAD.MOV.U32 R2, RZ, RZ, R14 ;  /* 0x000000ffff027224 */ /* 0x000fe200078e000e */
[----:B------:R-:W-:-:S13]  /*10180*/  LOP3.LUT P3, RZ, R16, 0x2, RZ, 0xc0, !PT ;  /* 0x0000000210ff7812 */ /* 0x000fda000786c0ff */
[----:B------:R-:W-:Y:S05]  /*10190*/  WARPSYNC.COLLECTIVE R15, `(.L_x_98) ;  /* 0x000000000f087348 */ /* 0x000fea0003c00000 */
[----:B------:R0:W1:Y:S02]  /*101a0*/  SHFL.IDX P6, R14, R13, R12, R11 ;  /* 0x0000000c0d0e7389 */ /* 0x00006400000c000b */
[----:B01----:R-:W-:Y:S01]  /*101b0*/  ENDCOLLECTIVE ;  /* 0x000000000000791b */ /* 0x003fe20003800000 */
.L_x_98:
[----:B------:R-:W-:Y:S02]  /*101c0*/  LOP3.LUT P2, RZ, R16, 0x1, RZ, 0xc0, !PT ;  /* 0x0000000110ff7812 */ /* 0x000fe4000784c0ff */
[----:B------:R-:W-:Y:S01]  /*101d0*/  @P0 LEA R7, R5, UR39, 0x1 ;  /* 0x0000002705070c11 */ /* 0x000fe2000f8e08ff */
[----:B------:R-:W-:Y:S02]  /*101e0*/  IMAD.MOV.U32 R13, RZ, RZ, R6 ;  /* 0x000000ffff0d7224 */ /* 0x000fe400078e0006 */
[----:B------:R-:W-:Y:S01]  /*101f0*/  IMAD.MOV.U32 R12, RZ, RZ, 0x1 ;  /* 0x00000001ff0c7424 */ /* 0x000fe200078e00ff */
[----:B------:R-:W-:-:S04]  /*10200*/  @P0 LEA R14, P1, R37, R14, 0x1 ;  /* 0x0000000e250e0211 */ /* 0x000fc800078208ff */
[----:B------:R-:W-:Y:S01]  /*10210*/  @P0 IADD3.X R3, RZ, R2, RZ, P1, !PT ;  /* 0x00000002ff030210 */ /* 0x000fe20000ffe4ff */
[----:B------:R-:W-:-:S08]  /*10220*/  @P0 IMAD.MOV.U32 R2, RZ, RZ, R14 ;  /* 0x000000ffff020224 */ /* 0x000fd000078e000e */
[----:B------:R-:W-:Y:S05]  /*10230*/  WARPSYNC.COLLECTIVE R15, `(.L_x_99) ;  /* 0x000000000f087348 */ /* 0x000fea0003c00000 */
[----:B------:R0:W1:Y:S02]  /*10240*/  SHFL.IDX P6, R14, R13, R12, R11 ;  /* 0x0000000c0d0e7389 */ /* 0x00006400000c000b */
[----:B01----:R-:W-:Y:S01]  /*10250*/  ENDCOLLECTIVE ;  /* 0x000000000000791b */ /* 0x003fe20003800000 */
.L_x_99:
[----:B------:R-:W-:Y:S01]  /*10260*/  @!PT LDS RZ, [RZ] ;  /* 0x00000000fffff984 */ /* 0x000fe20000000800 */
[----:B------:R-:W-:Y:S01]  /*10270*/  @!PT LDS RZ, [RZ] ;  /* 0x00000000fffff984 */ /* 0x000fe20000000800 */
[----:B------:R-:W-:Y:S01]  /*10280*/  @!PT LDS RZ, [RZ] ;  /* 0x00000000fffff984 */ /* 0x000fe20000000800 */
[----:B------:R0:W-:Y:S04]  /*10290*/  @P0 LDGSTS.E.BYPASS.LTC128B.128 [R7+0x24400], desc[UR36][R2.64], !P5 ;  /* 0x2440000002070fae */ /* 0x0001e8000e901d64 */
[----:B------:R0:W-:Y:S04]  /*102a0*/  @P0 LDGSTS.E.BYPASS.LTC128B.128 [R7+0x26c00], desc[UR36][R2.64+0x80], !P4 ;  /* 0x26c0008002070fae */ /* 0x0001e8000e101d64 */
[----:B------:R0:W-:Y:S01]  /*102b0*/  @P0 LDGSTS.E.BYPASS.LTC128B.128 [R7+0x29400], desc[UR36][R2.64+0x100], !P3 ;  /* 0x2940010002070fae */ /* 0x0001e2000d901d64 */
[----:B------:R-:W-:-:S03]  /*102c0*/  IMAD.MOV.U32 R13, RZ, RZ, R4 ;  /* 0x000000ffff0d7224 */ /* 0x000fc600078e0004 */
[----:B------:R0:W-:Y:S01]  /*102d0*/  @P0 LDGSTS.E.BYPASS.LTC128B.128 [R7+0x2bc00], desc[UR36][R2.64+0x180], !P2 ;  /* 0x2bc0018002070fae */ /* 0x0001e2000d101d64 */
[----:B------:R-:W-:Y:S02]  /*102e0*/  ISETP.GE.AND P0, PT, R33, 0x11, PT ;  /* 0x000000112100780c */ /* 0x000fe40003f06270 */
[----:B------:R-:W-:-:S11]  /*102f0*/  MOV R8, R14 ;  /* 0x0000000e00087202 */ /* 0x000fd60000000f00 */
[----:B0-----:R-:W-:Y:S05]  /*10300*/  WARPSYNC.COLLECTIVE R15, `(.L_x_100) ;  /* 0x000000000f087348 */ /* 0x001fea0003c00000 */
[----:B------:R1:W2:Y:S02]  /*10310*/  SHFL.IDX P6, R14, R13, R12, R11 ;  /* 0x0000000c0d0e7389 */ /* 0x0002a400000c000b */
[----:B012---:R-:W-:Y:S01]  /*10320*/  ENDCOLLECTIVE ;  /* 0x000000000000791b */ /* 0x007fe20003800000 */
.L_x_100:
[----:B------:R-:W-:Y:S01]  /*10330*/  @P0 LEA R21, R5, UR39, 0x1 ;  /* 0x0000002705150c11 */ /* 0x000fe2000f8e08ff */
[----:B------:R-:W-:Y:S02]  /*10340*/  IMAD.MOV.U32 R13, RZ, RZ, R6 ;  /* 0x000000ffff0d7224 */ /* 0x000fe400078e0006 */
[----:B------:R-:W-:Y:S01]  /*10350*/  IMAD.MOV.U32 R12, RZ, RZ, 0x2 ;  /* 0x00000002ff0c7424 */ /* 0x000fe200078e00ff */
[----:B------:R-:W-:-:S05]  /*10360*/  @P0 LEA R14, P1, R37, R14, 0x1 ;  /* 0x0000000e250e0211 */ /* 0x000fca00078208ff */
[----:B------:R-:W-:-:S08]  /*10370*/  @P0 IMAD.MOV.U32 R2, RZ, RZ, R14 ;  /* 0x000000ffff020224 */ /* 0x000fd000078e000e */
[----:B------:R-:W-:Y:S05]  /*10380*/  WARPSYNC.COLLECTIVE R15, `(.L_x_101) ;  /* 0x000000000f087348 */ /* 0x000fea0003c00000 */
[----:B------:R0:W1:Y:S02]  /*10390*/  SHFL.IDX P6, R14, R13, R12, R11 ;  /* 0x0000000c0d0e7389 */ /* 0x00006400000c000b */
[----:B01----:R-:W-:Y:S01]  /*103a0*/  ENDCOLLECTIVE ;  /* 0x000000000000791b */ /* 0x003fe20003800000 */
.L_x_101:
[----:B------:R-:W-:-:S05]  /*103b0*/  @P0 IMAD.X R9, RZ, RZ, R8, P1 ;  /* 0x000000ffff090224 */ /* 0x000fca00008e0608 */
[----:B------:R-:W-:-:S05]  /*103c0*/  @P0 MOV R3, R9 ;  /* 0x0000000900030202 */ /* 0x000fca0000000f00 */
[----:B------:R-:W-:Y:S01]  /*103d0*/  @!PT LDS RZ, [RZ] ;  /* 0x00000000fffff984 */ /* 0x000fe20000000800 */
[----:B------:R-:W-:Y:S01]  /*103e0*/  @!PT LDS RZ, [RZ] ;  /* 0x00000000fffff984 */ /* 0x000fe20000000800 */
[----:B------:R-:W-:Y:S01]  /*103f0*/  @!PT LDS RZ, [RZ] ;  /* 0x00000000fffff984 */ /* 0x000fe20000000800 */
[----:B------:R0:W-:Y:S01]  /*10400*/  @P0 LDGSTS.E.BYPASS.LTC128B.128 [R21+0x24c00], desc[UR36][R2.64], !P5 ;  /* 0x24c0000002150fae */ /* 0x0001e2000e901d64 */
[----:B------:R-:W-:-:S03]  /*10410*/  MOV R13, R4 ;  /* 0x00000004000d7202 */ /* 0x000fc60000000f00 */
[----:B------:R0:W-:Y:S04]  /*10420*/  @P0 LDGSTS.E.BYPASS.LTC128B.128 [R21+0x27400], desc[UR36][R2.64+0x80], !P4 ;  /* 0x2740008002150fae */ /* 0x0001e8000e101d64 */
[----:B------:R0:W-:Y:S04]  /*10430*/  @P0 LDGSTS.E.BYPASS.LTC128B.128 [R21+0x29c00], desc[UR36][R2.64+0x100], !P3 ;  /* 0x29c0010002150fae */ /* 0x0001e8000d901d64 */
[----:B------:R0:W-:Y:S01]  /*10440*/  @P0 LDGSTS.E.BYPASS.LTC128B.128 [R21+0x2c400], desc[UR36][R2.64+0x180], !P2 ;  /* 0x2c40018002150fae */ /* 0x0001e2000d101d64 */
[----:B------:R-:W-:Y:S01]  /*10450*/  IMAD.MOV.U32 R7, RZ, RZ, R14 ;  /* 0x000000ffff077224 */ /* 0x000fe200078e000e */
[----:B------:R-:W-:-:S13]  /*10460*/  ISETP.GE.AND P0, PT, R33, 0x21, PT ;  /* 0x000000212100780c */ /* 0x000fda0003f06270 */
[----:B0-----:R-:W-:Y:S05]  /*10470*/  WARPSYNC.COLLECTIVE R15, `(.L_x_102) ;  /* 0x000000000f087348 */ /* 0x001fea0003c00000 */
[----:B------:R1:W2:Y:S02]  /*10480*/  SHFL.IDX P6, R14, R13, R12, R11 ;  /* 0x0000000c0d0e7389 */ /* 0x0002a400000c000b */
[----:B012---:R-:W-:Y:S01]  /*10490*/  ENDCOLLECTIVE ;  /* 0x000000000000791b */ /* 0x007fe20003800000 */
.L_x_102:
[----:B------:R-:W-:Y:S02]  /*104a0*/  @P0 LEA R9, R5, UR39, 0x1 ;  /* 0x0000002705090c11 */ /* 0x000fe4000f8e08ff */
[----:B------:R-:W-:Y:S01]  /*104b0*/  MOV R13, R6 ;  /* 0x00000006000d7202 */ /* 0x000fe20000000f00 */
[----:B------:R-:W-:Y:S01]  /*104c0*/  IMAD.MOV.U32 R12, RZ, RZ, 0x3 ;  /* 0x00000003ff0c7424 */ /* 0x000fe200078e00ff */
[----:B------:R-:W-:-:S05]  /*104d0*/  @P0 LEA R14, P1, R37, R14, 0x1 ;  /* 0x0000000e250e0211 */ /* 0x000fca00078208ff */
[----:B------:R-:W-:-:S08]  /*104e0*/  @P0 IMAD.MOV.U32 R2, RZ, RZ, R14 ;  /* 0x000000ffff020224 */ /* 0x000fd000078e000e */
[----:B------:R-:W-:Y:S05]  /*104f0*/  WARPSYNC.COLLECTIVE R15, `(.L_x_103) ;  /* 0x000000000f087348 */ /* 0x000fea0003c00000 */
[----:B------:R0:W1:Y:S02]  /*10500*/  SHFL.IDX P6, R14, R13, R12, R11 ;  /* 0x0000000c0d0e7389 */ /* 0x00006400000c000b */
[----:B01----:R-:W-:Y:S01]  /*10510*/  ENDCOLLECTIVE ;  /* 0x000000000000791b */ /* 0x003fe20003800000 */
.L_x_103:
[----:B------:R-:W-:-:S04]  /*10520*/  @P0 IMAD.X R7, RZ, RZ, R7, P1 ;  /* 0x000000ffff070224 */ /* 0x000fc800008e0607 */
[----:B------:R-:W-:-:S05]  /*10530*/  @P0 IMAD.MOV.U32 R3, RZ, RZ, R7 ;  /* 0x000000ffff030224 */ /* 0x000fca00078e0007 */
[----:B------:R-:W-:Y:S01]  /*10540*/  @!PT LDS RZ, [RZ] ;  /* 0x00000000fffff984 */ /* 0x000fe20000000800 */
[----:B------:R-:W-:Y:S01]  /*10550*/  @!PT LDS RZ, [RZ] ;  /* 0x00000000fffff984 */ /* 0x000fe20000000800 */
[----:B------:R-:W-:Y:S01]  /*10560*/  @!PT LDS RZ, [RZ] ;  /* 0x00000000fffff984 */ /* 0x000fe20000000800 */
[----:B------:R0:W-:Y:S01]  /*10570*/  @P0 LDGSTS.E.BYPASS.LTC128B.128 [R9+0x25400], desc[UR36][R2.64], !P5 ;  /* 0x2540000002090fae */ /* 0x0001e2000e901d64 */
[----:B------:R-:W-:-:S03]  /*10580*/  IMAD.MOV.U32 R13, RZ, RZ, R4 ;  /* 0x000000ffff0d7224 */ /* 0x000fc600078e0004 */
        /* <DEDUP_REMOVED lines=8> */
.L_x_104:
[----:B------:R-:W-:Y:S01]  /*10610*/  @P0 LEA R21, R5, UR39, 0x1 ;  /* 0x0000002705150c11 */ /* 0x000fe2000f8e08ff */
[----:B------:R-:W-:Y:S01]  /*10620*/  IMAD.MOV.U32 R13, RZ, RZ, R6 ;  /* 0x000000ffff0d7224 */ /* 0x000fe200078e0006 */
[----:B------:R-:W-:Y:S02]  /*10630*/  MOV R12, 0x4 ;  /* 0x00000004000c7802 */ /* 0x000fe40000000f00 */
[----:B------:R-:W-:-:S04]  /*10640*/  @P0 LEA R14, P1, R37, R14, 0x1 ;  /* 0x0000000e250e0211 */ /* 0x000fc800078208ff */
[----:B------:R-:W-:Y:S01]  /*10650*/  @P0 IADD3.X R7, RZ, R7, RZ, P1, !PT ;  /* 0x00000007ff070210 */ /* 0x000fe20000ffe4ff */
[----:B------:R-:W-:-:S08]  /*10660*/  @P0 IMAD.MOV.U32 R2, RZ, RZ, R14 ;  /* 0x000000ffff020224 */ /* 0x000fd000078e000e */
[----:B------:R-:W-:Y:S05]  /*10670*/  WARPSYNC.COLLECTIVE R15, `(.L_x_105) ;  /* 0x000000000f087348 */ /* 0x000fea0003c00000 */
[----:B------:R0:W1:Y:S02]  /*10680*/  SHFL.IDX P6, R14, R13, R12, R11 ;  /* 0x0000000c0d0e7389 */ /* 0x00006400000c000b */
[----:B01----:R-:W-:Y:S01]  /*10690*/  ENDCOLLECTIVE ;  /* 0x000000000000791b */ /* 0x003fe20003800000 */
.L_x_105:
[----:B------:R-:W-:-:S05]  /*106a0*/  @P0 IMAD.MOV.U32 R3, RZ, RZ, R7 ;  /* 0x000000ffff030224 */ /* 0x000fca00078e0007 */
[----:B------:R-:W-:Y:S01]  /*106b0*/  @!PT LDS RZ, [RZ] ;  /* 0x00000000fffff984 */ /* 0x000fe20000000800 */
[----:B------:R-:W-:Y:S01]  /*106c0*/  @!PT LDS RZ, [RZ] ;  /* 0x00000000fffff984 */ /* 0x000fe20000000800 */
[----:B------:R-:W-:Y:S01]  /*106d0*/  @!PT LDS RZ, [RZ] ;  /* 0x00000000fffff984 */ /* 0x000fe20000000800 */
[----:B------:R0:W-:Y:S04]  /*106e0*/  @P0 LDGSTS.E.BYPASS.LTC128B.128 [R21+0x25c00], desc[UR36][R2.64], !P5 ;  /* 0x25c0000002150fae */ /* 0x0001e8000e901d64 */
[----:B------:R0:W-:Y:S01]  /*106f0*/  @P0 LDGSTS.E.BYPASS.LTC128B.128 [R21+0x28400], desc[UR36][R2.64+0x80], !P4 ;  /* 0x2840008002150fae */ /* 0x0001e2000e101d64 */
[----:B------:R-:W-:-:S03]  /*10700*/  IMAD.MOV.U32 R13, RZ, RZ, R4 ;  /* 0x000000ffff0d7224 */ /* 0x000fc600078e0004 */
[----:B------:R0:W-:Y:S04]  /*10710*/  @P0 LDGSTS.E.BYPASS.LTC128B.128 [R21+0x2ac00], desc[UR36][R2.64+0x100], !P3 ;  /* 0x2ac0010002150fae */ /* 0x0001e8000d901d64 */
[----:B------:R0:W-:Y:S01]  /*10720*/  @P0 LDGSTS.E.BYPASS.LTC128B.128 [R21+0x2d400], desc[UR36][R2.64+0x180], !P2 ;  /* 0x2d40018002150fae */ /* 0x0001e2000d101d64 */
[----:B------:R-:W-:-:S07]  /*10730*/  IMAD.MOV.U32 R7, RZ, RZ, R14 ;  /* 0x000000ffff077224 */ /* 0x000fce00078e000e */
[----:B0-----:R-:W-:Y:S05]  /*10740*/  WARPSYNC.COLLECTIVE R15, `(.L_x_106) ;  /* 0x000000000f087348 */ /* 0x001fea0003c00000 */
[----:B------:R1:W2:Y:S02]  /*10750*/  SHFL.IDX P6, R14, R13, R12, R11 ;  /* 0x0000000c0d0e7389 */ /* 0x0002a400000c000b */
[----:B012---:R-:W-:Y:S01]  /*10760*/  ENDCOLLECTIVE ;  /* 0x000000000000791b */ /* 0x007fe20003800000 */
.L_x_106:
[----:B------:R-:W-:Y:S05]  /*10770*/  BRA `(.L_x_107) ;  /* 0xffffffcc00b47947 */ /* 0x000fea000383ffff */
.L_x_54:
[----:B------:R-:W-:Y:S01]  /*10780*/  IMAD.MOV.U32 R13, RZ, RZ, R5 ;  /* 0x000000ffff0d7224 */ /* 0x000fe200078e0005 */
[----:B------:R-:W-:Y:S01]  /*10790*/  MOV R12, RZ ;  /* 0x000000ff000c7202 */ /* 0x000fe20000000f00 */
[----:B------:R-:W-:Y:S02]  /*107a0*/  IMAD.MOV.U32 R11, RZ, RZ, 0x181f ;  /* 0x0000181fff0b7424 */ /* 0x000fe400078e00ff */
[----:B------:R-:W-:Y:S02]  /*107b0*/  IMAD.MOV.U32 R15, RZ, RZ, -0x1 ;  /* 0xffffffffff0f7424 */ /* 0x000fe400078e00ff */
[----:B------:R-:W-:-:S07]  /*107c0*/  IMAD.IADD R4, R34, 0x1, R4 ;  /* 0x0000000122047824 */ /* 0x000fce00078e0204 */
[----:B-----5:R-:W-:Y:S05]  /*107d0*/  WARPSYNC.COLLECTIVE R15, `(.L_x_108) ;  /* 0x000000000f087348 */ /* 0x020fea0003c00000 */
[----:B------:R0:W1:Y:S02]  /*107e0*/  SHFL.IDX P6, R14, R13, R12, R11 ;  /* 0x0000000c0d0e7389 */ /* 0x00006400000c000b */
[----:B01---5:R-:W-:Y:S01]  /*107f0*/  ENDCOLLECTIVE ;  /* 0x000000000000791b */ /* 0x023fe20003800000 */
.L_x_108:
[C---:B------:R-:W-:Y:S02]  /*10800*/  ISETP.GE.AND P0, PT, R4.reuse, UR40, PT ;  /* 0x0000002804007c0c */ /* 0x040fe4000bf06270 */
[----:B------:R-:W-:Y:S02]  /*10810*/  IADD3 R6, R4, 0x10, RZ ;  /* 0x0000001004067810 */ /* 0x000fe40007ffe0ff */
[----:B------:R-:W-:Y:S01]  /*10820*/  MOV R13, R0 ;  /* 0x00000000000d7202 */ /* 0x000fe20000000f00 */
[----:B------:R-:W-:-:S08]  /*10830*/  IMAD.MOV.U32 R2, RZ, RZ, R14 ;  /* 0x000000ffff027224 */ /* 0x000fd000078e000e */
[----:B------:R-:W-:Y:S05]  /*10840*/  WARPSYNC.COLLECTIVE R15, `(.L_x_109) ;  /* 0x000000000f087348 */ /* 0x000fea0003c00000 */
[----:B------:R0:W1:Y:S02]  /*10850*/  SHFL.IDX P6, R14, R13, R12, R11 ;  /* 0x0000000c0d0e7389 */ /* 0x00006400000c000b */
[----:B01----:R-:W-:Y:S01]  /*10860*/  ENDCOLLECTIVE ;  /* 0x000000000000791b */ /* 0x003fe20003800000 */
.L_x_109:
[----:B------:R-:W-:Y:S02]  /*10870*/  IMAD.MOV.U32 R13, RZ, RZ, R5 ;  /* 0x000000ffff0d7224 */ /* 0x000fe400078e0005 */
[----:B------:R-:W-:Y:S01]  /*10880*/  IMAD.MOV.U32 R12, RZ, RZ, 0x1 ;  /* 0x00000001ff0c7424 */ /* 0x000fe200078e00ff */
[----:B------:R-:W-:-:S05]  /*10890*/  @!P0 LEA R14, P1, R37, R14, 0x1 ;  /* 0x0000000e250e8211 */ /* 0x000fca00078208ff */
[----:B------:R-:W-:Y:S02]  /*108a0*/  @!P0 IMAD.X R3, RZ, RZ, R2, P1 ;  /* 0x000000ffff038224 */ /* 0x000fe400008e0602 */
[----:B------:R-:W-:-:S07]  /*108b0*/  @!P0 IMAD.MOV.U32 R2, RZ, RZ, R14 ;  /* 0x000000ffff028224 */ /* 0x000fce00078e000e */
[----:B------:R-:W-:Y:S05]  /*108c0*/  WARPSYNC.COLLECTIVE R15, `(.L_x_110) ;  /* 0x000000000f087348 */ /* 0x000fea0003c00000 */
[----:B------:R0:W1:Y:S02]  /*108d0*/  SHFL.IDX P6, R14, R13, R12, R11 ;  /* 0x0000000c0d0e7389 */ /* 0x00006400000c000b */
[----:B01----:R-:W-:Y:S01]  /*108e0*/  ENDCOLLECTIVE ;  /* 0x000000000000791b */ /* 0x003fe20003800000 */
.L_x_110:
[----:B------:R-:W-:Y:S01]  /*108f0*/  @!PT LDS RZ, [RZ] ;  /* 0x00000000fffff984 */ /* 0x000fe20000000800 */
[----:B------:R-:W-:Y:S01]  /*10900*/  @!PT LDS RZ, [RZ] ;  /* 0x00000000fffff984 */ /* 0x000fe20000000800 */
[----:B------:R-:W-:Y:S01]  /*10910*/  @!PT LDS RZ, [RZ] ;  /* 0x00000000fffff984 */ /* 0x000fe20000000800 */
[----:B------:R0:W-:Y:S04]  /*10920*/  @!P0 LDGSTS.E.BYPASS.LTC128B.128 [R20+0x14400], desc[UR36][R2.64], !P2 ;  /* 0x1440000002148fae */ /* 0x0001e8000d101d64 */
[----:B------:R0:W-:Y:S04]  /*10930*/  @!P0 LDGSTS.E.BYPASS.LTC128B.128 [R20+0x18400], desc[UR36][R2.64+0x80], !P3 ;  /* 0x1840008002148fae */ /* 0x0001e8000d901d64 */
[----:B------:R0:W-:Y:S01]  /*10940*/  @!P0 LDGSTS.E.BYPASS.LTC128B.128 [R20+0x1c400], desc[UR36][R2.64+0x100], !P4 ;  /* 0x1c40010002148fae */ /* 0x0001e2000e101d64 */
[----:B------:R-:W-:-:S03]  /*10950*/  MOV R13, R0 ;  /* 0x00000000000d7202 */ /* 0x000fc60000000f00 */
[----:B------:R0:W-:Y:S01]  /*10960*/  @!P0 LDGSTS.E.BYPASS.LTC128B.128 [R20+0x20400], desc[UR36][R2.64+0x180], !P5 ;  /* 0x2040018002148fae */ /* 0x0001e2000e901d64 */
[----:B------:R-:W-:Y:S01]  /*10970*/  ISETP.GE.AND P0, PT, R6, UR40, PT ;  /* 0x0000002806007c0c */ /* 0x000fe2000bf06270 */
[----:B------:R-:W-:-:S12]  /*10980*/  IMAD.MOV.U32 R6, RZ, RZ, R14 ;  /* 0x000000ffff067224 */ /* 0x000fd800078e000e */
[----:B0-----:R-:W-:Y:S05]  /*10990*/  WARPSYNC.COLLECTIVE R15, `(.L_x_111) ;  /* 0x000000000f087348 */ /* 0x001fea0003c00000 */
[----:B------:R1:W2:Y:S02]  /*109a0*/  SHFL.IDX P6, R14, R13, R12, R11 ;  /* 0x0000000c0d0e7389 */ /* 0x0002a400000c000b */
[----:B012---:R-:W-:Y:S01]  /*109b0*/  ENDCOLLECTIVE ;  /* 0x000000000000791b */ /* 0x007fe20003800000 */
.L_x_111:
[----:B------:R-:W-:Y:S02]  /*109c0*/  IMAD.MOV.U32 R13, RZ, RZ, R5 ;  /* 0x000000ffff0d7224 */ /* 0x000fe400078e0005 */
[----:B------:R-:W-:Y:S01]  /*109d0*/  IMAD.MOV.U32 R12, RZ, RZ, 0x2 ;  /* 0x00000002ff0c7424 */ /* 0x000fe200078e00ff */
[----:B------:R-:W-:-:S05]  /*109e0*/  @!P0 LEA R14, P1, R37, R14, 0x1 ;  /* 0x0000000e250e8211 */ /* 0x000fca00078208ff */
[----:B------:R-:W-:-:S08]  /*109f0*/  @!P0 IMAD.MOV.U32 R2, RZ, RZ, R14 ;  /* 0x000000ffff028224 */ /* 0x000fd000078e000e */
[----:B------:R-:W-:Y:S05]  /*10a00*/  WARPSYNC.COLLECTIVE R15, `(.L_x_112) ;  /* 0x000000000f087348 */ /* 0x000fea0003c00000 */
[----:B------:R0:W1:Y:S02]  /*10a10*/  SHFL.IDX P6, R14, R13, R12, R11 ;  /* 0x0000000c0d0e7389 */ /* 0x00006400000c000b */
[----:B01----:R-:W-:Y:S01]  /*10a20*/  ENDCOLLECTIVE ;  /* 0x000000000000791b */ /* 0x003fe20003800000 */
.L_x_112:
[----:B------:R-:W-:Y:S01]  /*10a30*/  @!P0 IMAD.X R7, RZ, RZ, R6, P1 ;  /* 0x000000ffff078224 */ /* 0x000fe200008e0606 */
[----:B------:R-:W-:-:S03]  /*10a40*/  IADD3 R6, R4, 0x20, RZ ;  /* 0x0000002004067810 */ /* 0x000fc60007ffe0ff */
[----:B------:R-:W-:-:S05]  /*10a50*/  @!P0 IMAD.MOV.U32 R3, RZ, RZ, R7 ;  /* 0x000000ffff038224 */ /* 0x000fca00078e0007 */
[----:B------:R-:W-:Y:S01]  /*10a60*/  @!PT LDS RZ, [RZ] ;  /* 0x00000000fffff984 */ /* 0x000fe20000000800 */
[----:B------:R-:W-:Y:S01]  /*10a70*/  @!PT LDS RZ, [RZ] ;  /* 0x00000000fffff984 */ /* 0x000fe20000000800 */
[----:B------:R-:W-:Y:S01]  /*10a80*/  @!PT LDS RZ, [RZ] ;  /* 0x00000000fffff984 */ /* 0x000fe20000000800 */
[----:B------:R0:W-:Y:S04]  /*10a90*/  @!P0 LDGSTS.E.BYPASS.LTC128B.128 [R20+0x14c00], desc[UR36][R2.64], !P2 ;  /* 0x14c0000002148fae */ /* 0x0001e8000d101d64 */
[----:B------:R0:W-:Y:S01]  /*10aa0*/  @!P0 LDGSTS.E.BYPASS.LTC128B.128 [R20+0x18c00], desc[UR36][R2.64+0x80], !P3 ;  /* 0x18c0008002148fae */ /* 0x0001e2000d901d64 */
[----:B------:R-:W-:-:S03]  /*10ab0*/  MOV R13, R0 ;  /* 0x00000000000d7202 */ /* 0x000fc60000000f00 */
[----:B------:R0:W-:Y:S04]  /*10ac0*/  @!P0 LDGSTS.E.BYPASS.LTC128B.128 [R20+0x1cc00], desc[UR36][R2.64+0x100], !P4 ;  /* 0x1cc0010002148fae */ /* 0x0001e8000e101d64 */
[----:B------:R0:W-:Y:S01]  /*10ad0*/  @!P0 LDGSTS.E.BYPASS.LTC128B.128 [R20+0x20c00], desc[UR36][R2.64+0x180], !P5 ;  /* 0x20c0018002148fae */ /* 0x0001e2000e901d64 */
[----:B------:R-:W-:Y:S01]  /*10ae0*/  ISETP.GE.AND P0, PT, R6, UR40, PT ;  /* 0x0000002806007c0c */ /* 0x000fe2000bf06270 */
[----:B------:R-:W-:-:S12]  /*10af0*/  IMAD.MOV.U32 R6, RZ, RZ, R14 ;  /* 0x000000ffff067224 */ /* 0x000fd800078e000e */
[----:B0-----:R-:W-:Y:S05]  /*10b00*/  WARPSYNC.COLLECTIVE R15, `(.L_x_113) ;  /* 0x000000000f087348 */ /* 0x001fea0003c00000 */
[----:B------:R1:W2:Y:S02]  /*10b10*/  SHFL.IDX P6, R14, R13, R12, R11 ;  /* 0x0000000c0d0e7389 */ /* 0x0002a400000c000b */
[----:B012---:R-:W-:Y:S01]  /*10b20*/  ENDCOLLECTIVE ;  /* 0x000000000000791b */ /* 0x007fe20003800000 */
.L_x_113:
[----:B------:R-:W-:Y:S02]  /*10b30*/  IMAD.MOV.U32 R13, RZ, RZ, R5 ;  /* 0x000000ffff0d7224 */ /* 0x000fe400078e0005 */
[----:B------:R-:W-:Y:S01]  /*10b40*/  IMAD.MOV.U32 R12, RZ, RZ, 0x3 ;  /* 0x00000003ff0c7424 */ /* 0x000fe200078e00ff */
[----:B------:R-:W-:-:S05]  /*10b50*/  @!P0 LEA R14, P1, R37, R14, 0x1 ;  /* 0x0000000e250e8211 */ /* 0x000fca00078208ff */
[----:B------:R-:W-:-:S08]  /*10b60*/  @!P0 IMAD.MOV.U32 R2, RZ, RZ, R14 ;  /* 0x000000ffff028224 */ /* 0x000fd000078e000e */
[----:B------:R-:W-:Y:S05]  /*10b70*/  WARPSYNC.COLLECTIVE R15, `(.L_x_114) ;  /* 0x000000000f087348 */ /* 0x000fea0003c00000 */
[----:B------:R0:W1:Y:S02]  /*10b80*/  SHFL.IDX P6, R14, R13, R12, R11 ;  /* 0x0000000c0d0e7389 */ /* 0x00006400000c000b */
[----:B01----:R-:W-:Y:S01]  /*10b90*/  ENDCOLLECTIVE ;  /* 0x000000000000791b */ /* 0x003fe20003800000 */
.L_x_114:
        /* <DEDUP_REMOVED lines=16> */
.L_x_115:
[----:B------:R-:W-:Y:S02]  /*10ca0*/  IMAD.MOV.U32 R13, RZ, RZ, R5 ;  /* 0x000000ffff0d7224 */ /* 0x000fe400078e0005 */
[----:B------:R-:W-:Y:S01]  /*10cb0*/  IMAD.MOV.U32 R12, RZ, RZ, 0x4 ;  /* 0x00000004ff0c7424 */ /* 0x000fe200078e00ff */
[----:B------:R-:W-:-:S05]  /*10cc0*/  @!P0 LEA R14, P1, R37, R14, 0x1 ;  /* 0x0000000e250e8211 */ /* 0x000fca00078208ff */
[----:B------:R-:W-:-:S08]  /*10cd0*/  @!P0 IMAD.MOV.U32 R2, RZ, RZ, R14 ;  /* 0x000000ffff028224 */ /* 0x000fd000078e000e */
[----:B------:R-:W-:Y:S05]  /*10ce0*/  WARPSYNC.COLLECTIVE R15, `(.L_x_116) ;  /* 0x000000000f087348 */ /* 0x000fea0003c00000 */
[----:B------:R0:W1:Y:S02]  /*10cf0*/  SHFL.IDX P6, R14, R13, R12, R11 ;  /* 0x0000000c0d0e7389 */ /* 0x00006400000c000b */
[----:B01----:R-:W-:Y:S01]  /*10d00*/  ENDCOLLECTIVE ;  /* 0x000000000000791b */ /* 0x003fe20003800000 */
.L_x_116:
        /* <DEDUP_REMOVED lines=16> */
.L_x_117:
[----:B------:R-:W-:Y:S02]  /*10e10*/  IMAD.MOV.U32 R13, RZ, RZ, R5 ;  /* 0x000000ffff0d7224 */ /* 0x000fe400078e0005 */
[----:B------:R-:W-:Y:S01]  /*10e20*/  IMAD.MOV.U32 R12, RZ, RZ, 0x5 ;  /* 0x00000005ff0c7424 */ /* 0x000fe200078e00ff */
[----:B------:R-:W-:-:S05]  /*10e30*/  @!P0 LEA R14, P1, R37, R14, 0x1 ;  /* 0x0000000e250e8211 */ /* 0x000fca00078208ff */
[----:B------:R-:W-:-:S08]  /*10e40*/  @!P0 IMAD.MOV.U32 R2, RZ, RZ, R14 ;  /* 0x000000ffff028224 */ /* 0x000fd000078e000e */
[----:B------:R-:W-:Y:S05]  /*10e50*/  WARPSYNC.COLLECTIVE R15, `(.L_x_118) ;  /* 0x000000000f087348 */ /* 0x000fea0003c00000 */
[----:B------:R0:W1:Y:S02]  /*10e60*/  SHFL.IDX P6, R14, R13, R12, R11 ;  /* 0x0000000c0d0e7389 */ /* 0x00006400000c000b */
[----:B01----:R-:W-:Y:S01]  /*10e70*/  ENDCOLLECTIVE ;  /* 0x000000000000791b */ /* 0x003fe20003800000 */
.L_x_118:
        /* <DEDUP_REMOVED lines=16> */
.L_x_119:
[----:B------:R-:W-:Y:S02]  /*10f80*/  IMAD.MOV.U32 R13, RZ, RZ, R5 ;  /* 0x000000ffff0d7224 */ /* 0x000fe400078e0005 */
[----:B------:R-:W-:Y:S01]  /*10f90*/  IMAD.MOV.U32 R12, RZ, RZ, 0x6 ;  /* 0x00000006ff0c7424 */ /* 0x000fe200078e00ff */
[----:B------:R-:W-:-:S05]  /*10fa0*/  @!P0 LEA R14, P1, R37, R14, 0x1 ;  /* 0x0000000e250e8211 */ /* 0x000fca00078208ff */
[----:B------:R-:W-:-:S08]  /*10fb0*/  @!P0 IMAD.MOV.U32 R2, RZ, RZ, R14 ;  /* 0x000000ffff028224 */ /* 0x000fd000078e000e */
[----:B------:R-:W-:Y:S05]  /*10fc0*/  WARPSYNC.COLLECTIVE R15, `(.L_x_120) ;  /* 0x000000000f087348 */ /* 0x000fea0003c00000 */
[----:B------:R0:W1:Y:S02]  /*10fd0*/  SHFL.IDX P6, R14, R13, R12, R11 ;  /* 0x0000000c0d0e7389 */ /* 0x00006400000c000b */
[----:B01----:R-:W-:Y:S01]  /*10fe0*/  ENDCOLLECTIVE ;  /* 0x000000000000791b */ /* 0x003fe20003800000 */
.L_x_120:
        /* <DEDUP_REMOVED lines=16> */
.L_x_121:
[----:B------:R-:W-:Y:S01]  /*110f0*/  MOV R13, R5 ;  /* 0x00000005000d7202 */ /* 0x000fe20000000f00 */
[----:B------:R-:W-:Y:S01]  /*11100*/  IMAD.MOV.U32 R12, RZ, RZ, 0x7 ;  /* 0x00000007ff0c7424 */ /* 0x000fe200078e00ff */
[----:B------:R-:W-:-:S05]  /*11110*/  @!P0 LEA R14, P1, R37, R14, 0x1 ;  /* 0x0000000e250e8211 */ /* 0x000fca00078208ff */
[----:B------:R-:W-:-:S08]  /*11120*/  @!P0 IMAD.MOV.U32 R2, RZ, RZ, R14 ;  /* 0x000000ffff028224 */ /* 0x000fd000078e000e */
[----:B------:R-:W-:Y:S05]  /*11130*/  WARPSYNC.COLLECTIVE R15, `(.L_x_122) ;  /* 0x000000000f087348 */ /* 0x000fea0003c00000 */
[----:B------:R0:W1:Y:S02]  /*11140*/  SHFL.IDX P6, R14, R13, R12, R11 ;  /* 0x0000000c0d0e7389 */ /* 0x00006400000c000b */
[----:B01----:R-:W-:Y:S01]  /*11150*/  ENDCOLLECTIVE ;  /* 0x000000000000791b */ /* 0x003fe20003800000 */
.L_x_122:
[----:B------:R-:W-:-:S04]  /*11160*/  @!P0 IMAD.X R7, RZ, RZ, R6, P1 ;  /* 0x000000ffff078224 */ /* 0x000fc800008e0606 */
[----:B------:R-:W-:-:S05]  /*11170*/  @!P0 IMAD.MOV.U32 R3, RZ, RZ, R7 ;  /* 0x000000ffff038224 */ /* 0x000fca00078e0007 */
[----:B------:R-:W-:Y:S01]  /*11180*/  @!PT LDS RZ, [RZ] ;  /* 0x00000000fffff984 */ /* 0x000fe20000000800 */
[----:B------:R-:W-:Y:S01]  /*11190*/  @!PT LDS RZ, [RZ] ;  /* 0x00000000fffff984 */ /* 0x000fe20000000800 */
[----:B------:R-:W-:Y:S01]  /*111a0*/  @!PT LDS RZ, [RZ] ;  /* 0x00000000fffff984 */ /* 0x000fe20000000800 */
[----:B------:R0:W-:Y:S01]  /*111b0*/  @!P0 LDGSTS.E.BYPASS.LTC128B.128 [R20+0x17400], desc[UR36][R2.64], !P2 ;  /* 0x1740000002148fae */ /* 0x0001e2000d101d64 */
[----:B------:R-:W-:-:S03]  /*111c0*/  IMAD.MOV.U32 R13, RZ, RZ, R0 ;  /* 0x000000ffff0d7224 */ /* 0x000fc600078e0000 */
[----:B------:R0:W-:Y:S04]  /*111d0*/  @!P0 LDGSTS.E.BYPASS.LTC128B.128 [R20+0x1b400], desc[UR36][R2.64+0x80], !P3 ;  /* 0x1b40008002148fae */ /* 0x0001e8000d901d64 */
[----:B------:R0:W-:Y:S04]  /*111e0*/  @!P0 LDGSTS.E.BYPASS.LTC128B.128 [R20+0x1f400], desc[UR36][R2.64+0x100], !P4 ;  /* 0x1f40010002148fae */ /* 0x0001e8000e101d64 */
[----:B------:R0:W-:Y:S01]  /*111f0*/  @!P0 LDGSTS.E.BYPASS.LTC128B.128 [R20+0x23400], desc[UR36][R2.64+0x180], !P5 ;  /* 0x2340018002148fae */ /* 0x0001e2000e901d64 */
[----:B------:R-:W-:-:S07]  /*11200*/  IMAD.MOV.U32 R6, RZ, RZ, R14 ;  /* 0x000000ffff067224 */ /* 0x000fce00078e000e */
[----:B0-----:R-:W-:Y:S05]  /*11210*/  WARPSYNC.COLLECTIVE R15, `(.L_x_123) ;  /* 0x000000000f087348 */ /* 0x001fea0003c00000 */
[----:B------:R1:W2:Y:S02]  /*11220*/  SHFL.IDX P6, R14, R13, R12, R11 ;  /* 0x0000000c0d0e7389 */ /* 0x0002a400000c000b */
[----:B012---:R-:W-:Y:S01]  /*11230*/  ENDCOLLECTIVE ;  /* 0x000000000000791b */ /* 0x007fe20003800000 */
.L_x_123:
[----:B------:R-:W-:Y:S05]  /*11240*/  BRA `(.L_x_124) ;  /* 0xffffffcc00e47947 */ /* 0x000fea000383ffff */
.L_x_56:
[----:B0-----:R-:W-:-:S04]  /*11250*/  MOV R3, UR39 ;  /* 0x0000002700037c02 */ /* 0x001fc80008000f00 */
[----:B------:R0:W1:Y:S03]  /*11260*/  SYNCS.PHASECHK.TRANS64.TRYWAIT P0, [R3+URZ+0x38820], R0 ;  /* 0x03882000030075a7 */ /* 0x000066000800017f */
[----:B-1----:R-:W-:Y:S05]  /*11270*/  @!P0 NANOSLEEP.SYNCS 0x989680 ;  /* 0x009896800000895d */ /* 0x002fea0003900000 */
[----:B------:R-:W1:Y:S02]  /*11280*/  @!P0 SYNCS.PHASECHK.TRANS64 P0, [R3+URZ+0x38820], R0 ;  /* 0x03882000030085a7 */ /* 0x000e64000800007f */
[----:B-1----:R-:W-:Y:S05]  /*11290*/  @!P0 BRA `(.L_x_56) ;  /* 0xfffffffc00ec8947 */ /* 0x002fea000383ffff */
[----:B------:R-:W-:Y:S05]  /*112a0*/  BRA `(.L_x_125) ;  /* 0xffffffd000247947 */ /* 0x000fea000383ffff */
.L_x_60:
[----:B0-----:R0:W1:Y:S02]  /*112b0*/  SYNCS.PHASECHK.TRANS64.TRYWAIT P0, [R7+URZ+0x38840], R0 ;  /* 0x03884000070075a7 */ /* 0x001064000800017f */
[----:B-1----:R-:W-:Y:S05]  /*112c0*/  @!P0 NANOSLEEP.SYNCS 0x989680 ;  /* 0x009896800000895d */ /* 0x002fea0003900000 */
[----:B------:R-:W1:Y:S02]  /*112d0*/  @!P0 SYNCS.PHASECHK.TRANS64 P0, [R7+URZ+0x38840], R0 ;  /* 0x03884000070085a7 */ /* 0x000e64000800007f */
[----:B-1----:R-:W-:Y:S05]  /*112e0*/  @!P0 BRA `(.L_x_60) ;  /* 0xfffffffc00f08947 */ /* 0x002fea000383ffff */
[----:B------:R-:W-:Y:S05]  /*112f0*/  BRA `(.L_x_126) ;  /* 0xffffffd000d47947 */ /* 0x000fea000383ffff */
.L_x_61:
[----:B------:R-:W-:Y:S01]  /*11300*/  BSSY B1, `(.L_x_127) ;  /* 0x0000008000017945 */ /* 0x000fe20003800000 */
[----:B------:R-:W-:Y:S01]  /*11310*/  IMAD.MOV.U32 R13, RZ, RZ, R23 ;  /* 0x000000ffff0d7224 */ /* 0x000fe200078e0017 */
[----:B------:R-:W-:Y:S01]  /*11320*/  MOV R15, 0xffffffff ;  /* 0xffffffff000f7802 */ /* 0x000fe20000000f00 */
[----:B------:R-:W-:Y:S02]  /*11330*/  IMAD.MOV.U32 R12, RZ, RZ, RZ ;  /* 0x000000ffff0c7224 */ /* 0x000fe400078e00ff */
[----:B------:R-:W-:-:S07]  /*11340*/  IMAD.MOV.U32 R11, RZ, RZ, 0x181f ;  /* 0x0000181fff0b7424 */ /* 0x000fce00078e00ff */
[----:B------:R-:W-:Y:S05]  /*11350*/  WARPSYNC.COLLECTIVE R15, `(.L_x_128) ;  /* 0x000000000f087348 */ /* 0x000fea0003c00000 */
[----:B------:R0:W1:Y:S02]  /*11360*/  SHFL.IDX P6, R14, R13, R12, R11 ;  /* 0x0000000c0d0e7389 */ /* 0x00006400000c000b */
[----:B01----:R-:W-:Y:S01]  /*11370*/  ENDCOLLECTIVE ;  /* 0x000000000000791b */ /* 0x003fe20003800000 */
.L_x_128:
[----:B------:R-:W-:Y:S05]  /*11380*/  BSYNC B1 ;  /* 0x0000000000017941 */ /* 0x000fea0003800000 */
.L_x_127:
[----:B------:R-:W-:Y:S01]  /*11390*/  IMAD.MOV.U32 R13, RZ, RZ, R9 ;  /* 0x000000ffff0d7224 */ /* 0x000fe200078e0009 */
[----:B------:R-:W-:Y:S01]  /*113a0*/  MOV R11, 0x181f ;  /* 0x0000181f000b7802 */ /* 0x000fe20000000f00 */
[----:B------:R-:W-:Y:S01]  /*113b0*/  IMAD.MOV.U32 R12, RZ, RZ, RZ ;  /* 0x000000ffff0c7224 */ /* 0x000fe200078e00ff */
[----:B------:R-:W-:Y:S01]  /*113c0*/  LEA R20, R20, UR39, 0x1 ;  /* 0x0000002714147c11 */ /* 0x000fe2000f8e08ff */
[----:B------:R-:W-:Y:S02]  /*113d0*/  IMAD.MOV.U32 R15, RZ, RZ, -0x1 ;  /* 0xffffffffff0f7424 */ /* 0x000fe400078e00ff */
[----:B------:R-:W-:Y:S02]  /*113e0*/  IMAD.MOV.U32 R3, RZ, RZ, R14 ;  /* 0x000000ffff037224 */ /* 0x000fe400078e000e */
[----:B------:R-:W-:-:S07]  /*113f0*/  IMAD.SHL.U32 R0, R37, 0x2, RZ ;  /* 0x0000000225007824 */ /* 0x000fce00078e00ff */
[----:B------:R-:W-:Y:S05]  /*11400*/  WARPSYNC.COLLECTIVE R15, `(.L_x_129) ;  /* 0x000000000f087348 */ /* 0x000fea0003c00000 */
[----:B------:R0:W1:Y:S02]  /*11410*/  SHFL.IDX P6, R14, R13, R12, R11 ;  /* 0x0000000c0d0e7389 */ /* 0x00006400000c000b */
[----:B01----:R-:W-:Y:S01]  /*11420*/  ENDCOLLECTIVE ;  /* 0x000000000000791b */ /* 0x003fe20003800000 */
.L_x_129:
[----:B------:R-:W-:Y:S01]  /*11430*/  MOV R13, R23 ;  /* 0x00000017000d7202 */ /* 0x000fe20000000f00 */
[----:B------:R-:W-:Y:S01]  /*11440*/  IMAD.MOV.U32 R12, RZ, RZ, 0x1 ;  /* 0x00000001ff0c7424 */ /* 0x000fe200078e00ff */
[----:B------:R-:W-:-:S13]  /*11450*/  IADD3 R2, P0, R14, R0, RZ ;  /* 0x000000000e027210 */ /* 0x000fda0007f1e0ff */
[----:B------:R-:W-:Y:S05]  /*11460*/  WARPSYNC.COLLECTIVE R15, `(.L_x_130) ;  /* 0x000000000f087348 */ /* 0x000fea0003c00000 */
[----:B------:R0:W1:Y:S02]  /*11470*/  SHFL.IDX P6, R14, R13, R12, R11 ;  /* 0x0000000c0d0e7389 */ /* 0x00006400000c000b */
[----:B01----:R-:W-:Y:S01]  /*11480*/  ENDCOLLECTIVE ;  /* 0x000000000000791b */ /* 0x003fe20003800000 */
.L_x_130:
[----:B------:R-:W-:-:S05]  /*11490*/  IMAD.X R3, RZ, RZ, R3, P0 ;  /* 0x000000ffff037224 */ /* 0x000fca00000e0603 */
[----:B------:R-:W-:Y:S01]  /*114a0*/  @!PT LDS RZ, [RZ] ;  /* 0x00000000fffff984 */ /* 0x000fe20000000800 */
[----:B------:R-:W-:Y:S01]  /*114b0*/  @!PT LDS RZ, [RZ] ;  /* 0x00000000fffff984 */ /* 0x000fe20000000800 */
[----:B------:R-:W-:Y:S01]  /*114c0*/  @!PT LDS RZ, [RZ] ;  /* 0x00000000fffff984 */ /* 0x000fe20000000800 */
[----:B------:R0:W-:Y:S04]  /*114d0*/  LDGSTS.E.BYPASS.LTC128B.128 [R20+0x24400], desc[UR36][R2.64], !P4 ;  /* 0x2440000002147fae */ /* 0x0001e8000e101d64 */
[----:B------:R0:W-:Y:S01]  /*114e0*/  LDGSTS.E.BYPASS.LTC128B.128 [R20+0x26c00], desc[UR36][R2.64+0x80], !P3 ;  /* 0x26c0008002147fae */ /* 0x0001e2000d901d64 */
[----:B------:R-:W-:-:S03]  /*114f0*/  IMAD.MOV.U32 R13, RZ, RZ, R9 ;  /* 0x000000ffff0d7224 */ /* 0x000fc600078e0009 */
[----:B------:R0:W-:Y:S04]  /*11500*/  LDGSTS.E.BYPASS.LTC128B.128 [R20+0x29400], desc[UR36][R2.64+0x100], !P2 ;  /* 0x2940010002147fae */ /* 0x0001e8000d101d64 */
[----:B------:R0:W-:Y:S01]  /*11510*/  LDGSTS.E.BYPASS.LTC128B.128 [R20+0x2bc00], desc[UR36][R2.64+0x180], !P1 ;  /* 0x2bc0018002147fae */ /* 0x0001e2000c901d64 */
[----:B------:R-:W-:-:S07]  /*11520*/  IMAD.MOV.U32 R35, RZ, RZ, R14 ;  /* 0x000000ffff237224 */ /* 0x000fce00078e000e */
[----:B0-----:R-:W-:Y:S05]  /*11530*/  WARPSYNC.COLLECTIVE R15, `(.L_x_131) ;  /* 0x000000000f087348 */ /* 0x001fea0003c00000 */
[----:B------:R1:W2:Y:S02]  /*11540*/  SHFL.IDX P6, R14, R13, R12, R11 ;  /* 0x0000000c0d0e7389 */ /* 0x0002a400000c000b */
[----:B012---:R-:W-:Y:S01]  /*11550*/  ENDCOLLECTIVE ;  /* 0x000000000000791b */ /* 0x007fe20003800000 */
.L_x_131:
[----:B------:R-:W-:Y:S02]  /*11560*/  IMAD.MOV.U32 R13, RZ, RZ, R23 ;  /* 0x000000ffff0d7224 */ /* 0x000fe400078e0017 */
[----:B------:R-:W-:Y:S01]  /*11570*/  IMAD.MOV.U32 R12, RZ, RZ, 0x2 ;  /* 0x00000002ff0c7424 */ /* 0x000fe200078e00ff */
[----:B------:R-:W-:-:S13]  /*11580*/  IADD3 R2, P0, R14, R0, RZ ;  /* 0x000000000e027210 */ /* 0x000fda0007f1e0ff */
[----:B------:R-:W-:Y:S05]  /*11590*/  WARPSYNC.COLLECTIVE R15, `(.L_x_132) ;  /* 0x000000000f087348 */ /* 0x000fea0003c00000 */
[----:B------:R0:W1:Y:S02]  /*115a0*/  SHFL.IDX P6, R14, R13, R12, R11 ;  /* 0x0000000c0d0e7389 */ /* 0x00006400000c000b */
[----:B01----:R-:W-:Y:S01]  /*115b0*/  ENDCOLLECTIVE ;  /* 0x000000000000791b */ /* 0x003fe20003800000 */
.L_x_132:
[----:B------:R-:W-:-:S05]  /*115c0*/  IADD3.X R3, RZ, R35, RZ, P0, !PT ;  /* 0x00000023ff037210 */ /* 0x000fca00007fe4ff */
[----:B------:R-:W-:Y:S01]  /*115d0*/  @!PT LDS RZ, [RZ] ;  /* 0x00000000fffff984 */ /* 0x000fe20000000800 */
[----:B------:R-:W-:Y:S01]  /*115e0*/  @!PT LDS RZ, [RZ] ;  /* 0x00000000fffff984 */ /* 0x000fe20000000800 */
[----:B------:R-:W-:Y:S01]  /*115f0*/  @!PT LDS RZ, [RZ] ;  /* 0x00000000fffff984 */ /* 0x000fe20000000800 */
[----:B------:R0:W-:Y:S04]  /*11600*/  LDGSTS.E.BYPASS.LTC128B.128 [R20+0x24c00], desc[UR36][R2.64], !P4 ;  /* 0x24c0000002147fae */ /* 0x0001e8000e101d64 */
[----:B------:R0:W-:Y:S01]  /*11610*/  LDGSTS.E.BYPASS.LTC128B.128 [R20+0x27400], desc[UR36][R2.64+0x80], !P3 ;  /* 0x2740008002147fae */ /* 0x0001e2000d901d64 */
[----:B------:R-:W-:-:S03]  /*11620*/  MOV R13, R9 ;  /* 0x00000009000d7202 */ /* 0x000fc60000000f00 */
[----:B------:R0:W-:Y:S04]  /*11630*/  LDGSTS.E.BYPASS.LTC128B.128 [R20+0x29c00], desc[UR36][R2.64+0x100], !P2 ;  /* 0x29c0010002147fae */ /* 0x0001e8000d101d64 */
[----:B------:R0:W-:Y:S01]  /*11640*/  LDGSTS.E.BYPASS.LTC128B.128 [R20+0x2c400], desc[UR36][R2.64+0x180], !P1 ;  /* 0x2c40018002147fae */ /* 0x0001e2000c901d64 */
[----:B------:R-:W-:-:S07]  /*11650*/  IMAD.MOV.U32 R35, RZ, RZ, R14 ;  /* 0x000000ffff237224 */ /* 0x000fce00078e000e */
[----:B0-----:R-:W-:Y:S05]  /*11660*/  WARPSYNC.COLLECTIVE R15, `(.L_x_133) ;  /* 0x000000000f087348 */ /* 0x001fea0003c00000 */
[----:B------:R1:W2:Y:S02]  /*11670*/  SHFL.IDX P6, R14, R13, R12, R11 ;  /* 0x0000000c0d0e7389 */ /* 0x0002a400000c000b */
[----:B012---:R-:W-:Y:S01]  /*11680*/  ENDCOLLECTIVE ;  /* 0x000000000000791b */ /* 0x007fe20003800000 */
.L_x_133:
[----:B------:R-:W-:Y:S02]  /*11690*/  IMAD.MOV.U32 R13, RZ, RZ, R23 ;  /* 0x000000ffff0d7224 */ /* 0x000fe400078e0017 */
[----:B------:R-:W-:Y:S01]  /*116a0*/  IMAD.MOV.U32 R12, RZ, RZ, 0x3 ;  /* 0x00000003ff0c7424 */ /* 0x000fe200078e00ff */
[----:B------:R-:W-:-:S13]  /*116b0*/  IADD3 R2, P0, R14, R0, RZ ;  /* 0x000000000e027210 */ /* 0x000fda0007f1e0ff */
[----:B------:R-:W-:Y:S05]  /*116c0*/  WARPSYNC.COLLECTIVE R15, `(.L_x_134) ;  /* 0x000000000f087348 */ /* 0x000fea0003c00000 */
[----:B------:R0:W1:Y:S02]  /*116d0*/  SHFL.IDX P6, R14, R13, R12, R11 ;  /* 0x0000000c0d0e7389 */ /* 0x00006400000c000b */
[----:B01----:R-:W-:Y:S01]  /*116e0*/  ENDCOLLECTIVE ;  /* 0x000000000000791b */ /* 0x003fe20003800000 */
.L_x_134:
        /* <DEDUP_REMOVED lines=9> */
[----:B------:R-:W-:-:S07]  /*11780*/  MOV R35, R14 ;  /* 0x0000000e00237202 */ /* 0x000fce0000000f00 */
[----:B0-----:R-:W-:Y:S05]  /*11790*/  WARPSYNC.COLLECTIVE R15, `(.L_x_135) ;  /* 0x000000000f087348 */ /* 0x001fea0003c00000 */
[----:B------:R1:W2:Y:S02]  /*117a0*/  SHFL.IDX P6, R14, R13, R12, R11 ;  /* 0x0000000c0d0e7389 */ /* 0x0002a400000c000b */
[----:B012---:R-:W-:Y:S01]  /*117b0*/  ENDCOLLECTIVE ;  /* 0x000000000000791b */ /* 0x007fe20003800000 */
.L_x_135:
[----:B------:R-:W-:Y:S01]  /*117c0*/  IMAD.MOV.U32 R13, RZ, RZ, R23 ;  /* 0x000000ffff0d7224 */ /* 0x000fe200078e0017 */
[----:B------:R-:W-:Y:S02]  /*117d0*/  MOV R12, 0x4 ;  /* 0x00000004000c7802 */ /* 0x000fe40000000f00 */
[----:B------:R-:W-:-:S13]  /*117e0*/  IADD3 R2, P0, R14, R0, RZ ;  /* 0x000000000e027210 */ /* 0x000fda0007f1e0ff */
[----:B------:R-:W-:Y:S05]  /*117f0*/  WARPSYNC.COLLECTIVE R15, `(.L_x_136) ;  /* 0x000000000f087348 */ /* 0x000fea0003c00000 */
[----:B------:R0:W1:Y:S02]  /*11800*/  SHFL.IDX P6, R14, R13, R12, R11 ;  /* 0x0000000c0d0e7389 */ /* 0x00006400000c000b */
[----:B01----:R-:W-:Y:S01]  /*11810*/  ENDCOLLECTIVE ;  /* 0x000000000000791b */ /* 0x003fe20003800000 */
.L_x_136:
        /* <DEDUP_REMOVED lines=13> */
.L_x_137:
[----:B------:R-:W-:Y:S05]  /*118f0*/  BRA `(.L_x_138) ;  /* 0xffffffd000547947 */ /* 0x000fea000383ffff */
.L_x_66:
[----:B0-----:R0:W1:Y:S02]  /*11900*/  SYNCS.PHASECHK.TRANS64.TRYWAIT P0, [R7+URZ+0x38860], R2 ;  /* 0x03886002070075a7 */ /* 0x001064000800017f */
[----:B-1----:R-:W-:Y:S05]  /*11910*/  @!P0 NANOSLEEP.SYNCS 0x989680 ;  /* 0x009896800000895d */ /* 0x002fea0003900000 */
[----:B------:R-:W1:Y:S02]  /*11920*/  @!P0 SYNCS.PHASECHK.TRANS64 P0, [R7+URZ+0x38860], R2 ;  /* 0x03886002070085a7 */ /* 0x000e64000800007f */
[----:B-1----:R-:W-:Y:S05]  /*11930*/  @!P0 BRA `(.L_x_66) ;  /* 0xfffffffc00f08947 */ /* 0x002fea000383ffff */
[----:B------:R-:W-:Y:S05]  /*11940*/  BRA `(.L_x_139) ;  /* 0xffffffd000bc7947 */ /* 0x000fea000383ffff */
.L_x_67:
[----:B------:R-:W-:Y:S01]  /*11950*/  BSSY B1, `(.L_x_140) ;  /* 0x0000008000017945 */ /* 0x000fe20003800000 */
[----:B------:R-:W-:Y:S01]  /*11960*/  IMAD.MOV.U32 R13, RZ, RZ, R18 ;  /* 0x000000ffff0d7224 */ /* 0x000fe200078e0012 */
[----:B------:R-:W-:Y:S01]  /*11970*/  MOV R12, RZ ;  /* 0x000000ff000c7202 */ /* 0x000fe20000000f00 */
[----:B------:R-:W-:Y:S02]  /*11980*/  IMAD.MOV.U32 R11, RZ, RZ, 0x181f ;  /* 0x0000181fff0b7424 */ /* 0x000fe400078e00ff */
[----:B------:R-:W-:-:S07]  /*11990*/  IMAD.MOV.U32 R15, RZ, RZ, -0x1 ;  /* 0xffffffffff0f7424 */ /* 0x000fce00078e00ff */
[----:B0-----:R-:W-:Y:S05]  /*119a0*/  WARPSYNC.COLLECTIVE R15, `(.L_x_141) ;  /* 0x000000000f087348 */ /* 0x001fea0003c00000 */
[----:B------:R1:W2:Y:S02]  /*119b0*/  SHFL.IDX P6, R14, R13, R12, R11 ;  /* 0x0000000c0d0e7389 */ /* 0x0002a400000c000b */
[----:B012---:R-:W-:Y:S01]  /*119c0*/  ENDCOLLECTIVE ;  /* 0x000000000000791b */ /* 0x007fe20003800000 */
.L_x_141:
[----:B------:R-:W-:Y:S05]  /*119d0*/  BSYNC B1 ;  /* 0x0000000000017941 */ /* 0x000fea0003800000 */
.L_x_140:
[----:B------:R-:W-:Y:S01]  /*119e0*/  MOV R13, R17 ;  /* 0x00000011000d7202 */ /* 0x000fe20000000f00 */
[----:B------:R-:W-:Y:S01]  /*119f0*/  IMAD.MOV.U32 R12, RZ, RZ, RZ ;  /* 0x000000ffff0c7224 */ /* 0x000fe200078e00ff */
[----:B------:R-:W-:Y:S01]  /*11a00*/  LEA R6, R6, UR39, 0x1 ;  /* 0x0000002706067c11 */ /* 0x000fe2000f8e08ff */
[----:B------:R-:W-:Y:S02]  /*11a10*/  IMAD.MOV.U32 R11, RZ, RZ, 0x181f ;  /* 0x0000181fff0b7424 */ /* 0x000fe400078e00ff */
[----:B------:R-:W-:Y:S02]  /*11a20*/  IMAD.MOV.U32 R15, RZ, RZ, -0x1 ;  /* 0xffffffffff0f7424 */ /* 0x000fe400078e00ff */
[----:B------:R-:W-:-:S07]  /*11a30*/  IMAD.MOV.U32 R3, RZ, RZ, R14 ;  /* 0x000000ffff037224 */ /* 0x000fce00078e000e */
[----:B------:R-:W-:Y:S05]  /*11a40*/  WARPSYNC.COLLECTIVE R15, `(.L_x_142) ;  /* 0x000000000f087348 */ /* 0x000fea0003c00000 */
[----:B------:R0:W1:Y:S02]  /*11a50*/  SHFL.IDX P6, R14, R13, R12, R11 ;  /* 0x0000000c0d0e7389 */ /* 0x00006400000c000b */
[----:B01----:R-:W-:Y:S01]  /*11a60*/  ENDCOLLECTIVE ;  /* 0x000000000000791b */ /* 0x003fe20003800000 */
.L_x_142:
[----:B------:R-:W-:Y:S02]  /*11a70*/  IMAD.MOV.U32 R13, RZ, RZ, R18 ;  /* 0x000000ffff0d7224 */ /* 0x000fe400078e0012 */
[----:B------:R-:W-:Y:S01]  /*11a80*/  IMAD.MOV.U32 R12, RZ, RZ, 0x1 ;  /* 0x00000001ff0c7424 */ /* 0x000fe200078e00ff */
[----:B------:R-:W-:-:S13]  /*11a90*/  IADD3 R2, P0, R14, R0, RZ ;  /* 0x000000000e027210 */ /* 0x000fda0007f1e0ff */
[----:B------:R-:W-:Y:S05]  /*11aa0*/  WARPSYNC.COLLECTIVE R15, `(.L_x_143) ;  /* 0x000000000f087348 */ /* 0x000fea0003c00000 */
[----:B------:R0:W1:Y:S02]  /*11ab0*/  SHFL.IDX P6, R14, R13, R12, R11 ;  /* 0x0000000c0d0e7389 */ /* 0x00006400000c000b */
[----:B01----:R-:W-:Y:S01]  /*11ac0*/  ENDCOLLECTIVE ;  /* 0x000000000000791b */ /* 0x003fe20003800000 */
.L_x_143:
[----:B------:R-:W-:Y:S02]  /*11ad0*/  IADD3.X R3, RZ, R3, RZ, P0, !PT ;  /* 0x00000003ff037210 */ /* 0x000fe400007fe4ff */
[----:B------:R-:W-:Y:S02]  /*11ae0*/  ISETP.LT.OR P0, PT, R9, 0x1, P4 ;  /* 0x000000010900780c */ /* 0x000fe40002701670 */
[----:B------:R-:W-:-:S11]  /*11af0*/  MOV R13, R17 ;  /* 0x00000011000d7202 */ /* 0x000fd60000000f00 */
        /* <DEDUP_REMOVED lines=8> */
[----:B------:R-:W-:-:S13]  /*11b80*/  ISETP.LT.OR P0, PT, R9, 0x1, P1 ;  /* 0x000000010900780c */ /* 0x000fda0000f01670 */
[----:B------:R0:W-:Y:S02]  /*11b90*/  LDGSTS.E.BYPASS.LTC128B.128 [R6+0x7c00], desc[UR36][R2.64+0x180], !P0 ;  /* 0x07c0018002067fae */ /* 0x0001e4000c101d64 */
[----:B0-----:R-:W-:-:S07]  /*11ba0*/  IMAD.MOV.U32 R3, RZ, RZ, R14 ;  /* 0x000000ffff037224 */ /* 0x001fce00078e000e */
[----:B------:R-:W-:Y:S05]  /*11bb0*/  WARPSYNC.COLLECTIVE R15, `(.L_x_144) ;  /* 0x000000000f087348 */ /* 0x000fea0003c00000 */
[----:B------:R0:W1:Y:S02]  /*11bc0*/  SHFL.IDX P6, R14, R13, R12, R11 ;  /* 0x0000000c0d0e7389 */ /* 0x00006400000c000b */
[----:B01----:R-:W-:Y:S01]  /*11bd0*/  ENDCOLLECTIVE ;  /* 0x000000000000791b */ /* 0x003fe20003800000 */
.L_x_144:
[----:B------:R-:W-:Y:S02]  /*11be0*/  IMAD.MOV.U32 R13, RZ, RZ, R18 ;  /* 0x000000ffff0d7224 */ /* 0x000fe400078e0012 */
[----:B------:R-:W-:Y:S01]  /*11bf0*/  IMAD.MOV.U32 R12, RZ, RZ, 0x2 ;  /* 0x00000002ff0c7424 */ /* 0x000fe200078e00ff */
[----:B------:R-:W-:-:S13]  /*11c00*/  IADD3 R2, P0, R14, R0, RZ ;  /* 0x000000000e027210 */ /* 0x000fda0007f1e0ff */
[----:B------:R-:W-:Y:S05]  /*11c10*/  WARPSYNC.COLLECTIVE R15, `(.L_x_145) ;  /* 0x000000000f087348 */ /* 0x000fea0003c00000 */
[----:B------:R0:W1:Y:S02]  /*11c20*/  SHFL.IDX P6, R14, R13, R12, R11 ;  /* 0x0000000c0d0e7389 */ /* 0x00006400000c000b */
[----:B01----:R-:W-:Y:S01]  /*11c30*/  ENDCOLLECTIVE ;  /* 0x000000000000791b */ /* 0x003fe20003800000 */
.L_x_145:
[----:B------:R-:W-:Y:S01]  /*11c40*/  IMAD.X R3, RZ, RZ, R3, P0 ;  /* 0x000000ffff037224 */ /* 0x000fe200000e0603 */
[----:B------:R-:W-:Y:S01]  /*11c50*/  ISETP.LT.OR P0, PT, R9, 0x11, P4 ;  /* 0x000000110900780c */ /* 0x000fe20002701670 */
[----:B------:R-:W-:-:S12]  /*11c60*/  IMAD.MOV.U32 R13, RZ, RZ, R17 ;  /* 0x000000ffff0d7224 */ /* 0x000fd800078e0011 */
        /* <DEDUP_REMOVED lines=10> */
[----:B0-----:R-:W-:-:S07]  /*11d10*/  MOV R3, R14 ;  /* 0x0000000e00037202 */ /* 0x001fce0000000f00 */
[----:B------:R-:W-:Y:S05]  /*11d20*/  WARPSYNC.COLLECTIVE R15, `(.L_x_146) ;  /* 0x000000000f087348 */ /* 0x000fea0003c00000 */
[----:B------:R0:W1:Y:S02]  /*11d30*/  SHFL.IDX P6, R14, R13, R12, R11 ;  /* 0x0000000c0d0e7389 */ /* 0x00006400000c000b */
[----:B01----:R-:W-:Y:S01]  /*11d40*/  ENDCOLLECTIVE ;  /* 0x000000000000791b */ /* 0x003fe20003800000 */
.L_x_146:
[----:B------:R-:W-:Y:S01]  /*11d50*/  IMAD.MOV.U32 R13, RZ, RZ, R18 ;  /* 0x000000ffff0d7224 */ /* 0x000fe200078e0012 */
[----:B------:R-:W-:Y:S02]  /*11d60*/  MOV R12, 0x3 ;  /* 0x00000003000c7802 */ /* 0x000fe40000000f00 */
[----:B------:R-:W-:-:S13]  /*11d70*/  IADD3 R2, P0, R14, R0, RZ ;  /* 0x000000000e027210 */ /* 0x000fda0007f1e0ff */
[----:B------:R-:W-:Y:S05]  /*11d80*/  WARPSYNC.COLLECTIVE R15, `(.L_x_147) ;  /* 0x000000000f087348 */ /* 0x000fea0003c00000 */
[----:B------:R0:W1:Y:S02]  /*11d90*/  SHFL.IDX P6, R14, R13, R12, R11 ;  /* 0x0000000c0d0e7389 */ /* 0x00006400000c000b */
[----:B01----:R-:W-:Y:S01]  /*11da0*/  ENDCOLLECTIVE ;  /* 0x000000000000791b */ /* 0x003fe20003800000 */
.L_x_147:
        /* <DEDUP_REMOVED lines=17> */
.L_x_148:
[----:B------:R-:W-:Y:S01]  /*11ec0*/  MOV R13, R18 ;  /* 0x00000012000d7202 */ /* 0x000fe20000000f00 */
[----:B------:R-:W-:Y:S01]  /*11ed0*/  IMAD.MOV.U32 R12, RZ, RZ, 0x4 ;  /* 0x00000004ff0c7424 */ /* 0x000fe200078e00ff */
[----:B------:R-:W-:-:S13]  /*11ee0*/  IADD3 R2, P0, R14, R0, RZ ;  /* 0x000000000e027210 */ /* 0x000fda0007f1e0ff */
[----:B------:R-:W-:Y:S05]  /*11ef0*/  WARPSYNC.COLLECTIVE R15, `(.L_x_149) ;  /* 0x000000000f087348 */ /* 0x000fea0003c00000 */
[----:B------:R0:W1:Y:S02]  /*11f00*/  SHFL.IDX P6, R14, R13, R12, R11 ;  /* 0x0000000c0d0e7389 */ /* 0x00006400000c000b */
[----:B01----:R-:W-:Y:S01]  /*11f10*/  ENDCOLLECTIVE ;  /* 0x000000000000791b */ /* 0x003fe20003800000 */
.L_x_149:
[----:B------:R-:W-:Y:S01]  /*11f20*/  IMAD.X R3, RZ, RZ, R3, P0 ;  /* 0x000000ffff037224 */ /* 0x000fe200000e0603 */
[----:B------:R-:W-:Y:S01]  /*11f30*/  ISETP.LT.OR P0, PT, R9, 0x31, P4 ;  /* 0x000000310900780c */ /* 0x000fe20002701670 */
[----:B------:R-:W-:-:S12]  /*11f40*/  IMAD.MOV.U32 R13, RZ, RZ, R17 ;  /* 0x000000ffff0d7224 */ /* 0x000fd800078e0011 */
[----:B------:R-:W-:Y:S01]  /*11f50*/  @!PT LDS RZ, [RZ] ;  /* 0x00000000fffff984 */ /* 0x000fe20000000800 */
[----:B------:R-:W-:Y:S01]  /*11f60*/  @!PT LDS RZ, [RZ] ;  /* 0x00000000fffff984 */ /* 0x000fe20000000800 */
[----:B------:R-:W-:Y:S01]  /*11f70*/  @!PT LDS RZ, [RZ] ;  /* 0x00000000fffff984 */ /* 0x000fe20000000800 */
[----:B------:R0:W-:Y:S01]  /*11f80*/  LDGSTS.E.BYPASS.LTC128B.128 [R6+0x1c00], desc[UR36][R2.64], !P0 ;  /* 0x01c0000002067fae */ /* 0x0001e2000c101d64 */
[----:B------:R-:W-:Y:S01]  /*11f90*/  ISETP.LT.OR P0, PT, R9, 0x31, P3 ;  /* 0x000000310900780c */ /* 0x000fe20001f01670 */
[----:B------:R-:W-:-:S12]  /*11fa0*/  IMAD.MOV.U32 R18, RZ, RZ, R14 ;  /* 0x000000ffff127224 */ /* 0x000fd800078e000e */
[----:B0-----:R-:W-:Y:S05]  /*11fb0*/  WARPSYNC.COLLECTIVE R15, `(.L_x_150) ;  /* 0x000000000f087348 */ /* 0x001fea0003c00000 */
[----:B------:R1:W2:Y:S02]  /*11fc0*/  SHFL.IDX P6, R14, R13, R12, R11 ;  /* 0x0000000c0d0e7389 */ /* 0x0002a400000c000b */
[----:B012---:R-:W-:Y:S01]  /*11fd0*/  ENDCOLLECTIVE ;  /* 0x000000000000791b */ /* 0x007fe20003800000 */
.L_x_150:
        /* <DEDUP_REMOVED lines=8> */
[----:B------:R-:W-:Y:S05]  /*12060*/  BRA `(.L_x_151) ;  /* 0xffffffcc00e47947 */ /* 0x000fea000383ffff */
.L_x_73:
[----:B0-----:R0:W1:Y:S02]  /*12070*/  SYNCS.PHASECHK.TRANS64.TRYWAIT P0, [R4+URZ+0x38860], R3 ;  /* 0x03886003040075a7 */ /* 0x001064000800017f */
[----:B-1----:R-:W-:Y:S05]  /*12080*/  @!P0 NANOSLEEP.SYNCS 0x989680 ;  /* 0x009896800000895d */ /* 0x002fea0003900000 */
[----:B------:R-:W1:Y:S02]  /*12090*/  @!P0 SYNCS.PHASECHK.TRANS64 P0, [R4+URZ+0x38860], R3 ;  /* 0x03886003040085a7 */ /* 0x000e64000800007f */
[----:B-1----:R-:W-:Y:S05]  /*120a0*/  @!P0 BRA `(.L_x_73) ;  /* 0xfffffffc00f08947 */ /* 0x002fea000383ffff */
[----:B------:R-:W-:Y:S05]  /*120b0*/  BRA `(.L_x_152) ;  /* 0xffffffd000c47947 */ /* 0x000fea000383ffff */
.L_x_74:
[----:B------:R-:W-:Y:S01]  /*120c0*/  BSSY B0, `(.L_x_153) ;  /* 0x0000008000007945 */ /* 0x000fe20003800000 */
[----:B------:R-:W-:Y:S01]  /*120d0*/  MOV R13, R18 ;  /* 0x00000012000d7202 */ /* 0x000fe20000000f00 */
[----:B------:R-:W-:Y:S02]  /*120e0*/  IMAD.MOV.U32 R12, RZ, RZ, RZ ;  /* 0x000000ffff0c7224 */ /* 0x000fe400078e00ff */
[----:B------:R-:W-:Y:S02]  /*120f0*/  IMAD.MOV.U32 R11, RZ, RZ, 0x181f ;  /* 0x0000181fff0b7424 */ /* 0x000fe400078e00ff */
[----:B------:R-:W-:-:S07]  /*12100*/  IMAD.MOV.U32 R15, RZ, RZ, -0x1 ;  /* 0xffffffffff0f7424 */ /* 0x000fce00078e00ff */
[----:B0-----:R-:W-:Y:S05]  /*12110*/  WARPSYNC.COLLECTIVE R15, `(.L_x_154) ;  /* 0x000000000f087348 */ /* 0x001fea0003c00000 */
[----:B------:R1:W2:Y:S02]  /*12120*/  SHFL.IDX P6, R14, R13, R12, R11 ;  /* 0x0000000c0d0e7389 */ /* 0x0002a400000c000b */
[----:B012---:R-:W-:Y:S01]  /*12130*/  ENDCOLLECTIVE ;  /* 0x000000000000791b */ /* 0x007fe20003800000 */
.L_x_154:
[----:B------:R-:W-:Y:S05]  /*12140*/  BSYNC B0 ;  /* 0x0000000000007941 */ /* 0x000fea0003800000 */
.L_x_153:
[----:B------:R-:W-:Y:S01]  /*12150*/  IMAD.MOV.U32 R13, RZ, RZ, R17 ;  /* 0x000000ffff0d7224 */ /* 0x000fe200078e0011 */
[----:B------:R-:W-:Y:S01]  /*12160*/  MOV R15, 0xffffffff ;  /* 0xffffffff000f7802 */ /* 0x000fe20000000f00 */
[----:B------:R-:W-:Y:S01]  /*12170*/  IMAD.MOV.U32 R12, RZ, RZ, RZ ;  /* 0x000000ffff0c7224 */ /* 0x000fe200078e00ff */
[----:B------:R-:W-:Y:S01]  /*12180*/  MOV R0, R14 ;  /* 0x0000000e00007202 */ /* 0x000fe20000000f00 */
[----:B------:R-:W-:Y:S02]  /*12190*/  IMAD.MOV.U32 R11, RZ, RZ, 0x181f ;  /* 0x0000181fff0b7424 */ /* 0x000fe400078e00ff */
[----:B------:R-:W-:-:S07]  /*121a0*/  IMAD.SHL.U32 R6, R37, 0x2, RZ ;  /* 0x0000000225067824 */ /* 0x000fce00078e00ff */
[----:B------:R-:W-:Y:S05]  /*121b0*/  WARPSYNC.COLLECTIVE R15, `(.L_x_155) ;  /* 0x000000000f087348 */ /* 0x000fea0003c00000 */
[----:B------:R0:W1:Y:S02]  /*121c0*/  SHFL.IDX P6, R14, R13, R12, R11 ;  /* 0x0000000c0d0e7389 */ /* 0x00006400000c000b */
[----:B01----:R-:W-:Y:S01]  /*121d0*/  ENDCOLLECTIVE ;  /* 0x000000000000791b */ /* 0x003fe20003800000 */
.L_x_155:
[----:B------:R-:W-:Y:S01]  /*121e0*/  IMAD.MOV.U32 R13, RZ, RZ, R18 ;  /* 0x000000ffff0d7224 */ /* 0x000fe200078e0012 */
[----:B------:R-:W-:Y:S02]  /*121f0*/  MOV R12, 0x1 ;  /* 0x00000001000c7802 */ /* 0x000fe40000000f00 */
[----:B------:R-:W-:-:S13]  /*12200*/  IADD3 R2, P0, R14, R6, RZ ;  /* 0x000000060e027210 */ /* 0x000fda0007f1e0ff */
[----:B------:R-:W-:Y:S05]  /*12210*/  WARPSYNC.COLLECTIVE R15, `(.L_x_156) ;  /* 0x000000000f087348 */ /* 0x000fea0003c00000 */
[----:B------:R0:W1:Y:S02]  /*12220*/  SHFL.IDX P6, R14, R13, R12, R11 ;  /* 0x0000000c0d0e7389 */ /* 0x00006400000c000b */
[----:B01----:R-:W-:Y:S01]  /*12230*/  ENDCOLLECTIVE ;  /* 0x000000000000791b */ /* 0x003fe20003800000 */
.L_x_156:
[----:B------:R-:W-:Y:S01]  /*12240*/  IMAD.X R3, RZ, RZ, R0, P0 ;  /* 0x000000ffff037224 */ /* 0x000fe200000e0600 */
[----:B------:R-:W-:Y:S02]  /*12250*/  ISETP.LT.OR P0, PT, R5, 0x1, P4 ;  /* 0x000000010500780c */ /* 0x000fe40002701670 */
[----:B------:R-:W-:Y:S01]  /*12260*/  LEA R0, R7, UR39, 0x1 ;  /* 0x0000002707007c11 */ /* 0x000fe2000f8e08ff */
[----:B------:R-:W-:-:S10]  /*12270*/  IMAD.MOV.U32 R13, RZ, RZ, R17 ;  /* 0x000000ffff0d7224 */ /* 0x000fd400078e0011 */
        /* <DEDUP_REMOVED lines=9> */
.L_x_157:
[----:B------:R-:W-:Y:S01]  /*12310*/  @!PT LDS RZ, [RZ] ;  /* 0x00000000fffff984 */ /* 0x000fe20000000800 */
[----:B------:R-:W-:Y:S01]  /*12320*/  @!PT LDS RZ, [RZ] ;  /* 0x00000000fffff984 */ /* 0x000fe20000000800 */
[----:B------:R-:W-:Y:S01]  /*12330*/  @!PT LDS RZ, [RZ] ;  /* 0x00000000fffff984 */ /* 0x000fe20000000800 */
[----:B------:R-:W-:Y:S01]  /*12340*/  LDGSTS.E.BYPASS.LTC128B.128 [R0+0x2c00], desc[UR36][R2.64+0x80], !P0 ;  /* 0x02c0008002007fae */ /* 0x000fe2000c101d64 */
[----:B------:R-:W-:Y:S02]  /*12350*/  ISETP.LT.OR P0, PT, R5, 0x1, P2 ;  /* 0x000000010500780c */ /* 0x000fe40001701670 */
[----:B------:R-:W-:Y:S01]  /*12360*/  MOV R13, R18 ;  /* 0x00000012000d7202 */ /* 0x000fe20000000f00 */
[----:B------:R-:W-:-:S10]  /*12370*/  IMAD.MOV.U32 R12, RZ, RZ, 0x2 ;  /* 0x00000002ff0c7424 */ /* 0x000fd400078e00ff */
[----:B------:R-:W-:Y:S01]  /*12380*/  LDGSTS.E.BYPASS.LTC128B.128 [R0+0x5400], desc[UR36][R2.64+0x100], !P0 ;  /* 0x0540010002007fae */ /* 0x000fe2000c101d64 */
[----:B------:R-:W-:-:S13]  /*12390*/  ISETP.LT.OR P0, PT, R5, 0x1, P1 ;  /* 0x000000010500780c */ /* 0x000fda0000f01670 */
[----:B------:R0:W-:Y:S02]  /*123a0*/  LDGSTS.E.BYPASS.LTC128B.128 [R0+0x7c00], desc[UR36][R2.64+0x180], !P0 ;  /* 0x07c0018002007fae */ /* 0x0001e4000c101d64 */
[----:B0-----:R-:W-:-:S13]  /*123b0*/  IADD3 R2, P0, R14, R6, RZ ;  /* 0x000000060e027210 */ /* 0x001fda0007f1e0ff */
[----:B------:R-:W-:Y:S05]  /*123c0*/  WARPSYNC.COLLECTIVE R15, `(.L_x_158) ;  /* 0x000000000f087348 */ /* 0x000fea0003c00000 */
[----:B------:R0:W1:Y:S02]  /*123d0*/  SHFL.IDX P6, R14, R13, R12, R11 ;  /* 0x0000000c0d0e7389 */ /* 0x00006400000c000b */
[----:B01----:R-:W-:Y:S01]  /*123e0*/  ENDCOLLECTIVE ;  /* 0x000000000000791b */ /* 0x003fe20003800000 */
.L_x_158:
        /* <DEDUP_REMOVED lines=12> */
.L_x_159:
[----:B------:R-:W-:Y:S01]  /*124b0*/  @!PT LDS RZ, [RZ] ;  /* 0x00000000fffff984 */ /* 0x000fe20000000800 */
[----:B------:R-:W-:Y:S01]  /*124c0*/  @!PT LDS RZ, [RZ] ;  /* 0x00000000fffff984 */ /* 0x000fe20000000800 */
[----:B------:R-:W-:Y:S01]  /*124d0*/  @!PT LDS RZ, [RZ] ;  /* 0x00000000fffff984 */ /* 0x000fe20000000800 */
[----:B------:R-:W-:Y:S01]  /*124e0*/  LDGSTS.E.BYPASS.LTC128B.128 [R0+0x3400], desc[UR36][R2.64+0x80], !P0 ;  /* 0x0340008002007fae */ /* 0x000fe2000c101d64 */
[----:B------:R-:W-:Y:S01]  /*124f0*/  ISETP.LT.OR P0, PT, R5, 0x11, P2 ;  /* 0x000000110500780c */ /* 0x000fe20001701670 */
[----:B------:R-:W-:Y:S02]  /*12500*/  IMAD.MOV.U32 R13, RZ, RZ, R18 ;  /* 0x000000ffff0d7224 */ /* 0x000fe400078e0012 */
        /* <DEDUP_REMOVED lines=8> */
.L_x_160:
[----:B------:R-:W-:Y:S02]  /*12590*/  IADD3.X R3, RZ, R7, RZ, P0, !PT ;  /* 0x00000007ff037210 */ /* 0x000fe400007fe4ff */
[----:B------:R-:W-:Y:S02]  /*125a0*/  ISETP.LT.OR P0, PT, R5, 0x21, P4 ;  /* 0x000000210500780c */ /* 0x000fe40002701670 */
[----:B------:R-:W-:-:S11]  /*125b0*/  MOV R13, R17 ;  /* 0x00000011000d7202 */ /* 0x000fd60000000f00 */
        /* <DEDUP_REMOVED lines=9> */
.L_x_161:
        /* <DEDUP_REMOVED lines=14> */
.L_x_162:
[----:B------:R-:W-:Y:S01]  /*12730*/  IMAD.X R3, RZ, RZ, R7, P0 ;  /* 0x000000ffff037224 */ /* 0x000fe200000e0607 */
[----:B------:R-:W-:Y:S01]  /*12740*/  ISETP.LT.OR P0, PT, R5, 0x31, P4 ;  /* 0x000000310500780c */ /* 0x000fe20002701670 */
[----:B------:R-:W-:-:S12]  /*12750*/  IMAD.MOV.U32 R13, RZ, RZ, R17 ;  /* 0x000000ffff0d7224 */ /* 0x000fd800078e0011 */
[----:B------:R-:W-:Y:S01]  /*12760*/  @!PT LDS RZ, [RZ] ;  /* 0x00000000fffff984 */ /* 0x000fe20000000800 */
[----:B------:R-:W-:Y:S01]  /*12770*/  @!PT LDS RZ, [RZ] ;  /* 0x00000000fffff984 */ /* 0x000fe20000000800 */
[----:B------:R-:W-:Y:S01]  /*12780*/  @!PT LDS RZ, [RZ] ;  /* 0x00000000fffff984 */ /* 0x000fe20000000800 */
[----:B------:R0:W-:Y:S01]  /*12790*/  LDGSTS.E.BYPASS.LTC128B.128 [R0+0x1c00], desc[UR36][R2.64], !P0 ;  /* 0x01c0000002007fae */ /* 0x0001e2000c101d64 */
[----:B------:R-:W-:Y:S02]  /*127a0*/  ISETP.LT.OR P0, PT, R5, 0x31, P3 ;  /* 0x000000310500780c */ /* 0x000fe40001f01670 */
[----:B------:R-:W-:-:S11]  /*127b0*/  MOV R18, R14 ;  /* 0x0000000e00127202 */ /* 0x000fd60000000f00 */
[----:B0-----:R-:W-:Y:S05]  /*127c0*/  WARPSYNC.COLLECTIVE R15, `(.L_x_163) ;  /* 0x000000000f087348 */ /* 0x001fea0003c00000 */
[----:B------:R1:W2:Y:S02]  /*127d0*/  SHFL.IDX P6, R14, R13, R12, R11 ;  /* 0x0000000c0d0e7389 */ /* 0x0002a400000c000b */
[----:B012---:R-:W-:Y:S01]  /*127e0*/  ENDCOLLECTIVE ;  /* 0x000000000000791b */ /* 0x007fe20003800000 */
.L_x_163:
        /* <DEDUP_REMOVED lines=9> */
.L_x_79:
[----:B0-----:R0:W1:Y:S02]  /*12880*/  SYNCS.PHASECHK.TRANS64.TRYWAIT P0, [R5+URZ+0x38820], R0 ;  /* 0x03882000050075a7 */ /* 0x001064000800017f */
[----:B-1----:R-:W-:Y:S05]  /*12890*/  @!P0 NANOSLEEP.SYNCS 0x989680 ;  /* 0x009896800000895d */ /* 0x002fea0003900000 */
[----:B------:R-:W1:Y:S02]  /*128a0*/  @!P0 SYNCS.PHASECHK.TRANS64 P0, [R5+URZ+0x38820], R0 ;  /* 0x03882000050085a7 */ /* 0x000e64000800007f */
[----:B-1----:R-:W-:Y:S05]  /*128b0*/  @!P0 BRA `(.L_x_79) ;  /* 0xfffffffc00f08947 */ /* 0x002fea000383ffff */
[----:B------:R-:W-:Y:S05]  /*128c0*/  BRA `(.L_x_165) ;  /* 0xffffffd0006c7947 */ /* 0x000fea000383ffff */
.L_x_80:
[----:B------:R-:W1:Y:S01]  /*128d0*/  S2R R2, SR_TID.X ;  /* 0x0000000000027919 */ /* 0x000e620000002100 */
[----:B------:R-:W-:Y:S01]  /*128e0*/  BSSY B0, `(.L_x_166) ;  /* 0x000000a000007945 */ /* 0x000fe20003800000 */
[----:B------:R-:W-:Y:S01]  /*128f0*/  IMAD.MOV.U32 R12, RZ, RZ, RZ ;  /* 0x000000ffff0c7224 */ /* 0x000fe200078e00ff */
[----:B------:R-:W-:Y:S01]  /*12900*/  MOV R11, 0x1f ;  /* 0x0000001f000b7802 */ /* 0x000fe20000000f00 */
[----:B------:R-:W-:Y:S01]  /*12910*/  IMAD.MOV.U32 R15, RZ, RZ, -0x1 ;  /* 0xffffffffff0f7424 */ /* 0x000fe200078e00ff */
[----:B-1----:R-:W-:-:S04]  /*12920*/  SHF.R.U32.HI R2, RZ, 0x5, R2 ;  /* 0x00000005ff027819 */ /* 0x002fc80000011602 */
[----:B------:R-:W-:-:S05]  /*12930*/  LOP3.LUT R2, R2, 0x3, RZ, 0xc0, !PT ;  /* 0x0000000302027812 */ /* 0x000fca00078ec0ff */
[----:B------:R-:W-:-:S07]  /*12940*/  IMAD.MOV.U32 R13, RZ, RZ, R2 ;  /* 0x000000ffff0d7224 */ /* 0x000fce00078e0002 */
[----:B0-----:R-:W-:Y:S05]  /*12950*/  WARPSYNC.COLLECTIVE R15, `(.L_x_167) ;  /* 0x000000000f087348 */ /* 0x001fea0003c00000 */
[----:B------:R1:W2:Y:S02]  /*12960*/  SHFL.IDX P6, R14, R13, R12, R11 ;  /* 0x0000000c0d0e7389 */ /* 0x0002a400000c000b */
[----:B012---:R-:W-:Y:S01]  /*12970*/  ENDCOLLECTIVE ;  /* 0x000000000000791b */ /* 0x007fe20003800000 */
.L_x_167:
[----:B------:R-:W-:Y:S05]  /*12980*/  BSYNC B0 ;  /* 0x0000000000007941 */ /* 0x000fea0003800000 */
.L_x_166:
[----:B------:R-:W-:Y:S05]  /*12990*/  BRA `(.L_x_168) ;  /* 0xffffffd000547947 */ /* 0x000fea000383ffff */
.L_x_83:
[----:B------:R-:W-:Y:S01]  /*129a0*/  BSSY B1, `(.L_x_169) ;  /* 0x0000006000017945 */ /* 0x000fe20003800000 */
[----:B------:R-:W-:-:S07]  /*129b0*/  IMAD.MOV.U32 R15, RZ, RZ, -0x1 ;  /* 0xffffffffff0f7424 */ /* 0x000fce00078e00ff */
[----:B0-----:R-:W-:Y:S05]  /*129c0*/  WARPSYNC.COLLECTIVE R15, `(.L_x_170) ;  /* 0x000000000f0c7348 */ /* 0x001fea0003c00000 */
[----:B------:R-:W-:Y:S02]  /*129d0*/  ELECT P6, UR62, PT ;  /* 0x00000000003e782f */ /* 0x000fe400038c0000 */
[----:B------:R-:W-:Y:S01]  /*129e0*/  MOV R14, UR62 ;  /* 0x0000003e000e7c02 */ /* 0x000fe20008000f00 */
[----:B0-----:R-:W-:Y:S10]  /*129f0*/  ENDCOLLECTIVE ;  /* 0x000000000000791b */ /* 0x001ff40003800000 */
.L_x_170:
[----:B------:R-:W-:Y:S05]  /*12a00*/  BSYNC B1 ;  /* 0x0000000000017941 */ /* 0x000fea0003800000 */
.L_x_169:
[----:B------:R-:W-:Y:S05]  /*12a10*/  BRA `(.L_x_171) ;  /* 0xffffffd0004c7947 */ /* 0x000fea000383ffff */
.L_x_85:
[----:B0-----:R0:W1:Y:S02]  /*12a20*/  SYNCS.PHASECHK.TRANS64.TRYWAIT P1, [R3+URZ+0x38840], R2 ;  /* 0x03884002030075a7 */ /* 0x001064000802017f */
[----:B-1----:R-:W-:Y:S05]  /*12a30*/  @!P1 NANOSLEEP.SYNCS 0x989680 ;  /* 0x009896800000995d */ /* 0x002fea0003900000 */
[----:B------:R-:W1:Y:S02]  /*12a40*/  @!P1 SYNCS.PHASECHK.TRANS64 P1, [R3+URZ+0x38840], R2 ;  /* 0x03884002030095a7 */ /* 0x000e64000802007f */
[----:B-1----:R-:W-:Y:S05]  /*12a50*/  @!P1 BRA `(.L_x_85) ;  /* 0xfffffffc00f09947 */ /* 0x002fea000383ffff */
[----:B------:R-:W-:Y:S05]  /*12a60*/  BRA `(.L_x_172) ;  /* 0xffffffd000747947 */ /* 0x000fea000383ffff */
.L_x_87:
[----:B-1----:R1:W2:Y:S02]  /*12a70*/  SYNCS.PHASECHK.TRANS64.TRYWAIT P1, [R5+URZ+0x38840], R0 ;  /* 0x03884000050075a7 */ /* 0x0022a4000802017f */
[----:B--2---:R-:W-:Y:S05]  /*12a80*/  @!P1 NANOSLEEP.SYNCS 0x989680 ;  /* 0x009896800000995d */ /* 0x004fea0003900000 */
[----:B------:R-:W2:Y:S02]  /*12a90*/  @!P1 SYNCS.PHASECHK.TRANS64 P1, [R5+URZ+0x38840], R0 ;  /* 0x03884000050095a7 */ /* 0x000ea4000802007f */
[----:B--2---:R-:W-:Y:S05]  /*12aa0*/  @!P1 BRA `(.L_x_87) ;  /* 0xfffffffc00f09947 */ /* 0x004fea000383ffff */
[----:B------:R-:W-:Y:S05]  /*12ab0*/  BRA `(.L_x_173) ;  /* 0xffffffd000807947 */ /* 0x000fea000383ffff */
.L_x_89:
[----:B--2---:R2:W3:Y:S02]  /*12ac0*/  SYNCS.PHASECHK.TRANS64.TRYWAIT P1, [R3+URZ+0x38860], R2 ;  /* 0x03886002030075a7 */ /* 0x0044e4000802017f */
[----:B---3--:R-:W-:Y:S05]  /*12ad0*/  @!P1 NANOSLEEP.SYNCS 0x989680 ;  /* 0x009896800000995d */ /* 0x008fea0003900000 */
[----:B------:R-:W3:Y:S02]  /*12ae0*/  @!P1 SYNCS.PHASECHK.TRANS64 P1, [R3+URZ+0x38860], R2 ;  /* 0x03886002030095a7 */ /* 0x000ee4000802007f */
[----:B---3--:R-:W-:Y:S05]  /*12af0*/  @!P1 BRA `(.L_x_89) ;  /* 0xfffffffc00f09947 */ /* 0x008fea000383ffff */
[----:B------:R-:W-:Y:S05]  /*12b00*/  BRA `(.L_x_174) ;  /* 0xffffffd0007c7947 */ /* 0x000fea000383ffff */
.L_x_175:
[----:B------:R-:W-:-:S00]  /*12b10*/  BRA `(.L_x_175) ;  /* 0xfffffffc00fc7947 */ /* 0x000fc0000383ffff */
[----:B------:R-:W-:-:S00]  /*12b20*/  NOP ;  /* 0x0000000000007918 */ /* 0x000fc00000000000 */
        /* <DEDUP_REMOVED lines=13> */
.L_x_3293:


//--------------------- .text._ZN7cutlass13device_kernelIN5flash11enable_sm90INS1_16FlashAttnFwdSm90INS1_25CollectiveMainloopFwdSm90ILi2EN4cute5tupleIJNS5_1CILi1EEES8_S8_EEENS6_IJNS7_ILi128EEENS7_ILi80EEENS7_ILi256EEEEEELi256ENS_10bfloat16_tEfNS_4arch4Sm90ELb0ELb0ELb0ELb1ELb1ELb0ELb0ELb1ELb1ELb1ELb0ELb0EEENS1_21CollectiveEpilogueFwdINS6_IJSA_SC_SB_EEES9_SE_SG_Li256ELb1ELb1ELb0ELb0EEENS1_36VarlenDynamicPersistentTileSchedulerILi128ELi80ELi256ELi128ELb0ELb1ELb1ELb0ELb1ELb1EEEEEEEEEvNT_6ParamsE --------------------------
	.section	.text._ZN7cutlass13device_kernelIN5flash11enable_sm90INS1_16FlashAttnFwdSm90INS1_25CollectiveMainloopFwdSm90ILi2EN4cute5tupleIJNS5_1CILi1EEES8_S8_EEENS6_IJNS7_ILi128EEENS7_ILi80EEENS7_ILi256EEEEEELi256ENS_10bfloat16_tEfNS_4arch4Sm90ELb0ELb0ELb0ELb1ELb1ELb0ELb0ELb1ELb1ELb1ELb0ELb0EEENS1_21CollectiveEpilogueFwdINS6_IJSA_SC_SB_EEES9_SE_SG_Li256ELb1ELb1ELb0ELb0EEENS1_36VarlenDynamicPersistentTileSchedulerILi128ELi80ELi256ELi128ELb0ELb1ELb1ELb0ELb1ELb1EEEEEEEEEvNT_6ParamsE,"ax",@progbits
	.align	128
.text._ZN7cutlass13device_kernelIN5flash11enable_sm90INS1_16FlashAttnFwdSm90INS1_25CollectiveMainloopFwdSm90ILi2EN4cute5tupleIJNS5_1CILi1EEES8_S8_EEENS6_IJNS7_ILi128EEENS7_ILi80EEENS7_ILi256EEEEEELi256ENS_10bfloat16_tEfNS_4arch4Sm90ELb0ELb0ELb0ELb1ELb1ELb0ELb0ELb1ELb1ELb1ELb0ELb0EEENS1_21CollectiveEpilogueFwdINS6_IJSA_SC_SB_EEES9_SE_SG_Li256ELb1ELb1ELb0ELb0EEENS1_36VarlenDynamicPersistentTileSchedulerILi128ELi80ELi256ELi128ELb0ELb1ELb1ELb0ELb1ELb1EEEEEEEEEvNT_6ParamsE:
        .type           _ZN7cutlass13device_kernelIN5flash11enable_sm90INS1_16FlashAttnFwdSm90INS1_25CollectiveMainloopFwdSm90ILi2EN4cute5tupleIJNS5_1CILi1EEES8_S8_EEENS6_IJNS7_ILi128EEENS7_ILi80EEENS7_ILi256EEEEEELi256ENS_10bfloat16_tEfNS_4arch4Sm90ELb0ELb0ELb0ELb1ELb1ELb0ELb0ELb1ELb1ELb1ELb0ELb0EEENS1_21CollectiveEpilogueFwdINS6_IJSA_SC_SB_EEES9_SE_SG_Li256ELb1ELb1ELb0ELb0EEENS1_36VarlenDynamicPersistentTileSchedulerILi128ELi80ELi256ELi128ELb0ELb1ELb1ELb0ELb1ELb1EEEEEEEEEvNT_6ParamsE,@function
        .size           _ZN7cutlass13device_kernelIN5flash11enable_sm90INS1_16FlashAttnFwdSm90INS1_25CollectiveMainloopFwdSm90ILi2EN4cute5tupleIJNS5_1CILi1EEES8_S8_EEENS6_IJNS7_ILi128EEENS7_ILi80EEENS7_ILi256EEEEEELi256ENS_10bfloat16_tEfNS_4arch4Sm90ELb0ELb0ELb0ELb1ELb1ELb0ELb0ELb1ELb1ELb1ELb0ELb0EEENS1_21CollectiveEpilogueFwdINS6_IJSA_SC_SB_EEES9_SE_SG_Li256ELb1ELb1ELb0ELb0EEENS1_36VarlenDynamicPersistentTileSchedulerILi128ELi80ELi256ELi128ELb0ELb1ELb1ELb0ELb1ELb1EEEEEEEEEvNT_6ParamsE,(.L_x_3294 - _ZN7cutlass13device_kernelIN5flash11enable_sm90INS1_16FlashAttnFwdSm90INS1_25CollectiveMainloopFwdSm90ILi2EN4cute5tupleIJNS5_1CILi1EEES8_S8_EEENS6_IJNS7_ILi128EEENS7_ILi80EEENS7_ILi256EEEEEELi256ENS_10bfloat16_tEfNS_4arch4Sm90ELb0ELb0ELb0ELb1ELb1ELb0ELb0ELb1ELb1ELb1ELb0ELb0EEENS1_21CollectiveEpilogueFwdINS6_IJSA_SC_SB_EEES9_SE_SG_Li256ELb1ELb1ELb0ELb0EEENS1_36VarlenDynamicPersistentTileSchedulerILi128ELi80ELi256ELi128ELb0ELb1ELb1ELb0ELb1ELb1EEEEEEEEEvNT_6ParamsE)
        .other          _ZN7cutlass13device_kernelIN5flash11enable_sm90INS1_16FlashAttnFwdSm90INS1_25CollectiveMainloopFwdSm90ILi2EN4cute5tupleIJNS5_1CILi1EEES8_S8_EEENS6_IJNS7_ILi128EEENS7_ILi80EEENS7_ILi256EEEEEELi256ENS_10bfloat16_tEfNS_4arch4Sm90ELb0ELb0ELb0ELb1ELb1ELb0ELb0ELb1ELb1ELb1ELb0ELb0EEENS1_21CollectiveEpilogueFwdINS6_IJSA_SC_SB_EEES9_SE_SG_Li256ELb1ELb1ELb0ELb0EEENS1_36VarlenDynamicPersistentTileSchedulerILi128ELi80ELi256ELi128ELb0ELb1ELb1ELb0ELb1ELb1EEEEEEEEEvNT_6ParamsE,@"STO_CUDA_ENTRY STV_DEFAULT"
_ZN7cutlass13device_kernelIN5flash11enable_sm90INS1_16FlashAttnFwdSm90INS1_25CollectiveMainloopFwdSm90ILi2EN4cute5tupleIJNS5_1CILi1EEES8_S8_EEENS6_IJNS7_ILi128EEENS7_ILi80EEENS7_ILi256EEEEEELi256ENS_10bfloat16_tEfNS_4arch4Sm90ELb0ELb0ELb0ELb1ELb1ELb0ELb0ELb1ELb1ELb1ELb0ELb0EEENS1_21CollectiveEpilogueFwdINS6_IJSA_SC_SB_EEES9_SE_SG_Li256ELb1ELb1ELb0ELb0EEENS1_36VarlenDynamicPersistentTileSchedulerILi128ELi80ELi256ELi128ELb0ELb1ELb1ELb0ELb1ELb1EEEEEEEEEvNT_6ParamsE:
        /* <DEDUP_REMOVED lines=45> */
.L_x_176:
        /* <DEDUP_REMOVED lines=22> */
.L_x_177:
        /* <DEDUP_REMOVED lines=18> */
.L_x_178:
        /* <DEDUP_REMOVED lines=22> */
.L_x_179:
        /* <DEDUP_REMOVED lines=23> */
.L_x_180:
        /* <DEDUP_REMOVED lines=10> */
.L_x_182:
[----:B------:R-:W-:-:S08]  /*08c0*/  NOP ;  /* 0x0000000000007918 */ /* 0x000fd00000000000 */
[----:B------:R-:W1:Y:S02]  /*08d0*/  USETMAXREG.TRY_ALLOC.CTAPOOL UP0, 0xe8 ;  /* 0x000000e8000079c8 */ /* 0x000e640008000600 */
[----:B-1----:R-:W-:-:S13]  /*08e0*/  PLOP3.LUT P0, PT, PT, PT, UP0, 0x80, 0x0 ;  /* 0x000000000000781c */ /* 0x002fda0003f0f008 */
[----:B------:R-:W-:Y:S05]  /*08f0*/  @!P0 BRA `(.L_x_182) ;  /* 0xfffffffc00f08947 */ /* 0x000fea000383ffff */
[----:B------:R-:W1:Y:S08]  /*0900*/  S2UR UR5, SR_CgaCtaId ;  /* 0x00000000000579c3 */ /* 0x000e700000008800 */
[----:B------:R-:W-:Y:S06]  /*0910*/  BAR.ARV 0x8, 0x180 ;  /* 0x0206000000007b1d */ /* 0x000fec0000002000 */
[----:B------:R-:W-:-:S02]  /*0920*/  UMOV UR4, 0x400 ;  /* 0x0000040000047882 */ /* 0x000fc40000000000 */
[----:B------:R-:W-:Y:S01]  /*0930*/  BAR.SYNC.DEFER_BLOCKING 0x5, 0x180 ;  /* 0x0146000000007b1d */ /* 0x000fe20000010000 */
[----:B-1----:R-:W-:-:S09]  /*0940*/  ULEA UR4, UR5, UR4, 0x18 ;  /* 0x0000000405047291 */ /* 0x002fd2000f8ec03f */
[----:B------:R-:W1:Y:S01]  /*0950*/  LDS.128 R12, [UR4+0x388d0] ;  /* 0x0388d004ff0c7984 */ /* 0x000e620008000c00 */
[----:B------:R-:W-:Y:S01]  /*0960*/  ULDC UR4, c[0x0][0xc3c] ;  /* 0x00030f0000047ab9 */ /* 0x000fe20000000800 */
[----:B------:R-:W-:Y:S06]  /*0970*/  BAR.ARV 0x4, 0x180 ;  /* 0x0106000000007b1d */ /* 0x000fec0000002000 */
[----:B-1----:R-:W-:-:S13]  /*0980*/  ISETP.GE.AND P0, PT, R15, UR4, PT ;  /* 0x000000040f007c0c */ /* 0x002fda000bf06270 */
[----:B------:R-:W-:Y:S05]  /*0990*/  @P0 EXIT ;  /* 0x000000000000094d */ /* 0x000fea0003800000 */
[----:B0-----:R-:W2:Y:S01]  /*09a0*/  LDL R2, [R1+0x24] ;  /* 0x0000240001027983 */ /* 0x001ea20000100800 */
[----:B------:R-:W-:Y:S01]  /*09b0*/  R2UR UR5, R13 ;  /* 0x000000000d0572ca */ /* 0x000fe200000e0000 */
[----:B------:R-:W-:Y:S01]  /*09c0*/  UMOV UR38, URZ ;  /* 0x0000003f00267c82 */ /* 0x000fe20008000000 */
[----:B------:R-:W-:Y:S01]  /*09d0*/  R2UR UR6, R14 ;  /* 0x000000000e0672ca */ /* 0x000fe200000e0000 */
[----:B------:R-:W0:Y:S01]  /*09e0*/  S2R R0, SR_TID.X ;  /* 0x0000000000007919 */ /* 0x000e220000002100 */
[----:B------:R-:W-:Y:S01]  /*09f0*/  R2UR UR7, R15 ;  /* 0x000000000f0772ca */ /* 0x000fe200000e0000 */
[----:B0-----:R-:W-:-:S05]  /*0a00*/  VIADD R11, R0, 0xffffff80 ;  /* 0xffffff80000b7836 */ /* 0x001fca0000000000 */
[----:B------:R-:W-:-:S04]  /*0a10*/  SHF.R.S32.HI R0, RZ, 0x1f, R11 ;  /* 0x0000001fff007819 */ /* 0x000fc8000001140b */
[CC--:B------:R-:W-:Y:S02]  /*0a20*/  LEA.HI R4, R0.reuse, R11.reuse, RZ, 0x5 ;  /* 0x0000000b00047211 */ /* 0x0c0fe400078f28ff */
[----:B------:R-:W-:-:S03]  /*0a30*/  LEA.HI R3, R0, R11, RZ, 0x4 ;  /* 0x0000000b00037211 */ /* 0x000fc600078f20ff */
[----:B------:R-:W-:Y:S01]  /*0a40*/  IMAD.SHL.U32 R5, R4, 0x20, RZ ;  /* 0x0000002004057824 */ /* 0x000fe200078e00ff */
[----:B------:R-:W-:Y:S02]  /*0a50*/  LOP3.LUT R4, R3, 0x3fffff0, RZ, 0xc0, !PT ;  /* 0x03fffff003047812 */ /* 0x000fe400078ec0ff */
[----:B------:R-:W-:Y:S02]  /*0a60*/  SHF.R.S32.HI R6, RZ, 0x4, R3 ;  /* 0x00000004ff067819 */ /* 0x000fe40000011403 */
[----:B------:R-:W-:Y:S01]  /*0a70*/  LOP3.LUT R5, R5, 0xfffffc00, RZ, 0xc0, !PT ;  /* 0xfffffc0005057812 */ /* 0x000fe200078ec0ff */
[----:B------:R-:W-:Y:S01]  /*0a80*/  IMAD.IADD R4, R11, 0x1, -R4 ;  /* 0x000000010b047824 */ /* 0x000fe200078e0a04 */
[----:B------:R-:W-:-:S03]  /*0a90*/  LEA.HI R3, R3, R6, RZ, 0x1 ;  /* 0x0000000603037211 */ /* 0x000fc600078f08ff */
[----:B------:R-:W-:Y:S01]  /*0aa0*/  IMAD R4, R4, 0x40, R5 ;  /* 0x0000004004047824 */ /* 0x000fe200078e0205 */
[----:B------:R-:W-:Y:S02]  /*0ab0*/  LEA.HI R5, R0, R11, RZ, 0x2 ;  /* 0x0000000b00057211 */ /* 0x000fe400078f10ff */
[----:B------:R-:W-:Y:S02]  /*0ac0*/  LOP3.LUT R3, R3, 0x1ffffffe, RZ, 0xc0, !PT ;  /* 0x1ffffffe03037812 */ /* 0x000fe400078ec0ff */
[----:B------:R-:W-:Y:S02]  /*0ad0*/  LOP3.LUT R5, R5, 0xfffffffc, RZ, 0xc0, !PT ;  /* 0xfffffffc05057812 */ /* 0x000fe400078ec0ff */
[----:B------:R-:W-:Y:S01]  /*0ae0*/  IADD3 R3, R6, -R3, RZ ;  /* 0x8000000306037210 */ /* 0x000fe20007ffe0ff */
[----:B------:R-:W-:Y:S02]  /*0af0*/  IMAD.MOV.U32 R6, RZ, RZ, -0x2 ;  /* 0xfffffffeff067424 */ /* 0x000fe400078e00ff */
[----:B------:R-:W-:-:S02]  /*0b00*/  IMAD.IADD R5, R11, 0x1, -R5 ;  /* 0x000000010b057824 */ /* 0x000fc400078e0a05 */
[----:B------:R-:W-:-:S03]  /*0b10*/  IMAD R225, R3, 0x8, R4 ;  /* 0x0000000803e17824 */ /* 0x000fc600078e0204 */
[----:B------:R-:W-:-:S04]  /*0b20*/  LEA.HI R3, R5, R5, RZ, 0x1 ;  /* 0x0000000505037211 */ /* 0x000fc800078f08ff */
[----:B------:R-:W-:-:S05]  /*0b30*/  LOP3.LUT R4, R3, 0x1ffffffe, RZ, 0xc0, !PT ;  /* 0x1ffffffe03047812 */ /* 0x000fca00078ec0ff */
[----:B------:R-:W-:Y:S01]  /*0b40*/  IMAD.IADD R5, R5, 0x1, -R4 ;  /* 0x0000000105057824 */ /* 0x000fe200078e0a04 */
[----:B--2---:R-:W-:Y:S02]  /*0b50*/  R2UR UR4, R2 ;  /* 0x00000000020472ca */ /* 0x004fe400000e0000 */
[CC--:B------:R-:W-:Y:S02]  /*0b60*/  LEA.HI R2, R0.reuse, R11.reuse, RZ, 0x7 ;  /* 0x0000000b00027211 */ /* 0x0c0fe400078f38ff */
[----:B------:R-:W-:Y:S02]  /*0b70*/  LEA.HI R0, R0, R11, RZ, 0x3 ;  /* 0x0000000b00007211 */ /* 0x000fe400078f18ff */
[----:B------:R-:W-:Y:S02]  /*0b80*/  LOP3.LUT R220, R2, 0xffffff80, RZ, 0xc0, !PT ;  /* 0xffffff8002dc7812 */ /* 0x000fe400078ec0ff */
[----:B------:R-:W-:Y:S02]  /*0b90*/  SHF.R.S32.HI R221, RZ, 0x7, R2 ;  /* 0x00000007ffdd7819 */ /* 0x000fe40000011402 */
[----:B------:R-:W-:Y:S01]  /*0ba0*/  LOP3.LUT R213, R0, 0xfffffff8, RZ, 0xc0, !PT ;  /* 0xfffffff800d57812 */ /* 0x000fe200078ec0ff */
[C---:B------:R-:W-:Y:S01]  /*0bb0*/  IMAD.IADD R220, R11.reuse, 0x1, -R220 ;  /* 0x000000010bdc7824 */ /* 0x040fe200078e0adc */
[----:B------:R-:W-:Y:S01]  /*0bc0*/  LEA.HI R2, R2, R221, RZ, 0x1 ;  /* 0x000000dd02027211 */ /* 0x000fe200078f08ff */
[----:B------:R-:W-:Y:S01]  /*0bd0*/  ULOP3.LUT UR8, UR4, 0x1, URZ, 0xfc, !UPT ;  /* 0x0000000104087892 */ /* 0x000fe2000f8efc3f */
[----:B------:R-:W-:-:S02]  /*0be0*/  IADD3 R213, R11, -R213, RZ ;  /* 0x800000d50bd57210 */ /* 0x000fc40007ffe0ff */
[----:B------:R-:W-:Y:S01]  /*0bf0*/  SHF.R.S32.HI R7, RZ, 0x1f, R220 ;  /* 0x0000001fff077819 */ /* 0x000fe200000114dc */
[----:B------:R-:W-:Y:S01]  /*0c00*/  UMOV UR4, URZ ;  /* 0x0000003f00047c82 */ /* 0x000fe20008000000 */
[----:B------:R-:W-:Y:S01]  /*0c10*/  LOP3.LUT R2, R2, 0x3fffffe, RZ, 0xc0, !PT ;  /* 0x03fffffe02027812 */ /* 0x000fe200078ec0ff */
[----:B------:R-:W-:Y:S01]  /*0c20*/  IMAD.SHL.U32 R17, R213, 0x8, RZ ;  /* 0x00000008d5117824 */ /* 0x000fe200078e00ff */
[CC--:B------:R-:W-:Y:S01]  /*0c30*/  LEA.HI R8, R7.reuse, R220.reuse, RZ, 0x2 ;  /* 0x000000dc07087211 */ /* 0x0c0fe200078f10ff */
[----:B------:R-:W-:Y:S01]  /*0c40*/  IMAD.U32 R226, RZ, RZ, UR8 ;  /* 0x00000008ffe27e24 */ /* 0x000fe2000f8e00ff */
[----:B------:R-:W-:Y:S01]  /*0c50*/  LEA.HI R7, R7, R220, RZ, 0x5 ;  /* 0x000000dc07077211 */ /* 0x000fe200078f28ff */
[----:B------:R-:W-:Y:S01]  /*0c60*/  IMAD.IADD R2, R221, 0x1, -R2 ;  /* 0x00000001dd027824 */ /* 0x000fe200078e0a02 */
[--C-:B------:R-:W-:Y:S01]  /*0c70*/  SHF.R.S32.HI R9, RZ, 0x2, R8.reuse ;  /* 0x00000002ff097819 */ /* 0x100fe20000011408 */
[C---:B------:R-:W-:Y:S01]  /*0c80*/  VIADD R23, R17.reuse, 0x40 ;  /* 0x0000004011177836 */ /* 0x040fe20000000000 */
[----:B------:R-:W-:Y:S01]  /*0c90*/  SHF.R.S32.HI R10, RZ, 0x1f, R8 ;  /* 0x0000001fff0a7819 */ /* 0x000fe20000011408 */
[C---:B------:R-:W-:Y:S01]  /*0ca0*/  VIADD R22, R17.reuse, 0x80 ;  /* 0x0000008011167836 */ /* 0x040fe20000000000 */
[----:B------:R-:W-:Y:S01]  /*0cb0*/  SHF.R.S32.HI R7, RZ, 0x5, R7 ;  /* 0x00000005ff077819 */ /* 0x000fe20000011407 */
[----:B------:R-:W-:Y:S01]  /*0cc0*/  IMAD.U32 R219, RZ, RZ, UR4 ;  /* 0x00000004ffdb7e24 */ /* 0x000fe2000f8e00ff */
[----:B------:R-:W-:Y:S01]  /*0cd0*/  LEA.HI R10, R10, R9, RZ, 0x3 ;  /* 0x000000090a0a7211 */ /* 0x000fe200078f18ff */
[----:B------:R-:W-:Y:S01]  /*0ce0*/  IMAD.U32 R16, RZ, RZ, UR4 ;  /* 0x00000004ff107e24 */ /* 0x000fe2000f8e00ff */
[----:B------:R-:W-:-:S02]  /*0cf0*/  IADD3 R212, R17, 0xc0, RZ ;  /* 0x000000c011d47810 */ /* 0x000fc40007ffe0ff */
[----:B------:R-:W-:Y:S02]  /*0d00*/  LOP3.LUT R10, R10, 0xfffffff8, RZ, 0xc0, !PT ;  /* 0xfffffff80a0a7812 */ /* 0x000fe400078ec0ff */
[----:B------:R-:W-:Y:S02]  /*0d10*/  SHF.R.S32.HI R217, RZ, 0x3, R0 ;  /* 0x00000003ffd97819 */ /* 0x000fe40000011400 */
[----:B------:R-:W-:Y:S01]  /*0d20*/  SHF.R.S32.HI R3, RZ, 0x1f, R17 ;  /* 0x0000001fff037819 */ /* 0x000fe20000011411 */
[----:B------:R-:W-:Y:S01]  /*0d30*/  IMAD.IADD R10, R9, 0x1, -R10 ;  /* 0x00000001090a7824 */ /* 0x000fe200078e0a0a */
[----:B------:R-:W-:Y:S02]  /*0d40*/  LOP3.LUT R9, R8, 0x7ffffffc, RZ, 0xc0, !PT ;  /* 0x7ffffffc08097812 */ /* 0x000fe400078ec0ff */
[----:B------:R-:W-:Y:S01]  /*0d50*/  SHF.R.S32.HI R0, RZ, 0x1f, R22 ;  /* 0x0000001fff007819 */ /* 0x000fe20000011416 */
[----:B------:R-:W-:Y:S01]  /*0d60*/  IMAD R7, R7, 0x10, R10 ;  /* 0x0000001007077824 */ /* 0x000fe200078e020a */
[----:B------:R-:W-:Y:S01]  /*0d70*/  SHF.R.S32.HI R227, RZ, 0x1f, R212 ;  /* 0x0000001fffe37819 */ /* 0x000fe200000114d4 */
[----:B------:R-:W-:-:S02]  /*0d80*/  IMAD.IADD R9, R220, 0x1, -R9 ;  /* 0x00000001dc097824 */ /* 0x000fc400078e0a09 */
[----:B------:R-:W-:Y:S01]  /*0d90*/  IMAD R222, R2, 0x40, R7 ;  /* 0x0000004002de7824 */ /* 0x000fe200078e0207 */
[----:B------:R-:W-:Y:S01]  /*0da0*/  SHF.R.S32.HI R2, RZ, 0x1f, R23 ;  /* 0x0000001fff027819 */ /* 0x000fe20000011417 */
[----:B------:R-:W-:Y:S02]  /*0db0*/  IMAD R223, R9, R6, 0x50 ;  /* 0x0000005009df7424 */ /* 0x000fe400078e0206 */
[----:B------:R-:W-:-:S07]  /*0dc0*/  IMAD R224, R5, 0x8, R222 ;  /* 0x0000000805e07824 */ /* 0x000fce00078e02de */
.L_x_228:
[----:B------:R-:W-:Y:S01]  /*0dd0*/  ULDC.64 UR8, c[0x0][0xc88] ;  /* 0x0003220000087ab9 */ /* 0x000fe20000000a00 */
[----:B------:R-:W-:Y:S01]  /*0de0*/  ULDC.64 UR10, c[0x0][0xa20] ;  /* 0x00028800000a7ab9 */ /* 0x000fe20000000a00 */
[----:B------:R-:W-:-:S06]  /*0df0*/  UIMAD.WIDE UR8, UR7, 0x4, UR8 ;  /* 0x00000004070878a5 */ /* 0x000fcc000f8e0208 */
[----:B01----:R-:W-:Y:S02]  /*0e00*/  IMAD.U32 R2, RZ, RZ, UR8 ;  /* 0x00000008ff027e24 */ /* 0x003fe4000f8e00ff */
[----:B------:R-:W-:Y:S01]  /*0e10*/  IMAD.U32 R3, RZ, RZ, UR9 ;  /* 0x00000009ff037e24 */ /* 0x000fe2000f8e00ff */
[----:B------:R-:W-:-:S04]  /*0e20*/  ULDC.64 UR8, c[0x0][0xa28] ;  /* 0x00028a0000087ab9 */ /* 0x000fc80000000a00 */
[----:B--2---:R-:W2:Y:S01]  /*0e30*/  LDG.E R2, desc[UR36][R2.64] ;  /* 0x0000002402027981 */ /* 0x004ea2000c1e1900 */
[----:B------:R-:W-:Y:S02]  /*0e40*/  UISETP.NE.U32.AND UP0, UPT, UR8, URZ, UPT ;  /* 0x0000003f0800728c */ /* 0x000fe4000bf05070 */
[----:B------:R-:W-:Y:S02]  /*0e50*/  UISETP.NE.U32.AND UP1, UPT, UR10, URZ, UPT ;  /* 0x0000003f0a00728c */ /* 0x000fe4000bf25070 */
[----:B------:R-:W-:Y:S02]  /*0e60*/  UISETP.NE.AND.EX UP0, UPT, UR9, URZ, UPT, UP0 ;  /* 0x0000003f0900728c */ /* 0x000fe4000bf05300 */
[----:B------:R-:W-:-:S04]  /*0e70*/  UISETP.NE.AND.EX UP1, UPT, UR11, URZ, UPT, UP1 ;  /* 0x0000003f0b00728c */ /* 0x000fc8000bf25310 */
[----:B------:R-:W-:Y:S02]  /*0e80*/  PLOP3.LUT P0, PT, PT, PT, UP0, 0x80, 0x0 ;  /* 0x000000000000781c */ /* 0x000fe40003f0f008 */
[----:B------:R-:W-:Y:S02]  /*0e90*/  PLOP3.LUT P1, PT, PT, PT, UP1, 0x80, 0x0 ;  /* 0x000000000000781c */ /* 0x000fe40003f2f018 */
[----:B--2---:R-:W-:-:S13]  /*0ea0*/  R2UR UR4, R2 ;  /* 0x00000000020472ca */ /* 0x004fda00000e0000 */
[----:B------:R-:W-:Y:S02]  /*0eb0*/  USHF.R.S32.HI UR12, URZ, 0x1f, UR4 ;  /* 0x0000001f3f0c7899 */ /* 0x000fe40008011404 */
[----:B------:R-:W-:Y:S01]  /*0ec0*/  IMAD.U32 R215, RZ, RZ, UR4 ;  /* 0x00000004ffd77e24 */ /* 0x000fe2000f8e00ff */
[----:B------:R-:W-:Y:S02]  /*0ed0*/  @UP0 ULEA UR8, UP2, UR4, UR8, 0x2 ;  /* 0x0000000804080291 */ /* 0x000fe4000f84103f */
[----:B------:R-:W-:Y:S02]  /*0ee0*/  @UP1 ULEA UR10, UP3, UR4, UR10, 0x2 ;  /* 0x0000000a040a1291 */ /* 0x000fe4000f86103f */
[----:B------:R-:W-:Y:S01]  /*0ef0*/  @UP0 ULEA.HI.X UR9, UR4, UR9, UR12, 0x2, UP2 ;  /* 0x0000000904090291 */ /* 0x000fe200090f140c */
[----:B------:R-:W-:Y:S01]  /*0f00*/  IMAD.U32 R216, RZ, RZ, UR5 ;  /* 0x00000005ffd87e24 */ /* 0x000fe2000f8e00ff */
[----:B------:R-:W-:Y:S01]  /*0f10*/  @UP1 ULEA.HI.X UR11, UR4, UR11, UR12, 0x2, UP3 ;  /* 0x0000000b040b1291 */ /* 0x000fe200098f140c */
[----:B------:R-:W-:Y:S01]  /*0f20*/  IMAD.U32 R2, RZ, RZ, UR8 ;  /* 0x00000008ff027e24 */ /* 0x000fe2000f8e00ff */
[----:B------:R-:W-:Y:S01]  /*0f30*/  ULDC UR5, c[0x0][0x2f0] ;  /* 0x0000bc0000057ab9 */ /* 0x000fe20000000800 */
[----:B----4-:R-:W-:Y:S01]  /*0f40*/  IMAD.U32 R4, RZ, RZ, UR10 ;  /* 0x0000000aff047e24 */ /* 0x010fe2000f8e00ff */
[----:B------:R-:W-:Y:S01]  /*0f50*/  MOV R3, UR9 ;  /* 0x0000000900037c02 */ /* 0x000fe20008000f00 */
[----:B------:R-:W-:Y:S01]  /*0f60*/  ULDC.64 UR8, c[0x0][0x418] ;  /* 0x0001060000087ab9 */ /* 0x000fe20000000a00 */
[----:B------:R-:W-:Y:S01]  /*0f70*/  IMAD.U32 R5, RZ, RZ, UR11 ;  /* 0x0000000bff057e24 */ /* 0x000fe2000f8e00ff */
[----:B------:R-:W-:Y:S01]  /*0f80*/  ULDC UR4, c[0x0][0x424] ;  /* 0x0001090000047ab9 */ /* 0x000fe20000000800 */
[----:B------:R-:W-:Y:S01]  /*0f90*/  UMOV UR39, URZ ;  /* 0x0000003f00277c82 */ /* 0x000fe20008000000 */
[----:B------:R-:W2:Y:S01]  /*0fa0*/  @P0 LDG.E R2, desc[UR36][R2.64] ;  /* 0x0000002402020981 */ /* 0x000ea2000c1e1900 */
[----:B------:R-:W-:-:S03]  /*0fb0*/  IMAD.U32 R218, RZ, RZ, UR12 ;  /* 0x0000000cffda7e24 */ /* 0x000fc6000f8e00ff */
[----:B---3--:R-:W3:Y:S01]  /*0fc0*/  @P1 LDG.E R4, desc[UR36][R4.64] ;  /* 0x0000002404041981 */ /* 0x008ee2000c1e1900 */
[----:B------:R-:W-:-:S04]  /*0fd0*/  UISETP.NE.U32.AND UP0, UPT, UR8, URZ, UPT ;  /* 0x0000003f0800728c */ /* 0x000fc8000bf05070 */
[----:B------:R-:W-:-:S04]  /*0fe0*/  UISETP.NE.AND.EX UP0, UPT, UR9, URZ, UPT, UP0 ;  /* 0x0000003f0900728c */ /* 0x000fc8000bf05300 */
[----:B------:R-:W-:-:S04]  /*0ff0*/  USEL UR4, UR4, 0x1, UP0 ;  /* 0x0000000104047887 */ /* 0x000fc80008000000 */
[----:B------:R-:W-:Y:S01]  /*1000*/  UIMAD UR4, UR4, UR5, URZ ;  /* 0x00000005040472a4 */ /* 0x000fe2000f8e023f */
[----:B------:R-:W-:Y:S01]  /*1010*/  IMAD.MOV.U32 R0, RZ, RZ, RZ ;  /* 0x000000ffff007224 */ /* 0x000fe200078e00ff */
        /* <DEDUP_REMOVED lines=28> */
[----:B------:R-:W-:Y:S01]  /*11e0*/  IMAD.MOV.U32 R166, RZ, RZ, RZ ;  /* 0x000000ffffa67224 */ /* 0x000fe200078e00ff */
        /* <DEDUP_REMOVED lines=26> */
[----:B------:R-:W-:Y:S02]  /*1390*/  IMAD.MOV.U32 R41, RZ, RZ, RZ ;  /* 0x000000ffff297224 */ /* 0x000fe400078e00ff */
[----:B------:R-:W-:Y:S01]  /*13a0*/  IMAD.U32 R214, RZ, RZ, UR6 ;  /* 0x00000006ffd67e24 */ /* 0x000fe2000f8e00ff */
[----:B--2---:R-:W-:Y:S02]  /*13b0*/  @P0 R2UR UR39, R2 ;  /* 0x00000000022702ca */ /* 0x004fe400000e0000 */
[----:B------:R-:W-:Y:S02]  /*13c0*/  CS2R R2, SRZ ;  /* 0x0000000000027805 */ /* 0x000fe4000001ff00 */
[----:B---3--:R-:W-:Y:S02]  /*13d0*/  @P1 R2UR UR4, R4 ;  /* 0x00000000040412ca */ /* 0x008fe400000e0000 */
[----:B------:R-:W-:Y:S01]  /*13e0*/  PLOP3.LUT P0, PT, PT, PT, PT, 0x80, 0x0 ;  /* 0x000000000000781c */ /* 0x000fe20003f0f070 */
[----:B------:R-:W-:-:S12]  /*13f0*/  @P1 BRA `(.L_x_183) ;  /* 0x0000000000381947 */ /* 0x000fd80003800000 */
[----:B------:R-:W-:Y:S02]  /*1400*/  ULDC.64 UR6, c[0x0][0xa08] ;  /* 0x0002820000067ab9 */ /* 0x000fe40000000a00 */
[----:B------:R-:W-:-:S04]  /*1410*/  ISETP.NE.U32.AND P1, PT, RZ, UR6, PT ;  /* 0x00000006ff007c0c */ /* 0x000fc8000bf25070 */
[----:B------:R-:W-:-:S13]  /*1420*/  ISETP.NE.AND.EX P1, PT, RZ, UR7, PT, P1 ;  /* 0x00000007ff007c0c */ /* 0x000fda000bf25310 */
[----:B------:R-:W-:Y:S05]  /*1430*/  @!P1 BRA `(.L_x_183) ;  /* 0x0000000000289947 */ /* 0x000fea0003800000 */
[----:B------:R-:W-:Y:S01]  /*1440*/  R2UR UR6, R215 ;  /* 0x00000000d70672ca */ /* 0x000fe200000e0000 */
[----:B------:R-:W-:-:S12]  /*1450*/  ULDC.64 UR4, c[0x0][0xa08] ;  /* 0x0002820000047ab9 */ /* 0x000fd80000000a00 */
[----:B------:R-:W-:-:S06]  /*1460*/  UIMAD.WIDE UR4, UR6, 0x4, UR4 ;  /* 0x00000004060478a5 */ /* 0x000fcc000f8e0204 */
[----:B------:R-:W-:Y:S01]  /*1470*/  MOV R4, UR4 ;  /* 0x0000000400047c02 */ /* 0x000fe20008000f00 */
[----:B------:R-:W-:-:S05]  /*1480*/  IMAD.U32 R5, RZ, RZ, UR5 ;  /* 0x00000005ff057e24 */ /* 0x000fca000f8e00ff */
[----:B------:R-:W2:Y:S04]  /*1490*/  LDG.E R7, desc[UR36][R4.64] ;  /* 0x0000002404077981 */ /* 0x000ea8000c1e1900 */
[----:B------:R-:W3:Y:S01]  /*14a0*/  LDG.E R6, desc[UR36][R4.64+0x4] ;  /* 0x0000042404067981 */ /* 0x000ee2000c1e1900 */
[----:B--2---:R-:W-:Y:S02]  /*14b0*/  R2UR UR4, R7 ;  /* 0x00000000070472ca */ /* 0x004fe400000e0000 */
[----:B---3--:R-:W-:-:S13]  /*14c0*/  R2UR UR5, R6 ;  /* 0x00000000060572ca */ /* 0x008fda00000e0000 */
[----:B------:R-:W-:-:S12]  /*14d0*/  UIADD3 UR4, -UR4, UR5, URZ ;  /* 0x0000000504047290 */ /* 0x000fd8000fffe13f */
.L_x_183:
[----:B------:R-:W-:Y:S01]  /*14e0*/  UIADD3 UR39, -UR39, UR4, URZ ;  /* 0x0000000427277290 */ /* 0x000fe2000fffe13f */
[----:B------:R-:W-:Y:S01]  /*14f0*/  IMAD.MOV.U32 R40, RZ, RZ, RZ ;  /* 0x000000ffff287224 */ /* 0x000fe200078e00ff */
[----:B------:R-:W-:Y:S02]  /*1500*/  CS2R R162, SRZ ;  /* 0x0000000000a27805 */ /* 0x000fe4000001ff00 */
[----:B------:R-:W-:Y:S01]  /*1510*/  CS2R R34, SRZ ;  /* 0x0000000000227805 */ /* 0x000fe2000001ff00 */
[----:B------:R-:W-:Y:S01]  /*1520*/  UISETP.GE.AND UP0, UPT, UR39, 0x1, UPT ;  /* 0x000000012700788c */ /* 0x000fe2000bf06270 */
[----:B------:R-:W-:Y:S01]  /*1530*/  CS2R R36, SRZ ;  /* 0x0000000000247805 */ /* 0x000fe2000001ff00 */
[----:B------:R-:W-:Y:S01]  /*1540*/  UIADD3 UR4, UR39, 0x4f, URZ ;  /* 0x0000004f27047890 */ /* 0x000fe2000fffe03f */
[----:B------:R-:W-:Y:S02]  /*1550*/  CS2R R32, SRZ ;  /* 0x0000000000207805 */ /* 0x000fe4000001ff00 */
[----:B------:R-:W-:-:S02]  /*1560*/  CS2R R164, SRZ ;  /* 0x0000000000a47805 */ /* 0x000fc4000001ff00 */
[----:B------:R-:W-:Y:S02]  /*1570*/  CS2R R26, SRZ ;  /* 0x00000000001a7805 */ /* 0x000fe4000001ff00 */
[----:B------:R-:W-:Y:S01]  /*1580*/  PLOP3.LUT P1, PT, PT, PT, UP0, 0x80, 0x0 ;  /* 0x000000000000781c */ /* 0x000fe20003f2f008 */
[----:B------:R-:W-:Y:S01]  /*1590*/  UIMAD.WIDE UR4, UR4, 0x66666667, URZ ;  /* 0x66666667040478a5 */ /* 0x000fe2000f8e023f */
[----:B------:R-:W-:Y:S02]  /*15a0*/  CS2R R28, SRZ ;  /* 0x00000000001c7805 */ /* 0x000fe4000001ff00 */
[----:B------:R-:W-:Y:S01]  /*15b0*/  CS2R R24, SRZ ;  /* 0x0000000000187805 */ /* 0x000fe2000001ff00 */
[----:B------:R-:W-:-:S04]  /*15c0*/  USHF.R.U32.HI UR60, URZ, 0x1f, UR5 ;  /* 0x0000001f3f3c7899 */ /* 0x000fc80008011605 */
[----:B------:R-:W-:-:S04]  /*15d0*/  ULEA.HI.SX32 UR60, UR5, UR60, 0x1b ;  /* 0x0000003c053c7291 */ /* 0x000fc8000f8fda3f */
[----:B------:R-:W-:Y:S08]  /*15e0*/  @!P1 BRA `(.L_x_184) ;  /* 0x00000094005c9947 */ /* 0x000ff00003800000 */
[----:B------:R-:W0:Y:S01]  /*15f0*/  SHFL.IDX PT, R0, R221, RZ, 0x1f ;  /* 0x00001fffdd007589 */ /* 0x000e2200000e0000 */
[----:B------:R-:W1:Y:S01]  /*1600*/  S2UR UR61, SR_CgaCtaId ;  /* 0x00000000003d79c3 */ /* 0x000e620000008800 */
[----:B------:R-:W-:Y:S01]  /*1610*/  UMOV UR40, 0x400 ;  /* 0x0000040000287882 */ /* 0x000fe20000000000 */
[----:B0-----:R-:W-:Y:S01]  /*1620*/  R2UR UR4, R0 ;  /* 0x00000000000472ca */ /* 0x001fe200000e0000 */
[----:B-1----:R-:W-:-:S04]  /*1630*/  ULEA UR40, UR61, UR40, 0x18 ;  /* 0x000000283d287291 */ /* 0x002fc8000f8ec03f */
[----:B------:R-:W-:-:S04]  /*1640*/  UIADD3 UR6, UR40, 0x14400, URZ ;  /* 0x0001440028067890 */ /* 0x000fc8000fffe03f */
[----:B------:R-:W-:-:S04]  /*1650*/  ULOP3.LUT UP0, URZ, UR6, 0x9f, URZ, 0xc0, !UPT ;  /* 0x0000009f063f7892 */ /* 0x000fc8000f80c03f */
[----:B------:R-:W-:Y:S02]  /*1660*/  ULEA.HI UR5, UR4, UR4, URZ, 0x1 ;  /* 0x0000000404057291 */ /* 0x000fe4000f8f083f */
[----:B------:R-:W-:Y:S02]  /*1670*/  PLOP3.LUT P0, PT, PT, PT, UP0, 0x80, 0x0 ;  /* 0x000000000000781c */ /* 0x000fe40003f0f008 */
[----:B------:R-:W-:-:S04]  /*1680*/  ULOP3.LUT UR5, UR5, 0x1e, URZ, 0xc0, !UPT ;  /* 0x0000001e05057892 */ /* 0x000fc8000f8ec03f */
[----:B------:R-:W-:-:S04]  /*1690*/  UIADD3 UR5, UR4, -UR5, URZ ;  /* 0x8000000504057290 */ /* 0x000fc8000fffe03f */
[----:B------:R-:W-:-:S04]  /*16a0*/  ULEA UR5, UR5, UR6, 0xd ;  /* 0x0000000605057291 */ /* 0x000fc8000f8e683f */
[----:B------:R-:W-:-:S04]  /*16b0*/  USHF.R.U32.HI UR5, URZ, 0x4, UR5 ;  /* 0x000000043f057899 */ /* 0x000fc80008011605 */
[----:B------:R-:W-:Y:S01]  /*16c0*/  ULOP3.LUT UR41, UR5, 0x3fff, URZ, 0xc0, !UPT ;  /* 0x00003fff05297892 */ /* 0x000fe2000f8ec03f */
[----:B------:R-:W-:Y:S11]  /*16d0*/  @!P0 BRA `(.L_x_185) ;  /* 0x0000000000408947 */ /* 0x000ff60003800000 */
[----:B------:R-:W-:Y:S01]  /*16e0*/  MOV R0, 0x0 ;  /* 0x0000000000007802 */ /* 0x000fe20000000f00 */
[----:B------:R-:W-:Y:S01]  /*16f0*/  ULDC.64 UR4, c[0x4][0xa8] ;  /* 0x01002a0000047ab9 */ /* 0x000fe20000000a00 */
[----:B------:R-:W-:Y:S01]  /*1700*/  ULDC.64 UR6, c[0x4][0x28] ;  /* 0x01000a0000067ab9 */ /* 0x000fe20000000a00 */
[----:B------:R-:W-:Y:S01]  /*1710*/  IMAD.U32 R4, RZ, RZ, UR4 ;  /* 0x00000004ff047e24 */ /* 0x000fe2000f8e00ff */
[----:B------:R0:W1:Y:S01]  /*1720*/  LDC.64 R2, c[0x4][R0] ;  /* 0x0100000000027b82 */ /* 0x0000620000000a00 */
[----:B------:R-:W-:Y:S01]  /*1730*/  IMAD.U32 R5, RZ, RZ, UR5 ;  /* 0x00000005ff057e24 */ /* 0x000fe2000f8e00ff */
[----:B------:R-:W-:Y:S01]  /*1740*/  ULDC.64 UR4, c[0x4][0xb0] ;  /* 0x01002c0000047ab9 */ /* 0x000fe20000000a00 */
[----:B------:R-:W-:Y:S01]  /*1750*/  IMAD.U32 R10, RZ, RZ, UR6 ;  /* 0x00000006ff0a7e24 */ /* 0x000fe2000f8e00ff */
[----:B------:R-:W-:Y:S01]  /*1760*/  MOV R11, UR7 ;  /* 0x00000007000b7c02 */ /* 0x000fe20008000f00 */
[----:B------:R-:W-:Y:S02]  /*1770*/  IMAD.U32 R6, RZ, RZ, UR4 ;  /* 0x00000004ff067e24 */ /* 0x000fe4000f8e00ff */
[----:B------:R-:W-:-:S02]  /*1780*/  IMAD.U32 R7, RZ, RZ, UR5 ;  /* 0x00000005ff077e24 */ /* 0x000fc4000f8e00ff */
[----:B------:R-:W-:Y:S02]  /*1790*/  IMAD.MOV.U32 R8, RZ, RZ, 0x70 ;  /* 0x00000070ff087424 */ /* 0x000fe400078e00ff */
[----:B------:R-:W-:Y:S02]  /*17a0*/  IMAD.MOV.U32 R12, RZ, RZ, 0x1 ;  /* 0x00000001ff0c7424 */ /* 0x000fe400078e00ff */
[----:B0-----:R-:W-:-:S07]  /*17b0*/  IMAD.MOV.U32 R13, RZ, RZ, RZ ;  /* 0x000000ffff0d7224 */ /* 0x001fce00078e00ff */
[----:B------:R-:W-:-:S07]  /*17c0*/  LEPC R20, `(.L_x_185) ;  /* 0x000000001014794e */ /* 0x000fce0000000000 */
[----:B-1----:R-:W-:Y:S05]  /*17d0*/  CALL.ABS.NOINC R2 ;  /* 0x0000000002007343 */ /* 0x002fea0003c00000 */
.L_x_185:
[----:B------:R-:W-:Y:S02]  /*17e0*/  R2UR UR6, R219 ;  /* 0x00000000db0672ca */ /* 0x000fe400000e0000 */
[----:B------:R-:W-:-:S11]  /*17f0*/  R2UR UR5, R226 ;  /* 0x00000000e20572ca */ /* 0x000fd600000e0000 */
[----:B------:R-:W-:Y:S02]  /*1800*/  ULEA.HI UR4, UR6, UR6, URZ, 0x1 ;  /* 0x0000000606047291 */ /* 0x000fe4000f8f083f */
[----:B------:R-:W-:Y:S02]  /*1810*/  IMAD.U32 R2, RZ, RZ, UR5 ;  /* 0x00000005ff027e24 */ /* 0x000fe4000f8e00ff */
[----:B------:R-:W-:-:S03]  /*1820*/  ULOP3.LUT UR4, UR4, 0xfffffffe, URZ, 0xc0, !UPT ;  /* 0xfffffffe04047892 */ /* 0x000fc6000f8ec03f */
[----:B------:R-:W-:Y:S01]  /*1830*/  ISETP.NE.AND P0, PT, R2, 0x3, PT ;  /* 0x000000030200780c */ /* 0x000fe20003f05270 */
[----:B------:R-:W-:-:S06]  /*1840*/  UIADD3 UR4, UR6, -UR4, URZ ;  /* 0x8000000406047290 */ /* 0x000fcc000fffe03f */
[----:B------:R-:W-:-:S05]  /*1850*/  IMAD.U32 R0, RZ, RZ, UR4 ;  /* 0x00000004ff007e24 */ /* 0x000fca000f8e00ff */
[----:B------:R-:W-:-:S04]  /*1860*/  SHF.L.U32 R0, R0, 0x1f, RZ ;  /* 0x0000001f00007819 */ /* 0x000fc800000006ff */
[----:B------:R-:W0:Y:S02]  /*1870*/  SYNCS.PHASECHK.TRANS64.TRYWAIT P1, [UR40+0x38800], R0 ;  /* 0x03880000ff0075a7 */ /* 0x000e240008020168 */
[----:B0-----:R-:W-:Y:S05]  /*1880*/  @!P1 BRA `(.L_x_186) ;  /* 0x0000011800009947 */ /* 0x001fea0003800000 */
.L_x_317:
[----:B------:R-:W-:Y:S05]  /*1890*/  @!P0 BRA `(.L_x_187) ;  /* 0x0000000000048947 */ /* 0x000fea0003800000 */
[----:B------:R-:W-:Y:S01]  /*18a0*/  BPT.TRAP 0x1 ;  /* 0x000000040000795c */ /* 0x000fe20000300000 */
.L_x_187:
        /* <DEDUP_REMOVED lines=8> */
.L_x_188:
[----:B------:R-:W-:Y:S01]  /*1930*/  MOV R151, RZ ;  /* 0x000000ff00977202 */ /* 0x000fe20000000f00 */
[----:B-1----:R-:W-:Y:S06]  /*1940*/  @P1 BRA `(.L_x_189) ;  /* 0x0000000000081947 */ /* 0x002fec0003800000 */
[----:B------:R-:W1:Y:S02]  /*1950*/  SYNCS.PHASECHK.TRANS64.TRYWAIT P1, [R0+URZ+0x38830], R3 ;  /* 0x03883003000075a7 */ /* 0x000e64000802017f */
[----:B-1----:R-:W-:Y:S05]  /*1960*/  @!P1 BRA `(.L_x_190) ;  /* 0x0000011400e09947 */ /* 0x002fea0003800000 */
.L_x_189:
        /* <DEDUP_REMOVED lines=19> */
[----:B------:R-:W-:Y:S01]  /*1aa0*/  IMAD.U32 R19, RZ, RZ, UR4 ;  /* 0x00000004ff137e24 */ /* 0x000fe2000f8e00ff */
        /* <DEDUP_REMOVED lines=250> */
[----:B------:R-:W-:Y:S01]  /*2a50*/  IMAD.U32 R7, RZ, RZ, UR13 ;  /* 0x0000000dff077e24 */ /* 0x000fe2000f8e00ff */
        /* <DEDUP_REMOVED lines=308> */
.L_x_191:
        /* <DEDUP_REMOVED lines=161> */
[----:B------:R-:W-:Y:S01]  /*47b0*/  FSEL R26, R26, -INF , P4 ;  /* 0xff8000001a1a7808 */ /* 0x000fe20002000000 */
[----:B------:R-:W0:Y:S01]  /*47c0*/  SHFL.BFLY PT, R2, R5, 0x2, 0x1f ;  /* 0x0c401f0005027f89 */ /* 0x000e2200000e0000 */
[----:B------:R-:W-:Y:S01]  /*47d0*/  FSEL R27, R27, -INF , P3 ;  /* 0xff8000001b1b7808 */ /* 0x000fe20001800000 */
[--C-:B------:R-:W-:Y:S01]  /*47e0*/  IMAD.MOV.U32 R65, RZ, RZ, R151.reuse ;  /* 0x000000ffff417224 */ /* 0x100fe200078e0097 */
[----:B------:R-:W-:Y:S01]  /*47f0*/  FSEL R30, R30, -INF , P2 ;  /* 0xff8000001e1e7808 */ /* 0x000fe20001000000 */
[----:B------:R-:W-:Y:S01]  /*4800*/  IMAD.MOV.U32 R64, RZ, RZ, R151 ;  /* 0x000000ffff407224 */ /* 0x000fe200078e0097 */
[----:B------:R-:W-:-:S02]  /*4810*/  FSEL R31, R31, -INF , P1 ;  /* 0xff8000001f1f7808 */ /* 0x000fc40000800000 */
[-C--:B------:R-:W-:Y:S02]  /*4820*/  MOV R134, R151.reuse ;  /* 0x0000009700867202 */ /* 0x080fe40000000f00 */
[-C--:B------:R-:W-:Y:S02]  /*4830*/  MOV R126, R151.reuse ;  /* 0x00000097007e7202 */ /* 0x080fe40000000f00 */
[-C--:B------:R-:W-:Y:S02]  /*4840*/  MOV R118, R151.reuse ;  /* 0x0000009700767202 */ /* 0x080fe40000000f00 */
[-C--:B------:R-:W-:Y:S02]  /*4850*/  MOV R110, R151.reuse ;  /* 0x00000097006e7202 */ /* 0x080fe40000000f00 */
[-C--:B------:R-:W-:Y:S02]  /*4860*/  MOV R102, R151.reuse ;  /* 0x0000009700667202 */ /* 0x080fe40000000f00 */
[----:B------:R-:W-:-:S02]  /*4870*/  MOV R94, R151 ;  /* 0x00000097005e7202 */ /* 0x000fc40000000f00 */
[-C--:B------:R-:W-:Y:S02]  /*4880*/  MOV R86, R151.reuse ;  /* 0x0000009700567202 */ /* 0x080fe40000000f00 */
[-C--:B------:R-:W-:Y:S02]  /*4890*/  MOV R78, R151.reuse ;  /* 0x00000097004e7202 */ /* 0x080fe40000000f00 */
[----:B------:R-:W-:Y:S02]  /*48a0*/  MOV R70, R151 ;  /* 0x0000009700467202 */ /* 0x000fe40000000f00 */
[----:B0-----:R-:W-:-:S05]  /*48b0*/  FMNMX.FTZ R18, R5, R2, !PT ;  /* 0x0000000205127209 */ /* 0x001fca0007810000 */
[----:B------:R-:W0:Y:S02]  /*48c0*/  SHFL.BFLY PT, R3, R18, 0x1, 0x1f ;  /* 0x0c201f0012037f89 */ /* 0x000e2400000e0000 */
[----:B0-----:R-:W-:Y:S02]  /*48d0*/  FMNMX.FTZ R4, R18, R3, !PT ;  /* 0x0000000312047209 */ /* 0x001fe40007810000 */
[----:B------:R-:W-:Y:S02]  /*48e0*/  FMNMX.FTZ R3, R58, R59, !PT ;  /* 0x0000003b3a037209 */ /* 0x000fe40007810000 */
        /* <DEDUP_REMOVED lines=28> */
[--C-:B------:R-:W-:Y:S01]  /*4ab0*/  FFMA.FTZ R36, R36, UR5, -R20.reuse ;  /* 0x0000000524247c23 */ /* 0x100fe20008010814 */
[--C-:B------:R-:W-:Y:S01]  /*4ac0*/  FFMA.FTZ R37, R37, UR5, -R20.reuse ;  /* 0x0000000525257c23 */ /* 0x100fe20008010814 */
[----:B------:R-:W-:Y:S01]  /*4ad0*/  FMNMX.FTZ R3, R43, R2, !PT ;  /* 0x000000022b037209 */ /* 0x000fe20007810000 */
[--C-:B------:R-:W-:Y:S01]  /*4ae0*/  FFMA.FTZ R24, R24, UR5, -R20.reuse ;  /* 0x0000000518187c23 */ /* 0x100fe20008010814 */
[--C-:B------:R-:W-:Y:S01]  /*4af0*/  FFMA.FTZ R25, R25, UR5, -R20.reuse ;  /* 0x0000000519197c23 */ /* 0x100fe20008010814 */
[--C-:B------:R-:W-:Y:S01]  /*4b00*/  FFMA.FTZ R28, R28, UR5, -R20.reuse ;  /* 0x000000051c1c7c23 */ /* 0x100fe20008010814 */
[----:B------:R-:W-:Y:S01]  /*4b10*/  FMNMX.FTZ R2, R46, R3, !PT ;  /* 0x000000032e027209 */ /* 0x000fe20007810000 */
[----:B------:R-:W2:Y:S01]  /*4b20*/  MUFU.EX2 R61, R61 ;  /* 0x0000003d003d7308 */ /* 0x000ea20000000800 */
[----:B0-----:R-:W-:Y:S01]  /*4b30*/  FADD.FTZ R21, R56, R57 ;  /* 0x0000003938157221 */ /* 0x001fe20000010000 */
[----:B------:R-:W-:Y:S01]  /*4b40*/  FFMA.FTZ R20, R29, UR5, -R20 ;  /* 0x000000051d147c23 */ /* 0x000fe20008010814 */
[----:B------:R-:W-:-:S02]  /*4b50*/  FMNMX.FTZ R3, R47, R2, !PT ;  /* 0x000000022f037209 */ /* 0x000fc40007810000 */
[----:B------:R-:W-:Y:S01]  /*4b60*/  F2FP.BF16.F32.PACK_AB R208, R57, R56 ;  /* 0x0000003839d0723e */ /* 0x000fe200000010ff */
[----:B------:R-:W-:Y:S01]  /*4b70*/  IMAD.MOV.U32 R57, RZ, RZ, R151 ;  /* 0x000000ffff397224 */ /* 0x000fe200078e0097 */
[----:B------:R-:W-:Y:S01]  /*4b80*/  FMNMX.FTZ R2, R34, R3, !PT ;  /* 0x0000000322027209 */ /* 0x000fe20007810000 */
[----:B------:R-:W0:Y:S01]  /*4b90*/  MUFU.EX2 R48, R48 ;  /* 0x0000003000307308 */ /* 0x000e220000000800 */
[----:B-1----:R-:W-:Y:S01]  /*4ba0*/  FADD.FTZ R18, R60, R21 ;  /* 0x000000153c127221 */ /* 0x002fe20000010000 */
[----:B------:R-:W-:Y:S01]  /*4bb0*/  IMAD.MOV.U32 R56, RZ, RZ, R151 ;  /* 0x000000ffff387224 */ /* 0x000fe200078e0097 */
[----:B------:R-:W-:-:S04]  /*4bc0*/  FMNMX.FTZ R3, R35, R2, !PT ;  /* 0x0000000223037209 */ /* 0x000fc80007810000 */
[----:B------:R-:W-:Y:S01]  /*4bd0*/  FMNMX.FTZ R2, R38, R3, !PT ;  /* 0x0000000326027209 */ /* 0x000fe20007810000 */
[----:B------:R-:W1:Y:S01]  /*4be0*/  MUFU.EX2 R49, R49 ;  /* 0x0000003100317308 */ /* 0x000e620000000800 */
[C---:B--2---:R-:W-:Y:S01]  /*4bf0*/  FADD.FTZ R21, R61.reuse, R18 ;  /* 0x000000123d157221 */ /* 0x044fe20000010000 */
[----:B------:R-:W-:Y:S01]  /*4c00*/  F2FP.BF16.F32.PACK_AB R210, R61, R60 ;  /* 0x0000003c3dd2723e */ /* 0x000fe200000010ff */
[--C-:B------:R-:W-:Y:S01]  /*4c10*/  IMAD.MOV.U32 R61, RZ, RZ, R151.reuse ;  /* 0x000000ffff3d7224 */ /* 0x100fe200078e0097 */
[----:B------:R-:W-:Y:S01]  /*4c20*/  FMNMX.FTZ R3, R39, R2, !PT ;  /* 0x0000000227037209 */ /* 0x000fe20007810000 */
[----:B------:R-:W-:-:S03]  /*4c30*/  IMAD.MOV.U32 R60, RZ, RZ, R151 ;  /* 0x000000ffff3c7224 */ /* 0x000fc600078e0097 */
[----:B------:R-:W-:Y:S01]  /*4c40*/  FMNMX.FTZ R2, R26, R3, !PT ;  /* 0x000000031a027209 */ /* 0x000fe20007810000 */
[----:B------:R-:W-:Y:S01]  /*4c50*/  MUFU.EX2 R52, R52 ;  /* 0x0000003400347308 */ /* 0x000fe20000000800 */
[----:B0-----:R-:W-:Y:S02]  /*4c60*/  FADD.FTZ R18, R48, R21 ;  /* 0x0000001530127221 */ /* 0x001fe40000010000 */
[----:B------:R-:W-:-:S04]  /*4c70*/  FMNMX.FTZ R3, R27, R2, !PT ;  /* 0x000000021b037209 */ /* 0x000fc80007810000 */
[----:B------:R-:W-:Y:S01]  /*4c80*/  FMNMX.FTZ R2, R30, R3, !PT ;  /* 0x000000031e027209 */ /* 0x000fe20007810000 */
[----:B------:R-:W0:Y:S01]  /*4c90*/  MUFU.EX2 R53, R53 ;  /* 0x0000003500357308 */ /* 0x000e220000000800 */
[C---:B-1----:R-:W-:Y:S01]  /*4ca0*/  FADD.FTZ R29, R49.reuse, R18 ;  /* 0x00000012311d7221 */ /* 0x042fe20000010000 */
[----:B------:R-:W-:Y:S01]  /*4cb0*/  F2FP.BF16.F32.PACK_AB R204, R49, R48 ;  /* 0x0000003031cc723e */ /* 0x000fe200000010ff */
[--C-:B------:R-:W-:Y:S01]  /*4cc0*/  IMAD.MOV.U32 R49, RZ, RZ, R151.reuse ;  /* 0x000000ffff317224 */ /* 0x100fe200078e0097 */
[----:B------:R-:W-:Y:S01]  /*4cd0*/  FMNMX.FTZ R2, R31, R2, !PT ;  /* 0x000000021f027209 */ /* 0x000fe20007810000 */
[----:B------:R-:W-:-:S03]  /*4ce0*/  IMAD.MOV.U32 R48, RZ, RZ, R151 ;  /* 0x000000ffff307224 */ /* 0x000fc600078e0097 */
[----:B------:R-:W-:Y:S01]  /*4cf0*/  MUFU.EX2 R40, R40 ;  /* 0x0000002800287308 */ /* 0x000fe20000000800 */
[----:B------:R-:W1:Y:S07]  /*4d00*/  SHFL.BFLY PT, R3, R2, 0x2, 0x1f ;  /* 0x0c401f0002037f89 */ /* 0x000e6e00000e0000 */
[----:B------:R-:W2:Y:S01]  /*4d10*/  MUFU.EX2 R41, R41 ;  /* 0x0000002900297308 */ /* 0x000ea20000000800 */
[----:B0-----:R-:W-:-:S07]  /*4d20*/  F2FP.BF16.F32.PACK_AB R206, R53, R52 ;  /* 0x0000003435ce723e */ /* 0x001fce00000010ff */
[----:B------:R-:W-:Y:S08]  /*4d30*/  MUFU.EX2 R44, R44 ;  /* 0x0000002c002c7308 */ /* 0x000ff00000000800 */
[----:B------:R-:W0:Y:S01]  /*4d40*/  MUFU.EX2 R45, R45 ;  /* 0x0000002d002d7308 */ /* 0x000e220000000800 */
[----:B-1----:R-:W-:Y:S02]  /*4d50*/  FMNMX.FTZ R5, R2, R3, !PT ;  /* 0x0000000302057209 */ /* 0x002fe40007810000 */
[----:B--2---:R-:W-:-:S03]  /*4d60*/  F2FP.BF16.F32.PACK_AB R200, R41, R40 ;  /* 0x0000002829c8723e */ /* 0x004fc600000010ff */
[----:B------:R-:W1:Y:S02]  /*4d70*/  SHFL.BFLY PT, R2, R5, 0x1, 0x1f ;  /* 0x0c201f0005027f89 */ /* 0x000e6400000e0000 */
[----:B------:R-:W-:Y:S08]  /*4d80*/  MUFU.EX2 R32, R32 ;  /* 0x0000002000207308 */ /* 0x000ff00000000800 */
[----:B------:R-:W2:Y:S01]  /*4d90*/  MUFU.EX2 R33, R33 ;  /* 0x0000002100217308 */ /* 0x000ea20000000800 */
[----:B0-----:R-:W-:-:S07]  /*4da0*/  F2FP.BF16.F32.PACK_AB R202, R45, R44 ;  /* 0x0000002c2dca723e */ /* 0x001fce00000010ff */
[----:B------:R-:W-:Y:S01]  /*4db0*/  MUFU.EX2 R36, R36 ;  /* 0x0000002400247308 */ /* 0x000fe20000000800 */
[----:B-1----:R-:W-:-:S07]  /*4dc0*/  FMNMX.FTZ R3, R5, R2, !PT ;  /* 0x0000000205037209 */ /* 0x002fce0007810000 */
[----:B------:R0:W-:Y:S01]  /*4dd0*/  MUFU.EX2 R5, R20 ;  /* 0x0000001400057308 */ /* 0x0001e20000000800 */
[----:B--2---:R-:W-:Y:S01]  /*4de0*/  F2FP.BF16.F32.PACK_AB R196, R33, R32 ;  /* 0x0000002021c4723e */ /* 0x004fe200000010ff */
[C---:B------:R-:W-:Y:S01]  /*4df0*/  FMUL.FTZ R2, R3.reuse, UR5 ;  /* 0x0000000503027c20 */ /* 0x040fe20008410000 */
[----:B------:R-:W-:-:S04]  /*4e00*/  FSETP.NEU.FTZ.AND P1, PT, R3, -INF , PT ;  /* 0xff8000000300780b */ /* 0x000fc80003f3d000 */
[----:B------:R-:W-:Y:S01]  /*4e10*/  FSEL R2, R2, RZ, P1 ;  /* 0x000000ff02027208 */ /* 0x000fe20000800000 */
[----:B0-----:R-:W-:Y:S01]  /*4e20*/  FADD.FTZ R20, R52, R29 ;  /* 0x0000001d34147221 */ /* 0x001fe20000010000 */
[----:B------:R-:W0:Y:S01]  /*4e30*/  MUFU.EX2 R37, R37 ;  /* 0x0000002500257308 */ /* 0x000e220000000800 */
[----:B------:R-:W-:Y:S01]  /*4e40*/  PLOP3.LUT P1, PT, PT, PT, UP0, 0x80, 0x0 ;  /* 0x000000000000781c */ /* 0x000fe20003f2f008 */
[----:B------:R-:W-:Y:S02]  /*4e50*/  IMAD.MOV.U32 R52, RZ, RZ, R151 ;  /* 0x000000ffff347224 */ /* 0x000fe400078e0097 */
[--C-:B------:R-:W-:Y:S01]  /*4e60*/  FFMA.FTZ R58, R58, UR5, -R2.reuse ;  /* 0x000000053a3a7c23 */ /* 0x100fe20008010802 */
        /* <DEDUP_REMOVED lines=9> */
[----:B------:R-:W-:Y:S01]  /*4f00*/  FFMA.FTZ R43, R43, UR5, -R2 ;  /* 0x000000052b2b7c23 */ /* 0x000fe20008010802 */
[----:B------:R-:W-:Y:S01]  /*4f10*/  FADD.FTZ R29, R53, R20 ;  /* 0x00000014351d7221 */ /* 0x000fe20000010000 */
[--C-:B------:R-:W-:Y:S01]  /*4f20*/  FFMA.FTZ R46, R46, UR5, -R2.reuse ;  /* 0x000000052e2e7c23 */ /* 0x100fe20008010802 */
[--C-:B------:R-:W-:Y:S01]  /*4f30*/  FFMA.FTZ R47, R47, UR5, -R2.reuse ;  /* 0x000000052f2f7c23 */ /* 0x100fe20008010802 */
[----:B------:R-:W1:Y:S01]  /*4f40*/  MUFU.EX2 R59, R59 ;  /* 0x0000003b003b7308 */ /* 0x000e620000000800 */
[----:B------:R-:W-:Y:S01]  /*4f50*/  FADD.FTZ R20, R40, R29 ;  /* 0x0000001d28147221 */ /* 0x000fe20000010000 */
[--C-:B------:R-:W-:Y:S01]  /*4f60*/  FFMA.FTZ R34, R34, UR5, -R2.reuse ;  /* 0x0000000522227c23 */ /* 0x100fe20008010802 */
[--C-:B------:R-:W-:Y:S01]  /*4f70*/  FFMA.FTZ R35, R35, UR5, -R2.reuse ;  /* 0x0000000523237c23 */ /* 0x100fe20008010802 */
[----:B------:R-:W-:Y:S01]  /*4f80*/  FFMA.FTZ R38, R38, UR5, -R2 ;  /* 0x0000000526267c23 */ /* 0x000fe20008010802 */
[----:B------:R-:W-:Y:S01]  /*4f90*/  FADD.FTZ R29, R41, R20 ;  /* 0x00000014291d7221 */ /* 0x000fe20000010000 */
[--C-:B------:R-:W-:Y:S01]  /*4fa0*/  FFMA.FTZ R39, R39, UR5, -R2.reuse ;  /* 0x0000000527277c23 */ /* 0x100fe20008010802 */
[--C-:B------:R-:W-:Y:S01]  /*4fb0*/  FFMA.FTZ R26, R26, UR5, -R2.reuse ;  /* 0x000000051a1a7c23 */ /* 0x100fe20008010802 */
[----:B------:R-:W2:Y:S01]  /*4fc0*/  MUFU.EX2 R62, R62 ;  /* 0x0000003e003e7308 */ /* 0x000ea20000000800 */
[----:B------:R-:W-:Y:S01]  /*4fd0*/  FADD.FTZ R0, R44, R29 ;  /* 0x0000001d2c007221 */ /* 0x000fe20000010000 */
[--C-:B------:R-:W-:Y:S01]  /*4fe0*/  FFMA.FTZ R27, R27, UR5, -R2.reuse ;  /* 0x000000051b1b7c23 */ /* 0x100fe20008010802 */
[--C-:B------:R-:W-:Y:S01]  /*4ff0*/  FFMA.FTZ R30, R30, UR5, -R2.reuse ;  /* 0x000000051e1e7c23 */ /* 0x100fe20008010802 */
[----:B------:R-:W-:Y:S01]  /*5000*/  FFMA.FTZ R2, R31, UR5, -R2 ;  /* 0x000000051f027c23 */ /* 0x000fe20008010802 */
[----:B------:R-:W-:Y:S01]  /*5010*/  FADD.FTZ R29, R45, R0 ;  /* 0x000000002d1d7221 */ /* 0x000fe20000010000 */
[----:B0-----:R-:W-:Y:S01]  /*5020*/  F2FP.BF16.F32.PACK_AB R198, R37, R36 ;  /* 0x0000002425c6723e */ /* 0x001fe200000010ff */
[----:B------:R-:W-:Y:S01]  /*5030*/  IMAD.MOV.U32 R53, RZ, RZ, R151 ;  /* 0x000000ffff357224 */ /* 0x000fe200078e0097 */
[----:B------:R-:W0:Y:S01]  /*5040*/  MUFU.EX2 R63, R63 ;  /* 0x0000003f003f7308 */ /* 0x000e220000000800 */
[----:B-1----:R-:W-:Y:S01]  /*5050*/  FADD.FTZ R21, R58, R59 ;  /* 0x0000003b3a157221 */ /* 0x002fe20000010000 */
[----:B------:R-:W-:Y:S01]  /*5060*/  F2FP.BF16.F32.PACK_AB R209, R59, R58 ;  /* 0x0000003a3bd1723e */ /* 0x000fe200000010ff */
[----:B------:R-:W-:-:S02]  /*5070*/  IMAD.MOV.U32 R59, RZ, RZ, R151 ;  /* 0x000000ffff3b7224 */ /* 0x000fc400078e0097 */
[--C-:B------:R-:W-:Y:S02]  /*5080*/  IMAD.MOV.U32 R58, RZ, RZ, R151.reuse ;  /* 0x000000ffff3a7224 */ /* 0x100fe400078e0097 */
[----:B------:R-:W-:Y:S01]  /*5090*/  IMAD.MOV.U32 R45, RZ, RZ, R151 ;  /* 0x000000ffff2d7224 */ /* 0x000fe200078e0097 */
[----:B------:R-:W1:Y:S01]  /*50a0*/  MUFU.EX2 R50, R50 ;  /* 0x0000003200327308 */ /* 0x000e620000000800 */
[----:B--2---:R-:W-:Y:S01]  /*50b0*/  FADD.FTZ R18, R62, R21 ;  /* 0x000000153e127221 */ /* 0x004fe20000010000 */
[--C-:B------:R-:W-:Y:S02]  /*50c0*/  IMAD.MOV.U32 R44, RZ, RZ, R151.reuse ;  /* 0x000000ffff2c7224 */ /* 0x100fe400078e0097 */
[--C-:B------:R-:W-:Y:S02]  /*50d0*/  IMAD.MOV.U32 R41, RZ, RZ, R151.reuse ;  /* 0x000000ffff297224 */ /* 0x100fe400078e0097 */
[--C-:B------:R-:W-:Y:S02]  /*50e0*/  IMAD.MOV.U32 R40, RZ, RZ, R151.reuse ;  /* 0x000000ffff287224 */ /* 0x100fe400078e0097 */
[----:B------:R-:W2:Y:S01]  /*50f0*/  MUFU.EX2 R51, R51 ;  /* 0x0000003300337308 */ /* 0x000ea20000000800 */
[C---:B0-----:R-:W-:Y:S01]  /*5100*/  FADD.FTZ R21, R63.reuse, R18 ;  /* 0x000000123f157221 */ /* 0x041fe20000010000 */
[----:B------:R-:W-:Y:S01]  /*5110*/  F2FP.BF16.F32.PACK_AB R211, R63, R62 ;  /* 0x0000003e3fd3723e */ /* 0x000fe200000010ff */
[--C-:B------:R-:W-:Y:S01]  /*5120*/  IMAD.MOV.U32 R63, RZ, RZ, R151.reuse ;  /* 0x000000ffff3f7224 */ /* 0x100fe200078e0097 */
[----:B------:R-:W-:Y:S01]  /*5130*/  MOV R62, R151 ;  /* 0x00000097003e7202 */ /* 0x000fe20000000f00 */
[----:B------:R-:W-:-:S03]  /*5140*/  IMAD.MOV.U32 R31, RZ, RZ, R151 ;  /* 0x000000ffff1f7224 */ /* 0x000fc600078e0097 */
[----:B------:R-:W0:Y:S01]  /*5150*/  MUFU.EX2 R54, R54 ;  /* 0x0000003600367308 */ /* 0x000e220000000800 */
[----:B-1----:R-:W-:-:S07]  /*5160*/  FADD.FTZ R18, R50, R21 ;  /* 0x0000001532127221 */ /* 0x002fce0000010000 */
[----:B------:R-:W1:Y:S01]  /*5170*/  MUFU.EX2 R55, R55 ;  /* 0x0000003700377308 */ /* 0x000e620000000800 */
[C---:B--2---:R-:W-:Y:S01]  /*5180*/  FADD.FTZ R21, R51.reuse, R18 ;  /* 0x0000001233157221 */ /* 0x044fe20000010000 */
[----:B------:R-:W-:Y:S01]  /*5190*/  F2FP.BF16.F32.PACK_AB R205, R51, R50 ;  /* 0x0000003233cd723e */ /* 0x000fe200000010ff */
[--C-:B------:R-:W-:Y:S02]  /*51a0*/  IMAD.MOV.U32 R51, RZ, RZ, R151.reuse ;  /* 0x000000ffff337224 */ /* 0x100fe400078e0097 */
[----:B------:R-:W-:-:S03]  /*51b0*/  IMAD.MOV.U32 R50, RZ, RZ, R151 ;  /* 0x000000ffff327224 */ /* 0x000fc600078e0097 */
[----:B------:R-:W2:Y:S01]  /*51c0*/  MUFU.EX2 R42, R42 ;  /* 0x0000002a002a7308 */ /* 0x000ea20000000800 */
[----:B0-----:R-:W-:-:S07]  /*51d0*/  FADD.FTZ R18, R54, R21 ;  /* 0x0000001536127221 */ /* 0x001fce0000010000 */
[----:B------:R-:W0:Y:S01]  /*51e0*/  MUFU.EX2 R43, R43 ;  /* 0x0000002b002b7308 */ /* 0x000e220000000800 */
[C---:B-1----:R-:W-:Y:S01]  /*51f0*/  FADD.FTZ R21, R55.reuse, R18 ;  /* 0x0000001237157221 */ /* 0x042fe20000010000 */
[----:B------:R-:W-:Y:S01]  /*5200*/  FADD.FTZ R18, R32, R29 ;  /* 0x0000001d20127221 */ /* 0x000fe20000010000 */
[----:B------:R-:W-:Y:S01]  /*5210*/  F2FP.BF16.F32.PACK_AB R207, R55, R54 ;  /* 0x0000003637cf723e */ /* 0x000fe200000010ff */
[--C-:B------:R-:W-:Y:S01]  /*5220*/  IMAD.MOV.U32 R55, RZ, RZ, R151.reuse ;  /* 0x000000ffff377224 */ /* 0x100fe200078e0097 */
[----:B------:R-:W-:Y:S01]  /*5230*/  MOV R54, R151 ;  /* 0x0000009700367202 */ /* 0x000fe20000000f00 */
[----:B------:R-:W-:Y:S01]  /*5240*/  FADD.FTZ R29, R33, R18 ;  /* 0x00000012211d7221 */ /* 0x000fe20000010000 */
[----:B------:R-:W-:Y:S01]  /*5250*/  IMAD.MOV.U32 R33, RZ, RZ, R151 ;  /* 0x000000ffff217224 */ /* 0x000fe200078e0097 */
[----:B------:R-:W1:Y:S01]  /*5260*/  MUFU.EX2 R46, R46 ;  /* 0x0000002e002e7308 */ /* 0x000e620000000800 */
[----:B--2---:R-:W-:Y:S01]  /*5270*/  FADD.FTZ R0, R42, R21 ;  /* 0x000000152a007221 */ /* 0x004fe20000010000 */
[----:B------:R-:W-:Y:S01]  /*5280*/  FADD.FTZ R18, R36, R29 ;  /* 0x0000001d24127221 */ /* 0x000fe20000010000 */
[----:B------:R-:W-:-:S02]  /*5290*/  IMAD.MOV.U32 R36, RZ, RZ, R151 ;  /* 0x000000ffff247224 */ /* 0x000fc400078e0097 */
[--C-:B------:R-:W-:Y:S02]  /*52a0*/  IMAD.MOV.U32 R32, RZ, RZ, R151.reuse ;  /* 0x000000ffff207224 */ /* 0x100fe400078e0097 */
[----:B------:R-:W-:Y:S01]  /*52b0*/  FADD.FTZ R29, R37, R18 ;  /* 0x00000012251d7221 */ /* 0x000fe20000010000 */
[--C-:B------:R-:W-:Y:S01]  /*52c0*/  IMAD.MOV.U32 R37, RZ, RZ, R151.reuse ;  /* 0x000000ffff257224 */ /* 0x100fe200078e0097 */
[----:B------:R-:W2:Y:S01]  /*52d0*/  MUFU.EX2 R47, R47 ;  /* 0x0000002f002f7308 */ /* 0x000ea20000000800 */
[C---:B0-----:R-:W-:Y:S01]  /*52e0*/  FADD.FTZ R21, R43.reuse, R0 ;  /* 0x000000002b157221 */ /* 0x041fe20000010000 */
[----:B------:R-:W-:Y:S01]  /*52f0*/  F2FP.BF16.F32.PACK_AB R201, R43, R42 ;  /* 0x0000002a2bc9723e */ /* 0x000fe200000010ff */
[--C-:B------:R-:W-:Y:S02]  /*5300*/  IMAD.MOV.U32 R43, RZ, RZ, R151.reuse ;  /* 0x000000ffff2b7224 */ /* 0x100fe400078e0097 */
[----:B------:R-:W-:-:S03]  /*5310*/  IMAD.MOV.U32 R42, RZ, RZ, R151 ;  /* 0x000000ffff2a7224 */ /* 0x000fc600078e0097 */
[----:B------:R-:W0:Y:S01]  /*5320*/  MUFU.EX2 R34, R34 ;  /* 0x0000002200227308 */ /* 0x000e220000000800 */
[----:B-1----:R-:W-:-:S07]  /*5330*/  FADD.FTZ R0, R46, R21 ;  /* 0x000000152e007221 */ /* 0x002fce0000010000 */
[----:B------:R-:W1:Y:S01]  /*5340*/  MUFU.EX2 R35, R35 ;  /* 0x0000002300237308 */ /* 0x000e620000000800 */
[C---:B--2---:R-:W-:Y:S01]  /*5350*/  FADD.FTZ R21, R47.reuse, R0 ;  /* 0x000000002f157221 */ /* 0x044fe20000010000 */
[----:B------:R-:W-:Y:S01]  /*5360*/  F2FP.BF16.F32.PACK_AB R203, R47, R46 ;  /* 0x0000002e2fcb723e */ /* 0x000fe200000010ff */
[----:B------:R-:W-:Y:S01]  /*5370*/  IMAD.MOV.U32 R47, RZ, RZ, R151 ;  /* 0x000000ffff2f7224 */ /* 0x000fe200078e0097 */
[----:B------:R-:W-:-:S04]  /*5380*/  MOV R46, R151 ;  /* 0x00000097002e7202 */ /* 0x000fc80000000f00 */
[----:B------:R-:W2:Y:S01]  /*5390*/  MUFU.EX2 R24, R24 ;  /* 0x0000001800187308 */ /* 0x000ea20000000800 */
[----:B0-----:R-:W-:-:S07]  /*53a0*/  FADD.FTZ R0, R34, R21 ;  /* 0x0000001522007221 */ /* 0x001fce0000010000 */
[----:B------:R-:W0:Y:S01]  /*53b0*/  MUFU.EX2 R38, R38 ;  /* 0x0000002600267308 */ /* 0x000e220000000800 */
[C---:B-1----:R-:W-:Y:S01]  /*53c0*/  FADD.FTZ R21, R35.reuse, R0 ;  /* 0x0000000023157221 */ /* 0x042fe20000010000 */
[----:B------:R-:W-:Y:S01]  /*53d0*/  F2FP.BF16.F32.PACK_AB R197, R35, R34 ;  /* 0x0000002223c5723e */ /* 0x000fe200000010ff */
[--C-:B------:R-:W-:Y:S02]  /*53e0*/  IMAD.MOV.U32 R35, RZ, RZ, R151.reuse ;  /* 0x000000ffff237224 */ /* 0x100fe400078e0097 */
[----:B------:R-:W-:-:S03]  /*53f0*/  IMAD.MOV.U32 R34, RZ, RZ, R151 ;  /* 0x000000ffff227224 */ /* 0x000fc600078e0097 */
[----:B------:R-:W1:Y:S01]  /*5400*/  MUFU.EX2 R25, R25 ;  /* 0x0000001900197308 */ /* 0x000e620000000800 */
[----:B--2---:R-:W-:-:S07]  /*5410*/  FADD.FTZ R18, R24, R29 ;  /* 0x0000001d18127221 */ /* 0x004fce0000010000 */
        /* <DEDUP_REMOVED lines=8> */
[C---:B--2---:R-:W-:Y:S01]  /*54a0*/  FADD.FTZ R21, R39.reuse, R0 ;  /* 0x0000000027157221 */ /* 0x044fe20000010000 */
[----:B------:R-:W-:Y:S01]  /*54b0*/  F2FP.BF16.F32.PACK_AB R199, R39, R38 ;  /* 0x0000002627c7723e */ /* 0x000fe200000010ff */
[----:B------:R-:W-:Y:S01]  /*54c0*/  IMAD.MOV.U32 R39, RZ, RZ, R151 ;  /* 0x000000ffff277224 */ /* 0x000fe200078e0097 */
[----:B------:R-:W-:-:S04]  /*54d0*/  MOV R38, R151 ;  /* 0x0000009700267202 */ /* 0x000fc80000000f00 */
[----:B------:R-:W2:Y:S01]  /*54e0*/  MUFU.EX2 R27, R27 ;  /* 0x0000001b001b7308 */ /* 0x000ea20000000800 */
[----:B0-----:R-:W-:Y:S01]  /*54f0*/  FADD.FTZ R18, R28, R29 ;  /* 0x0000001d1c127221 */ /* 0x001fe20000010000 */
[C---:B------:R-:W-:Y:S01]  /*5500*/  F2FP.BF16.F32.PACK_AB R194, R5.reuse, R28 ;  /* 0x0000001c05c2723e */ /* 0x040fe200000010ff */
[--C-:B------:R-:W-:Y:S02]  /*5510*/  IMAD.MOV.U32 R29, RZ, RZ, R151.reuse ;  /* 0x000000ffff1d7224 */ /* 0x100fe400078e0097 */
[----:B------:R-:W-:Y:S01]  /*5520*/  FADD.FTZ R18, R5, R18 ;  /* 0x0000001205127221 */ /* 0x000fe20000010000 */
[----:B------:R-:W-:Y:S02]  /*5530*/  IMAD.MOV.U32 R28, RZ, RZ, R151 ;  /* 0x000000ffff1c7224 */ /* 0x000fe400078e0097 */
[----:B------:R-:W0:Y:S01]  /*5540*/  MUFU.EX2 R30, R30 ;  /* 0x0000001e001e7308 */ /* 0x000e220000000800 */
[----:B-1----:R-:W-:-:S07]  /*5550*/  FADD.FTZ R0, R26, R21 ;  /* 0x000000151a007221 */ /* 0x002fce0000010000 */
[----:B------:R1:W3:Y:S01]  /*5560*/  MUFU.EX2 R195, R2 ;  /* 0x0000000200c37308 */ /* 0x0002e20000000800 */
[C---:B--2---:R-:W-:Y:S01]  /*5570*/  FADD.FTZ R5, R27.reuse, R0 ;  /* 0x000000001b057221 */ /* 0x044fe20000010000 */
[----:B------:R-:W-:Y:S01]  /*5580*/  F2FP.BF16.F32.PACK_AB R193, R27, R26 ;  /* 0x0000001a1bc1723e */ /* 0x000fe200000010ff */
[--C-:B------:R-:W-:Y:S02]  /*5590*/  IMAD.MOV.U32 R27, RZ, RZ, R151.reuse ;  /* 0x000000ffff1b7224 */ /* 0x100fe400078e0097 */
[----:B------:R-:W-:Y:S02]  /*55a0*/  IMAD.MOV.U32 R26, RZ, RZ, R151 ;  /* 0x000000ffff1a7224 */ /* 0x000fe400078e0097 */
[----:B0-----:R-:W-:Y:S01]  /*55b0*/  FADD.FTZ R0, R30, R5 ;  /* 0x000000051e007221 */ /* 0x001fe20000010000 */
[----:B-1----:R-:W-:-:S03]  /*55c0*/  IMAD.MOV.U32 R2, RZ, RZ, 0x3f800000 ;  /* 0x3f800000ff027424 */ /* 0x002fc600078e00ff */
        /* <DEDUP_REMOVED lines=77> */
.L_x_203:
[----:B------:R-:W-:Y:S01]  /*5aa0*/  R2UR UR5, R229 ;  /* 0x00000000e50572ca */ /* 0x000fe200000e0000 */
[----:B------:R-:W-:-:S04]  /*5ab0*/  UISETP.NE.AND UP0, UPT, UR39, 0x1, UPT ;  /* 0x000000012700788c */ /* 0x000fc8000bf05270 */
[----:B------:R-:W-:-:S08]  /*5ac0*/  USEL UR4, URZ, 0x1, UP0 ;  /* 0x000000013f047887 */ /* 0x000fd00008000000 */
[----:B------:R-:W-:-:S06]  /*5ad0*/  ULOP3.LUT UR4, UR5, UR4, URZ, 0x3c, !UPT ;  /* 0x0000000405047292 */ /* 0x000fcc000f8e3c3f */
[----:B------:R-:W-:Y:S01]  /*5ae0*/  IMAD.U32 R16, RZ, RZ, UR4 ;  /* 0x00000004ff107e24 */ /* 0x000fe2000f8e00ff */
[----:B------:R-:W-:Y:S06]  /*5af0*/  @!P0 BRA `(.L_x_193) ;  /* 0x0000000000048947 */ /* 0x000fec0003800000 */
[----:B------:R-:W-:Y:S01]  /*5b00*/  BPT.TRAP 0x1 ;  /* 0x000000040000795c */ /* 0x000fe20000300000 */
.L_x_193:
        /* <DEDUP_REMOVED lines=13> */
.L_x_194:
[----:B-1----:R-:W-:Y:S05]  /*5be0*/  @P1 BRA `(.L_x_195) ;  /* 0x0000000000081947 */ /* 0x002fea0003800000 */
[----:B------:R-:W1:Y:S02]  /*5bf0*/  SYNCS.PHASECHK.TRANS64.TRYWAIT P1, [UR60+0x38830], R3 ;  /* 0x03883003ff0075a7 */ /* 0x000e64000802017c */
[----:B-1----:R-:W-:Y:S05]  /*5c00*/  @!P1 BRA `(.L_x_196) ;  /* 0x000000d4004c9947 */ /* 0x002fea0003800000 */
.L_x_195:
        /* <DEDUP_REMOVED lines=655> */
.L_x_197:
[----:B------:R-:W-:Y:S01]  /*8500*/  R2UR UR5, R229 ;  /* 0x00000000e50572ca */ /* 0x000fe200000e0000 */
[----:B------:R-:W-:-:S12]  /*8510*/  ULEA UR4, UR39, UR61, 0x3 ;  /* 0x0000003d27047291 */ /* 0x000fd8000f8e183f */
[----:B------:R-:W-:-:S05]  /*8520*/  IMAD.U32 R0, RZ, RZ, UR5 ;  /* 0x00000005ff007e24 */ /* 0x000fca000f8e00ff */
[----:B------:R-:W-:-:S04]  /*8530*/  SHF.L.U32 R0, R0, 0x1f, RZ ;  /* 0x0000001f00007819 */ /* 0x000fc800000006ff */
[----:B------:R2:W3:Y:S01]  /*8540*/  SYNCS.PHASECHK.TRANS64.TRYWAIT P1, [UR4+0x38850], R0 ;  /* 0x03885000ff0075a7 */ /* 0x0004e20008020144 */
[----:B------:R-:W-:Y:S05]  /*8550*/  @!P0 BRA `(.L_x_198) ;  /* 0x0000000000048947 */ /* 0x000fea0003800000 */
[----:B------:R-:W-:Y:S01]  /*8560*/  BPT.TRAP 0x1 ;  /* 0x000000040000795c */ /* 0x000fe20000300000 */
.L_x_198:
[----:B---3--:R-:W-:Y:S05]  /*8570*/  @P1 BRA `(.L_x_199) ;  /* 0x0000000000081947 */ /* 0x008fea0003800000 */
[----:B------:R-:W3:Y:S02]  /*8580*/  SYNCS.PHASECHK.TRANS64.TRYWAIT P1, [UR4+0x38850], R0 ;  /* 0x03885000ff0075a7 */ /* 0x000ee40008020144 */
[----:B---3--:R-:W-:Y:S05]  /*8590*/  @!P1 BRA `(.L_x_200) ;  /* 0x000000ac00009947 */ /* 0x008fea0003800000 */
.L_x_199:
        /* <DEDUP_REMOVED lines=36> */
.L_x_201:
[----:B--23--:R-:W-:Y:S01]  /*87e0*/  FMNMX.FTZ R0, R184, R21, !PT ;  /* 0x00000015b8007209 */ /* 0x00cfe20007810000 */
[----:B------:R-:W-:Y:S01]  /*87f0*/  ULDC UR5, c[0x0][0x988] ;  /* 0x0002620000057ab9 */ /* 0x000fe20000000800 */
[----:B------:R-:W-:Y:S01]  /*8800*/  FMNMX.FTZ R2, R186, R20, !PT ;  /* 0x00000014ba027209 */ /* 0x000fe20007810000 */
[----:B------:R-:W2:Y:S01]  /*8810*/  S2UR UR6, SR_CgaCtaId ;  /* 0x00000000000679c3 */ /* 0x000ea20000008800 */
[----:B01----:R-:W-:Y:S01]  /*8820*/  FMNMX.FTZ R3, R185, R0, !PT ;  /* 0x00000000b9037209 */ /* 0x003fe20007810000 */
        /* <DEDUP_REMOVED lines=12> */
[----:B--2---:R-:W-:Y:S01]  /*88f0*/  UPRMT UR60, UR6, 0x654, UR60 ;  /* 0x00000654063c7896 */ /* 0x004fe2000800003c */
        /* <DEDUP_REMOVED lines=40> */
[----:B------:R-:W-:Y:S03]  /*8b80*/  MUFU.EX2 R0, R21 ;  /* 0x0000001500007308 */ /* 0x000fe60000000800 */
[--C-:B------:R-:W-:Y:S01]  /*8b90*/  FFMA.FTZ R192, R152, UR5, -R20.reuse ;  /* 0x0000000598c07c23 */ /* 0x100fe20008010814 */
[----:B------:R-:W-:Y:S01]  /*8ba0*/  FMUL.FTZ R152, R3, UR5 ;  /* 0x0000000503987c20 */ /* 0x000fe20008410000 */
[--C-:B------:R-:W-:Y:S01]  /*8bb0*/  FFMA.FTZ R208, R184, UR5, -R20.reuse ;  /* 0x00000005b8d07c23 */ /* 0x100fe20008010814 */
[--C-:B------:R-:W-:Y:S01]  /*8bc0*/  FFMA.FTZ R204, R176, UR5, -R20.reuse ;  /* 0x00000005b0cc7c23 */ /* 0x100fe20008010814 */
[----:B------:R-:W-:Y:S01]  /*8bd0*/  FFMA.FTZ R185, R185, UR5, -R20 ;  /* 0x00000005b9b97c23 */ /* 0x000fe20008010814 */
[----:B------:R-:W-:Y:S01]  /*8be0*/  FFMA.FTZ R209, R186, UR5, -R152 ;  /* 0x00000005bad17c23 */ /* 0x000fe20008010898 */
[----:B------:R-:W-:Y:S01]  /*8bf0*/  FFMA.FTZ R176, R181, UR5, -R20 ;  /* 0x00000005b5b07c23 */ /* 0x000fe20008010814 */
[----:B------:R-:W-:Y:S01]  /*8c00*/  FFMA.FTZ R181, R187, UR5, -R152 ;  /* 0x00000005bbb57c23 */ /* 0x000fe20008010898 */
[----:B------:R-:W0:Y:S01]  /*8c10*/  MUFU.EX2 R208, R208 ;  /* 0x000000d000d07308 */ /* 0x000e220000000800 */
[----:B------:R-:W-:Y:S01]  /*8c20*/  FFMA.FTZ R210, R188, UR5, -R20 ;  /* 0x00000005bcd27c23 */ /* 0x000fe20008010814 */
[----:B------:R-:W-:Y:S01]  /*8c30*/  FFMA.FTZ R211, R190, UR5, -R152 ;  /* 0x00000005bed37c23 */ /* 0x000fe20008010898 */
[--C-:B------:R-:W-:Y:S01]  /*8c40*/  FFMA.FTZ R184, R189, UR5, -R20.reuse ;  /* 0x00000005bdb87c23 */ /* 0x100fe20008010814 */
[----:B------:R-:W-:Y:S01]  /*8c50*/  FFMA.FTZ R206, R180, UR5, -R20 ;  /* 0x00000005b4ce7c23 */ /* 0x000fe20008010814 */
[--C-:B------:R-:W-:Y:S01]  /*8c60*/  FFMA.FTZ R180, R191, UR5, -R152.reuse ;  /* 0x00000005bfb47c23 */ /* 0x100fe20008010898 */
[----:B------:R-:W-:Y:S01]  /*8c70*/  FFMA.FTZ R205, R178, UR5, -R152 ;  /* 0x00000005b2cd7c23 */ /* 0x000fe20008010898 */
[--C-:B------:R-:W-:Y:S01]  /*8c80*/  FFMA.FTZ R200, R168, UR5, -R20.reuse ;  /* 0x00000005a8c87c23 */ /* 0x100fe20008010814 */
[----:B------:R-:W-:Y:S01]  /*8c90*/  MUFU.EX2 R2, R2 ;  /* 0x0000000200027308 */ /* 0x000fe20000000800 */
[--C-:B------:R-:W-:Y:S01]  /*8ca0*/  FFMA.FTZ R177, R177, UR5, -R20.reuse ;  /* 0x00000005b1b17c23 */ /* 0x100fe20008010814 */
[----:B------:R-:W-:Y:S01]  /*8cb0*/  FFMA.FTZ R168, R173, UR5, -R20 ;  /* 0x00000005ada87c23 */ /* 0x000fe20008010814 */
[----:B------:R-:W-:Y:S01]  /*8cc0*/  FFMA.FTZ R173, R179, UR5, -R152 ;  /* 0x00000005b3ad7c23 */ /* 0x000fe20008010898 */
[----:B------:R-:W-:Y:S01]  /*8cd0*/  FFMA.FTZ R194, R156, UR5, -R20 ;  /* 0x000000059cc27c23 */ /* 0x000fe20008010814 */
[----:B------:R-:W-:Y:S01]  /*8ce0*/  FFMA.FTZ R207, R182, UR5, -R152 ;  /* 0x00000005b6cf7c23 */ /* 0x000fe20008010898 */
[----:B------:R-:W-:Y:S01]  /*8cf0*/  FFMA.FTZ R202, R172, UR5, -R20 ;  /* 0x00000005acca7c23 */ /* 0x000fe20008010814 */
[----:B------:R-:W-:Y:S01]  /*8d00*/  FFMA.FTZ R172, R183, UR5, -R152 ;  /* 0x00000005b7ac7c23 */ /* 0x000fe20008010898 */
[----:B------:R-:W1:Y:S01]  /*8d10*/  MUFU.EX2 R209, R209 ;  /* 0x000000d100d17308 */ /* 0x000e620000000800 */
[----:B0-----:R-:W-:Y:S01]  /*8d20*/  FFMA.FTZ R18, R0, R18, R208 ;  /* 0x0000001200127223 */ /* 0x001fe200000100d0 */
[----:B------:R-:W-:Y:S01]  /*8d30*/  FFMA.FTZ R21, R153, UR5, -R20 ;  /* 0x0000000599157c23 */ /* 0x000fe20008010814 */
[----:B------:R-:W-:Y:S01]  /*8d40*/  FFMA.FTZ R201, R170, UR5, -R152 ;  /* 0x00000005aac97c23 */ /* 0x000fe20008010898 */
[--C-:B------:R-:W-:Y:S01]  /*8d50*/  FFMA.FTZ R196, R160, UR5, -R20.reuse ;  /* 0x00000005a0c47c23 */ /* 0x100fe20008010814 */
[--C-:B------:R-:W-:Y:S01]  /*8d60*/  FFMA.FTZ R169, R169, UR5, -R20.reuse ;  /* 0x00000005a9a97c23 */ /* 0x100fe20008010814 */
[----:B------:R-:W-:Y:S01]  /*8d70*/  FFMA.FTZ R160, R165, UR5, -R20 ;  /* 0x00000005a5a07c23 */ /* 0x000fe20008010814 */
[--C-:B------:R-:W-:Y:S01]  /*8d80*/  FFMA.FTZ R165, R171, UR5, -R152.reuse ;  /* 0x00000005aba57c23 */ /* 0x100fe20008010898 */
        /* <DEDUP_REMOVED lines=8> */
[----:B------:R-:W2:Y:S01]  /*8e10*/  MUFU.EX2 R181, R181 ;  /* 0x000000b500b57308 */ /* 0x000ea20000000800 */
[----:B-1----:R-:W-:Y:S01]  /*8e20*/  FFMA.FTZ R156, R2, R5, R209 ;  /* 0x00000005029c7223 */ /* 0x002fe200000100d1 */
[--C-:B------:R-:W-:Y:S01]  /*8e30*/  FFMA.FTZ R193, R154, UR5, -R152.reuse ;  /* 0x000000059ac17c23 */ /* 0x100fe20008010898 */
[--C-:B------:R-:W-:Y:S01]  /*8e40*/  FFMA.FTZ R199, R166, UR5, -R152.reuse ;  /* 0x00000005a6c77c23 */ /* 0x100fe20008010898 */
[----:B------:R-:W-:-:S04]  /*8e50*/  FFMA.FTZ R195, R158, UR5, -R152 ;  /* 0x000000059ec37c23 */ /* 0x000fc80008010898 */
        /* <DEDUP_REMOVED lines=79> */
.L_x_202:
        /* <DEDUP_REMOVED lines=34> */
.L_x_192:
        /* <DEDUP_REMOVED lines=131> */
.L_x_204:
        /* <DEDUP_REMOVED lines=10> */
.L_x_205:
[----:B-1----:R-:W-:Y:S05]  /*9e40*/  @P1 BRA `(.L_x_206) ;  /* 0x0000000000081947 */ /* 0x002fea0003800000 */
[----:B------:R-:W1:Y:S02]  /*9e50*/  SYNCS.PHASECHK.TRANS64.TRYWAIT P1, [UR7+0x38850], R0 ;  /* 0x03885000ff0075a7 */ /* 0x000e640008020147 */
[----:B-1----:R-:W-:Y:S05]  /*9e60*/  @!P1 BRA `(.L_x_207) ;  /* 0x0000009000e49947 */ /* 0x002fea0003800000 */
.L_x_206:
[----:B------:R-:W-:Y:S01]  /*9e70*/  UIADD3 UR4, UR4, 0x400, URZ ;  /* 0x0000040004047890 */ /* 0x000fe2000fffe03f */
[----:B------:R-:W-:Y:S01]  /*9e80*/  WARPGROUP.ARRIVE ;  /* 0x00000000000079c5 */ /* 0x000fe20000000000 */
[----:B------:R-:W-:Y:S01]  /*9e90*/  UMOV UR11, 0x40000040 ;  /* 0x40000040000b7882 */ /* 0x000fe20000000000 */
[----:B-1----:R-:W1:Y:S01]  /*9ea0*/  SHFL.BFLY PT, R7, R18, 0x2, 0x1f ;  /* 0x0c401f0012077f89 */ /* 0x002e6200000e0000 */
[----:B------:R-:W-:Y:S01]  /*9eb0*/  USHF.R.U32.HI UR4, URZ, 0x4, UR4 ;  /* 0x000000043f047899 */ /* 0x000fe20008011604 */
[----:B------:R-:W-:Y:S02]  /*9ec0*/  IMAD.MOV.U32 R6, RZ, RZ, RZ ;  /* 0x000000ffff067224 */ /* 0x000fe400078e00ff */
[----:B0-----:R-:W0:Y:S01]  /*9ed0*/  SHFL.BFLY PT, R0, R5, 0x2, 0x1f ;  /* 0x0c401f0005007f89 */ /* 0x001e2200000e0000 */
[----:B------:R-:W-:Y:S01]  /*9ee0*/  ULOP3.LUT UR4, UR4, 0x3fff, URZ, 0xc0, !UPT ;  /* 0x00003fff04047892 */ /* 0x000fe2000f8ec03f */
[----:B------:R-:W-:-:S03]  /*9ef0*/  IMAD.U32 R13, RZ, RZ, UR5 ;  /* 0x00000005ff0d7e24 */ /* 0x000fc6000f8e00ff */
[----:B------:R-:W-:-:S04]  /*9f00*/  ULOP3.LUT UR4, UR4, 0x2800000, URZ, 0xfc, !UPT ;  /* 0x0280000004047892 */ /* 0x000fc8000f8efc3f */
[----:B------:R-:W-:-:S04]  /*9f10*/  UIMAD UR4, UR38, 0xa00, UR4 ;  /* 0x00000a00260478a4 */ /* 0x000fc8000f8e0204 */
[----:B------:R-:W-:-:S03]  /*9f20*/  UIADD3 UR6, UR4, 0x80, URZ ;  /* 0x0000008004067890 */ /* 0x000fc6000fffe03f */
[----:B------:R-:W-:Y:S02]  /*9f30*/  UMOV UR10, UR4 ;  /* 0x00000004000a7c82 */ /* 0x000fe40008000000 */
[----:B------:R-:W-:Y:S01]  /*9f40*/  HGMMA.64x256x16.F32.BF16 R24, R208, gdesc[UR8].tnspB, R24, gsb0 ;  /* 0x43e00008d0187df0 */ /* 0x000fe20008001818 */
[----:B------:R-:W-:Y:S01]  /*9f50*/  UMOV UR11, 0x40000040 ;  /* 0x40000040000b7882 */ /* 0x000fe20000000000 */
[----:B------:R-:W-:Y:S01]  /*9f60*/  UMOV UR10, UR6 ;  /* 0x00000006000a7c82 */ /* 0x000fe20008000000 */
[----:B------:R-:W-:Y:S01]  /*9f70*/  UIADD3 UR6, UR4, 0x100, URZ ;  /* 0x0000010004067890 */ /* 0x000fe2000fffe03f */
[----:B-1----:R-:W-:Y:S01]  /*9f80*/  FADD.FTZ R7, R7, R18 ;  /* 0x0000001207077221 */ /* 0x002fe20000010000 */
[----:B0-----:R-:W-:Y:S01]  /*9f90*/  FADD.FTZ R2, R0, R5 ;  /* 0x0000000500027221 */ /* 0x001fe20000010000 */
[----:B------:R-:W-:-:S03]  /*9fa0*/  IMAD.MOV.U32 R5, RZ, RZ, RZ ;  /* 0x000000ffff057224 */ /* 0x000fc600078e00ff */
[----:B------:R-:W0:Y:S04]  /*9fb0*/  SHFL.BFLY PT, R0, R7, 0x1, 0x1f ;  /* 0x0c201f0007007f89 */ /* 0x000e2800000e0000 */
[----:B------:R-:W1:Y:S01]  /*9fc0*/  SHFL.BFLY PT, R9, R2, 0x1, 0x1f ;  /* 0x0c201f0002097f89 */ /* 0x000e6200000e0000 */
[----:B0-----:R-:W-:Y:S01]  /*9fd0*/  FADD.FTZ R11, R7, R0 ;  /* 0x00000000070b7221 */ /* 0x001fe20000010000 */
[----:B------:R-:W-:Y:S01]  /*9fe0*/  IMAD.U32 R7, RZ, RZ, UR5 ;  /* 0x00000005ff077e24 */ /* 0x000fe2000f8e00ff */
[----:B------:R-:W-:Y:S01]  /*9ff0*/  MOV R0, 0xff800000 ;  /* 0xff80000000007802 */ /* 0x000fe20000000f00 */
[----:B-1----:R-:W-:Y:S02]  /*a000*/  FADD.FTZ R12, R2, R9 ;  /* 0x00000009020c7221 */ /* 0x002fe40000010000 */
[----:B------:R-:W-:Y:S01]  /*a010*/  FSETP.NE.FTZ.AND P1, PT, R11, RZ, PT ;  /* 0x000000ff0b00720b */ /* 0x000fe20003f35000 */
[----:B------:R-:W-:-:S02]  /*a020*/  IMAD.MOV.U32 R2, RZ, RZ, -0x800000 ;  /* 0xff800000ff027424 */ /* 0x000fc400078e00ff */
[----:B------:R-:W-:-:S10]  /*a030*/  FSETP.NE.FTZ.AND P2, PT, R12, RZ, PT ;  /* 0x000000ff0c00720b */ /* 0x000fd40003f55000 */
[----:B------:R-:W0:Y:S01]  /*a040*/  @P1 MUFU.LG2 R8, R11 ;  /* 0x0000000b00081308 */ /* 0x000e220000000c00 */
[----:B------:R-:W-:Y:S02]  /*a050*/  @P1 FMUL.FTZ R7, R7, 0.69314718246459960938 ;  /* 0x3f31721807071820 */ /* 0x000fe40000410000 */
[----:B------:R-:W-:-:S05]  /*a060*/  @P2 FMUL.FTZ R13, R13, 0.69314718246459960938 ;  /* 0x3f3172180d0d2820 */ /* 0x000fca0000410000 */
        /* <DEDUP_REMOVED lines=31> */
[----:B0-23--:R-:W-:Y:S05]  /*a260*/  @!P0 BRA `(.L_x_208) ;  /* 0x0000000000048947 */ /* 0x00dfea0003800000 */
[----:B------:R-:W-:Y:S01]  /*a270*/  BPT.TRAP 0x1 ;  /* 0x000000040000795c */ /* 0x000fe20000300000 */
.L_x_208:
[----:B------:R-:W-:Y:S01]  /*a280*/  UIADD3 UR4, UR7, 0x38860, URZ ;  /* 0x0003886007047890 */ /* 0x000fe2000fffe03f */
[----:B------:R-:W-:Y:S01]  /*a290*/  R2UR UR6, R219 ;  /* 0x00000000db0672ca */ /* 0x000fe200000e0000 */
[----:B------:R-:W-:Y:S01]  /*a2a0*/  UIADD3 UR38, UR38, 0x1, URZ ;  /* 0x0000000126267890 */ /* 0x000fe2000fffe03f */
[----:B------:R-:W-:Y:S01]  /*a2b0*/  R2UR UR5, R16 ;  /* 0x00000000100572ca */ /* 0x000fe200000e0000 */
[----:B------:R-:W-:Y:S01]  /*a2c0*/  UPRMT UR4, UR8, 0x654, UR4 ;  /* 0x0000065408047896 */ /* 0x000fe20008000004 */
[-C--:B------:R-:W-:Y:S01]  /*a2d0*/  FMUL.FTZ R3, R83, R5.reuse ;  /* 0x0000000553037220 */ /* 0x080fe20000410000 */
[----:B------:R-:W-:Y:S01]  /*a2e0*/  UISETP.NE.AND UP0, UPT, UR38, 0x2, UPT ;  /* 0x000000022600788c */ /* 0x000fe2000bf05270 */
[-C--:B------:R-:W-:Y:S01]  /*a2f0*/  FMUL.FTZ R165, R27, R5.reuse ;  /* 0x000000051ba57220 */ /* 0x080fe20000410000 */
[-C--:B------:R-:W-:Y:S01]  /*a300*/  FMUL.FTZ R163, R35, R5.reuse ;  /* 0x0000000523a37220 */ /* 0x080fe20000410000 */
[-C--:B------:R-:W-:Y:S01]  /*a310*/  FMUL.FTZ R161, R43, R5.reuse ;  /* 0x000000052ba17220 */ /* 0x080fe20000410000 */
[-C--:B------:R-:W-:Y:S01]  /*a320*/  FMUL.FTZ R159, R51, R5.reuse ;  /* 0x00000005339f7220 */ /* 0x080fe20000410000 */
[-C--:B------:R-:W-:Y:S01]  /*a330*/  FMUL.FTZ R157, R59, R5.reuse ;  /* 0x000000053b9d7220 */ /* 0x080fe20000410000 */
[-C--:B------:R-:W-:Y:S01]  /*a340*/  FMUL.FTZ R155, R67, R5.reuse ;  /* 0x00000005439b7220 */ /* 0x080fe20000410000 */
[----:B------:R-:W-:Y:S01]  /*a350*/  SYNCS.ARRIVE.TRANS64.RED.A1T0 RZ, [UR4], RZ ;  /* 0x000000ffffff79a7 */ /* 0x000fe20008100404 */
[----:B------:R-:W-:Y:S01]  /*a360*/  USEL UR4, URZ, 0x1, UP0 ;  /* 0x000000013f047887 */ /* 0x000fe20008000000 */
[-C--:B------:R-:W-:Y:S01]  /*a370*/  FMUL.FTZ R153, R75, R5.reuse ;  /* 0x000000054b997220 */ /* 0x080fe20000410000 */
[----:B------:R-:W-:Y:S01]  /*a380*/  UIADD3 UR6, UR6, 0x1, URZ ;  /* 0x0000000106067890 */ /* 0x000fe2000fffe03f */
[-C--:B------:R-:W-:Y:S01]  /*a390*/  FMUL.FTZ R83, R87, R5.reuse ;  /* 0x0000000557537220 */ /* 0x080fe20000410000 */
[----:B------:R-:W-:Y:S01]  /*a3a0*/  ULOP3.LUT UR5, UR5, UR4, URZ, 0x3c, !UPT ;  /* 0x0000000405057292 */ /* 0x000fe2000f8e3c3f */
        /* <DEDUP_REMOVED lines=114> */
[----:B------:R-:W-:Y:S01]  /*aad0*/  IMAD.U32 R219, RZ, RZ, UR6 ;  /* 0x00000006ffdb7e24 */ /* 0x000fe2000f8e00ff */
[----:B------:R-:W-:Y:S01]  /*aae0*/  PLOP3.LUT P0, PT, PT, PT, PT, 0x8, 0x0 ;  /* 0x000000000000781c */ /* 0x000fe20003f0e170 */
[-C--:B------:R-:W-:Y:S01]  /*aaf0*/  FMUL.FTZ R143, R143, R5.reuse ;  /* 0x000000058f8f7220 */ /* 0x080fe20000410000 */
[-C--:B------:R-:W-:Y:S01]  /*ab00*/  FMUL.FTZ R146, R146, R5.reuse ;  /* 0x0000000592927220 */ /* 0x080fe20000410000 */
[----:B------:R-:W-:Y:S01]  /*ab10*/  FMUL.FTZ R147, R147, R5 ;  /* 0x0000000593937220 */ /* 0x000fe20000410000 */
[----:B------:R-:W-:-:S02]  /*ab20*/  IMAD.U32 R16, RZ, RZ, UR5 ;  /* 0x00000005ff107e24 */ /* 0x000fc4000f8e00ff */
[-C--:B------:R-:W-:Y:S01]  /*ab30*/  FMUL.FTZ R150, R150, R5.reuse ;  /* 0x0000000596967220 */ /* 0x080fe20000410000 */
[----:B------:R-:W-:Y:S01]  /*ab40*/  FMUL.FTZ R151, R151, R5 ;  /* 0x0000000597977220 */ /* 0x000fe20000410000 */
[----:B------:R-:W-:-:S12]  /*ab50*/  USEL UR38, UR38, URZ, UP0 ;  /* 0x0000003f26267287 */ /* 0x000fd80008000000 */
.L_x_184:
[----:B------:R-:W0:Y:S08]  /*ab60*/  S2UR UR4, SR_CgaCtaId ;  /* 0x00000000000479c3 */ /* 0x000e300000008800 */
[----:B------:R-:W-:Y:S06]  /*ab70*/  BAR.SYNC.DEFER_BLOCKING 0x5, 0x180 ;  /* 0x0146000000007b1d */ /* 0x000fec0000010000 */
[----:B------:R-:W-:Y:S01]  /*ab80*/  UMOV UR10, 0x400 ;  /* 0x00000400000a7882 */ /* 0x000fe20000000000 */
[----:B------:R-:W-:Y:S01]  /*ab90*/  BSSY B0, `(.L_x_209) ;  /* 0x00002f3000007945 */ /* 0x000fe20003800000 */
[----:B0-----:R-:W-:-:S09]  /*aba0*/  ULEA UR10, UR4, UR10, 0x18 ;  /* 0x0000000a040a7291 */ /* 0x001fd2000f8ec03f */
[----:B------:R-:W0:Y:S02]  /*abb0*/  LDS.128 R4, [UR10+0x388d0] ;  /* 0x0388d00aff047984 */ /* 0x000e240008000c00 */
[----:B0-----:R-:W-:Y:S02]  /*abc0*/  R2UR UR5, R5 ;  /* 0x00000000050572ca */ /* 0x001fe400000e0000 */
[----:B------:R-:W-:Y:S02]  /*abd0*/  R2UR UR6, R6 ;  /* 0x00000000060672ca */ /* 0x000fe400000e0000 */
[----:B------:R-:W-:Y:S01]  /*abe0*/  R2UR UR7, R7 ;  /* 0x00000000070772ca */ /* 0x000fe200000e0000 */
[----:B------:R-:W-:Y:S06]  /*abf0*/  BAR.ARV 0x4, 0x180 ;  /* 0x0106000000007b1d */ /* 0x000fec0000002000 */
[----:B------:R-:W-:Y:S08]  /*ac00*/  @P0 BRA `(.L_x_210) ;  /* 0x0000002000100947 */ /* 0x000ff00003800000 */
[----:B------:R-:W0:Y:S01]  /*ac10*/  S2UR UR4, SR_SWINHI ;  /* 0x00000000000479c3 */ /* 0x000e220000002f00 */
[----:B------:R-:W-:-:S07]  /*ac20*/  IMAD.MOV.U32 R94, RZ, RZ, 0x2 ;  /* 0x00000002ff5e7424 */ /* 0x000fce00078e00ff */
[----:B------:R-:W-:Y:S01]  /*ac30*/  BAR.SYNC.DEFER_BLOCKING 0x1, 0x100 ;  /* 0x0044000000007b1d */ /* 0x000fe20000010000 */
[----:B------:R-:W-:Y:S02]  /*ac40*/  F2FP.BF16.F32.PACK_AB R24, R25, R24 ;  /* 0x000000181918723e */ /* 0x000fe400000010ff */
[----:B------:R-:W-:Y:S02]  /*ac50*/  F2FP.BF16.F32.PACK_AB R25, R165, R26 ;  /* 0x0000001aa519723e */ /* 0x000fe400000010ff */
[----:B------:R-:W-:Y:S02]  /*ac60*/  F2FP.BF16.F32.PACK_AB R32, R33, R32 ;  /* 0x000000202120723e */ /* 0x000fe400000010ff */
[----:B------:R-:W-:Y:S02]  /*ac70*/  F2FP.BF16.F32.PACK_AB R26, R29, R28 ;  /* 0x0000001c1d1a723e */ /* 0x000fe400000010ff */
[----:B------:R-:W-:Y:S02]  /*ac80*/  F2FP.BF16.F32.PACK_AB R27, R164, R27 ;  /* 0x0000001ba41b723e */ /* 0x000fe400000010ff */
[----:B------:R-:W-:-:S02]  /*ac90*/  F2FP.BF16.F32.PACK_AB R33, R163, R34 ;  /* 0x00000022a321723e */ /* 0x000fc400000010ff */
[----:B------:R-:W-:Y:S02]  /*aca0*/  F2FP.BF16.F32.PACK_AB R40, R41, R40 ;  /* 0x000000282928723e */ /* 0x000fe400000010ff */
[----:B------:R-:W-:Y:S02]  /*acb0*/  F2FP.BF16.F32.PACK_AB R34, R37, R36 ;  /* 0x000000242522723e */ /* 0x000fe400000010ff */
[----:B------:R-:W-:Y:S02]  /*acc0*/  F2FP.BF16.F32.PACK_AB R35, R162, R35 ;  /* 0x00000023a223723e */ /* 0x000fe400000010ff */
[----:B------:R-:W-:Y:S02]  /*acd0*/  F2FP.BF16.F32.PACK_AB R41, R161, R42 ;  /* 0x0000002aa129723e */ /* 0x000fe400000010ff */
[----:B------:R-:W-:Y:S01]  /*ace0*/  F2FP.BF16.F32.PACK_AB R48, R49, R48 ;  /* 0x000000303130723e */ /* 0x000fe200000010ff */
[----:B------:R-:W-:Y:S01]  /*acf0*/  UMOV UR8, UR10 ;  /* 0x0000000a00087c82 */ /* 0x000fe20008000000 */
[----:B0-----:R-:W-:Y:S01]  /*ad00*/  UMOV UR9, UR4 ;  /* 0x0000000400097c82 */ /* 0x001fe20008000000 */
[----:B------:R-:W-:Y:S01]  /*ad10*/  F2FP.BF16.F32.PACK_AB R42, R45, R44 ;  /* 0x0000002c2d2a723e */ /* 0x000fe200000010ff */
[----:B------:R-:W-:Y:S01]  /*ad20*/  IMAD.WIDE R94, R225, R94, UR8 ;  /* 0x00000008e15e7e25 */ /* 0x000fe2000f8e025e */
[----:B------:R-:W-:-:S02]  /*ad30*/  F2FP.BF16.F32.PACK_AB R43, R160, R43 ;  /* 0x0000002ba02b723e */ /* 0x000fc400000010ff */
[----:B------:R-:W-:Y:S02]  /*ad40*/  F2FP.BF16.F32.PACK_AB R49, R159, R50 ;  /* 0x000000329f31723e */ /* 0x000fe400000010ff */
[C---:B------:R-:W-:Y:S02]  /*ad50*/  IADD3 R169, P1, R94.reuse, 0x20, RZ ;  /* 0x000000205ea97810 */ /* 0x040fe40007f3e0ff */
[C---:B------:R-:W-:Y:S02]  /*ad60*/  IADD3 R171, P0, R94.reuse, 0x40, RZ ;  /* 0x000000405eab7810 */ /* 0x040fe40007f1e0ff */
[C---:B------:R-:W-:Y:S01]  /*ad70*/  IADD3 R173, P4, R94.reuse, 0x60, RZ ;  /* 0x000000605ead7810 */ /* 0x040fe20007f9e0ff */
[--C-:B------:R-:W-:Y:S01]  /*ad80*/  IMAD.X R7, RZ, RZ, R95.reuse, P1 ;  /* 0x000000ffff077224 */ /* 0x100fe200008e065f */
[C---:B------:R-:W-:Y:S01]  /*ad90*/  IADD3 R175, P3, R94.reuse, 0x4000, RZ ;  /* 0x000040005eaf7810 */ /* 0x040fe20007f7e0ff */
[--C-:B------:R-:W-:Y:S01]  /*ada0*/  IMAD.X R9, RZ, RZ, R95.reuse, P0 ;  /* 0x000000ffff097224 */ /* 0x100fe200000e065f */
[----:B------:R-:W-:Y:S01]  /*adb0*/  LOP3.LUT R5, R94, 0x380, RZ, 0xc0, !PT ;  /* 0x000003805e057812 */ /* 0x000fe200078ec0ff */
[----:B------:R-:W-:Y:S01]  /*adc0*/  IMAD.X R11, RZ, RZ, R95, P4 ;  /* 0x000000ffff0b7224 */ /* 0x000fe200020e065f */
[----:B------:R-:W-:-:S02]  /*add0*/  LOP3.LUT R6, R169, 0x380, RZ, 0xc0, !PT ;  /* 0x00000380a9067812 */ /* 0x000fc400078ec0ff */
[C---:B------:R-:W-:Y:S02]  /*ade0*/  IADD3 R177, P6, R94.reuse, 0x4020, RZ ;  /* 0x000040205eb17810 */ /* 0x040fe40007fde0ff */
[C---:B------:R-:W-:Y:S02]  /*adf0*/  IADD3 R179, P5, R94.reuse, 0x4040, RZ ;  /* 0x000040405eb37810 */ /* 0x040fe40007fbe0ff */
[C---:B------:R-:W-:Y:S01]  /*ae00*/  IADD3 R181, P2, R94.reuse, 0x4060, RZ ;  /* 0x000040605eb57810 */ /* 0x040fe20007f5e0ff */
[--C-:B------:R-:W-:Y:S01]  /*ae10*/  IMAD.X R15, RZ, RZ, R95.reuse, P6 ;  /* 0x000000ffff0f7224 */ /* 0x100fe200030e065f */
[----:B------:R-:W-:Y:S01]  /*ae20*/  IADD3 R183, P1, R94, 0x8000, RZ ;  /* 0x000080005eb77810 */ /* 0x000fe20007f3e0ff */
[--C-:B------:R-:W-:Y:S01]  /*ae30*/  IMAD.X R19, RZ, RZ, R95.reuse, P5 ;  /* 0x000000ffff137224 */ /* 0x100fe200028e065f */
[----:B------:R-:W-:Y:S01]  /*ae40*/  LOP3.LUT R8, R171, 0x380, RZ, 0xc0, !PT ;  /* 0x00000380ab087812 */ /* 0x000fe200078ec0ff */
[--C-:B------:R-:W-:Y:S01]  /*ae50*/  IMAD.X R21, RZ, RZ, R95.reuse, P2 ;  /* 0x000000ffff157224 */ /* 0x100fe200010e065f */
[----:B------:R-:W-:Y:S01]  /*ae60*/  LOP3.LUT R10, R173, 0x380, RZ, 0xc0, !PT ;  /* 0x00000380ad0a7812 */ /* 0x000fe200078ec0ff */
[----:B------:R-:W-:Y:S01]  /*ae70*/  IMAD.X R31, RZ, RZ, R95, P1 ;  /* 0x000000ffff1f7224 */ /* 0x000fe200008e065f */
[----:B------:R-:W-:-:S02]  /*ae80*/  LOP3.LUT R12, R175, 0x380, RZ, 0xc0, !PT ;  /* 0x00000380af0c7812 */ /* 0x000fc400078ec0ff */
[----:B------:R-:W-:Y:S02]  /*ae90*/  SHF.R.U64 R5, R5, 0x3, RZ ;  /* 0x0000000305057819 */ /* 0x000fe400000012ff */
[----:B------:R-:W-:Y:S02]  /*aea0*/  SHF.R.U64 R6, R6, 0x3, RZ ;  /* 0x0000000306067819 */ /* 0x000fe400000012ff */
[----:B------:R-:W-:Y:S02]  /*aeb0*/  IADD3 R38, P0, R94, 0x8020, RZ ;  /* 0x000080205e267810 */ /* 0x000fe40007f1e0ff */
[----:B------:R-:W-:Y:S02]  /*aec0*/  SHF.R.U64 R8, R8, 0x3, RZ ;  /* 0x0000000308087819 */ /* 0x000fe400000012ff */
[----:B------:R-:W-:Y:S01]  /*aed0*/  LOP3.LUT R14, R177, 0x380, RZ, 0xc0, !PT ;  /* 0x00000380b10e7812 */ /* 0x000fe200078ec0ff */
[----:B------:R-:W-:Y:S01]  /*aee0*/  IMAD.X R39, RZ, RZ, R95, P0 ;  /* 0x000000ffff277224 */ /* 0x000fe200000e065f */
[----:B------:R-:W-:-:S02]  /*aef0*/  IADD3 R46, P4, R94, 0x8040, RZ ;  /* 0x000080405e2e7810 */ /* 0x000fc40007f9e0ff */
[----:B------:R-:W-:Y:S02]  /*af00*/  IADD3.X R13, RZ, R95, RZ, P3, !PT ;  /* 0x0000005fff0d7210 */ /* 0x000fe40001ffe4ff */
[----:B------:R-:W-:Y:S01]  /*af10*/  SHF.R.U64 R10, R10, 0x3, RZ ;  /* 0x000000030a0a7819 */ /* 0x000fe200000012ff */
[--C-:B------:R-:W-:Y:S01]  /*af20*/  IMAD.X R47, RZ, RZ, R95.reuse, P4 ;  /* 0x000000ffff2f7224 */ /* 0x100fe200020e065f */
[----:B------:R-:W-:Y:S02]  /*af30*/  LOP3.LUT R18, R179, 0x380, RZ, 0xc0, !PT ;  /* 0x00000380b3127812 */ /* 0x000fe400078ec0ff */
[C---:B------:R-:W-:Y:S02]  /*af40*/  IADD3 R54, P3, R94.reuse, 0x8060, RZ ;  /* 0x000080605e367810 */ /* 0x040fe40007f7e0ff */
[C---:B------:R-:W-:Y:S02]  /*af50*/  IADD3 R62, P6, R94.reuse, 0xc000, RZ ;  /* 0x0000c0005e3e7810 */ /* 0x040fe40007fde0ff */
[C---:B------:R-:W-:Y:S01]  /*af60*/  IADD3 R4, P5, R94.reuse, 0xc020, RZ ;  /* 0x0000c0205e047810 */ /* 0x040fe20007fbe0ff */
[----:B------:R-:W-:Y:S01]  /*af70*/  IMAD.X R55, RZ, RZ, R95, P3 ;  /* 0x000000ffff377224 */ /* 0x000fe200018e065f */
[----:B------:R-:W-:-:S02]  /*af80*/  IADD3 R78, P2, R94, 0xc040, RZ ;  /* 0x0000c0405e4e7810 */ /* 0x000fc40007f5e0ff */
[----:B------:R-:W-:Y:S01]  /*af90*/  IADD3 R167, P1, R94, 0xc060, RZ ;  /* 0x0000c0605ea77810 */ /* 0x000fe20007f3e0ff */
[--C-:B------:R-:W-:Y:S01]  /*afa0*/  IMAD.X R71, RZ, RZ, R95.reuse, P5 ;  /* 0x000000ffff477224 */ /* 0x100fe200028e065f */
[----:B------:R-:W-:Y:S01]  /*afb0*/  SHF.R.U64 R12, R12, 0x3, RZ ;  /* 0x000000030c0c7819 */ /* 0x000fe200000012ff */
[--C-:B------:R-:W-:Y:S01]  /*afc0*/  IMAD.X R79, RZ, RZ, R95.reuse, P2 ;  /* 0x000000ffff4f7224 */ /* 0x100fe200010e065f */
[----:B------:R-:W-:Y:S02]  /*afd0*/  LOP3.LUT R20, R181, 0x380, RZ, 0xc0, !PT ;  /* 0x00000380b5147812 */ /* 0x000fe400078ec0ff */
[----:B------:R-:W-:Y:S01]  /*afe0*/  LOP3.LUT R94, R5, R94, RZ, 0x3c, !PT ;  /* 0x0000005e055e7212 */ /* 0x000fe200078e3cff */
[----:B------:R-:W-:Y:S01]  /*aff0*/  IMAD.X R5, RZ, RZ, R95, P1 ;  /* 0x000000ffff057224 */ /* 0x000fe200008e065f */
[----:B------:R-:W-:Y:S02]  /*b000*/  LOP3.LUT R6, R6, R169, RZ, 0x3c, !PT ;  /* 0x000000a906067212 */ /* 0x000fe400078e3cff */
[----:B------:R-:W-:-:S02]  /*b010*/  LOP3.LUT R30, R183, 0x380, RZ, 0xc0, !PT ;  /* 0x00000380b71e7812 */ /* 0x000fc400078ec0ff */
[----:B------:R-:W-:Y:S02]  /*b020*/  LOP3.LUT R8, R8, R171, RZ, 0x3c, !PT ;  /* 0x000000ab08087212 */ /* 0x000fe400078e3cff */
[----:B------:R-:W-:Y:S02]  /*b030*/  SHF.R.U64 R14, R14, 0x3, RZ ;  /* 0x000000030e0e7819 */ /* 0x000fe400000012ff */
[----:B------:R-:W-:Y:S02]  /*b040*/  LOP3.LUT R169, R38, 0x380, RZ, 0xc0, !PT ;  /* 0x0000038026a97812 */ /* 0x000fe400078ec0ff */
[----:B------:R-:W-:Y:S02]  /*b050*/  LOP3.LUT R10, R10, R173, RZ, 0x3c, !PT ;  /* 0x000000ad0a0a7212 */ /* 0x000fe400078e3cff */
[----:B------:R-:W-:Y:S02]  /*b060*/  SHF.R.U64 R18, R18, 0x3, RZ ;  /* 0x0000000312127819 */ /* 0x000fe400000012ff */
[----:B------:R-:W-:-:S02]  /*b070*/  LOP3.LUT R171, R46, 0x380, RZ, 0xc0, !PT ;  /* 0x000003802eab7812 */ /* 0x000fc400078ec0ff */
[----:B------:R-:W-:Y:S02]  /*b080*/  LOP3.LUT R12, R12, R175, RZ, 0x3c, !PT ;  /* 0x000000af0c0c7212 */ /* 0x000fe400078e3cff */
[----:B------:R-:W-:Y:S02]  /*b090*/  SHF.R.U64 R20, R20, 0x3, RZ ;  /* 0x0000000314147819 */ /* 0x000fe400000012ff */
[----:B------:R-:W-:Y:S02]  /*b0a0*/  LOP3.LUT R173, R54, 0x380, RZ, 0xc0, !PT ;  /* 0x0000038036ad7812 */ /* 0x000fe400078ec0ff */
[----:B------:R-:W-:Y:S02]  /*b0b0*/  SHF.R.U64 R30, R30, 0x3, RZ ;  /* 0x000000031e1e7819 */ /* 0x000fe400000012ff */
[----:B------:R-:W-:Y:S02]  /*b0c0*/  LOP3.LUT R175, R62, 0x380, RZ, 0xc0, !PT ;  /* 0x000003803eaf7812 */ /* 0x000fe400078ec0ff */
[----:B------:R-:W-:-:S02]  /*b0d0*/  MOV R94, R94 ;  /* 0x0000005e005e7202 */ /* 0x000fc40000000f00 */
[----:B------:R-:W-:Y:S02]  /*b0e0*/  IADD3.X R63, RZ, R95, RZ, P6, !PT ;  /* 0x0000005fff3f7210 */ /* 0x000fe400037fe4ff */
[----:B------:R-:W-:Y:S01]  /*b0f0*/  LOP3.LUT R14, R14, R177, RZ, 0x3c, !PT ;  /* 0x000000b10e0e7212 */ /* 0x000fe200078e3cff */
[----:B------:R-:W-:Y:S01]  /*b100*/  STSM.16.M88.4 [R94], R24 ;  /* 0x000000185e007844 */ /* 0x000fe20000000200 */
[----:B------:R-:W-:Y:S02]  /*b110*/  SHF.R.U64 R169, R169, 0x3, RZ ;  /* 0x00000003a9a97819 */ /* 0x000fe400000012ff */
[----:B------:R-:W-:Y:S02]  /*b120*/  LOP3.LUT R70, R4, 0x380, RZ, 0xc0, !PT ;  /* 0x0000038004467812 */ /* 0x000fe400078ec0ff */
[----:B------:R-:W-:Y:S02]  /*b130*/  MOV R7, R6 ;  /* 0x0000000600077202 */ /* 0x000fe40000000f00 */
[----:B------:R-:W-:-:S02]  /*b140*/  LOP3.LUT R18, R18, R179, RZ, 0x3c, !PT ;  /* 0x000000b312127212 */ /* 0x000fc400078e3cff */
[----:B------:R-:W-:Y:S01]  /*b150*/  SHF.R.U64 R171, R171, 0x3, RZ ;  /* 0x00000003abab7819 */ /* 0x000fe200000012ff */
[----:B------:R0:W-:Y:S01]  /*b160*/  STSM.16.M88.4 [R7], R32 ;  /* 0x0000002007007844 */ /* 0x0001e20000000200 */
[----:B------:R-:W-:Y:S02]  /*b170*/  LOP3.LUT R95, R78, 0x380, RZ, 0xc0, !PT ;  /* 0x000003804e5f7812 */ /* 0x000fe400078ec0ff */
[----:B------:R-:W-:Y:S02]  /*b180*/  MOV R8, R8 ;  /* 0x0000000800087202 */ /* 0x000fe40000000f00 */
[----:B------:R-:W-:Y:S02]  /*b190*/  F2FP.BF16.F32.PACK_AB R56, R57, R56 ;  /* 0x000000383938723e */ /* 0x000fe400000010ff */
[----:B------:R-:W-:Y:S01]  /*b1a0*/  LOP3.LUT R20, R20, R181, RZ, 0x3c, !PT ;  /* 0x000000b514147212 */ /* 0x000fe200078e3cff */
[----:B------:R-:W-:Y:S01]  /*b1b0*/  STSM.16.M88.4 [R8], R40 ;  /* 0x0000002808007844 */ /* 0x000fe20000000200 */
[----:B------:R-:W-:-:S02]  /*b1c0*/  SHF.R.U64 R173, R173, 0x3, RZ ;  /* 0x00000003adad7819 */ /* 0x000fc400000012ff */
[----:B------:R-:W-:Y:S02]  /*b1d0*/  LOP3.LUT R165, R167, 0x380, RZ, 0xc0, !PT ;  /* 0x00000380a7a57812 */ /* 0x000fe400078ec0ff */
[----:B------:R-:W-:Y:S02]  /*b1e0*/  MOV R10, R10 ;  /* 0x0000000a000a7202 */ /* 0x000fe40000000f00 */
[----:B------:R-:W-:Y:S02]  /*b1f0*/  F2FP.BF16.F32.PACK_AB R50, R53, R52 ;  /* 0x000000343532723e */ /* 0x000fe400000010ff */
[----:B------:R-:W-:Y:S02]  /*b200*/  F2FP.BF16.F32.PACK_AB R51, R158, R51 ;  /* 0x000000339e33723e */ /* 0x000fe400000010ff */
[----:B------:R-:W-:Y:S02]  /*b210*/  F2FP.BF16.F32.PACK_AB R57, R157, R58 ;  /* 0x0000003a9d39723e */ /* 0x000fe400000010ff */
[----:B------:R-:W-:Y:S01]  /*b220*/  F2FP.BF16.F32.PACK_AB R64, R65, R64 ;  /* 0x000000404140723e */ /* 0x000fe200000010ff */
[----:B------:R1:W-:Y:S01]  /*b230*/  STSM.16.M88.4 [R10], R48 ;  /* 0x000000300a007844 */ /* 0x0003e20000000200 */
[----:B------:R-:W-:-:S02]  /*b240*/  LOP3.LUT R30, R30, R183, RZ, 0x3c, !PT ;  /* 0x000000b71e1e7212 */ /* 0x000fc400078e3cff */
[----:B------:R-:W-:Y:S02]  /*b250*/  SHF.R.U64 R175, R175, 0x3, RZ ;  /* 0x00000003afaf7819 */ /* 0x000fe400000012ff */
        /* <DEDUP_REMOVED lines=14> */
[----:B------:R-:W-:-:S02]  /*b340*/  R2UR UR12, R218 ;  /* 0x00000000da0c72ca */ /* 0x000fc400000e0000 */
[----:B------:R-:W-:Y:S02]  /*b350*/  R2UR UR11, R215 ;  /* 0x00000000d70b72ca */ /* 0x000fe400000e0000 */
[----:B------:R-:W-:Y:S02]  /*b360*/  LOP3.LUT R46, R171, R46, RZ, 0x3c, !PT ;  /* 0x0000002eab2e7212 */ /* 0x000fe400078e3cff */
[----:B------:R-:W-:Y:S02]  /*b370*/  SHF.R.U64 R95, R95, 0x3, RZ ;  /* 0x000000035f5f7819 */ /* 0x000fe400000012ff */
[----:B------:R-:W-:Y:S02]  /*b380*/  MOV R18, R18 ;  /* 0x0000001200127202 */ /* 0x000fe40000000f00 */
[----:B------:R-:W-:Y:S02]  /*b390*/  F2FP.BF16.F32.PACK_AB R74, R77, R76 ;  /* 0x0000004c4d4a723e */ /* 0x000fe400000010ff */
[----:B------:R-:W-:Y:S01]  /*b3a0*/  F2FP.BF16.F32.PACK_AB R75, R152, R75 ;  /* 0x0000004b984b723e */ /* 0x000fe200000010ff */
[----:B------:R-:W3:Y:S01]  /*b3b0*/  LDC R76, c[0x0][0xbe8] ;  /* 0x0002fa00ff4c7b82 */ /* 0x000ee20000000800 */
[----:B------:R-:W-:Y:S01]  /*b3c0*/  F2FP.BF16.F32.PACK_AB R81, R3, R82 ;  /* 0x000000520351723e */ /* 0x000fe200000010ff */
[----:B------:R-:W-:Y:S01]  /*b3d0*/  USHF.L.U64.HI UR15, UR11, 0x2, UR12 ;  /* 0x000000020b0f7899 */ /* 0x000fe2000801020c */
[----:B------:R-:W-:Y:S01]  /*b3e0*/  LOP3.LUT R54, R173, R54, RZ, 0x3c, !PT ;  /* 0x00000036ad367212 */ /* 0x000fe200078e3cff */
[----:B------:R2:W-:Y:S01]  /*b3f0*/  STSM.16.M88.4 [R18], R72 ;  /* 0x0000004812007844 */ /* 0x0005e20000000200 */
[----:B------:R-:W-:Y:S01]  /*b400*/  SHF.R.U64 R28, R165, 0x3, RZ ;  /* 0x00000003a51c7819 */ /* 0x000fe200000012ff */
[----:B------:R-:W-:Y:S01]  /*b410*/  ULDC.64 UR12, c[0x0][0xc00] ;  /* 0x00030000000c7ab9 */ /* 0x000fe20000000a00 */
[----:B------:R-:W-:Y:S01]  /*b420*/  MOV R20, R20 ;  /* 0x0000001400147202 */ /* 0x000fe20000000f00 */
[----:B------:R-:W-:Y:S01]  /*b430*/  UISETP.NE.U32.AND UP0, UPT, UR12, URZ, UPT ;  /* 0x0000003f0c00728c */ /* 0x000fe2000bf05070 */
[----:B------:R-:W-:Y:S01]  /*b440*/  F2FP.BF16.F32.PACK_AB R82, R85, R84 ;  /* 0x000000545552723e */ /* 0x000fe200000010ff */
[----:B------:R-:W-:Y:S01]  /*b450*/  USHF.L.U32 UR14, UR11, 0x2, URZ ;  /* 0x000000020b0e7899 */ /* 0x000fe2000800063f */
[----:B------:R-:W-:Y:S01]  /*b460*/  F2FP.BF16.F32.PACK_AB R83, R83, R86 ;  /* 0x000000565353723e */ /* 0x000fe200000010ff */
[----:B------:R-:W-:Y:S01]  /*b470*/  UISETP.NE.AND.EX UP0, UPT, UR13, URZ, UPT, UP0 ;  /* 0x0000003f0d00728c */ /* 0x000fe2000bf05300 */
[----:B------:R-:W-:Y:S01]  /*b480*/  F2FP.BF16.F32.PACK_AB R96, R97, R96 ;  /* 0x000000606160723e */ /* 0x000fe200000010ff */
[----:B------:R-:W-:Y:S01]  /*b490*/  UIADD3 UR4, UP1, UR14, UR12, URZ ;  /* 0x0000000c0e047290 */ /* 0x000fe2000ff3e03f */
[----:B------:R-:W-:Y:S01]  /*b4a0*/  LOP3.LUT R62, R175, R62, RZ, 0x3c, !PT ;  /* 0x0000003eaf3e7212 */ /* 0x000fe200078e3cff */
[----:B------:R2:W-:Y:S01]  /*b4b0*/  STSM.16.M88.4 [R20], R80 ;  /* 0x0000005014007844 */ /* 0x0005e20000000200 */
[----:B------:R-:W-:Y:S01]  /*b4c0*/  MOV R30, R30 ;  /* 0x0000001e001e7202 */ /* 0x000fe20000000f00 */
[----:B------:R-:W-:Y:S01]  /*b4d0*/  UIADD3.X UR11, UR15, UR13, URZ, UP1, !UPT ;  /* 0x0000000d0f0b7290 */ /* 0x000fe20008ffe43f */
[----:B------:R-:W-:-:S02]  /*b4e0*/  F2FP.BF16.F32.PACK_AB R84, R89, R88 ;  /* 0x000000585954723e */ /* 0x000fc400000010ff */
[----:B------:R-:W-:Y:S01]  /*b4f0*/  F2FP.BF16.F32.PACK_AB R85, R91, R90 ;  /* 0x0000005a5b55723e */ /* 0x000fe200000010ff */
[----:B------:R-:W-:Y:S01]  /*b500*/  ULDC.64 UR12, c[0x0][0xc08] ;  /* 0x00030200000c7ab9 */ /* 0x000fe20000000a00 */
[----:B------:R-:W-:Y:S02]  /*b510*/  F2FP.BF16.F32.PACK_AB R86, R93, R92 ;  /* 0x0000005c5d56723e */ /* 0x000fe400000010ff */
[----:B------:R-:W-:Y:S02]  /*b520*/  F2FP.BF16.F32.PACK_AB R87, R166, R87 ;  /* 0x00000057a657723e */ /* 0x000fe400000010ff */
[----:B------:R-:W-:Y:S02]  /*b530*/  F2FP.BF16.F32.PACK_AB R97, R99, R98 ;  /* 0x000000626361723e */ /* 0x000fe400000010ff */
[----:B------:R-:W-:Y:S01]  /*b540*/  F2FP.BF16.F32.PACK_AB R104, R105, R104 ;  /* 0x000000686968723e */ /* 0x000fe200000010ff */
[----:B------:R2:W-:Y:S01]  /*b550*/  STSM.16.M88.4 [R30], R84 ;  /* 0x000000541e007844 */ /* 0x0005e20000000200 */
[----:B------:R-:W-:-:S02]  /*b560*/  LOP3.LUT R70, R29, R4, RZ, 0x3c, !PT ;  /* 0x000000041d467212 */ /* 0x000fc400078e3cff */
[----:B------:R-:W-:Y:S02]  /*b570*/  MOV R38, R38 ;  /* 0x0000002600267202 */ /* 0x000fe40000000f00 */
        /* <DEDUP_REMOVED lines=19> */
[----:B------:R-:W-:-:S02]  /*b6b0*/  MOV R62, R62 ;  /* 0x0000003e003e7202 */ /* 0x000fc40000000f00 */
[----:B------:R-:W-:Y:S02]  /*b6c0*/  F2FP.BF16.F32.PACK_AB R122, R125, R124 ;  /* 0x0000007c7d7a723e */ /* 0x000fe400000010ff */
[----:B------:R-:W-:Y:S02]  /*b6d0*/  F2FP.BF16.F32.PACK_AB R123, R127, R126 ;  /* 0x0000007e7f7b723e */ /* 0x000fe400000010ff */
[----:B------:R-:W-:Y:S02]  /*b6e0*/  F2FP.BF16.F32.PACK_AB R129, R131, R130 ;  /* 0x000000828381723e */ /* 0x000fe400000010ff */
[----:B------:R-:W-:Y:S01]  /*b6f0*/  F2FP.BF16.F32.PACK_AB R136, R137, R136 ;  /* 0x000000888988723e */ /* 0x000fe200000010ff */
[----:B------:R2:W-:Y:S01]  /*b700*/  STSM.16.M88.4 [R62], R120 ;  /* 0x000000783e007844 */ /* 0x0005e20000000200 */
[----:B------:R-:W-:Y:S02]  /*b710*/  MOV R70, R70 ;  /* 0x0000004600467202 */ /* 0x000fe40000000f00 */
[----:B------:R-:W-:-:S02]  /*b720*/  F2FP.BF16.F32.PACK_AB R130, R133, R132 ;  /* 0x000000848582723e */ /* 0x000fc400000010ff */
[----:B------:R-:W-:Y:S02]  /*b730*/  F2FP.BF16.F32.PACK_AB R131, R135, R134 ;  /* 0x000000868783723e */ /* 0x000fe400000010ff */
[----:B------:R-:W-:Y:S02]  /*b740*/  F2FP.BF16.F32.PACK_AB R137, R139, R138 ;  /* 0x0000008a8b89723e */ /* 0x000fe400000010ff */
[----:B------:R-:W-:Y:S01]  /*b750*/  F2FP.BF16.F32.PACK_AB R144, R145, R144 ;  /* 0x000000909190723e */ /* 0x000fe200000010ff */
[----:B------:R2:W-:Y:S01]  /*b760*/  STSM.16.M88.4 [R70], R128 ;  /* 0x0000008046007844 */ /* 0x0005e20000000200 */
[----:B------:R-:W-:Y:S02]  /*b770*/  MOV R78, R78 ;  /* 0x0000004e004e7202 */ /* 0x000fe40000000f00 */
[----:B------:R-:W-:Y:S02]  /*b780*/  F2FP.BF16.F32.PACK_AB R138, R141, R140 ;  /* 0x0000008c8d8a723e */ /* 0x000fe400000010ff */
[----:B------:R-:W-:-:S02]  /*b790*/  F2FP.BF16.F32.PACK_AB R139, R143, R142 ;  /* 0x0000008e8f8b723e */ /* 0x000fc400000010ff */
[----:B------:R-:W-:Y:S02]  /*b7a0*/  F2FP.BF16.F32.PACK_AB R145, R147, R146 ;  /* 0x000000929391723e */ /* 0x000fe400000010ff */
[----:B------:R-:W-:Y:S01]  /*b7b0*/  MOV R6, R4 ;  /* 0x0000000400067202 */ /* 0x000fe20000000f00 */
[----:B------:R2:W-:Y:S01]  /*b7c0*/  STSM.16.M88.4 [R78], R136 ;  /* 0x000000884e007844 */ /* 0x0005e20000000200 */
[----:B------:R-:W-:Y:S01]  /*b7d0*/  F2FP.BF16.F32.PACK_AB R146, R149, R148 ;  /* 0x000000949592723e */ /* 0x000fe200000010ff */
[----:B------:R-:W-:Y:S01]  /*b7e0*/  IMAD.U32 R4, RZ, RZ, UR4 ;  /* 0x00000004ff047e24 */ /* 0x000fe2000f8e00ff */
[----:B------:R-:W-:Y:S01]  /*b7f0*/  F2FP.BF16.F32.PACK_AB R147, R151, R150 ;  /* 0x000000969793723e */ /* 0x000fe200000010ff */
[----:B------:R-:W-:Y:S01]  /*b800*/  IMAD.U32 R5, RZ, RZ, UR11 ;  /* 0x0000000bff057e24 */ /* 0x000fe2000f8e00ff */
[----:B------:R-:W-:-:S03]  /*b810*/  PLOP3.LUT P0, PT, PT, PT, UP0, 0x80, 0x0 ;  /* 0x000000000000781c */ /* 0x000fc60003f0f008 */
[----:B------:R2:W-:Y:S01]  /*b820*/  STSM.16.M88.4 [R6], R144 ;  /* 0x0000009006007844 */ /* 0x0005e20000000200 */
[----:B------:R-:W-:Y:S09]  /*b830*/  BAR.SYNC.DEFER_BLOCKING 0x1, 0x100 ;  /* 0x0044000000007b1d */ /* 0x000ff20000010000 */
[----:B------:R-:W4:Y:S01]  /*b840*/  @P0 LDG.E R3, desc[UR36][R4.64] ;  /* 0x0000002404030981 */ /* 0x000f22000c1e1900 */
[----:B------:R-:W-:Y:S01]  /*b850*/  UISETP.NE.U32.AND UP1, UPT, UR12, URZ, UPT ;  /* 0x0000003f0c00728c */ /* 0x000fe2000bf25070 */
[----:B---3--:R-:W-:Y:S01]  /*b860*/  ISETP.NE.AND P1, PT, R76, 0x1, PT ;  /* 0x000000014c00780c */ /* 0x008fe20003f25270 */
[----:B------:R-:W-:Y:S01]  /*b870*/  ULDC UR11, c[0x0][0xa88] ;  /* 0x0002a200000b7ab9 */ /* 0x000fe20000000800 */
[----:B------:R-:W-:Y:S01]  /*b880*/  UMOV UR4, URZ ;  /* 0x0000003f00047c82 */ /* 0x000fe20008000000 */
[----:B------:R-:W-:-:S06]  /*b890*/  UISETP.NE.AND.EX UP1, UPT, UR13, URZ, UPT, UP1 ;  /* 0x0000003f0d00728c */ /* 0x000fcc000bf25310 */
[----:B------:R-:W-:-:S04]  /*b8a0*/  PLOP3.LUT P2, PT, PT, PT, UP1, 0x80, 0x0 ;  /* 0x000000000000781c */ /* 0x000fc80003f4f018 */
[----:B0-----:R-:W0:Y:S01]  /*b8b0*/  @P1 LDC R7, c[0x0][0xbec] ;  /* 0x0002fb00ff071b82 */ /* 0x001e220000000800 */
[----:B------:R-:W-:-:S04]  /*b8c0*/  @UP1 UIADD3 UR12, UP2, UR14, UR12, URZ ;  /* 0x0000000c0e0c1290 */ /* 0x000fc8000ff5e03f */
[----:B------:R-:W-:Y:S02]  /*b8d0*/  @UP1 UIADD3.X UR13, UR15, UR13, URZ, UP2, !UPT ;  /* 0x0000000d0f0d1290 */ /* 0x000fe400097fe43f */
[----:B-1----:R-:W-:Y:S01]  /*b8e0*/  IMAD.U32 R10, RZ, RZ, UR12 ;  /* 0x0000000cff0a7e24 */ /* 0x002fe2000f8e00ff */
[----:B------:R-:W1:Y:S03]  /*b8f0*/  @P1 LDC R9, c[0x0][0xbf0] ;  /* 0x0002fc00ff091b82 */ /* 0x000e660000000800 */
[----:B------:R-:W-:Y:S02]  /*b900*/  MOV R11, UR13 ;  /* 0x0000000d000b7c02 */ /* 0x000fe40008000f00 */
[----:B----4-:R-:W-:Y:S01]  /*b910*/  @P0 R2UR UR4, R3 ;  /* 0x00000000030402ca */ /* 0x010fe200000e0000 */
[----:B------:R-:W-:-:S06]  /*b920*/  IMAD.U32 R3, RZ, RZ, UR11 ;  /* 0x0000000bff037e24 */ /* 0x000fcc000f8e00ff */
[----:B------:R2:W5:Y:S01]  /*b930*/  @P2 LDG.E R3, desc[UR36][R10.64] ;  /* 0x000000240a032981 */ /* 0x000562000c1e1900 */
[----:B01----:R-:W-:Y:S07]  /*b940*/  @P2 BRA `(.L_x_211) ;  /* 0x0000000000102947 */ /* 0x003fee0003800000 */
[----:B------:R-:W-:Y:S05]  /*b950*/  @!P0 BRA `(.L_x_211) ;  /* 0x00000000000c8947 */ /* 0x000fea0003800000 */
[----:B--2---:R-:W2:Y:S04]  /*b960*/  LDG.E R6, desc[UR36][R4.64] ;  /* 0x0000002404067981 */ /* 0x004ea8000c1e1900 */
[----:B-----5:R-:W2:Y:S02]  /*b970*/  LDG.E R3, desc[UR36][R4.64+0x4] ;  /* 0x0000042404037981 */ /* 0x020ea4000c1e1900 */
[----:B--2---:R-:W-:-:S07]  /*b980*/  IMAD.IADD R3, R3, 0x1, -R6 ;  /* 0x0000000103037824 */ /* 0x004fce00078e0a06 */
.L_x_211:
[----:B------:R-:W-:Y:S01]  /*b990*/  R2UR UR22, R214 ;  /* 0x00000000d61672ca */ /* 0x000fe200000e0000 */
[----:B------:R-:W-:Y:S01]  /*b9a0*/  ULDC.64 UR16, c[0x0][0xb90] ;  /* 0x0002e40000107ab9 */ /* 0x000fe20000000a00 */
[----:B------:R-:W-:Y:S01]  /*b9b0*/  R2UR UR21, R216 ;  /* 0x00000000d81572ca */ /* 0x000fe200000e0000 */
[----:B------:R-:W-:Y:S01]  /*b9c0*/  USHF.R.S32.HI UR13, URZ, 0x1f, UR4 ;  /* 0x0000001f3f0d7899 */ /* 0x000fe20008011404 */
[----:B------:R-:W-:Y:S01]  /*b9d0*/  R2UR UR20, R218 ;  /* 0x00000000da1472ca */ /* 0x000fe200000e0000 */
[----:B------:R-:W-:Y:S01]  /*b9e0*/  UMOV UR12, UR4 ;  /* 0x00000004000c7c82 */ /* 0x000fe20008000000 */
[----:B------:R-:W-:Y:S01]  /*b9f0*/  R2UR UR19, R215 ;  /* 0x00000000d71372ca */ /* 0x000fe200000e0000 */
[----:B-----5:R-:W-:-:S06]  /*ba00*/  IMAD R79, R3, R76, RZ ;  /* 0x0000004c034f7224 */ /* 0x020fcc00078e02ff */
[----:B------:R-:W-:Y:S02]  /*ba10*/  USHF.R.S32.HI UR18, URZ, 0x1f, UR22 ;  /* 0x0000001f3f127899 */ /* 0x000fe40008011416 */
[----:B------:R-:W-:Y:S01]  /*ba20*/  IMAD.U32 R5, RZ, RZ, UR21 ;  /* 0x00000015ff057e24 */ /* 0x000fe2000f8e00ff */
[----:B------:R-:W-:Y:S02]  /*ba30*/  UIMAD.WIDE.U32 UR14, UR22, UR16, UR12 ;  /* 0x00000010160e72a5 */ /* 0x000fe4000f8e000c */
[----:B------:R-:W-:Y:S01]  /*ba40*/  UIMAD UR11, UR18, UR16, URZ ;  /* 0x00000010120b72a4 */ /* 0x000fe2000f8e023f */
[----:B------:R-:W-:Y:S01]  /*ba50*/  IMAD R8, R5, 0x80, R224 ;  /* 0x0000008005087824 */ /* 0x000fe200078e02e0 */
[----:B------:R-:W-:Y:S01]  /*ba60*/  USEL UR20, UR20, URZ, !UP0 ;  /* 0x0000003f14147287 */ /* 0x000fe2000c000000 */
[----:B------:R-:W-:Y:S01]  /*ba70*/  IMAD.MOV.U32 R5, RZ, RZ, 0x2 ;  /* 0x00000002ff057424 */ /* 0x000fe200078e00ff */
[----:B------:R-:W-:Y:S01]  /*ba80*/  UIMAD UR11, UR22, UR17, UR11 ;  /* 0x00000011160b72a4 */ /* 0x000fe2000f8e020b */
[----:B------:R-:W-:Y:S01]  /*ba90*/  @P1 IMAD.HI.U32 R4, R8, R7, RZ ;  /* 0x0000000708041227 */ /* 0x000fe200078e00ff */
[----:B------:R-:W-:Y:S01]  /*baa0*/  USEL UR19, UR19, URZ, !UP0 ;  /* 0x0000003f13137287 */ /* 0x000fe2000c000000 */
[----:B------:R-:W-:-:S02]  /*bab0*/  ULDC.64 UR16, c[0x0][0xb98] ;  /* 0x0002e60000107ab9 */ /* 0x000fc40000000a00 */
[----:B--2---:R-:W-:Y:S01]  /*bac0*/  IMAD.MOV.U32 R6, RZ, RZ, R8 ;  /* 0x000000ffff067224 */ /* 0x004fe200078e0008 */
[----:B------:R-:W-:Y:S01]  /*bad0*/  UIADD3 UR15, UR15, UR11, URZ ;  /* 0x0000000b0f0f7290 */ /* 0x000fe2000fffe03f */
[----:B------:R-:W-:Y:S01]  /*bae0*/  @P1 SHF.R.U32.HI R6, RZ, R9, R4 ;  /* 0x00000009ff061219 */ /* 0x000fe20000011604 */
[----:B------:R-:W-:Y:S01]  /*baf0*/  UIMAD UR11, UR20, UR16, URZ ;  /* 0x00000010140b72a4 */ /* 0x000fe2000f8e023f */
[----:B------:R-:W-:Y:S01]  /*bb00*/  IMAD R4, R217, 0x40, R17 ;  /* 0x00000040d9047824 */ /* 0x000fe200078e0211 */
[----:B------:R-:W-:Y:S01]  /*bb10*/  UIMAD.WIDE.U32 UR14, UR19, UR16, UR14 ;  /* 0x00000010130e72a5 */ /* 0x000fe2000f8e000e */
[--C-:B------:R-:W-:Y:S01]  /*bb20*/  SHF.R.S32.HI R7, RZ, 0x1f, R6.reuse ;  /* 0x0000001fff077819 */ /* 0x100fe20000011406 */
[----:B------:R-:W-:Y:S01]  /*bb30*/  UIMAD UR11, UR19, UR17, UR11 ;  /* 0x00000011130b72a4 */ /* 0x000fe2000f8e020b */
[----:B------:R-:W-:Y:S02]  /*bb40*/  IMAD.MOV R9, RZ, RZ, -R6 ;  /* 0x000000ffff097224 */ /* 0x000fe400078e0a06 */
[----:B------:R-:W-:Y:S01]  /*bb50*/  IMAD.WIDE R4, R4, R5, UR8 ;  /* 0x0000000804047e25 */ /* 0x000fe2000f8e0205 */
[----:B------:R-:W-:Y:S01]  /*bb60*/  IADD3 R6, P0, R6, UR14, RZ ;  /* 0x0000000e06067c10 */ /* 0x000fe2000ff1e0ff */
[----:B------:R-:W-:-:S02]  /*bb70*/  ULDC.64 UR8, c[0x0][0xb88] ;  /* 0x0002e20000087ab9 */ /* 0x000fc40000000a00 */
[----:B------:R-:W-:Y:S01]  /*bb80*/  IMAD R9, R76, R9, R8 ;  /* 0x000000094c097224 */ /* 0x000fe200078e0208 */
[----:B------:R-:W-:Y:S02]  /*bb90*/  MOV R8, UR11 ;  /* 0x0000000b00087c02 */ /* 0x000fe40008000f00 */
[C---:B------:R-:W-:Y:S02]  /*bba0*/  IADD3 R11, P5, R4.reuse, 0x1000, RZ ;  /* 0x00001000040b7810 */ /* 0x040fe40007fbe0ff */
[----:B------:R-:W-:Y:S01]  /*bbb0*/  IADD3.X R7, R7, UR15, R8, P0, !PT ;  /* 0x0000000f07077c10 */ /* 0x000fe200087fe408 */
[----:B------:R-:W-:Y:S01]  /*bbc0*/  ULDC.64 UR14, c[0x0][0xaa0] ;  /* 0x0002a800000e7ab9 */ /* 0x000fe20000000a00 */
[----:B------:R-:W-:Y:S02]  /*bbd0*/  LOP3.LUT R10, R11, 0x380, RZ, 0xc0, !PT ;  /* 0x000003800b0a7812 */ /* 0x000fe400078ec0ff */
[----:B------:R-:W-:Y:S01]  /*bbe0*/  SHF.R.S32.HI R8, RZ, 0x1f, R9 ;  /* 0x0000001fff087819 */ /* 0x000fe20000011409 */
[----:B------:R-:W-:Y:S01]  /*bbf0*/  IMAD.WIDE.U32 R6, R9, UR8, R6 ;  /* 0x0000000809067c25 */ /* 0x000fe2000f8e0006 */
[----:B------:R-:W-:-:S02]  /*bc00*/  IADD3 R25, P0, R4, 0x3000, RZ ;  /* 0x0000300004197810 */ /* 0x000fc40007f1e0ff */
[----:B------:R-:W-:Y:S01]  /*bc10*/  IADD3 R29, P3, R4, 0x4000, RZ ;  /* 0x00004000041d7810 */ /* 0x000fe20007f7e0ff */
[----:B------:R-:W-:Y:S01]  /*bc20*/  IMAD R14, R8, UR8, RZ ;  /* 0x00000008080e7c24 */ /* 0x000fe2000f8e02ff */
[----:B------:R-:W-:Y:S02]  /*bc30*/  SHF.R.U64 R10, R10, 0x3, RZ ;  /* 0x000000030a0a7819 */ /* 0x000fe400000012ff */
[----:B------:R-:W-:Y:S02]  /*bc40*/  LOP3.LUT R24, R25, 0x380, RZ, 0xc0, !PT ;  /* 0x0000038019187812 */ /* 0x000fe400078ec0ff */
[----:B------:R-:W-:Y:S02]  /*bc50*/  IADD3 R33, P2, R4, 0x5000, RZ ;  /* 0x0000500004217810 */ /* 0x000fe40007f5e0ff */
[----:B------:R-:W-:Y:S02]  /*bc60*/  LOP3.LUT R28, R29, 0x380, RZ, 0xc0, !PT ;  /* 0x000003801d1c7812 */ /* 0x000fe400078ec0ff */
[----:B------:R-:W-:Y:S01]  /*bc70*/  LOP3.LUT R8, R10, R11, RZ, 0x3c, !PT ;  /* 0x0000000b0a087212 */ /* 0x000fe200078e3cff */
[----:B------:R-:W-:Y:S01]  /*bc80*/  IMAD R11, R9, UR9, R14 ;  /* 0x00000009090b7c24 */ /* 0x000fe2000f8e020e */
[----:B------:R-:W-:Y:S01]  /*bc90*/  SHF.R.U64 R24, R24, 0x3, RZ ;  /* 0x0000000318187819 */ /* 0x000fe200000012ff */
[----:B------:R-:W-:Y:S01]  /*bca0*/  ULDC.64 UR8, c[0x0][0xb50] ;  /* 0x0002d40000087ab9 */ /* 0x000fe20000000a00 */
[----:B------:R-:W-:Y:S01]  /*bcb0*/  LOP3.LUT R32, R33, 0x380, RZ, 0xc0, !PT ;  /* 0x0000038021207812 */ /* 0x000fe200078ec0ff */
[----:B------:R-:W-:Y:S01]  /*bcc0*/  IMAD.IADD R7, R7, 0x1, R11 ;  /* 0x0000000107077824 */ /* 0x000fe200078e020b */
[----:B------:R-:W-:Y:S01]  /*bcd0*/  SHF.R.U64 R28, R28, 0x3, RZ ;  /* 0x000000031c1c7819 */ /* 0x000fe200000012ff */
[----:B------:R-:W-:Y:S01]  /*bce0*/  IMAD.X R9, RZ, RZ, R5, P5 ;  /* 0x000000ffff097224 */ /* 0x000fe200028e0605 */
[----:B------:R-:W-:-:S02]  /*bcf0*/  LEA R11, P6, R6, UR8, 0x2 ;  /* 0x00000008060b7c11 */ /* 0x000fc4000f8c10ff */
[----:B------:R-:W-:Y:S01]  /*bd00*/  LOP3.LUT R24, R24, R25, RZ, 0x3c, !PT ;  /* 0x0000001918187212 */ /* 0x000fe200078e3cff */
[--C-:B------:R-:W-:Y:S01]  /*bd10*/  IMAD.X R25, RZ, RZ, R5.reuse, P0 ;  /* 0x000000ffff197224 */ /* 0x100fe200000e0605 */
[----:B------:R-:W-:Y:S01]  /*bd20*/  SHF.R.U64 R32, R32, 0x3, RZ ;  /* 0x0000000320207819 */ /* 0x000fe200000012ff */
[----:B------:R-:W-:Y:S01]  /*bd30*/  SHFL.IDX PT, R18, R11, RZ, 0x1c1f ;  /* 0x001c1fff0b127589 */ /* 0x000fe200000e0000 */
[----:B------:R-:W-:Y:S01]  /*bd40*/  LOP3.LUT R28, R28, R29, RZ, 0x3c, !PT ;  /* 0x0000001d1c1c7212 */ /* 0x000fe200078e3cff */
[----:B------:R-:W-:Y:S01]  /*bd50*/  IMAD.X R29, RZ, RZ, R5, P3 ;  /* 0x000000ffff1d7224 */ /* 0x000fe200018e0605 */
[C---:B------:R-:W-:Y:S01]  /*bd60*/  IADD3 R57, P0, R4.reuse, 0x9000, RZ ;  /* 0x0000900004397810 */ /* 0x040fe20007f1e0ff */
[----:B------:R-:W-:Y:S01]  /*bd70*/  SHFL.IDX PT, R20, R11, 0x1, 0x1c1f ;  /* 0x003c1f000b147f89 */ /* 0x000fe200000e0000 */
[----:B------:R-:W-:Y:S02]  /*bd80*/  IADD3 R45, P3, R4, 0xa000, RZ ;  /* 0x0000a000042d7810 */ /* 0x000fe40007f7e0ff */
[----:B------:R-:W-:Y:S01]  /*bd90*/  LEA.HI.X R14, R6, UR9, R7, 0x2, P6 ;  /* 0x00000009060e7c11 */ /* 0x000fe2000b0f1407 */
[----:B------:R-:W-:Y:S01]  /*bda0*/  IMAD.U32 R7, RZ, RZ, UR21 ;  /* 0x00000015ff077e24 */ /* 0x000fe2000f8e00ff */
[----:B------:R-:W-:Y:S01]  /*bdb0*/  LOP3.LUT R32, R32, R33, RZ, 0x3c, !PT ;  /* 0x0000002120207212 */ /* 0x000fe200078e3cff */
[----:B------:R-:W-:Y:S01]  /*bdc0*/  IMAD.X R33, RZ, RZ, R5, P2 ;  /* 0x000000ffff217224 */ /* 0x000fe200010e0605 */
[----:B------:R-:W-:Y:S01]  /*bdd0*/  LOP3.LUT R56, R57, 0x380, RZ, 0xc0, !PT ;  /* 0x0000038039387812 */ /* 0x000fe200078ec0ff */
[----:B------:R-:W0:Y:S01]  /*bde0*/  SHFL.IDX PT, R19, R14, RZ, 0x1c1f ;  /* 0x001c1fff0e137589 */ /* 0x000e2200000e0000 */
[----:B------:R-:W-:Y:S01]  /*bdf0*/  IADD3 R49, P2, R4, 0xb000, RZ ;  /* 0x0000b00004317810 */ /* 0x000fe20007f5e0ff */
[----:B------:R-:W-:Y:S01]  /*be00*/  IMAD R26, R7, 0x80, R222 ;  /* 0x00000080071a7824 */ /* 0x000fe200078e02de */
[----:B------:R-:W-:Y:S01]  /*be10*/  LOP3.LUT R44, R45, 0x380, RZ, 0xc0, !PT ;  /* 0x000003802d2c7812 */ /* 0x000fe200078ec0ff */
[----:B------:R-:W1:Y:S01]  /*be20*/  SHFL.IDX PT, R21, R14, 0x1, 0x1c1f ;  /* 0x003c1f000e157f89 */ /* 0x000e6200000e0000 */
[----:B------:R-:W-:Y:S01]  /*be30*/  SHF.R.U64 R56, R56, 0x3, RZ ;  /* 0x0000000338387819 */ /* 0x000fe200000012ff */
[----:B------:R-:W-:Y:S01]  /*be40*/  VIADD R6, R26, 0x8 ;  /* 0x000000081a067836 */ /* 0x000fe20000000000 */
[----:B------:R-:W-:-:S02]  /*be50*/  LOP3.LUT R48, R49, 0x380, RZ, 0xc0, !PT ;  /* 0x0000038031307812 */ /* 0x000fc400078ec0ff */
[----:B------:R-:W-:Y:S02]  /*be60*/  SHF.R.U64 R44, R44, 0x3, RZ ;  /* 0x000000032c2c7819 */ /* 0x000fe400000012ff */
[----:B------:R-:W-:Y:S01]  /*be70*/  LOP3.LUT R56, R56, R57, RZ, 0x3c, !PT ;  /* 0x0000003938387212 */ /* 0x000fe200078e3cff */
[--C-:B------:R-:W-:Y:S01]  /*be80*/  IMAD.X R57, RZ, RZ, R5.reuse, P0 ;  /* 0x000000ffff397224 */ /* 0x100fe200000e0605 */
[----:B------:R-:W-:Y:S02]  /*be90*/  SHF.R.U64 R48, R48, 0x3, RZ ;  /* 0x0000000330307819 */ /* 0x000fe400000012ff */
[----:B------:R-:W-:Y:S01]  /*bea0*/  LOP3.LUT R44, R44, R45, RZ, 0x3c, !PT ;  /* 0x0000002d2c2c7212 */ /* 0x000fe200078e3cff */
[----:B------:R-:W-:Y:S01]  /*beb0*/  IMAD.X R45, RZ, RZ, R5, P3 ;  /* 0x000000ffff2d7224 */ /* 0x000fe200018e0605 */
[----:B------:R-:W-:Y:S02]  /*bec0*/  LOP3.LUT P0, RZ, R220, 0x3, RZ, 0xc0, !PT ;  /* 0x00000003dcff7812 */ /* 0x000fe4000780c0ff */
[----:B------:R-:W-:-:S02]  /*bed0*/  IADD3 R10, P3, R4, 0xf000, RZ ;  /* 0x0000f000040a7810 */ /* 0x000fc40007f7e0ff */
[----:B------:R-:W-:Y:S01]  /*bee0*/  LOP3.LUT R48, R48, R49, RZ, 0x3c, !PT ;  /* 0x0000003130307212 */ /* 0x000fe200078e3cff */
[--C-:B------:R-:W-:Y:S01]  /*bef0*/  IMAD.X R49, RZ, RZ, R5.reuse, P2 ;  /* 0x000000ffff317224 */ /* 0x100fe200010e0605 */
[-C--:B------:R-:W-:Y:S02]  /*bf00*/  ISETP.GE.OR P2, PT, R26, R79.reuse, P0 ;  /* 0x0000004f1a00720c */ /* 0x080fe40000746670 */
[----:B------:R-:W-:Y:S01]  /*bf10*/  IADD3 R13, P4, R4, 0x2000, RZ ;  /* 0x00002000040d7810 */ /* 0x000fe20007f9e0ff */
[----:B------:R-:W-:Y:S01]  /*bf20*/  UIMAD UR11, UR13, UR14, URZ ;  /* 0x0000000e0d0b72a4 */ /* 0x000fe2000f8e023f */
[----:B------:R-:W-:Y:S02]  /*bf30*/  LOP3.LUT R3, R10, 0x380, RZ, 0xc0, !PT ;  /* 0x000003800a037812 */ /* 0x000fe400078ec0ff */
[----:B------:R-:W-:Y:S01]  /*bf40*/  IADD3 R41, P5, R4, 0x7000, RZ ;  /* 0x0000700004297810 */ /* 0x000fe20007fbe0ff */
[----:B------:R-:W-:Y:S01]  /*bf50*/  UIMAD.WIDE.U32 UR8, UR4, UR14, URZ ;  /* 0x0000000e040872a5 */ /* 0x000fe2000f8e003f */
[----:B------:R-:W-:Y:S01]  /*bf60*/  ISETP.GE.OR P0, PT, R6, R79, P0 ;  /* 0x0000004f0600720c */ /* 0x000fe20000706670 */
[----:B------:R-:W-:Y:S01]  /*bf70*/  ULDC.64 UR12, c[0x0][0xae8] ;  /* 0x0002ba00000c7ab9 */ /* 0x000fe20000000a00 */
[----:B------:R-:W-:Y:S01]  /*bf80*/  SHF.R.U64 R3, R3, 0x3, RZ ;  /* 0x0000000303037819 */ /* 0x000fe200000012ff */
[----:B------:R-:W-:Y:S01]  /*bf90*/  IMAD.X R53, RZ, RZ, R5, P3 ;  /* 0x000000ffff357224 */ /* 0x000fe200018e0605 */
[----:B------:R-:W-:Y:S01]  /*bfa0*/  LOP3.LUT R12, R13, 0x380, RZ, 0xc0, !PT ;  /* 0x000003800d0c7812 */ /* 0x000fe200078ec0ff */
[----:B0-----:R0:W-:Y:S01]  /*bfb0*/  @!P2 ST.E desc[UR36][R18.64], R0 ;  /* 0x000000001200a985 */ /* 0x0011e2000c101924 */
[----:B------:R-:W-:-:S02]  /*bfc0*/  LOP3.LUT R52, R3, R10, RZ, 0x3c, !PT ;  /* 0x0000000a03347212 */ /* 0x000fc400078e3cff */
[----:B------:R-:W2:Y:S01]  /*bfd0*/  @P1 LDC R3, c[0x0][0xbec] ;  /* 0x0002fb00ff031b82 */ /* 0x000ea20000000800 */
[----:B------:R-:W-:Y:S02]  /*bfe0*/  SHF.R.U64 R12, R12, 0x3, RZ ;  /* 0x000000030c0c7819 */ /* 0x000fe400000012ff */
[----:B------:R-:W-:Y:S02]  /*bff0*/  IADD3 R37, P6, R4, 0x6000, RZ ;  /* 0x0000600004257810 */ /* 0x000fe40007fde0ff */
[----:B-1----:R1:W-:Y:S01]  /*c000*/  @!P0 ST.E desc[UR36][R20.64], R2 ;  /* 0x0000000214008985 */ /* 0x0023e2000c101924 */
[----:B------:R-:W-:Y:S01]  /*c010*/  LOP3.LUT R12, R12, R13, RZ, 0x3c, !PT ;  /* 0x0000000d0c0c7212 */ /* 0x000fe200078e3cff */
[----:B------:R-:W-:Y:S01]  /*c020*/  IMAD.X R13, RZ, RZ, R5, P4 ;  /* 0x000000ffff0d7224 */ /* 0x000fe200020e0605 */
[----:B------:R-:W-:Y:S01]  /*c030*/  IADD3 R65, P4, R4, 0x8000, RZ ;  /* 0x0000800004417810 */ /* 0x000fe20007f9e0ff */
[----:B------:R-:W-:Y:S01]  /*c040*/  UIMAD UR11, UR4, UR15, UR11 ;  /* 0x0000000f040b72a4 */ /* 0x000fe2000f8e020b */
[----:B------:R-:W-:-:S02]  /*c050*/  LOP3.LUT R36, R37, 0x380, RZ, 0xc0, !PT ;  /* 0x0000038025247812 */ /* 0x000fc400078ec0ff */
[----:B------:R-:W-:Y:S01]  /*c060*/  LOP3.LUT R40, R41, 0x380, RZ, 0xc0, !PT ;  /* 0x0000038029287812 */ /* 0x000fe200078ec0ff */
[----:B0-----:R-:W-:Y:S01]  /*c070*/  IMAD R0, R213, 0x20, R217 ;  /* 0x00000020d5007824 */ /* 0x001fe200078e02d9 */
[----:B------:R-:W-:Y:S02]  /*c080*/  LOP3.LUT R64, R65, 0x380, RZ, 0xc0, !PT ;  /* 0x0000038041407812 */ /* 0x000fe400078ec0ff */
[----:B------:R-:W-:Y:S01]  /*c090*/  LOP3.LUT R7, R4, 0x380, RZ, 0xc0, !PT ;  /* 0x0000038004077812 */ /* 0x000fe200078ec0ff */
[----:B-1----:R-:W0:Y:S01]  /*c0a0*/  @P1 LDC R21, c[0x0][0xbf0] ;  /* 0x0002fc00ff151b82 */ /* 0x002e220000000800 */
[----:B------:R-:W-:Y:S01]  /*c0b0*/  SHF.R.U64 R36, R36, 0x3, RZ ;  /* 0x0000000324247819 */ /* 0x000fe200000012ff */
[----:B------:R-:W-:Y:S01]  /*c0c0*/  IMAD.U32 R19, RZ, RZ, UR21 ;  /* 0x00000015ff137e24 */ /* 0x000fe2000f8e00ff */
[----:B------:R-:W-:Y:S01]  /*c0d0*/  SHF.R.U64 R40, R40, 0x3, RZ ;  /* 0x0000000328287819 */ /* 0x000fe200000012ff */
[----:B------:R-:W-:Y:S01]  /*c0e0*/  UIADD3 UR9, UR9, UR11, URZ ;  /* 0x0000000b09097290 */ /* 0x000fe2000fffe03f */
[----:B------:R-:W-:Y:S01]  /*c0f0*/  SHF.R.U64 R64, R64, 0x3, RZ ;  /* 0x0000000340407819 */ /* 0x000fe200000012ff */
[----:B------:R-:W-:Y:S01]  /*c100*/  UIMAD UR4, UR18, UR12, URZ ;  /* 0x0000000c120472a4 */ /* 0x000fe2000f8e023f */
[----:B------:R-:W-:Y:S01]  /*c110*/  LOP3.LUT R36, R36, R37, RZ, 0x3c, !PT ;  /* 0x0000002524247212 */ /* 0x000fe200078e3cff */
[----:B------:R-:W-:Y:S01]  /*c120*/  IMAD R18, R19, 0x80, R0 ;  /* 0x0000008013127824 */ /* 0x000fe200078e0200 */
[----:B------:R-:W-:Y:S01]  /*c130*/  LOP3.LUT R40, R40, R41, RZ, 0x3c, !PT ;  /* 0x0000002928287212 */ /* 0x000fe200078e3cff */
[--C-:B------:R-:W-:Y:S01]  /*c140*/  IMAD.X R37, RZ, RZ, R5.reuse, P6 ;  /* 0x000000ffff257224 */ /* 0x100fe200030e0605 */
[----:B------:R-:W-:Y:S01]  /*c150*/  LOP3.LUT R64, R64, R65, RZ, 0x3c, !PT ;  /* 0x0000004140407212 */ /* 0x000fe200078e3cff */
[----:B------:R-:W-:Y:S01]  /*c160*/  IMAD.X R65, RZ, RZ, R5, P4 ;  /* 0x000000ffff417224 */ /* 0x000fe200020e0605 */
[----:B------:R-:W-:Y:S01]  /*c170*/  IADD3.X R41, RZ, R5, RZ, P5, !PT ;  /* 0x00000005ff297210 */ /* 0x000fe20002ffe4ff */
[----:B------:R-:W-:Y:S01]  /*c180*/  UIMAD UR4, UR22, UR13, UR4 ;  /* 0x0000000d160472a4 */ /* 0x000fe2000f8e0204 */
[C---:B------:R-:W-:Y:S01]  /*c190*/  IADD3 R73, P6, R4.reuse, 0xc000, RZ ;  /* 0x0000c00004497810 */ /* 0x040fe20007fde0ff */
[----:B------:R-:W-:Y:S01]  /*c1a0*/  UIMAD.WIDE.U32 UR8, UR22, UR12, UR8 ;  /* 0x0000000c160872a5 */ /* 0x000fe2000f8e0008 */
[----:B------:R-:W-:Y:S01]  /*c1b0*/  IADD3 R69, P5, R4, 0xd000, RZ ;  /* 0x0000d00004457810 */ /* 0x000fe20007fbe0ff */
[----:B--2---:R-:W-:Y:S01]  /*c1c0*/  @P1 IMAD.HI.U32 R0, R18, R3, RZ ;  /* 0x0000000312001227 */ /* 0x004fe200078e00ff */
[----:B------:R-:W-:Y:S01]  /*c1d0*/  IADD3 R61, P4, R4, 0xe000, RZ ;  /* 0x0000e000043d7810 */ /* 0x000fe20007f9e0ff */
[----:B------:R-:W-:Y:S01]  /*c1e0*/  ULDC.64 UR12, c[0x0][0xaf0] ;  /* 0x0002bc00000c7ab9 */ /* 0x000fe20000000a00 */
[----:B------:R-:W-:Y:S01]  /*c1f0*/  UIADD3 UR9, UR9, UR4, URZ ;  /* 0x0000000409097290 */ /* 0x000fe2000fffe03f */
[----:B------:R-:W-:Y:S01]  /*c200*/  LOP3.LUT R72, R73, 0x380, RZ, 0xc0, !PT ;  /* 0x0000038049487812 */ /* 0x000fe200078ec0ff */
[----:B------:R-:W-:Y:S01]  /*c210*/  UIMAD UR4, UR20, UR12, URZ ;  /* 0x0000000c140472a4 */ /* 0x000fe2000f8e023f */
[----:B------:R-:W-:Y:S01]  /*c220*/  LOP3.LUT R68, R69, 0x380, RZ, 0xc0, !PT ;  /* 0x0000038045447812 */ /* 0x000fe200078ec0ff */
[----:B------:R-:W-:Y:S01]  /*c230*/  IMAD.MOV.U32 R19, RZ, RZ, R18 ;  /* 0x000000ffff137224 */ /* 0x000fe200078e0012 */
[----:B------:R-:W-:Y:S01]  /*c240*/  LOP3.LUT R60, R61, 0x380, RZ, 0xc0, !PT ;  /* 0x000003803d3c7812 */ /* 0x000fe200078ec0ff */
[----:B------:R-:W-:Y:S01]  /*c250*/  UIMAD.WIDE.U32 UR8, UR19, UR12, UR8 ;  /* 0x0000000c130872a5 */ /* 0x000fe2000f8e0008 */
[----:B0-----:R-:W-:Y:S01]  /*c260*/  @P1 SHF.R.U32.HI R19, RZ, R21, R0 ;  /* 0x00000015ff131219 */ /* 0x001fe20000011600 */
[----:B------:R-:W-:Y:S01]  /*c270*/  UIMAD UR4, UR19, UR13, UR4 ;  /* 0x0000000d130472a4 */ /* 0x000fe2000f8e0204 */
[----:B------:R-:W-:Y:S01]  /*c280*/  SHF.R.U64 R72, R72, 0x3, RZ ;  /* 0x0000000348487819 */ /* 0x000fe200000012ff */
[----:B------:R-:W5:Y:S01]  /*c290*/  LD.E.128 R8, desc[UR36][R8.64] ;  /* 0x0000002408087980 */ /* 0x000f62000c101d00 */
[----:B------:R-:W-:-:S02]  /*c2a0*/  SHF.R.U64 R68, R68, 0x3, RZ ;  /* 0x0000000344447819 */ /* 0x000fc400000012ff */
[----:B------:R-:W-:Y:S01]  /*c2b0*/  SHF.R.U64 R60, R60, 0x3, RZ ;  /* 0x000000033c3c7819 */ /* 0x000fe200000012ff */
[----:B------:R-:W5:Y:S01]  /*c2c0*/  LD.E.128 R12, desc[UR36][R12.64] ;  /* 0x000000240c0c7980 */ /* 0x000f62000c101d00 */
[----:B------:R-:W-:Y:S01]  /*c2d0*/  SHF.R.U64 R7, R7, 0x3, RZ ;  /* 0x0000000307077819 */ /* 0x000fe200000012ff */
[----:B------:R-:W-:Y:S01]  /*c2e0*/  UIADD3 UR4, UR9, UR4, URZ ;  /* 0x0000000409047290 */ /* 0x000fe2000fffe03f */
[--C-:B------:R-:W-:Y:S01]  /*c2f0*/  SHF.R.S32.HI R0, RZ, 0x1f, R19.reuse ;  /* 0x0000001fff007819 */ /* 0x100fe20000011413 */
[----:B------:R-:W-:Y:S01]  /*c300*/  IMAD.MOV R21, RZ, RZ, -R19 ;  /* 0x000000ffff157224 */ /* 0x000fe200078e0a13 */
[----:B------:R-:W-:Y:S01]  /*c310*/  LOP3.LUT R72, R72, R73, RZ, 0x3c, !PT ;  /* 0x0000004948487212 */ /* 0x000fe200078e3cff */
[----:B------:R-:W-:Y:S01]  /*c320*/  IMAD.U32 R3, RZ, RZ, UR9 ;  /* 0x00000009ff037e24 */ /* 0x000fe2000f8e00ff */
[----:B------:R-:W-:Y:S01]  /*c330*/  LOP3.LUT R68, R68, R69, RZ, 0x3c, !PT ;  /* 0x0000004544447212 */ /* 0x000fe200078e3cff */
[--C-:B------:R-:W-:Y:S01]  /*c340*/  IMAD.X R69, RZ, RZ, R5.reuse, P5 ;  /* 0x000000ffff457224 */ /* 0x100fe200028e0605 */
[----:B------:R-:W-:Y:S01]  /*c350*/  LOP3.LUT R60, R60, R61, RZ, 0x3c, !PT ;  /* 0x0000003d3c3c7212 */ /* 0x000fe200078e3cff */
[----:B------:R-:W-:Y:S01]  /*c360*/  IMAD.X R61, RZ, RZ, R5, P4 ;  /* 0x000000ffff3d7224 */ /* 0x000fe200020e0605 */
[----:B------:R-:W-:Y:S01]  /*c370*/  IADD3.X R73, RZ, R5, RZ, P6, !PT ;  /* 0x00000005ff497210 */ /* 0x000fe200037fe4ff */
[----:B------:R-:W5:Y:S01]  /*c380*/  LD.E.128 R24, desc[UR36][R24.64] ;  /* 0x0000002418187980 */ /* 0x000f62000c101d00 */
[----:B------:R-:W-:-:S02]  /*c390*/  LOP3.LUT R4, R7, R4, RZ, 0x3c, !PT ;  /* 0x0000000407047212 */ /* 0x000fc400078e3cff */
[----:B------:R-:W-:Y:S01]  /*c3a0*/  MOV R2, UR8 ;  /* 0x0000000800027c02 */ /* 0x000fe20008000f00 */
[----:B------:R-:W-:Y:S01]  /*c3b0*/  ULDC.64 UR8, c[0x0][0xae0] ;  /* 0x0002b80000087ab9 */ /* 0x000fe20000000a00 */
[----:B------:R-:W-:Y:S01]  /*c3c0*/  IMAD R21, R76, R21, R18 ;  /* 0x000000154c157224 */ /* 0x000fe200078e0212 */
[----:B------:R-:W5:Y:S01]  /*c3d0*/  LD.E.128 R28, desc[UR36][R28.64] ;  /* 0x000000241c1c7980 */ /* 0x000f62000c101d00 */
[----:B------:R-:W-:Y:S02]  /*c3e0*/  IMAD R0, R0, UR8, RZ ;  /* 0x0000000800007c24 */ /* 0x000fe4000f8e02ff */
[----:B------:R-:W-:Y:S01]  /*c3f0*/  IMAD.U32 R3, RZ, RZ, UR4 ;  /* 0x00000004ff037e24 */ /* 0x000fe2000f8e00ff */
[----:B------:R-:W5:Y:S01]  /*c400*/  LD.E.128 R4, desc[UR36][R4.64] ;  /* 0x0000002404047980 */ /* 0x000f62000c101d00 */
[C---:B------:R-:W-:Y:S01]  /*c410*/  IMAD R77, R19.reuse, UR9, R0 ;  /* 0x00000009134d7c24 */ /* 0x040fe2000f8e0200 */
[----:B------:R-:W-:Y:S02]  /*c420*/  SHF.R.S32.HI R0, RZ, 0x1f, R21 ;  /* 0x0000001fff007819 */ /* 0x000fe40000011415 */
[----:B------:R-:W5:Y:S01]  /*c430*/  LD.E.128 R32, desc[UR36][R32.64] ;  /* 0x0000002420207980 */ /* 0x000f62000c101d00 */
[----:B------:R-:W-:Y:S01]  /*c440*/  IMAD.WIDE.U32 R2, R19, UR8, R2 ;  /* 0x0000000813027c25 */ /* 0x000fe2000f8e0002 */
[----:B------:R-:W-:-:S02]  /*c450*/  ULDC.64 UR8, c[0x0][0xad8] ;  /* 0x0002b60000087ab9 */ /* 0x000fc40000000a00 */
[----:B------:R-:W5:Y:S04]  /*c460*/  LD.E.128 R36, desc[UR36][R36.64] ;  /* 0x0000002424247980 */ /* 0x000f68000c101d00 */
        /* <DEDUP_REMOVED lines=8> */
[----:B------:R-:W5:Y:S01]  /*c4f0*/  LD.E.128 R52, desc[UR36][R52.64] ;  /* 0x0000002434347980 */ /* 0x000f62000c101d00 */
[----:B------:R-:W-:Y:S01]  /*c500*/  IMAD.U32 R82, RZ, RZ, UR21 ;  /* 0x00000015ff527e24 */ /* 0x000fe2000f8e00ff */
[----:B------:R-:W-:Y:S01]  /*c510*/  @!PT LDS RZ, [RZ] ;  /* 0x00000000fffff984 */ /* 0x000fe20000000800 */
[----:B------:R-:W-:Y:S01]  /*c520*/  @!PT LDS RZ, [RZ] ;  /* 0x00000000fffff984 */ /* 0x000fe20000000800 */
[----:B------:R-:W-:Y:S01]  /*c530*/  @!PT LDS RZ, [RZ] ;  /* 0x00000000fffff984 */ /* 0x000fe20000000800 */
[----:B------:R-:W-:Y:S01]  /*c540*/  @!PT LDS RZ, [RZ] ;  /* 0x00000000fffff984 */ /* 0x000fe20000000800 */
[----:B------:R0:W-:Y:S06]  /*c550*/  MEMBAR.ALL.CTA ;  /* 0x0000000000007992 */ /* 0x0001ec0000008000 */
[----:B0-----:R-:W0:Y:S01]  /*c560*/  FENCE.VIEW.ASYNC.S ;  /* 0x00000000000073c6 */ /* 0x001e220000000000 */
[----:B------:R-:W-:-:S02]  /*c570*/  IMAD.IADD R3, R3, 0x1, R77 ;  /* 0x0000000103037824 */ /* 0x000fc400078e024d */
[----:B------:R-:W-:Y:S02]  /*c580*/  IMAD R18, R0, UR8, RZ ;  /* 0x0000000800127c24 */ /* 0x000fe4000f8e02ff */
[----:B------:R-:W-:Y:S01]  /*c590*/  IMAD R82, R82, 0x80, R217 ;  /* 0x0000008052527824 */ /* 0x000fe200078e02d9 */
[----:B------:R-:W-:Y:S01]  /*c5a0*/  UIADD3 UR10, UR10, 0x38820, URZ ;  /* 0x000388200a0a7890 */ /* 0x000fe2000fffe03f */
[C---:B------:R-:W-:Y:S02]  /*c5b0*/  IMAD R19, R21.reuse, UR9, R18 ;  /* 0x0000000915137c24 */ /* 0x040fe4000f8e0212 */
[----:B------:R-:W-:Y:S01]  /*c5c0*/  IMAD.WIDE.U32 R2, R21, UR8, R2 ;  /* 0x0000000815027c25 */ /* 0x000fe2000f8e0002 */
[C---:B------:R-:W-:Y:S01]  /*c5d0*/  ISETP.GE.AND P2, PT, R82.reuse, R79, PT ;  /* 0x0000004f5200720c */ /* 0x040fe20003f46270 */
[----:B------:R-:W-:Y:S02]  /*c5e0*/  ULDC.64 UR8, c[0x0][0xa80] ;  /* 0x0002a00000087ab9 */ /* 0x000fe40000000a00 */
[----:B------:R-:W-:Y:S01]  /*c5f0*/  VIADD R0, R82, 0x20 ;  /* 0x0000002052007836 */ /* 0x000fe20000000000 */
[----:B------:R-:W-:Y:S01]  /*c600*/  LEA R78, P3, R2, UR8, 0x1 ;  /* 0x00000008024e7c11 */ /* 0x000fe2000f8608ff */
[----:B------:R-:W-:Y:S01]  /*c610*/  IMAD.IADD R3, R3, 0x1, R19 ;  /* 0x0000000103037824 */ /* 0x000fe200078e0213 */
[----:B------:R-:W-:-:S02]  /*c620*/  UPRMT UR10, URZ, 0x654, UR10 ;  /* 0x000006543f0a7896 */ /* 0x000fc4000800000a */
[-C--:B------:R-:W-:Y:S02]  /*c630*/  ISETP.GE.AND P1, PT, R0, R79.reuse, PT ;  /* 0x0000004f0000720c */ /* 0x080fe40003f26270 */
[----:B------:R-:W-:Y:S02]  /*c640*/  IADD3 R0, R82, 0x40, RZ ;  /* 0x0000004052007810 */ /* 0x000fe40007ffe0ff */
[----:B------:R-:W-:Y:S01]  /*c650*/  LEA.HI.X R80, R2, UR9, R3, 0x1, P3 ;  /* 0x0000000902507c11 */ /* 0x000fe200098f0c03 */
[----:B0-----:R0:W1:Y:S01]  /*c660*/  SHFL.IDX PT, R76, R78, RZ, 0x181f ;  /* 0x00181fff4e4c7589 */ /* 0x00106200000e0000 */
[----:B------:R-:W-:Y:S01]  /*c670*/  ISETP.GE.AND P0, PT, R0, R79, PT ;  /* 0x0000004f0000720c */ /* 0x000fe20003f06270 */
[----:B------:R-:W-:Y:S01]  /*c680*/  SYNCS.ARRIVE.TRANS64.RED.A1T0 RZ, [UR10], RZ ;  /* 0x000000ffffff79a7 */ /* 0x000fe2000810040a */
[----:B------:R-:W-:Y:S01]  /*c690*/  BSSY B1, `(.L_x_212) ;  /* 0x0000017000017945 */ /* 0x000fe20003800000 */
[----:B------:R0:W2:Y:S01]  /*c6a0*/  SHFL.IDX PT, R0, R80, RZ, 0x181f ;  /* 0x00181fff50007589 */ /* 0x0000a200000e0000 */
[----:B------:R-:W-:-:S02]  /*c6b0*/  SHF.R.S32.HI R81, RZ, 0x1f, R22 ;  /* 0x0000001fff517819 */ /* 0x000fc40000011416 */
[----:B------:R-:W-:Y:S02]  /*c6c0*/  SHF.R.S32.HI R83, RZ, 0x1f, R23 ;  /* 0x0000001fff537819 */ /* 0x000fe40000011417 */
[----:B------:R-:W-:Y:S01]  /*c6d0*/  SHF.R.S32.HI R84, RZ, 0x1f, R17 ;  /* 0x0000001fff547819 */ /* 0x000fe20000011411 */
[----:B------:R-:W-:Y:S06]  /*c6e0*/  @P2 BRA `(.L_x_213) ;  /* 0x0000000000442947 */ /* 0x000fec0003800000 */
[----:B------:R-:W-:Y:S02]  /*c6f0*/  ULDC UR4, c[0x0][0xac8] ;  /* 0x0002b20000047ab9 */ /* 0x000fe40000000800 */
[----:B------:R-:W-:Y:S02]  /*c700*/  ISETP.GE.AND P5, PT, R17, UR4, PT ;  /* 0x0000000411007c0c */ /* 0x000fe4000bfa6270 */
[----:B------:R-:W-:Y:S02]  /*c710*/  ISETP.GE.AND P4, PT, R23, UR4, PT ;  /* 0x0000000417007c0c */ /* 0x000fe4000bf86270 */
[----:B------:R-:W-:Y:S02]  /*c720*/  ISETP.GE.AND P3, PT, R22, UR4, PT ;  /* 0x0000000416007c0c */ /* 0x000fe4000bf66270 */
[----:B------:R-:W-:-:S07]  /*c730*/  ISETP.GE.AND P2, PT, R212, UR4, PT ;  /* 0x00000004d4007c0c */ /* 0x000fce000bf46270 */
[----:B-1----:R-:W-:-:S04]  /*c740*/  @!P5 LEA R2, P6, R17, R76, 0x1 ;  /* 0x0000004c1102d211 */ /* 0x002fc800078c08ff */
[----:B--2---:R-:W-:Y:S02]  /*c750*/  @!P5 LEA.HI.X R3, R17, R0, R84, 0x1, P6 ;  /* 0x000000001103d211 */ /* 0x004fe400030f0c54 */
[----:B------:R-:W-:-:S03]  /*c760*/  @!P4 LEA R18, P6, R23, R76, 0x1 ;  /* 0x0000004c1712c211 */ /* 0x000fc600078c08ff */
[----:B-----5:R3:W-:Y:S01]  /*c770*/  @!P5 ST.E.128 desc[UR36][R2.64], R4 ;  /* 0x000000040200d985 */ /* 0x0207e2000c101d24 */
[----:B------:R-:W-:Y:S02]  /*c780*/  @!P4 LEA.HI.X R19, R23, R0, R83, 0x1, P6 ;  /* 0x000000001713c211 */ /* 0x000fe400030f0c53 */
[----:B------:R-:W-:-:S03]  /*c790*/  @!P3 LEA R20, P6, R22, R76, 0x1 ;  /* 0x0000004c1614b211 */ /* 0x000fc600078c08ff */
[----:B------:R3:W-:Y:S01]  /*c7a0*/  @!P4 ST.E.128 desc[UR36][R18.64], R28 ;  /* 0x0000001c1200c985 */ /* 0x0007e2000c101d24 */
[----:B------:R-:W-:Y:S02]  /*c7b0*/  @!P3 LEA.HI.X R21, R22, R0, R81, 0x1, P6 ;  /* 0x000000001615b211 */ /* 0x000fe400030f0c51 */
[----:B------:R-:W-:-:S03]  /*c7c0*/  @!P2 LEA R76, P6, R212, R76, 0x1 ;  /* 0x0000004cd44ca211 */ /* 0x000fc600078c08ff */
[----:B------:R3:W-:Y:S01]  /*c7d0*/  @!P3 ST.E.128 desc[UR36][R20.64], R64 ;  /* 0x000000401400b985 */ /* 0x0007e2000c101d24 */
[----:B------:R-:W-:-:S05]  /*c7e0*/  @!P2 LEA.HI.X R77, R212, R0, R227, 0x1, P6 ;  /* 0x00000000d44da211 */ /* 0x000fca00030f0ce3 */
[----:B------:R3:W-:Y:S04]  /*c7f0*/  @!P2 ST.E.128 desc[UR36][R76.64], R72 ;  /* 0x000000484c00a985 */ /* 0x0007e8000c101d24 */
.L_x_213:
[----:B------:R-:W-:Y:S05]  /*c800*/  BSYNC B1 ;  /* 0x0000000000017941 */ /* 0x000fea0003800000 */
.L_x_212:
[----:B--2---:R2:W4:Y:S01]  /*c810*/  SHFL.IDX PT, R0, R80, 0x1, 0x181f ;  /* 0x00381f0050007f89 */ /* 0x00452200000e0000 */
[----:B------:R-:W-:Y:S03]  /*c820*/  BSSY B1, `(.L_x_214) ;  /* 0x0000014000017945 */ /* 0x000fe60003800000 */
[----:B---3--:R2:W3:Y:S01]  /*c830*/  SHFL.IDX PT, R18, R78, 0x1, 0x181f ;  /* 0x00381f004e127f89 */ /* 0x0084e200000e0000 */
[----:B------:R-:W-:Y:S05]  /*c840*/  @P1 BRA `(.L_x_215) ;  /* 0x0000000000441947 */ /* 0x000fea0003800000 */
[----:B------:R-:W-:Y:S02]  /*c850*/  ULDC UR4, c[0x0][0xac8] ;  /* 0x0002b20000047ab9 */ /* 0x000fe40000000800 */
[----:B------:R-:W-:Y:S02]  /*c860*/  ISETP.GE.AND P4, PT, R17, UR4, PT ;  /* 0x0000000411007c0c */ /* 0x000fe4000bf86270 */
[----:B------:R-:W-:Y:S02]  /*c870*/  ISETP.GE.AND P3, PT, R23, UR4, PT ;  /* 0x0000000417007c0c */ /* 0x000fe4000bf66270 */
[----:B------:R-:W-:Y:S02]  /*c880*/  ISETP.GE.AND P2, PT, R22, UR4, PT ;  /* 0x0000000416007c0c */ /* 0x000fe4000bf46270 */
[----:B------:R-:W-:-:S07]  /*c890*/  ISETP.GE.AND P1, PT, R212, UR4, PT ;  /* 0x00000004d4007c0c */ /* 0x000fce000bf26270 */
[-C--:B---3--:R-:W-:Y:S02]  /*c8a0*/  @!P4 LEA R2, P6, R17, R18.reuse, 0x1 ;  /* 0x000000121102c211 */ /* 0x088fe400078c08ff */
[----:B-----5:R-:W-:Y:S02]  /*c8b0*/  @!P3 LEA R4, P5, R23, R18, 0x1 ;  /* 0x000000121704b211 */ /* 0x020fe400078a08ff */
[----:B----4-:R-:W-:Y:S02]  /*c8c0*/  @!P4 LEA.HI.X R3, R17, R0, R84, 0x1, P6 ;  /* 0x000000001103c211 */ /* 0x010fe400030f0c54 */
[----:B------:R-:W-:Y:S02]  /*c8d0*/  @!P2 LEA R6, P6, R22, R18, 0x1 ;  /* 0x000000121606a211 */ /* 0x000fe400078c08ff */
[----:B------:R-:W-:Y:S01]  /*c8e0*/  @!P3 LEA.HI.X R5, R23, R0, R83, 0x1, P5 ;  /* 0x000000001705b211 */ /* 0x000fe200028f0c53 */
[----:B------:R3:W-:Y:S01]  /*c8f0*/  @!P4 ST.E.128 desc[UR36][R2.64], R8 ;  /* 0x000000080200c985 */ /* 0x0007e2000c101d24 */
[----:B------:R-:W-:-:S02]  /*c900*/  @!P1 LEA R18, P5, R212, R18, 0x1 ;  /* 0x00000012d4129211 */ /* 0x000fc400078a08ff */
[-C--:B------:R-:W-:Y:S01]  /*c910*/  @!P2 LEA.HI.X R7, R22, R0.reuse, R81, 0x1, P6 ;  /* 0x000000001607a211 */ /* 0x080fe200030f0c51 */
[----:B------:R3:W-:Y:S01]  /*c920*/  @!P3 ST.E.128 desc[UR36][R4.64], R32 ;  /* 0x000000200400b985 */ /* 0x0007e2000c101d24 */
[----:B------:R-:W-:-:S03]  /*c930*/  @!P1 LEA.HI.X R19, R212, R0, R227, 0x1, P5 ;  /* 0x00000000d4139211 */ /* 0x000fc600028f0ce3 */
[----:B------:R3:W-:Y:S04]  /*c940*/  @!P2 ST.E.128 desc[UR36][R6.64], R56 ;  /* 0x000000380600a985 */ /* 0x0007e8000c101d24 */
[----:B------:R3:W-:Y:S02]  /*c950*/  @!P1 ST.E.128 desc[UR36][R18.64], R68 ;  /* 0x0000004412009985 */ /* 0x0007e4000c101d24 */
.L_x_215:
[----:B------:R-:W-:Y:S05]  /*c960*/  BSYNC B1 ;  /* 0x0000000000017941 */ /* 0x000fea0003800000 */
.L_x_214:
[----:B----4-:R4:W0:Y:S01]  /*c970*/  SHFL.IDX PT, R0, R80, 0x2, 0x181f ;  /* 0x00581f0050007f89 */ /* 0x01082200000e0000 */
[----:B------:R-:W-:Y:S03]  /*c980*/  BSSY B1, `(.L_x_216) ;  /* 0x0000014000017945 */ /* 0x000fe60003800000 */
[----:B---3-5:R4:W3:Y:S01]  /*c990*/  SHFL.IDX PT, R8, R78, 0x2, 0x181f ;  /* 0x00581f004e087f89 */ /* 0x0288e200000e0000 */
[----:B------:R-:W-:Y:S05]  /*c9a0*/  @P0 BRA `(.L_x_217) ;  /* 0x0000000000440947 */ /* 0x000fea0003800000 */
[----:B------:R-:W-:Y:S02]  /*c9b0*/  ULDC UR4, c[0x0][0xac8] ;  /* 0x0002b20000047ab9 */ /* 0x000fe40000000800 */
[----:B------:R-:W-:Y:S02]  /*c9c0*/  ISETP.GE.AND P3, PT, R17, UR4, PT ;  /* 0x0000000411007c0c */ /* 0x000fe4000bf66270 */
[----:B------:R-:W-:Y:S02]  /*c9d0*/  ISETP.GE.AND P2, PT, R23, UR4, PT ;  /* 0x0000000417007c0c */ /* 0x000fe4000bf46270 */
[----:B------:R-:W-:Y:S02]  /*c9e0*/  ISETP.GE.AND P1, PT, R22, UR4, PT ;  /* 0x0000000416007c0c */ /* 0x000fe4000bf26270 */
[----:B------:R-:W-:-:S07]  /*c9f0*/  ISETP.GE.AND P0, PT, R212, UR4, PT ;  /* 0x00000004d4007c0c */ /* 0x000fce000bf06270 */
[-C--:B---3--:R-:W-:Y:S02]  /*ca00*/  @!P3 LEA R2, P6, R17, R8.reuse, 0x1 ;  /* 0x000000081102b211 */ /* 0x088fe400078c08ff */
[-C--:B------:R-:W-:Y:S02]  /*ca10*/  @!P2 LEA R4, P5, R23, R8.reuse, 0x1 ;  /* 0x000000081704a211 */ /* 0x080fe400078a08ff */
[----:B------:R-:W-:Y:S02]  /*ca20*/  @!P1 LEA R6, P4, R22, R8, 0x1 ;  /* 0x0000000816069211 */ /* 0x000fe400078808ff */
[----:B0-----:R-:W-:Y:S02]  /*ca30*/  @!P3 LEA.HI.X R3, R17, R0, R84, 0x1, P6 ;  /* 0x000000001103b211 */ /* 0x001fe400030f0c54 */
[----:B------:R-:W-:Y:S02]  /*ca40*/  @!P0 LEA R8, P6, R212, R8, 0x1 ;  /* 0x00000008d4088211 */ /* 0x000fe400078c08ff */
[-C--:B------:R-:W-:Y:S01]  /*ca50*/  @!P2 LEA.HI.X R5, R23, R0.reuse, R83, 0x1, P5 ;  /* 0x000000001705a211 */ /* 0x080fe200028f0c53 */
[----:B------:R0:W-:Y:S01]  /*ca60*/  @!P3 ST.E.128 desc[UR36][R2.64], R12 ;  /* 0x0000000c0200b985 */ /* 0x0001e2000c101d24 */
[----:B------:R-:W-:-:S02]  /*ca70*/  @!P1 LEA.HI.X R7, R22, R0, R81, 0x1, P4 ;  /* 0x0000000016079211 */ /* 0x000fc400020f0c51 */
[----:B------:R-:W-:Y:S01]  /*ca80*/  @!P0 LEA.HI.X R9, R212, R0, R227, 0x1, P6 ;  /* 0x00000000d4098211 */ /* 0x000fe200030f0ce3 */
[----:B------:R0:W-:Y:S04]  /*ca90*/  @!P2 ST.E.128 desc[UR36][R4.64], R36 ;  /* 0x000000240400a985 */ /* 0x0001e8000c101d24 */
[----:B------:R0:W-:Y:S04]  /*caa0*/  @!P1 ST.E.128 desc[UR36][R6.64], R44 ;  /* 0x0000002c06009985 */ /* 0x0001e8000c101d24 */
[----:B------:R0:W-:Y:S02]  /*cab0*/  @!P0 ST.E.128 desc[UR36][R8.64], R60 ;  /* 0x0000003c08008985 */ /* 0x0001e4000c101d24 */
.L_x_217:
[----:B------:R-:W-:Y:S05]  /*cac0*/  BSYNC B1 ;  /* 0x0000000000017941 */ /* 0x000fea0003800000 */
.L_x_216:
[----:B0-----:R-:W-:Y:S01]  /*cad0*/  VIADD R0, R82, 0x60 ;  /* 0x0000006052007836 */ /* 0x001fe20000000000 */
[----:B--2-4-:R-:W0:Y:S04]  /*cae0*/  SHFL.IDX PT, R80, R80, 0x3, 0x181f ;  /* 0x00781f0050507f89 */ /* 0x014e2800000e0000 */
[----:B------:R-:W-:Y:S01]  /*caf0*/  ISETP.GE.AND P0, PT, R0, R79, PT ;  /* 0x0000004f0000720c */ /* 0x000fe20003f06270 */
[----:B------:R-:W2:-:S12]  /*cb00*/  SHFL.IDX PT, R78, R78, 0x3, 0x181f ;  /* 0x00781f004e4e7f89 */ /* 0x000e9800000e0000 */
[----:B------:R-:W-:Y:S05]  /*cb10*/  @P0 BRA `(.L_x_218) ;  /* 0x0000000c00e80947 */ /* 0x000fea0003800000 */
[----:B------:R-:W-:Y:S02]  /*cb20*/  ULDC UR4, c[0x0][0xac8] ;  /* 0x0002b20000047ab9 */ /* 0x000fe40000000800 */
[----:B------:R-:W-:Y:S02]  /*cb30*/  ISETP.GE.AND P3, PT, R17, UR4, PT ;  /* 0x0000000411007c0c */ /* 0x000fe4000bf66270 */
[----:B------:R-:W-:Y:S02]  /*cb40*/  ISETP.GE.AND P4, PT, R23, UR4, PT ;  /* 0x0000000417007c0c */ /* 0x000fe4000bf86270 */
[----:B------:R-:W-:-:S09]  /*cb50*/  ISETP.GE.AND P5, PT, R22, UR4, PT ;  /* 0x0000000416007c0c */ /* 0x000fd2000bfa6270 */
[-C--:B--2---:R-:W-:Y:S02]  /*cb60*/  @!P3 LEA R2, P0, R17, R78.reuse, 0x1 ;  /* 0x0000004e1102b211 */ /* 0x084fe400078008ff */
[-C--:B------:R-:W-:Y:S02]  /*cb70*/  @!P4 LEA R4, P1, R23, R78.reuse, 0x1 ;  /* 0x0000004e1704c211 */ /* 0x080fe400078208ff */
[C---:B------:R-:W-:Y:S02]  /*cb80*/  @!P5 LEA R6, P2, R22.reuse, R78, 0x1 ;  /* 0x0000004e1606d211 */ /* 0x040fe400078408ff */
[-C--:B0-----:R-:W-:Y:S02]  /*cb90*/  @!P3 LEA.HI.X R3, R17, R80.reuse, R84, 0x1, P0 ;  /* 0x000000501103b211 */ /* 0x081fe400000f0c54 */
[-C--:B------:R-:W-:Y:S02]  /*cba0*/  @!P4 LEA.HI.X R5, R23, R80.reuse, R83, 0x1, P1 ;  /* 0x000000501705c211 */ /* 0x080fe400008f0c53 */
[----:B------:R-:W-:Y:S01]  /*cbb0*/  @!P5 LEA.HI.X R7, R22, R80, R81, 0x1, P2 ;  /* 0x000000501607d211 */ /* 0x000fe200010f0c51 */
[----:B------:R0:W-:Y:S01]  /*cbc0*/  @!P3 ST.E.128 desc[UR36][R2.64], R24 ;  /* 0x000000180200b985 */ /* 0x0001e2000c101d24 */
[----:B------:R-:W-:-:S03]  /*cbd0*/  ISETP.GE.AND P0, PT, R212, UR4, PT ;  /* 0x00000004d4007c0c */ /* 0x000fc6000bf06270 */
[----:B------:R0:W-:Y:S04]  /*cbe0*/  @!P4 ST.E.128 desc[UR36][R4.64], R40 ;  /* 0x000000280400c985 */ /* 0x0001e8000c101d24 */
[----:B------:R0:W-:Y:S06]  /*cbf0*/  @!P5 ST.E.128 desc[UR36][R6.64], R48 ;  /* 0x000000300600d985 */ /* 0x0001ec000c101d24 */
[----:B------:R-:W-:Y:S05]  /*cc00*/  @P0 BRA `(.L_x_218) ;  /* 0x0000000c00ac0947 */ /* 0x000fea0003800000 */
[----:B0-----:R-:W-:-:S04]  /*cc10*/  LEA R2, P0, R212, R78, 0x1 ;  /* 0x0000004ed4027211 */ /* 0x001fc800078008ff */
[----:B------:R-:W-:-:S05]  /*cc20*/  LEA.HI.X R3, R212, R80, R227, 0x1, P0 ;  /* 0x00000050d4037211 */ /* 0x000fca00000f0ce3 */
[----:B------:R0:W-:Y:S01]  /*cc30*/  ST.E.128 desc[UR36][R2.64], R52 ;  /* 0x0000003402007985 */ /* 0x0001e2000c101d24 */
[----:B------:R-:W-:Y:S05]  /*cc40*/  BRA `(.L_x_218) ;  /* 0x0000000c009c7947 */ /* 0x000fea0003800000 */
.L_x_210:
[----:B------:R-:W-:Y:S01]  /*cc50*/  R2UR UR4, R215 ;  /* 0x00000000d70472ca */ /* 0x000fe200000e0000 */
[----:B------:R-:W-:Y:S01]  /*cc60*/  ULDC.64 UR8, c[0x0][0xc00] ;  /* 0x0003000000087ab9 */ /* 0x000fe20000000a00 */
[----:B------:R-:W0:Y:S01]  /*cc70*/  LDC R11, c[0x0][0xbe8] ;  /* 0x0002fa00ff0b7b82 */ /* 0x000e220000000800 */
[----:B------:R-:W-:Y:S01]  /*cc80*/  UISETP.NE.U32.AND UP0, UPT, UR8, URZ, UPT ;  /* 0x0000003f0800728c */ /* 0x000fe2000bf05070 */
[----:B------:R-:W-:-:S03]  /*cc90*/  R2UR UR10, R214 ;  /* 0x00000000d60a72ca */ /* 0x000fc600000e0000 */
[----:B------:R-:W-:-:S03]  /*cca0*/  UISETP.NE.AND.EX UP0, UPT, UR9, URZ, UPT, UP0 ;  /* 0x0000003f0900728c */ /* 0x000fc6000bf05300 */
[----:B------:R-:W-:-:S03]  /*ccb0*/  ULDC.64 UR8, c[0x0][0xc00] ;  /* 0x0003000000087ab9 */ /* 0x000fc60000000a00 */
[----:B------:R-:W-:Y:S01]  /*ccc0*/  UIMAD.WIDE UR8, UR4, 0x4, UR8 ;  /* 0x00000004040878a5 */ /* 0x000fe2000f8e0208 */
[----:B------:R-:W-:-:S05]  /*ccd0*/  PLOP3.LUT P2, PT, PT, PT, UP0, 0x80, 0x0 ;  /* 0x000000000000781c */ /* 0x000fca0003f4f008 */
[----:B------:R-:W-:Y:S02]  /*cce0*/  IMAD.U32 R2, RZ, RZ, UR8 ;  /* 0x00000008ff027e24 */ /* 0x000fe4000f8e00ff */
[----:B------:R-:W-:Y:S01]  /*ccf0*/  IMAD.U32 R3, RZ, RZ, UR9 ;  /* 0x00000009ff037e24 */ /* 0x000fe2000f8e00ff */
[----:B------:R-:W-:Y:S02]  /*cd00*/  ULDC.64 UR8, c[0x0][0xc08] ;  /* 0x0003020000087ab9 */ /* 0x000fe40000000a00 */
[----:B------:R-:W-:-:S03]  /*cd10*/  UISETP.NE.U32.AND UP1, UPT, UR8, URZ, UPT ;  /* 0x0000003f0800728c */ /* 0x000fc6000bf25070 */
[----:B------:R-:W2:Y:S01]  /*cd20*/  @P2 LDG.E R6, desc[UR36][R2.64] ;  /* 0x0000002402062981 */ /* 0x000ea2000c1e1900 */
[----:B------:R-:W-:-:S06]  /*cd30*/  UISETP.NE.AND.EX UP1, UPT, UR9, URZ, UPT, UP1 ;  /* 0x0000003f0900728c */ /* 0x000fcc000bf25310 */
[----:B------:R-:W-:-:S05]  /*cd40*/  PLOP3.LUT P3, PT, PT, PT, UP1, 0x80, 0x0 ;  /* 0x000000000000781c */ /* 0x000fca0003f6f018 */
[----:B------:R-:W-:Y:S02]  /*cd50*/  @UP1 ULDC.64 UR8, c[0x0][0xc08] ;  /* 0x0003020000081ab9 */ /* 0x000fe40000000a00 */
[----:B------:R-:W-:-:S03]  /*cd60*/  @UP1 UIMAD.WIDE UR8, UR4, 0x4, UR8 ;  /* 0x00000004040818a5 */ /* 0x000fc6000f8e0208 */
[----:B------:R-:W-:Y:S02]  /*cd70*/  ULDC UR4, c[0x0][0xa88] ;  /* 0x0002a20000047ab9 */ /* 0x000fe40000000800 */
[----:B------:R-:W-:Y:S02]  /*cd80*/  IMAD.U32 R0, RZ, RZ, UR4 ;  /* 0x00000004ff007e24 */ /* 0x000fe4000f8e00ff */
[----:B------:R-:W-:Y:S02]  /*cd90*/  IMAD.U32 R4, RZ, RZ, UR8 ;  /* 0x00000008ff047e24 */ /* 0x000fe4000f8e00ff */
[----:B------:R-:W-:-:S05]  /*cda0*/  IMAD.U32 R5, RZ, RZ, UR9 ;  /* 0x00000009ff057e24 */ /* 0x000fca000f8e00ff */
[----:B------:R1:W5:Y:S01]  /*cdb0*/  @P3 LDG.E R0, desc[UR36][R4.64] ;  /* 0x0000002404003981 */ /* 0x000362000c1e1900 */
[----:B0-----:R-:W-:Y:S01]  /*cdc0*/  ISETP.NE.AND P0, PT, R11, 0x1, PT ;  /* 0x000000010b00780c */ /* 0x001fe20003f05270 */
[----:B------:R-:W-:Y:S01]  /*cdd0*/  UMOV UR4, URZ ;  /* 0x0000003f00047c82 */ /* 0x000fe20008000000 */
[----:B------:R-:W-:Y:S01]  /*cde0*/  USHF.R.S32.HI UR12, URZ, 0x1f, UR10 ;  /* 0x0000001f3f0c7899 */ /* 0x000fe2000801140a */
[----:B------:R-:W0:Y:S10]  /*cdf0*/  S2R R7, SR_TID.X ;  /* 0x0000000000077919 */ /* 0x000e340000002100 */
[----:B------:R-:W3:Y:S01]  /*ce00*/  @P0 LDC R9, c[0x0][0xbec] ;  /* 0x0002fb00ff090b82 */ /* 0x000ee20000000800 */
[----:B0-----:R-:W-:-:S04]  /*ce10*/  IADD3 R7, R7, -0x80, RZ ;  /* 0xffffff8007077810 */ /* 0x001fc80007ffe0ff */
[----:B------:R-:W-:Y:S02]  /*ce20*/  ISETP.GE.AND P1, PT, R7, 0x80, PT ;  /* 0x000000800700780c */ /* 0x000fe40003f26270 */
[----:B--2---:R-:W-:-:S13]  /*ce30*/  @P2 R2UR UR4, R6 ;  /* 0x00000000060422ca */ /* 0x004fda00000e0000 */
[----:B------:R-:W-:Y:S01]  /*ce40*/  USHF.R.S32.HI UR11, URZ, 0x1f, UR4 ;  /* 0x0000001f3f0b7899 */ /* 0x000fe20008011404 */
[----:B-1-3--:R-:W-:Y:S11]  /*ce50*/  @P3 BRA `(.L_x_219) ;  /* 0x0000000000103947 */ /* 0x00aff60003800000 */
[----:B------:R-:W-:Y:S05]  /*ce60*/  @!P2 BRA `(.L_x_219) ;  /* 0x00000000000ca947 */ /* 0x000fea0003800000 */
[----:B------:R-:W2:Y:S04]  /*ce70*/  LDG.E R5, desc[UR36][R2.64] ;  /* 0x0000002402057981 */ /* 0x000ea8000c1e1900 */
[----:B-----5:R-:W2:Y:S02]  /*ce80*/  LDG.E R0, desc[UR36][R2.64+0x4] ;  /* 0x0000042402007981 */ /* 0x020ea4000c1e1900 */
[----:B--2---:R-:W-:-:S07]  /*ce90*/  IMAD.IADD R0, R0, 0x1, -R5 ;  /* 0x0000000100007824 */ /* 0x004fce00078e0a05 */
.L_x_219:
[----:B------:R-:W-:Y:S01]  /*cea0*/  R2UR UR9, R215 ;  /* 0x00000000d70972ca */ /* 0x000fe200000e0000 */
[----:B------:R-:W-:Y:S01]  /*ceb0*/  BSSY B1, `(.L_x_220) ;  /* 0x0000031000017945 */ /* 0x000fe20003800000 */
[----:B------:R-:W-:-:S11]  /*cec0*/  R2UR UR8, R218 ;  /* 0x00000000da0872ca */ /* 0x000fd600000e0000 */
[----:B------:R-:W-:Y:S02]  /*ced0*/  USEL UR13, UR9, URZ, !UP0 ;  /* 0x0000003f090d7287 */ /* 0x000fe4000c000000 */
[----:B------:R-:W-:Y:S01]  /*cee0*/  USEL UR14, UR8, URZ, !UP0 ;  /* 0x0000003f080e7287 */ /* 0x000fe2000c000000 */
[----:B------:R-:W-:Y:S11]  /*cef0*/  @P1 BRA `(.L_x_221) ;  /* 0x0000000000b01947 */ /* 0x000ff60003800000 */
[----:B------:R-:W0:Y:S01]  /*cf00*/  S2R R3, SR_TID.X ;  /* 0x0000000000037919 */ /* 0x000e220000002100 */
[----:B------:R-:W1:Y:S01]  /*cf10*/  LDC R7, c[0x0][0xbe8] ;  /* 0x0002fa00ff077b82 */ /* 0x000e620000000800 */
[----:B------:R-:W-:-:S13]  /*cf20*/  R2UR UR8, R216 ;  /* 0x00000000d80872ca */ /* 0x000fda00000e0000 */
[----:B------:R-:W-:-:S04]  /*cf30*/  IMAD.U32 R2, RZ, RZ, UR8 ;  /* 0x00000008ff027e24 */ /* 0x000fc8000f8e00ff */
[----:B0-----:R-:W-:Y:S02]  /*cf40*/  IMAD R2, R2, 0x80, R3 ;  /* 0x0000008002027824 */ /* 0x001fe400078e0203 */
[----:B-1---5:R-:W-:Y:S02]  /*cf50*/  IMAD R3, R0, R7, RZ ;  /* 0x0000000700037224 */ /* 0x022fe400078e02ff */
[----:B------:R-:W-:-:S05]  /*cf60*/  VIADD R4, R2, 0xffffff80 ;  /* 0xffffff8002047836 */ /* 0x000fca0000000000 */
[----:B------:R-:W-:-:S13]  /*cf70*/  ISETP.GE.AND P1, PT, R4, R3, PT ;  /* 0x000000030400720c */ /* 0x000fda0003f26270 */
[----:B------:R-:W-:Y:S05]  /*cf80*/  @P1 BRA `(.L_x_221) ;  /* 0x00000000008c1947 */ /* 0x000fea0003800000 */
[----:B------:R-:W-:Y:S01]  /*cf90*/  ISETP.NE.AND P1, PT, R7, 0x1, PT ;  /* 0x000000010700780c */ /* 0x000fe20003f25270 */
[----:B------:R-:W-:Y:S01]  /*cfa0*/  ULDC.64 UR16, c[0x0][0xb90] ;  /* 0x0002e40000107ab9 */ /* 0x000fe20000000a00 */
[----:B------:R-:W-:Y:S01]  /*cfb0*/  R2UR UR15, R214 ;  /* 0x00000000d60f72ca */ /* 0x000fe200000e0000 */
[----:B------:R-:W-:Y:S01]  /*cfc0*/  UIMAD UR10, UR12, UR16, URZ ;  /* 0x000000100c0a72a4 */ /* 0x000fe2000f8e023f */
[----:B------:R-:W-:Y:S01]  /*cfd0*/  IMAD.MOV.U32 R2, RZ, RZ, R4 ;  /* 0x000000ffff027224 */ /* 0x000fe200078e0004 */
[----:B------:R-:W-:Y:S01]  /*cfe0*/  UMOV UR8, UR4 ;  /* 0x0000000400087c82 */ /* 0x000fe20008000000 */
[----:B------:R-:W-:-:S07]  /*cff0*/  UMOV UR9, UR11 ;  /* 0x0000000b00097c82 */ /* 0x000fce0008000000 */
[----:B------:R-:W0:Y:S02]  /*d000*/  @P1 LDC R3, c[0x0][0xbec] ;  /* 0x0002fb00ff031b82 */ /* 0x000e240000000800 */
[----:B------:R-:W-:Y:S02]  /*d010*/  UIMAD.WIDE.U32 UR8, UR15, UR16, UR8 ;  /* 0x000000100f0872a5 */ /* 0x000fe4000f8e0008 */
[----:B------:R-:W-:-:S03]  /*d020*/  UIMAD UR10, UR15, UR17, UR10 ;  /* 0x000000110f0a72a4 */ /* 0x000fc6000f8e020a */
[----:B------:R-:W-:Y:S01]  /*d030*/  ULDC.64 UR16, c[0x0][0xb98] ;  /* 0x0002e60000107ab9 */ /* 0x000fe20000000a00 */
[----:B------:R-:W1:Y:S01]  /*d040*/  @P1 LDC R6, c[0x0][0xbf0] ;  /* 0x0002fc00ff061b82 */ /* 0x000e620000000800 */
[----:B------:R-:W-:Y:S02]  /*d050*/  UIADD3 UR9, UR9, UR10, URZ ;  /* 0x0000000a09097290 */ /* 0x000fe4000fffe03f */
[----:B------:R-:W-:Y:S02]  /*d060*/  UIMAD UR10, UR14, UR16, URZ ;  /* 0x000000100e0a72a4 */ /* 0x000fe4000f8e023f */
[----:B------:R-:W-:Y:S02]  /*d070*/  UIMAD.WIDE.U32 UR8, UR13, UR16, UR8 ;  /* 0x000000100d0872a5 */ /* 0x000fe4000f8e0008 */
[----:B------:R-:W-:-:S03]  /*d080*/  UIMAD UR10, UR13, UR17, UR10 ;  /* 0x000000110d0a72a4 */ /* 0x000fc6000f8e020a */
[----:B------:R-:W-:Y:S01]  /*d090*/  ULDC.64 UR16, c[0x0][0xb88] ;  /* 0x0002e20000107ab9 */ /* 0x000fe20000000a00 */
[----:B0-----:R-:W-:-:S05]  /*d0a0*/  @P1 IMAD.HI.U32 R3, R4, R3, RZ ;  /* 0x0000000304031227 */ /* 0x001fca00078e00ff */
[----:B-1----:R-:W-:Y:S01]  /*d0b0*/  @P1 SHF.R.U32.HI R2, RZ, R6, R3 ;  /* 0x00000006ff021219 */ /* 0x002fe20000011603 */
[----:B------:R-:W-:-:S03]  /*d0c0*/  IMAD.U32 R6, RZ, RZ, UR10 ;  /* 0x0000000aff067e24 */ /* 0x000fc6000f8e00ff */
[--C-:B------:R-:W-:Y:S01]  /*d0d0*/  SHF.R.S32.HI R3, RZ, 0x1f, R2.reuse ;  /* 0x0000001fff037819 */ /* 0x100fe20000011402 */
[----:B------:R-:W-:Y:S01]  /*d0e0*/  IMAD.MOV R5, RZ, RZ, -R2 ;  /* 0x000000ffff057224 */ /* 0x000fe200078e0a02 */
[----:B------:R-:W-:-:S03]  /*d0f0*/  IADD3 R2, P1, R2, UR8, RZ ;  /* 0x0000000802027c10 */ /* 0x000fc6000ff3e0ff */
[----:B------:R-:W-:Y:S01]  /*d100*/  IMAD R5, R7, R5, R4 ;  /* 0x0000000507057224 */ /* 0x000fe200078e0204 */
[----:B------:R-:W-:Y:S01]  /*d110*/  IADD3.X R3, R3, UR9, R6, P1, !PT ;  /* 0x0000000903037c10 */ /* 0x000fe20008ffe406 */
[----:B------:R-:W-:-:S03]  /*d120*/  ULDC.64 UR8, c[0x0][0xb50] ;  /* 0x0002d40000087ab9 */ /* 0x000fc60000000a00 */
[----:B------:R-:W-:Y:S01]  /*d130*/  SHF.R.S32.HI R4, RZ, 0x1f, R5 ;  /* 0x0000001fff047819 */ /* 0x000fe20000011405 */
[----:B------:R-:W-:-:S04]  /*d140*/  IMAD.WIDE.U32 R2, R5, UR16, R2 ;  /* 0x0000001005027c25 */ /* 0x000fc8000f8e0002 */
[----:B------:R-:W-:-:S04]  /*d150*/  IMAD R4, R4, UR16, RZ ;  /* 0x0000001004047c24 */ /* 0x000fc8000f8e02ff */
[----:B------:R-:W-:Y:S01]  /*d160*/  IMAD R7, R5, UR17, R4 ;  /* 0x0000001105077c24 */ /* 0x000fe2000f8e0204 */
[----:B------:R-:W-:-:S04]  /*d170*/  LEA R4, P1, R2, UR8, 0x2 ;  /* 0x0000000802047c11 */ /* 0x000fc8000f8210ff */
[----:B------:R-:W-:-:S04]  /*d180*/  IADD3 R3, R3, R7, RZ ;  /* 0x0000000703037210 */ /* 0x000fc80007ffe0ff */
[----:B------:R-:W-:Y:S01]  /*d190*/  LEA.HI.X R5, R2, UR9, R3, 0x2, P1 ;  /* 0x0000000902057c11 */ /* 0x000fe200088f1403 */
[----:B------:R-:W-:-:S05]  /*d1a0*/  IMAD.MOV.U32 R3, RZ, RZ, -0x800000 ;  /* 0xff800000ff037424 */ /* 0x000fca00078e00ff */
[----:B------:R0:W-:Y:S02]  /*d1b0*/  STG.E desc[UR36][R4.64], R3 ;  /* 0x0000000304007986 */ /* 0x0001e4000c101924 */
.L_x_221:
[----:B------:R-:W-:Y:S05]  /*d1c0*/  BSYNC B1 ;  /* 0x0000000000017941 */ /* 0x000fea0003800000 */
.L_x_220:
[----:B------:R-:W-:Y:S01]  /*d1d0*/  R2UR UR15, R216 ;  /* 0x00000000d80f72ca */ /* 0x000fe200000e0000 */
[----:B0-----:R-:W0:Y:S01]  /*d1e0*/  @P0 LDC R3, c[0x0][0xbf0] ;  /* 0x0002fc00ff030b82 */ /* 0x001e220000000800 */
[----:B------:R-:W-:Y:S01]  /*d1f0*/  ULDC.64 UR16, c[0x0][0xaa0] ;  /* 0x0002a80000107ab9 */ /* 0x000fe20000000a00 */
[----:B------:R-:W-:Y:S01]  /*d200*/  R2UR UR18, R214 ;  /* 0x00000000d61272ca */ /* 0x000fe200000e0000 */
[----:B------:R-:W-:Y:S01]  /*d210*/  UIMAD UR10, UR11, UR16, URZ ;  /* 0x000000100b0a72a4 */ /* 0x000fe2000f8e023f */
[--C-:B------:R-:W-:Y:S01]  /*d220*/  IMAD R2, R213, 0x20, R217.reuse ;  /* 0x00000020d5027824 */ /* 0x100fe200078e02d9 */
[----:B------:R-:W-:Y:S01]  /*d230*/  UIMAD.WIDE.U32 UR8, UR4, UR16, URZ ;  /* 0x00000010040872a5 */ /* 0x000fe2000f8e003f */
[----:B------:R-:W-:Y:S01]  /*d240*/  BSSY B1, `(.L_x_222) ;  /* 0x0000045000017945 */ /* 0x000fe20003800000 */
[----:B------:R-:W-:Y:S01]  /*d250*/  UIMAD UR10, UR4, UR17, UR10 ;  /* 0x00000011040a72a4 */ /* 0x000fe2000f8e020a */
[----:B------:R-:W-:Y:S02]  /*d260*/  SHF.R.S32.HI R18, RZ, 0x1f, R22 ;  /* 0x0000001fff127819 */ /* 0x000fe40000011416 */
[----:B------:R-:W-:Y:S01]  /*d270*/  ULDC.64 UR16, c[0x0][0xae8] ;  /* 0x0002ba0000107ab9 */ /* 0x000fe20000000a00 */
[----:B------:R-:W-:Y:S01]  /*d280*/  UIADD3 UR9, UR9, UR10, URZ ;  /* 0x0000000a09097290 */ /* 0x000fe2000fffe03f */
[----:B------:R-:W-:Y:S01]  /*d290*/  IMAD.U32 R5, RZ, RZ, UR15 ;  /* 0x0000000fff057e24 */ /* 0x000fe2000f8e00ff */
[----:B------:R-:W-:Y:S01]  /*d2a0*/  UIMAD UR4, UR12, UR16, URZ ;  /* 0x000000100c0472a4 */ /* 0x000fe2000f8e023f */
[----:B------:R-:W-:Y:S01]  /*d2b0*/  IMAD.U32 R8, RZ, RZ, UR15 ;  /* 0x0000000fff087e24 */ /* 0x000fe2000f8e00ff */
[----:B------:R-:W-:Y:S01]  /*d2c0*/  UIMAD.WIDE.U32 UR8, UR18, UR16, UR8 ;  /* 0x00000010120872a5 */ /* 0x000fe2000f8e0008 */
[----:B------:R-:W-:Y:S01]  /*d2d0*/  IMAD R6, R5, 0x80, R2 ;  /* 0x0000008005067824 */ /* 0x000fe200078e0202 */
[----:B------:R-:W-:Y:S01]  /*d2e0*/  UIMAD UR4, UR18, UR17, UR4 ;  /* 0x00000011120472a4 */ /* 0x000fe2000f8e0204 */
[----:B------:R-:W-:Y:S01]  /*d2f0*/  IMAD R8, R8, 0x80, R217 ;  /* 0x0000008008087824 */ /* 0x000fe200078e02d9 */
[----:B------:R-:W-:Y:S01]  /*d300*/  ULDC.64 UR10, c[0x0][0xaf0] ;  /* 0x0002bc00000a7ab9 */ /* 0x000fe20000000a00 */
[----:B------:R-:W-:Y:S01]  /*d310*/  @P0 IMAD.HI.U32 R2, R6, R9, RZ ;  /* 0x0000000906020227 */ /* 0x000fe200078e00ff */
[----:B------:R-:W-:Y:S01]  /*d320*/  UIADD3 UR9, UR9, UR4, URZ ;  /* 0x0000000409097290 */ /* 0x000fe2000fffe03f */
[----:B------:R-:W-:Y:S01]  /*d330*/  SHF.R.S32.HI R19, RZ, 0x1f, R23 ;  /* 0x0000001fff137819 */ /* 0x000fe20000011417 */
[----:B------:R-:W-:Y:S01]  /*d340*/  UIMAD UR4, UR14, UR10, URZ ;  /* 0x0000000a0e0472a4 */ /* 0x000fe2000f8e023f */
[----:B------:R-:W-:Y:S01]  /*d350*/  IMAD.MOV.U32 R5, RZ, RZ, R6 ;  /* 0x000000ffff057224 */ /* 0x000fe200078e0006 */
[----:B0-----:R-:W-:Y:S01]  /*d360*/  @P0 SHF.R.U32.HI R5, RZ, R3, R2 ;  /* 0x00000003ff050219 */ /* 0x001fe20000011602 */
[----:B------:R-:W-:Y:S01]  /*d370*/  UIMAD.WIDE.U32 UR8, UR13, UR10, UR8 ;  /* 0x0000000a0d0872a5 */ /* 0x000fe2000f8e0008 */
[----:B------:R-:W-:Y:S01]  /*d380*/  SHF.R.S32.HI R20, RZ, 0x1f, R17 ;  /* 0x0000001fff147819 */ /* 0x000fe20000011411 */
[----:B------:R-:W-:Y:S01]  /*d390*/  UIMAD UR4, UR13, UR11, UR4 ;  /* 0x0000000b0d0472a4 */ /* 0x000fe2000f8e0204 */
[--C-:B------:R-:W-:Y:S01]  /*d3a0*/  SHF.R.S32.HI R2, RZ, 0x1f, R5.reuse ;  /* 0x0000001fff027819 */ /* 0x100fe20000011405 */
[----:B------:R-:W-:Y:S01]  /*d3b0*/  IMAD.MOV R7, RZ, RZ, -R5 ;  /* 0x000000ffff077224 */ /* 0x000fe200078e0a05 */
[----:B------:R-:W-:Y:S01]  /*d3c0*/  ULDC.64 UR10, c[0x0][0xae0] ;  /* 0x0002b800000a7ab9 */ /* 0x000fe20000000a00 */
[----:B------:R-:W-:-:S02]  /*d3d0*/  UIADD3 UR4, UR9, UR4, URZ ;  /* 0x0000000409047290 */ /* 0x000fc4000fffe03f */
[----:B------:R-:W-:Y:S01]  /*d3e0*/  MOV R3, UR9 ;  /* 0x0000000900037c02 */ /* 0x000fe20008000f00 */
[----:B------:R-:W-:Y:S02]  /*d3f0*/  IMAD R4, R2, UR10, RZ ;  /* 0x0000000a02047c24 */ /* 0x000fe4000f8e02ff */
[----:B------:R-:W-:Y:S02]  /*d400*/  IMAD R7, R11, R7, R6 ;  /* 0x000000070b077224 */ /* 0x000fe400078e0206 */
[----:B------:R-:W-:Y:S01]  /*d410*/  IMAD.U32 R2, RZ, RZ, UR8 ;  /* 0x00000008ff027e24 */ /* 0x000fe2000f8e00ff */
[----:B------:R-:W-:Y:S01]  /*d420*/  ULDC.64 UR8, c[0x0][0xad8] ;  /* 0x0002b60000087ab9 */ /* 0x000fe20000000a00 */
[----:B------:R-:W-:Y:S02]  /*d430*/  IMAD.U32 R3, RZ, RZ, UR4 ;  /* 0x00000004ff037e24 */ /* 0x000fe4000f8e00ff */
[C---:B------:R-:W-:Y:S01]  /*d440*/  IMAD R9, R5.reuse, UR11, R4 ;  /* 0x0000000b05097c24 */ /* 0x040fe2000f8e0204 */
[----:B------:R-:W-:Y:S01]  /*d450*/  SHF.R.S32.HI R4, RZ, 0x1f, R7 ;  /* 0x0000001fff047819 */ /* 0x000fe20000011407 */
[----:B------:R-:W-:-:S04]  /*d460*/  IMAD.WIDE.U32 R2, R5, UR10, R2 ;  /* 0x0000000a05027c25 */ /* 0x000fc8000f8e0002 */
[----:B------:R-:W-:Y:S02]  /*d470*/  IMAD.IADD R3, R3, 0x1, R9 ;  /* 0x0000000103037824 */ /* 0x000fe400078e0209 */
[----:B------:R-:W-:Y:S02]  /*d480*/  IMAD R4, R4, UR8, RZ ;  /* 0x0000000804047c24 */ /* 0x000fe4000f8e02ff */
[----:B-----5:R-:W-:Y:S02]  /*d490*/  IMAD R11, R0, R11, RZ ;  /* 0x0000000b000b7224 */ /* 0x020fe400078e02ff */
[C---:B------:R-:W-:Y:S02]  /*d4a0*/  IMAD R5, R7.reuse, UR9, R4 ;  /* 0x0000000907057c24 */ /* 0x040fe4000f8e0204 */
[----:B------:R-:W-:Y:S01]  /*d4b0*/  IMAD.WIDE.U32 R2, R7, UR8, R2 ;  /* 0x0000000807027c25 */ /* 0x000fe2000f8e0002 */
[----:B------:R-:W-:Y:S01]  /*d4c0*/  ISETP.GE.AND P2, PT, R8, R11, PT ;  /* 0x0000000b0800720c */ /* 0x000fe20003f46270 */
[----:B------:R-:W-:-:S02]  /*d4d0*/  ULDC.64 UR8, c[0x0][0xa80] ;  /* 0x0002a00000087ab9 */ /* 0x000fc40000000a00 */
[----:B------:R-:W-:Y:S01]  /*d4e0*/  VIADD R0, R8, 0x20 ;  /* 0x0000002008007836 */ /* 0x000fe20000000000 */
[----:B------:R-:W-:Y:S01]  /*d4f0*/  LEA R4, P3, R2, UR8, 0x1 ;  /* 0x0000000802047c11 */ /* 0x000fe2000f8608ff */
[----:B------:R-:W-:-:S03]  /*d500*/  IMAD.IADD R3, R3, 0x1, R5 ;  /* 0x0000000103037824 */ /* 0x000fc600078e0205 */
[-C--:B------:R-:W-:Y:S01]  /*d510*/  ISETP.GE.AND P1, PT, R0, R11.reuse, PT ;  /* 0x0000000b0000720c */ /* 0x080fe20003f26270 */
[----:B------:R-:W-:Y:S01]  /*d520*/  VIADD R0, R8, 0x40 ;  /* 0x0000004008007836 */ /* 0x000fe20000000000 */
[----:B------:R-:W-:Y:S02]  /*d530*/  LEA.HI.X R5, R2, UR9, R3, 0x1, P3 ;  /* 0x0000000902057c11 */ /* 0x000fe400098f0c03 */
[----:B------:R0:W1:Y:S02]  /*d540*/  SHFL.IDX PT, R2, R4, RZ, 0x181f ;  /* 0x00181fff04027589 */ /* 0x00006400000e0000 */
[----:B------:R-:W-:Y:S02]  /*d550*/  ISETP.GE.AND P0, PT, R0, R11, PT ;  /* 0x0000000b0000720c */ /* 0x000fe40003f06270 */
[----:B------:R0:W2:Y:S01]  /*d560*/  SHFL.IDX PT, R0, R5, RZ, 0x181f ;  /* 0x00181fff05007589 */ /* 0x0000a200000e0000 */
[----:B------:R-:W-:Y:S10]  /*d570*/  @P2 BRA `(.L_x_223) ;  /* 0x0000000000442947 */ /* 0x000ff40003800000 */
        /* <DEDUP_REMOVED lines=8> */
[----:B------:R3:W-:Y:S01]  /*d600*/  @!P5 ST.E.128 desc[UR36][R6.64], RZ ;  /* 0x000000ff0600d985 */ /* 0x0007e2000c101d24 */
[----:B------:R-:W-:Y:S02]  /*d610*/  @!P4 LEA.HI.X R13, R23, R0, R19, 0x1, P6 ;  /* 0x00000000170dc211 */ /* 0x000fe400030f0c13 */
[----:B------:R-:W-:-:S03]  /*d620*/  @!P3 LEA R14, P6, R22, R2, 0x1 ;  /* 0x00000002160eb211 */ /* 0x000fc600078c08ff */
[----:B------:R3:W-:Y:S01]  /*d630*/  @!P4 ST.E.128 desc[UR36][R12.64], RZ ;  /* 0x000000ff0c00c985 */ /* 0x0007e2000c101d24 */
[----:B------:R-:W-:Y:S02]  /*d640*/  @!P3 LEA.HI.X R15, R22, R0, R18, 0x1, P6 ;  /* 0x00000000160fb211 */ /* 0x000fe400030f0c12 */
[----:B------:R-:W-:-:S03]  /*d650*/  @!P2 LEA R2, P6, R212, R2, 0x1 ;  /* 0x00000002d402a211 */ /* 0x000fc600078c08ff */
[----:B------:R3:W-:Y:S01]  /*d660*/  @!P3 ST.E.128 desc[UR36][R14.64], RZ ;  /* 0x000000ff0e00b985 */ /* 0x0007e2000c101d24 */
[----:B------:R-:W-:-:S05]  /*d670*/  @!P2 LEA.HI.X R3, R212, R0, R227, 0x1, P6 ;  /* 0x00000000d403a211 */ /* 0x000fca00030f0ce3 */
[----:B------:R3:W-:Y:S04]  /*d680*/  @!P2 ST.E.128 desc[UR36][R2.64], RZ ;  /* 0x000000ff0200a985 */ /* 0x0007e8000c101d24 */
.L_x_223:
[----:B------:R-:W-:Y:S05]  /*d690*/  BSYNC B1 ;  /* 0x0000000000017941 */ /* 0x000fea0003800000 */
.L_x_222:
[----:B--2---:R2:W4:Y:S01]  /*d6a0*/  SHFL.IDX PT, R0, R5, 0x1, 0x181f ;  /* 0x00381f0005007f89 */ /* 0x00452200000e0000 */
[----:B------:R-:W-:Y:S03]  /*d6b0*/  BSSY B1, `(.L_x_224) ;  /* 0x0000014000017945 */ /* 0x000fe60003800000 */
[----:B-1-3--:R2:W1:Y:S01]  /*d6c0*/  SHFL.IDX PT, R2, R4, 0x1, 0x181f ;  /* 0x00381f0004027f89 */ /* 0x00a46200000e0000 */
[----:B------:R-:W-:Y:S05]  /*d6d0*/  @P1 BRA `(.L_x_225) ;  /* 0x0000000000441947 */ /* 0x000fea0003800000 */
[----:B------:R-:W-:Y:S02]  /*d6e0*/  ULDC UR4, c[0x0][0xac8] ;  /* 0x0002b20000047ab9 */ /* 0x000fe40000000800 */
[----:B------:R-:W-:Y:S02]  /*d6f0*/  ISETP.GE.AND P4, PT, R17, UR4, PT ;  /* 0x0000000411007c0c */ /* 0x000fe4000bf86270 */
[----:B------:R-:W-:Y:S02]  /*d700*/  ISETP.GE.AND P3, PT, R23, UR4, PT ;  /* 0x0000000417007c0c */ /* 0x000fe4000bf66270 */
[----:B------:R-:W-:Y:S02]  /*d710*/  ISETP.GE.AND P2, PT, R22, UR4, PT ;  /* 0x0000000416007c0c */ /* 0x000fe4000bf46270 */
[----:B------:R-:W-:-:S07]  /*d720*/  ISETP.GE.AND P1, PT, R212, UR4, PT ;  /* 0x00000004d4007c0c */ /* 0x000fce000bf26270 */
[-C--:B-1----:R-:W-:Y:S02]  /*d730*/  @!P4 LEA R6, P6, R17, R2.reuse, 0x1 ;  /* 0x000000021106c211 */ /* 0x082fe400078c08ff */
[----:B------:R-:W-:Y:S02]  /*d740*/  @!P3 LEA R12, P5, R23, R2, 0x1 ;  /* 0x00000002170cb211 */ /* 0x000fe400078a08ff */
[----:B----4-:R-:W-:Y:S02]  /*d750*/  @!P4 LEA.HI.X R7, R17, R0, R20, 0x1, P6 ;  /* 0x000000001107c211 */ /* 0x010fe400030f0c14 */
[----:B------:R-:W-:Y:S02]  /*d760*/  @!P2 LEA R14, P6, R22, R2, 0x1 ;  /* 0x00000002160ea211 */ /* 0x000fe400078c08ff */
[----:B------:R-:W-:Y:S01]  /*d770*/  @!P3 LEA.HI.X R13, R23, R0, R19, 0x1, P5 ;  /* 0x00000000170db211 */ /* 0x000fe200028f0c13 */
[----:B------:R3:W-:Y:S01]  /*d780*/  @!P4 ST.E.128 desc[UR36][R6.64], RZ ;  /* 0x000000ff0600c985 */ /* 0x0007e2000c101d24 */
[----:B------:R-:W-:-:S02]  /*d790*/  @!P1 LEA R2, P5, R212, R2, 0x1 ;  /* 0x00000002d4029211 */ /* 0x000fc400078a08ff */
[-C--:B------:R-:W-:Y:S01]  /*d7a0*/  @!P2 LEA.HI.X R15, R22, R0.reuse, R18, 0x1, P6 ;  /* 0x00000000160fa211 */ /* 0x080fe200030f0c12 */
[----:B------:R3:W-:Y:S01]  /*d7b0*/  @!P3 ST.E.128 desc[UR36][R12.64], RZ ;  /* 0x000000ff0c00b985 */ /* 0x0007e2000c101d24 */
[----:B------:R-:W-:-:S03]  /*d7c0*/  @!P1 LEA.HI.X R3, R212, R0, R227, 0x1, P5 ;  /* 0x00000000d4039211 */ /* 0x000fc600028f0ce3 */
[----:B------:R3:W-:Y:S04]  /*d7d0*/  @!P2 ST.E.128 desc[UR36][R14.64], RZ ;  /* 0x000000ff0e00a985 */ /* 0x0007e8000c101d24 */
[----:B------:R3:W-:Y:S02]  /*d7e0*/  @!P1 ST.E.128 desc[UR36][R2.64], RZ ;  /* 0x000000ff02009985 */ /* 0x0007e4000c101d24 */
.L_x_225:
[----:B------:R-:W-:Y:S05]  /*d7f0*/  BSYNC B1 ;  /* 0x0000000000017941 */ /* 0x000fea0003800000 */
.L_x_224:
[----:B----4-:R4:W0:Y:S01]  /*d800*/  SHFL.IDX PT, R0, R5, 0x2, 0x181f ;  /* 0x00581f0005007f89 */ /* 0x01082200000e0000 */
        /* <DEDUP_REMOVED lines=9> */
[-C--:B------:R-:W-:Y:S02]  /*d8a0*/  @!P2 LEA R12, P5, R23, R2.reuse, 0x1 ;  /* 0x00000002170ca211 */ /* 0x080fe400078a08ff */
[----:B------:R-:W-:Y:S02]  /*d8b0*/  @!P1 LEA R14, P4, R22, R2, 0x1 ;  /* 0x00000002160e9211 */ /* 0x000fe400078808ff */
[----:B0-----:R-:W-:Y:S02]  /*d8c0*/  @!P3 LEA.HI.X R7, R17, R0, R20, 0x1, P6 ;  /* 0x000000001107b211 */ /* 0x001fe400030f0c14 */
[----:B------:R-:W-:Y:S02]  /*d8d0*/  @!P0 LEA R2, P6, R212, R2, 0x1 ;  /* 0x00000002d4028211 */ /* 0x000fe400078c08ff */
[-C--:B------:R-:W-:Y:S01]  /*d8e0*/  @!P2 LEA.HI.X R13, R23, R0.reuse, R19, 0x1, P5 ;  /* 0x00000000170da211 */ /* 0x080fe200028f0c13 */
[----:B------:R3:W-:Y:S01]  /*d8f0*/  @!P3 ST.E.128 desc[UR36][R6.64], RZ ;  /* 0x000000ff0600b985 */ /* 0x0007e2000c101d24 */
[----:B------:R-:W-:-:S02]  /*d900*/  @!P1 LEA.HI.X R15, R22, R0, R18, 0x1, P4 ;  /* 0x00000000160f9211 */ /* 0x000fc400020f0c12 */
[----:B------:R-:W-:Y:S01]  /*d910*/  @!P0 LEA.HI.X R3, R212, R0, R227, 0x1, P6 ;  /* 0x00000000d4038211 */ /* 0x000fe200030f0ce3 */
[----:B------:R3:W-:Y:S04]  /*d920*/  @!P2 ST.E.128 desc[UR36][R12.64], RZ ;  /* 0x000000ff0c00a985 */ /* 0x0007e8000c101d24 */
[----:B------:R3:W-:Y:S04]  /*d930*/  @!P1 ST.E.128 desc[UR36][R14.64], RZ ;  /* 0x000000ff0e009985 */ /* 0x0007e8000c101d24 */
[----:B------:R3:W-:Y:S02]  /*d940*/  @!P0 ST.E.128 desc[UR36][R2.64], RZ ;  /* 0x000000ff02008985 */ /* 0x0007e4000c101d24 */
.L_x_227:
[----:B------:R-:W-:Y:S05]  /*d950*/  BSYNC B1 ;  /* 0x0000000000017941 */ /* 0x000fea0003800000 */
.L_x_226:
[----:B0-----:R-:W-:Y:S01]  /*d960*/  IADD3 R0, R8, 0x60, RZ ;  /* 0x0000006008007810 */ /* 0x001fe20007ffe0ff */
[----:B---3--:R0:W3:Y:S03]  /*d970*/  SHFL.IDX PT, R6, R5, 0x3, 0x181f ;  /* 0x00781f0005067f89 */ /* 0x0080e600000e0000 */
[----:B------:R-:W-:Y:S01]  /*d980*/  ISETP.GE.AND P0, PT, R0, R11, PT ;  /* 0x0000000b0000720c */ /* 0x000fe20003f06270 */
[----:B-1----:R0:W1:-:S12]  /*d990*/  SHFL.IDX PT, R2, R4, 0x3, 0x181f ;  /* 0x00781f0004027f89 */ /* 0x00205800000e0000 */
[----:B0-----:R-:W-:Y:S05]  /*d9a0*/  @P0 BRA `(.L_x_218) ;  /* 0x0000000000440947 */ /* 0x001fea0003800000 */
[----:B------:R-:W-:Y:S02]  /*d9b0*/  ULDC UR4, c[0x0][0xac8] ;  /* 0x0002b20000047ab9 */ /* 0x000fe40000000800 */
[----:B------:R-:W-:Y:S02]  /*d9c0*/  ISETP.GE.AND P3, PT, R17, UR4, PT ;  /* 0x0000000411007c0c */ /* 0x000fe4000bf66270 */
[----:B------:R-:W-:Y:S02]  /*d9d0*/  ISETP.GE.AND P2, PT, R23, UR4, PT ;  /* 0x0000000417007c0c */ /* 0x000fe4000bf46270 */
[----:B------:R-:W-:Y:S02]  /*d9e0*/  ISETP.GE.AND P1, PT, R22, UR4, PT ;  /* 0x0000000416007c0c */ /* 0x000fe4000bf26270 */
[----:B------:R-:W-:-:S07]  /*d9f0*/  ISETP.GE.AND P0, PT, R212, UR4, PT ;  /* 0x00000004d4007c0c */ /* 0x000fce000bf06270 */
[-C--:B-12-4-:R-:W-:Y:S02]  /*da00*/  @!P3 LEA R4, P6, R17, R2.reuse, 0x1 ;  /* 0x000000021104b211 */ /* 0x096fe400078c08ff */
[-C--:B------:R-:W-:Y:S02]  /*da10*/  @!P2 LEA R8, P5, R23, R2.reuse, 0x1 ;  /* 0x000000021708a211 */ /* 0x080fe400078a08ff */
[----:B------:R-:W-:Y:S02]  /*da20*/  @!P1 LEA R10, P4, R22, R2, 0x1 ;  /* 0x00000002160a9211 */ /* 0x000fe400078808ff */
[----:B---3--:R-:W-:Y:S02]  /*da30*/  @!P3 LEA.HI.X R5, R17, R6, R20, 0x1, P6 ;  /* 0x000000061105b211 */ /* 0x008fe400030f0c14 */
        /* <DEDUP_REMOVED lines=8> */
.L_x_218:
[----:B------:R-:W-:Y:S05]  /*dac0*/  BSYNC B0 ;  /* 0x0000000000007941 */ /* 0x000fea0003800000 */
.L_x_209:
[----:B------:R-:W-:Y:S02]  /*dad0*/  ULDC UR4, c[0x0][0xc3c] ;  /* 0x00030f0000047ab9 */ /* 0x000fe40000000800 */
[----:B------:R-:W-:-:S06]  /*dae0*/  UISETP.GE.AND UP0, UPT, UR7, UR4, UPT ;  /* 0x000000040700728c */ /* 0x000fcc000bf06270 */
[----:B------:R-:W-:-:S13]  /*daf0*/  PLOP3.LUT P0, PT, PT, PT, UP0, 0x80, 0x0 ;  /* 0x000000000000781c */ /* 0x000fda0003f0f008 */
[----:B------:R-:W-:Y:S05]  /*db00*/  @!P0 BRA `(.L_x_228) ;  /* 0xffffff3000b08947 */ /* 0x000fea000383ffff */
[----:B------:R-:W-:Y:S05]  /*db10*/  EXIT ;  /* 0x000000000000794d */ /* 0x000fea0003800000 */
.L_x_181:
[----:B------:R-:W-:-:S08]  /*db20*/  NOP ;  /* 0x0000000000007918 */ /* 0x000fd00000000000 */
[----:B0-----:R-:W0:-:S00]  /*db30*/  USETMAXREG.DEALLOC.CTAPOOL 0x28 ;  /* 0x00000028000079c8 */ /* 0x001e0000080e0500 */
[----:B0-----:R-:W-:Y:S02]  /*db40*/  LOP3.LUT R0, R0, 0x3, RZ, 0xc0, !PT ;  /* 0x0000000300007812 */ /* 0x001fe400078ec0ff */
[----:B------:R-:W-:-:S04]  /*db50*/  LOP3.LUT R23, R23, 0xfffffeff, RZ, 0xc0, !PT ;  /* 0xfffffeff17177812 */ /* 0x000fc800078ec0ff */
[----:B------:R-:W0:Y:S02]  /*db60*/  SHFL.IDX PT, R0, R0, RZ, 0x1f ;  /* 0x00001fff00007589 */ /* 0x000e2400000e0000 */
[----:B0-----:R-:W-:Y:S01]  /*db70*/  ISETP.NE.AND P0, PT, R0, RZ, PT ;  /* 0x000000ff0000720c */ /* 0x001fe20003f05270 */
[----:B------:R-:W-:-:S12]  /*db80*/  IMAD.MOV.U32 R0, RZ, RZ, RZ ;  /* 0x000000ffff007224 */ /* 0x000fd800078e00ff */
[----:B------:R-:W-:Y:S01]  /*db90*/  @P0 LOP3.LUT R23, R23, 0x100, RZ, 0xfc, !PT ;  /* 0x0000010017170812 */ /* 0x000fe200078efcff */
[----:B------:R-:W-:Y:S06]  /*dba0*/  @!P0 BRA `(.L_x_229) ;  /* 0x00000000001c8947 */ /* 0x000fec0003800000 */
[----:B------:R-:W0:Y:S08]  /*dbb0*/  S2UR UR5, SR_CgaCtaId ;  /* 0x00000000000579c3 */ /* 0x000e300000008800 */
[----:B------:R-:W-:Y:S06]  /*dbc0*/  BAR.SYNC.DEFER_BLOCKING 0x5, 0x180 ;  /* 0x0146000000007b1d */ /* 0x000fec0000010000 */
[----:B------:R-:W-:-:S02]  /*dbd0*/  UMOV UR4, 0x400 ;  /* 0x0000040000047882 */ /* 0x000fc40000000000 */
[----:B0-----:R-:W-:-:S09]  /*dbe0*/  ULEA UR4, UR5, UR4, 0x18 ;  /* 0x0000000405047291 */ /* 0x001fd2000f8ec03f */
[----:B------:R-:W1:Y:S01]  /*dbf0*/  LDS.128 R16, [UR4+0x388d0] ;  /* 0x0388d004ff107984 */ /* 0x000e620008000c00 */
[----:B------:R-:W-:Y:S06]  /*dc00*/  BAR.ARV 0x4, 0x180 ;  /* 0x0106000000007b1d */ /* 0x000fec0000002000 */
[----:B------:R-:W-:Y:S05]  /*dc10*/  BRA `(.L_x_230) ;  /* 0x0000000800007947 */ /* 0x000fea0003800000 */
.L_x_229:
[----:B------:R-:W0:Y:S01]  /*dc20*/  S2R R2, SR_TID.X ;  /* 0x0000000000027919 */ /* 0x000e220000002100 */
[----:B------:R-:W-:Y:S01]  /*dc30*/  ULDC UR4, c[0x0][0xc3c] ;  /* 0x00030f0000047ab9 */ /* 0x000fe20000000800 */
[----:B------:R-:W1:Y:S01]  /*dc40*/  S2UR UR6, SR_CTAID.X ;  /* 0x00000000000679c3 */ /* 0x000e620000002500 */
[----:B------:R-:W-:Y:S01]  /*dc50*/  ULDC UR5, c[0x0][0xc38] ;  /* 0x00030e0000057ab9 */ /* 0x000fe20000000800 */
[----:B0-----:R-:W-:-:S04]  /*dc60*/  LOP3.LUT R5, R2, 0x1f, RZ, 0xc0, !PT ;  /* 0x0000001f02057812 */ /* 0x001fc800078ec0ff */
[----:B------:R-:W-:-:S04]  /*dc70*/  ISETP.NE.AND P0, PT, R5, 0x1f, PT ;  /* 0x0000001f0500780c */ /* 0x000fc80003f05270 */
[----:B------:R-:W-:-:S13]  /*dc80*/  ISETP.GE.OR P1, PT, R5, UR4, !P0 ;  /* 0x0000000405007c0c */ /* 0x000fda000c726670 */
[----:B------:R-:W0:Y:S02]  /*dc90*/  @!P1 LDC.64 R2, c[0x0][0xc80] ;  /* 0x00032000ff029b82 */ /* 0x000e240000000a00 */
[----:B0-----:R-:W-:-:S05]  /*dca0*/  @!P1 IMAD.WIDE.U32 R2, R5, 0x4, R2 ;  /* 0x0000000405029825 */ /* 0x001fca00078e0002 */
[----:B------:R-:W2:Y:S01]  /*dcb0*/  @!P1 LDG.E R0, desc[UR36][R2.64] ;  /* 0x0000002402009981 */ /* 0x000ea2000c1e1900 */
[C---:B------:R-:W-:Y:S01]  /*dcc0*/  ISETP.NE.AND P1, PT, R5.reuse, RZ, PT ;  /* 0x000000ff0500720c */ /* 0x040fe20003f25270 */
[----:B------:R-:W-:Y:S01]  /*dcd0*/  UMOV UR4, URZ ;  /* 0x0000003f00047c82 */ /* 0x000fe20008000000 */
[C---:B------:R-:W-:Y:S01]  /*dce0*/  ISETP.GE.U32.AND P2, PT, R5.reuse, 0x2, PT ;  /* 0x000000020500780c */ /* 0x040fe20003f46070 */
[----:B------:R-:W-:Y:S01]  /*dcf0*/  IMAD.MOV.U32 R16, RZ, RZ, RZ ;  /* 0x000000ffff107224 */ /* 0x000fe200078e00ff */
[C---:B------:R-:W-:Y:S02]  /*dd00*/  ISETP.GE.U32.AND P3, PT, R5.reuse, 0x4, PT ;  /* 0x000000040500780c */ /* 0x040fe40003f66070 */
[C---:B------:R-:W-:Y:S02]  /*dd10*/  ISETP.GE.U32.AND P4, PT, R5.reuse, 0x8, PT ;  /* 0x000000080500780c */ /* 0x040fe40003f86070 */
[----:B------:R-:W-:Y:S01]  /*dd20*/  ISETP.GE.U32.AND P5, PT, R5, 0x10, PT ;  /* 0x000000100500780c */ /* 0x000fe20003fa6070 */
[----:B--2---:R-:W0:Y:S02]  /*dd30*/  SHFL.UP PT, R4, R0, 0x1, RZ ;  /* 0x0420000000047989 */ /* 0x004e2400000e00ff */
[----:B0-----:R-:W-:-:S05]  /*dd40*/  SEL R7, R4, RZ, P1 ;  /* 0x000000ff04077207 */ /* 0x001fca0000800000 */
[----:B------:R-:W-:-:S05]  /*dd50*/  IMAD.IADD R7, R0, 0x1, R7 ;  /* 0x0000000100077824 */ /* 0x000fca00078e0207 */
[----:B------:R-:W0:Y:S02]  /*dd60*/  SHFL.UP PT, R4, R7, 0x2, RZ ;  /* 0x0440000007047989 */ /* 0x000e2400000e00ff */
        /* <DEDUP_REMOVED lines=11> */
[----:B------:R-:W0:Y:S02]  /*de20*/  SHFL.IDX PT, R4, R7, 0x1f, 0x1f ;  /* 0x03e01f0007047f89 */ /* 0x000e2400000e0000 */
[----:B0-----:R-:W-:-:S05]  /*de30*/  IMAD R4, R4, UR5, RZ ;  /* 0x0000000504047c24 */ /* 0x001fca000f8e02ff */
[----:B-1----:R-:W-:Y:S02]  /*de40*/  ISETP.GT.AND P6, PT, R4, UR6, PT ;  /* 0x0000000604007c0c */ /* 0x002fe4000bfc4270 */
[----:B------:R-:W-:-:S11]  /*de50*/  MOV R3, R4 ;  /* 0x0000000400037202 */ /* 0x000fd60000000f00 */
[----:B------:R-:W-:Y:S05]  /*de60*/  @P6 BRA `(.L_x_231) ;  /* 0x0000000000946947 */ /* 0x000fea0003800000 */
[----:B------:R-:W-:Y:S01]  /*de70*/  IMAD.MOV.U32 R4, RZ, RZ, R3 ;  /* 0x000000ffff047224 */ /* 0x000fe200078e0003 */
[----:B------:R-:W-:Y:S01]  /*de80*/  UMOV UR4, URZ ;  /* 0x0000003f00047c82 */ /* 0x000fe20008000000 */
[----:B------:R-:W-:-:S05]  /*de90*/  ULDC UR5, c[0x0][0xc38] ;  /* 0x00030e0000057ab9 */ /* 0x000fca0000000800 */
.L_x_235:
[----:B------:R-:W0:Y:S01]  /*dea0*/  LDC R2, c[0x0][0xc3c] ;  /* 0x00030f00ff027b82 */ /* 0x000e220000000800 */
[----:B------:R-:W-:-:S06]  /*deb0*/  UIADD3 UR4, UR4, 0x1f, URZ ;  /* 0x0000001f04047890 */ /* 0x000fcc000fffe03f */
[----:B0-----:R-:W-:-:S13]  /*dec0*/  ISETP.LE.AND P6, PT, R2, UR4, PT ;  /* 0x0000000402007c0c */ /* 0x001fda000bfc3270 */
[----:B------:R-:W-:Y:S05]  /*ded0*/  @P6 BRA `(.L_x_232) ;  /* 0x0000000400246947 */ /* 0x000fea0003800000 */
[----:B------:R-:W-:Y:S01]  /*dee0*/  VIADD R7, R5, UR4 ;  /* 0x0000000405077c36 */ /* 0x000fe20008000000 */
[----:B------:R-:W-:Y:S01]  /*def0*/  BSSY B0, `(.L_x_233) ;  /* 0x0000007000007945 */ /* 0x000fe20003800000 */
[----:B------:R-:W-:-:S03]  /*df00*/  IMAD.MOV.U32 R0, RZ, RZ, RZ ;  /* 0x000000ffff007224 */ /* 0x000fc600078e00ff */
[----:B------:R-:W-:-:S13]  /*df10*/  ISETP.GE.OR P6, PT, R7, R2, !P0 ;  /* 0x000000020700720c */ /* 0x000fda00047c6670 */
[----:B------:R-:W-:Y:S05]  /*df20*/  @P6 BRA `(.L_x_234) ;  /* 0x00000000000c6947 */ /* 0x000fea0003800000 */
[----:B------:R-:W0:Y:S02]  /*df30*/  LDC.64 R2, c[0x0][0xc80] ;  /* 0x00032000ff027b82 */ /* 0x000e240000000a00 */
[----:B0-----:R-:W-:-:S05]  /*df40*/  IMAD.WIDE R2, R7, 0x4, R2 ;  /* 0x0000000407027825 */ /* 0x001fca00078e0202 */
[----:B------:R0:W5:Y:S02]  /*df50*/  LDG.E R0, desc[UR36][R2.64] ;  /* 0x0000002402007981 */ /* 0x000164000c1e1900 */
.L_x_234:
[----:B------:R-:W-:Y:S05]  /*df60*/  BSYNC B0 ;  /* 0x0000000000007941 */ /* 0x000fea0003800000 */
.L_x_233:
[----:B0----5:R-:W0:Y:S02]  /*df70*/  SHFL.UP PT, R2, R0, 0x1, RZ ;  /* 0x0420000000027989 */ /* 0x021e2400000e00ff */
        /* <DEDUP_REMOVED lines=12> */
[----:B0-----:R-:W-:-:S04]  /*e040*/  SEL R9, R8, RZ, P5 ;  /* 0x000000ff08097207 */ /* 0x001fc80002800000 */
[----:B------:R-:W-:-:S05]  /*e050*/  IADD3 R9, R6, R9, RZ ;  /* 0x0000000906097210 */ /* 0x000fca0007ffe0ff */
[----:B------:R-:W0:Y:S02]  /*e060*/  SHFL.IDX PT, R3, R9, 0x1f, 0x1f ;  /* 0x03e01f0009037f89 */ /* 0x000e2400000e0000 */
[----:B0-----:R-:W-:-:S04]  /*e070*/  IMAD R3, R3, UR5, RZ ;  /* 0x0000000503037c24 */ /* 0x001fc8000f8e02ff */
[----:B------:R-:W-:-:S05]  /*e080*/  IMAD.IADD R4, R3, 0x1, R4 ;  /* 0x0000000103047824 */ /* 0x000fca00078e0204 */
[----:B------:R-:W-:-:S13]  /*e090*/  ISETP.GT.AND P6, PT, R4, UR6, PT ;  /* 0x0000000604007c0c */ /* 0x000fda000bfc4270 */
[----:B------:R-:W-:Y:S05]  /*e0a0*/  @!P6 BRA `(.L_x_235) ;  /* 0xfffffffc007ce947 */ /* 0x000fea000383ffff */
[----:B------:R-:W-:-:S07]  /*e0b0*/  IMAD.MOV.U32 R7, RZ, RZ, R9 ;  /* 0x000000ffff077224 */ /* 0x000fce00078e0009 */
.L_x_231:
[----:B------:R-:W-:-:S04]  /*e0c0*/  IMAD.IADD R8, R4, 0x1, -R3 ;  /* 0x0000000104087824 */ /* 0x000fc800078e0a03 */
[----:B------:R-:W-:-:S05]  /*e0d0*/  IMAD R2, R7, UR5, R8 ;  /* 0x0000000507027c24 */ /* 0x000fca000f8e0208 */
[----:B------:R-:W-:-:S13]  /*e0e0*/  ISETP.GT.AND P0, PT, R2, UR6, PT ;  /* 0x0000000602007c0c */ /* 0x000fda000bf04270 */
[----:B------:R-:W-:-:S04]  /*e0f0*/  VOTE.ANY R4, PT, !P0 ;  /* 0x0000000000047806 */ /* 0x000fc800040e0100 */
[----:B------:R-:W0:Y:S01]  /*e100*/  POPC R19, R4 ;  /* 0x0000000400137309 */ /* 0x000e220000000000 */
[----:B------:R-:W-:Y:S01]  /*e110*/  ISETP.NE.AND P0, PT, R4, RZ, PT ;  /* 0x000000ff0400720c */ /* 0x000fe20003f05270 */
[----:B0-----:R-:W0:Y:S02]  /*e120*/  SHFL.IDX PT, R10, R0, R19, 0x1f ;  /* 0x00001f13000a7589 */ /* 0x001e2400000e0000 */
[----:B0-----:R-:W-:-:S04]  /*e130*/  IABS R9, R10 ;  /* 0x0000000a00097213 */ /* 0x001fc80000000000 */
[----:B------:R-:W0:Y:S08]  /*e140*/  I2F.RP R6, R9 ;  /* 0x0000000900067306 */ /* 0x000e300000209400 */
[----:B0-----:R-:W0:Y:S02]  /*e150*/  MUFU.RCP R6, R6 ;  /* 0x0000000600067308 */ /* 0x001e240000001000 */
[----:B0-----:R-:W-:-:S06]  /*e160*/  VIADD R2, R6, 0xffffffe ;  /* 0x0ffffffe06027836 */ /* 0x001fcc0000000000 */
[----:B------:R0:W1:Y:S01]  /*e170*/  F2I.FTZ.U32.TRUNC.NTZ R3, R2 ;  /* 0x0000000200037305 */ /* 0x000062000021f000 */
[----:B------:R-:W-:Y:S05]  /*e180*/  @!P0 BRA `(.L_x_236) ;  /* 0x0000000000088947 */ /* 0x000fea0003800000 */
[----:B------:R-:W-:-:S06]  /*e190*/  VIADD R16, R19, 0xffffffff ;  /* 0xffffffff13107836 */ /* 0x000fcc0000000000 */
[----:B------:R2:W3:Y:S02]  /*e1a0*/  SHFL.IDX PT, R16, R7, R16, 0x1f ;  /* 0x00001f1007107589 */ /* 0x0004e400000e0000 */
.L_x_236:
[----:B---3--:R-:W-:Y:S01]  /*e1b0*/  IMAD R16, R16, UR5, R8 ;  /* 0x0000000510107c24 */ /* 0x008fe2000f8e0208 */
[----:B0-----:R-:W-:Y:S01]  /*e1c0*/  IABS R2, R10 ;  /* 0x0000000a00027213 */ /* 0x001fe20000000000 */
[----:B-1----:R-:W-:Y:S01]  /*e1d0*/  IMAD.MOV R0, RZ, RZ, -R3 ;  /* 0x000000ffff007224 */ /* 0x002fe200078e0a03 */
[----:B------:R-:W-:Y:S02]  /*e1e0*/  IADD3 R19, R19, UR4, RZ ;  /* 0x0000000413137c10 */ /* 0x000fe4000fffe0ff */
[----:B------:R-:W-:Y:S01]  /*e1f0*/  IADD3 R11, -R16, UR6, RZ ;  /* 0x00000006100b7c10 */ /* 0x000fe2000fffe1ff */
[----:B------:R-:W-:Y:S01]  /*e200*/  IMAD.MOV R4, RZ, RZ, -R2 ;  /* 0x000000ffff047224 */ /* 0x000fe200078e0a02 */
[----:B------:R-:W-:Y:S01]  /*e210*/  MOV R2, RZ ;  /* 0x000000ff00027202 */ /* 0x000fe20000000f00 */
[----:B--2---:R-:W-:Y:S01]  /*e220*/  IMAD R7, R0, R9, RZ ;  /* 0x0000000900077224 */ /* 0x004fe200078e02ff */
[----:B------:R-:W-:-:S03]  /*e230*/  IABS R0, R11 ;  /* 0x0000000b00007213 */ /* 0x000fc60000000000 */
[----:B------:R-:W-:-:S04]  /*e240*/  IMAD.HI.U32 R2, R3, R7, R2 ;  /* 0x0000000703027227 */ /* 0x000fc800078e0002 */
[----:B------:R-:W-:Y:S02]  /*e250*/  IMAD.MOV.U32 R3, RZ, RZ, R0 ;  /* 0x000000ffff037224 */ /* 0x000fe400078e0000 */
[----:B------:R-:W-:Y:S02]  /*e260*/  IMAD.MOV.U32 R0, RZ, RZ, R4 ;  /* 0x000000ffff007224 */ /* 0x000fe400078e0004 */
[----:B------:R-:W-:-:S04]  /*e270*/  IMAD.HI.U32 R2, R2, R3, RZ ;  /* 0x0000000302027227 */ /* 0x000fc800078e00ff */
[----:B------:R-:W-:-:S05]  /*e280*/  IMAD R0, R2, R0, R3 ;  /* 0x0000000002007224 */ /* 0x000fca00078e0203 */
[----:B------:R-:W-:-:S13]  /*e290*/  ISETP.GT.U32.AND P1, PT, R9, R0, PT ;  /* 0x000000000900720c */ /* 0x000fda0003f24070 */
[----:B------:R-:W-:Y:S02]  /*e2a0*/  @!P1 IMAD.IADD R0, R0, 0x1, -R9 ;  /* 0x0000000100009824 */ /* 0x000fe400078e0a09 */
[----:B------:R-:W-:Y:S01]  /*e2b0*/  @!P1 VIADD R2, R2, 0x1 ;  /* 0x0000000102029836 */ /* 0x000fe20000000000 */
[----:B------:R-:W-:Y:S02]  /*e2c0*/  ISETP.NE.AND P1, PT, R10, RZ, PT ;  /* 0x000000ff0a00720c */ /* 0x000fe40003f25270 */
[----:B------:R-:W-:Y:S02]  /*e2d0*/  ISETP.GE.U32.AND P0, PT, R0, R9, PT ;  /* 0x000000090000720c */ /* 0x000fe40003f06070 */
[----:B------:R-:W-:-:S04]  /*e2e0*/  LOP3.LUT R0, R11, R10, RZ, 0x3c, !PT ;  /* 0x0000000a0b007212 */ /* 0x000fc800078e3cff */
[----:B------:R-:W-:-:S07]  /*e2f0*/  ISETP.GE.AND P2, PT, R0, RZ, PT ;  /* 0x000000ff0000720c */ /* 0x000fce0003f46270 */
[----:B------:R-:W-:-:S06]  /*e300*/  @P0 VIADD R2, R2, 0x1 ;  /* 0x0000000102020836 */ /* 0x000fcc0000000000 */
[----:B------:R-:W-:Y:S01]  /*e310*/  @!P2 IMAD.MOV R2, RZ, RZ, -R2 ;  /* 0x000000ffff02a224 */ /* 0x000fe200078e0a02 */
[----:B------:R-:W-:-:S05]  /*e320*/  @!P1 LOP3.LUT R2, RZ, R10, RZ, 0x33, !PT ;  /* 0x0000000aff029212 */ /* 0x000fca00078e33ff */
[--C-:B------:R-:W-:Y:S02]  /*e330*/  IMAD.MOV R17, RZ, RZ, -R2.reuse ;  /* 0x000000ffff117224 */ /* 0x100fe400078e0a02 */
[----:B------:R-:W-:Y:S02]  /*e340*/  IMAD.MOV.U32 R18, RZ, RZ, R2 ;  /* 0x000000ffff127224 */ /* 0x000fe400078e0002 */
[----:B------:R-:W-:Y:S01]  /*e350*/  IMAD R17, R10, R17, R11 ;  /* 0x000000110a117224 */ /* 0x000fe200078e020b */
[----:B------:R-:W-:Y:S06]  /*e360*/  BRA `(.L_x_237) ;  /* 0x0000000000147947 */ /* 0x000fec0003800000 */
.L_x_232:
[----:B------:R-:W-:Y:S01]  /*e370*/  ULDC UR4, c[0x0][0xc3c] ;  /* 0x00030f0000047ab9 */ /* 0x000fe20000000800 */
[----:B------:R-:W-:Y:S02]  /*e380*/  IMAD.MOV.U32 R17, RZ, RZ, RZ ;  /* 0x000000ffff117224 */ /* 0x000fe400078e00ff */
[----:B------:R-:W-:Y:S02]  /*e390*/  IMAD.U32 R16, RZ, RZ, UR6 ;  /* 0x00000006ff107e24 */ /* 0x000fe4000f8e00ff */
[----:B------:R-:W-:Y:S02]  /*e3a0*/  IMAD.MOV.U32 R18, RZ, RZ, RZ ;  /* 0x000000ffff127224 */ /* 0x000fe400078e00ff */
[----:B------:R-:W-:-:S07]  /*e3b0*/  IMAD.U32 R19, RZ, RZ, UR4 ;  /* 0x00000004ff137e24 */ /* 0x000fce000f8e00ff */
.L_x_237:
[----:B------:R-:W-:-:S13]  /*e3c0*/  ISETP.NE.AND P0, PT, R5, RZ, PT ;  /* 0x000000ff0500720c */ /* 0x000fda0003f05270 */
[----:B------:R-:W0:Y:S01]  /*e3d0*/  @!P0 S2R R3, SR_CgaCtaId ;  /* 0x0000000000038919 */ /* 0x000e220000008800 */
[----:B------:R-:W-:-:S04]  /*e3e0*/  @!P0 MOV R0, 0x400 ;  /* 0x0000040000008802 */ /* 0x000fc80000000f00 */
[----:B0-----:R-:W-:-:S05]  /*e3f0*/  @!P0 LEA R0, R3, R0, 0x18 ;  /* 0x0000000003008211 */ /* 0x001fca00078ec0ff */
[----:B------:R0:W-:Y:S01]  /*e400*/  @!P0 STS.128 [R0+0x388d0], R16 ;  /* 0x0388d01000008388 */ /* 0x0001e20000000c00 */
[----:B------:R-:W-:Y:S06]  /*e410*/  BAR.ARV 0x5, 0x180 ;  /* 0x0146000000007b1d */ /* 0x000fec0000002000 */
.L_x_230:
[----:B------:R2:W-:Y:S01]  /*e420*/  STL [R1+0x1c], RZ ;  /* 0x00001cff01007387 */ /* 0x0005e20000100800 */
[----:B------:R-:W-:Y:S01]  /*e430*/  ULDC UR4, c[0x0][0xc3c] ;  /* 0x00030f0000047ab9 */ /* 0x000fe20000000800 */
[----:B------:R-:W-:Y:S01]  /*e440*/  IMAD.MOV.U32 R28, RZ, RZ, 0x1 ;  /* 0x00000001ff1c7424 */ /* 0x000fe200078e00ff */
[----:B-1----:R-:W-:Y:S01]  /*e450*/  ISETP.GE.AND P0, PT, R19, UR4, PT ;  /* 0x0000000413007c0c */ /* 0x002fe2000bf06270 */
[----:B------:R-:W-:-:S12]  /*e460*/  IMAD.MOV.U32 R27, RZ, RZ, RZ ;  /* 0x000000ffff1b7224 */ /* 0x000fd800078e00ff */
[----:B--2---:R-:W-:Y:S05]  /*e470*/  @P0 BRA `(.L_x_238) ;  /* 0x0000004800140947 */ /* 0x004fea0003800000 */
[----:B0-----:R-:W2:Y:S01]  /*e480*/  LDL R0, [R1+0x24] ;  /* 0x0000240001007983 */ /* 0x001ea20000100800 */
[----:B------:R-:W0:Y:S01]  /*e490*/  S2UR UR5, SR_CgaCtaId ;  /* 0x00000000000579c3 */ /* 0x000e220000008800 */
[----:B------:R-:W-:Y:S01]  /*e4a0*/  BSSY B8, `(.L_x_238) ;  /* 0x0000482000087945 */ /* 0x000fe20003800000 */
[----:B------:R-:W-:Y:S01]  /*e4b0*/  IMAD.MOV.U32 R28, RZ, RZ, 0x1 ;  /* 0x00000001ff1c7424 */ /* 0x000fe200078e00ff */
[----:B------:R-:W1:Y:S01]  /*e4c0*/  S2R R2, SR_TID.X ;  /* 0x0000000000027919 */ /* 0x000e620000002100 */
[----:B------:R-:W-:Y:S01]  /*e4d0*/  IMAD.MOV.U32 R27, RZ, RZ, RZ ;  /* 0x000000ffff1b7224 */ /* 0x000fe200078e00ff */
[----:B------:R-:W-:Y:S01]  /*e4e0*/  ULDC UR39, c[0x0][0xc] ;  /* 0x0000030000277ab9 */ /* 0x000fe20000000800 */
[----:B------:R3:W-:Y:S01]  /*e4f0*/  STL [R1+0x1c], RZ ;  /* 0x00001cff01007387 */ /* 0x0007e20000100800 */
[C---:B-1----:R-:W-:Y:S02]  /*e500*/  SHF.L.U32 R33, R2.reuse, 0x3, RZ ;  /* 0x0000000302217819 */ /* 0x042fe400000006ff */
[----:B------:R-:W-:-:S04]  /*e510*/  LOP3.LUT R3, R2, 0x7f, RZ, 0xc0, !PT ;  /* 0x0000007f02037812 */ /* 0x000fc800078ec0ff */
[----:B------:R-:W-:Y:S02]  /*e520*/  SHF.R.U32.HI R3, RZ, 0x3, R3 ;  /* 0x00000003ff037819 */ /* 0x000fe40000011603 */
[----:B--2---:R-:W-:Y:S02]  /*e530*/  R2UR UR4, R0 ;  /* 0x00000000000472ca */ /* 0x004fe400000e0000 */
[----:B------:R-:W-:-:S04]  /*e540*/  LOP3.LUT R0, R33, 0x1f8, RZ, 0xc0, !PT ;  /* 0x000001f821007812 */ /* 0x000fc800078ec0ff */
[----:B------:R-:W-:Y:S01]  /*e550*/  LOP3.LUT R0, R0, 0x38, R2, 0x78, !PT ;  /* 0x0000003800007812 */ /* 0x000fe200078e7802 */
[----:B------:R-:W-:-:S03]  /*e560*/  IMAD.SHL.U32 R2, R2, 0x10, RZ ;  /* 0x0000001002027824 */ /* 0x000fc600078e00ff */
[----:B------:R-:W-:Y:S02]  /*e570*/  LOP3.LUT R32, R0, 0x200, R33, 0xf8, !PT ;  /* 0x0000020000207812 */ /* 0x000fe400078ef821 */
[----:B------:R-:W-:Y:S01]  /*e580*/  LOP3.LUT R33, R33, 0x38, RZ, 0xc0, !PT ;  /* 0x0000003821217812 */ /* 0x000fe200078ec0ff */
[----:B------:R-:W-:Y:S01]  /*e590*/  ULOP3.LUT UR38, UR4, 0x2, URZ, 0xfc, !UPT ;  /* 0x0000000204267892 */ /* 0x000fe2000f8efc3f */
[----:B------:R-:W-:Y:S02]  /*e5a0*/  LOP3.LUT R2, R3, 0x70, R2, 0xf8, !PT ;  /* 0x0000007003027812 */ /* 0x000fe400078ef802 */
[----:B------:R-:W-:Y:S01]  /*e5b0*/  UMOV UR4, 0x400 ;  /* 0x0000040000047882 */ /* 0x000fe20000000000 */
[C---:B------:R-:W-:Y:S01]  /*e5c0*/  LOP3.LUT R0, R33.reuse, 0x40, RZ, 0xfc, !PT ;  /* 0x0000004021007812 */ /* 0x040fe200078efcff */
[----:B0-----:R-:W-:Y:S01]  /*e5d0*/  ULEA UR4, UR5, UR4, 0x18 ;  /* 0x0000000405047291 */ /* 0x001fe2000f8ec03f */
[C---:B------:R-:W-:Y:S02]  /*e5e0*/  LOP3.LUT R37, R33.reuse, 0x80, RZ, 0xfc, !PT ;  /* 0x0000008021257812 */ /* 0x040fe400078efcff */
[----:B------:R-:W-:-:S03]  /*e5f0*/  LOP3.LUT R36, R33, 0xc0, RZ, 0xfc, !PT ;  /* 0x000000c021247812 */ /* 0x000fc600078efcff */
[----:B------:R-:W-:-:S04]  /*e600*/  IMAD.U32 R22, RZ, RZ, UR4 ;  /* 0x00000004ff167e24 */ /* 0x000fc8000f8e00ff */
[----:B---3--:R-:W-:-:S07]  /*e610*/  IMAD R34, R32, 0x2, R22 ;  /* 0x0000000220227824 */ /* 0x008fce00078e0216 */
.L_x_303:
[----:B0-----:R-:W0:Y:S02]  /*e620*/  LDC.64 R2, c[0x0][0xc88] ;  /* 0x00032200ff027b82 */ /* 0x001e240000000a00 */
[----:B0-----:R-:W-:-:S05]  /*e630*/  IMAD.WIDE R2, R19, 0x4, R2 ;  /* 0x0000000413027825 */ /* 0x001fca00078e0202 */
[----:B--2---:R-:W2:Y:S01]  /*e640*/  LDG.E R29, desc[UR36][R2.64] ;  /* 0x00000024021d7981 */ /* 0x004ea2000c1e1900 */
[----:B------:R-:W-:Y:S05]  /*e650*/  YIELD ;  /* 0x0000000000007946 */ /* 0x000fea0003800000 */
[----:B------:R-:W-:Y:S01]  /*e660*/  ULDC.64 UR4, c[0x0][0xa28] ;  /* 0x00028a0000047ab9 */ /* 0x000fe20000000a00 */
[----:B------:R-:W-:Y:S01]  /*e670*/  IMAD.MOV.U32 R30, RZ, RZ, RZ ;  /* 0x000000ffff1e7224 */ /* 0x000fe200078e00ff */
[----:B------:R-:W-:Y:S01]  /*e680*/  ISETP.NE.U32.AND P0, PT, RZ, UR4, PT ;  /* 0x00000004ff007c0c */ /* 0x000fe2000bf05070 */
[----:B------:R-:W-:-:S03]  /*e690*/  ULDC.64 UR6, c[0x0][0xa18] ;  /* 0x0002860000067ab9 */ /* 0x000fc60000000a00 */
[----:B------:R-:W-:Y:S02]  /*e6a0*/  ISETP.NE.AND.EX P0, PT, RZ, UR5, PT, P0 ;  /* 0x00000005ff007c0c */ /* 0x000fe4000bf05300 */
[----:B------:R-:W-:Y:S02]  /*e6b0*/  MOV R35, RZ ;  /* 0x000000ff00237202 */ /* 0x000fe40000000f00 */
[----:B--2---:R-:W-:-:S09]  /*e6c0*/  SHF.R.S32.HI R0, RZ, 0x1f, R29 ;  /* 0x0000001fff007819 */ /* 0x004fd2000001141d */
[C---:B------:R-:W-:Y:S01]  /*e6d0*/  @P0 LEA R2, P1, R29.reuse, UR4, 0x2 ;  /* 0x000000041d020c11 */ /* 0x040fe2000f8210ff */
[C---:B------:R-:W-:Y:S01]  /*e6e0*/  IMAD.SHL.U32 R24, R29.reuse, 0x4, RZ ;  /* 0x000000041d187824 */ /* 0x040fe200078e00ff */
[C-C-:B------:R-:W-:Y:S01]  /*e6f0*/  SHF.L.U64.HI R25, R29.reuse, 0x2, R0.reuse ;  /* 0x000000021d197819 */ /* 0x140fe20000010200 */
[----:B------:R0:W-:Y:S01]  /*e700*/  STL [R1+0xc], R0 ;  /* 0x00000c0001007387 */ /* 0x0001e20000100800 */
[----:B------:R-:W-:Y:S01]  /*e710*/  @P0 LEA.HI.X R3, R29, UR5, R0, 0x2, P1 ;  /* 0x000000051d030c11 */ /* 0x000fe200088f1400 */
[----:B------:R-:W-:-:S04]  /*e720*/  ULDC.64 UR4, c[0x0][0xa00] ;  /* 0x0002800000047ab9 */ /* 0x000fc80000000a00 */
[----:B-1----:R1:W2:Y:S01]  /*e730*/  @P0 LDG.E R30, desc[UR36][R2.64] ;  /* 0x00000024021e0981 */ /* 0x0022a2000c1e1900 */
[----:B------:R-:W-:Y:S02]  /*e740*/  ISETP.NE.U32.AND P0, PT, RZ, UR4, PT ;  /* 0x00000004ff007c0c */ /* 0x000fe4000bf05070 */
[----:B------:R-:W-:Y:S02]  /*e750*/  LOP3.LUT R23, R23, 0xffffff7f, RZ, 0xc0, !PT ;  /* 0xffffff7f17177812 */ /* 0x000fe400078ec0ff */
[----:B------:R-:W-:Y:S02]  /*e760*/  ISETP.NE.AND.EX P2, PT, RZ, UR5, PT, P0 ;  /* 0x00000005ff007c0c */ /* 0x000fe4000bf45300 */
[----:B------:R-:W-:Y:S02]  /*e770*/  ISETP.NE.U32.AND P0, PT, RZ, UR6, PT ;  /* 0x00000006ff007c0c */ /* 0x000fe4000bf05070 */
[----:B-1----:R-:W-:Y:S02]  /*e780*/  IADD3 R2, P1, R24, UR4, RZ ;  /* 0x0000000418027c10 */ /* 0x002fe4000ff3e0ff */
[----:B------:R-:W-:-:S02]  /*e790*/  ISETP.NE.AND.EX P0, PT, RZ, UR7, PT, P0 ;  /* 0x00000007ff007c0c */ /* 0x000fc4000bf05300 */
[----:B------:R-:W-:Y:S01]  /*e7a0*/  IADD3.X R3, R25, UR5, RZ, P1, !PT ;  /* 0x0000000519037c10 */ /* 0x000fe20008ffe4ff */
[----:B------:R-:W-:-:S04]  /*e7b0*/  ULDC.64 UR4, c[0x0][0x418] ;  /* 0x0001060000047ab9 */ /* 0x000fc80000000a00 */
[----:B------:R-:W-:Y:S01]  /*e7c0*/  @P2 LOP3.LUT R23, R23, 0x80, RZ, 0xfc, !PT ;  /* 0x0000008017172812 */ /* 0x000fe200078efcff */
[----:B------:R1:W5:Y:S05]  /*e7d0*/  @P2 LDG.E R35, desc[UR36][R2.64] ;  /* 0x0000002402232981 */ /* 0x00036a000c1e1900 */
[----:B------:R-:W-:-:S04]  /*e7e0*/  @P0 IADD3 R4, P1, R24, UR6, RZ ;  /* 0x0000000618040c10 */ /* 0x000fc8000ff3e0ff */
[----:B------:R-:W-:-:S05]  /*e7f0*/  @P0 IADD3.X R5, R25, UR7, RZ, P1, !PT ;  /* 0x0000000719050c10 */ /* 0x000fca0008ffe4ff */
[----:B------:R-:W3:Y:S01]  /*e800*/  @P0 LDG.E R4, desc[UR36][R4.64] ;  /* 0x0000002404040981 */ /* 0x000ee2000c1e1900 */
[----:B------:R-:W-:-:S03]  /*e810*/  UISETP.NE.U32.AND UP0, UPT, UR4, URZ, UPT ;  /* 0x0000003f0400728c */ /* 0x000fc6000bf05070 */
[----:B------:R-:W-:Y:S01]  /*e820*/  ULDC UR4, c[0x0][0x424] ;  /* 0x0001090000047ab9 */ /* 0x000fe20000000800 */
[----:B------:R-:W-:-:S03]  /*e830*/  UISETP.NE.AND.EX UP0, UPT, UR5, URZ, UPT, UP0 ;  /* 0x0000003f0500728c */ /* 0x000fc6000bf05300 */
[----:B------:R-:W-:Y:S01]  /*e840*/  ULDC UR5, c[0x0][0x2f0] ;  /* 0x0000bc0000057ab9 */ /* 0x000fe20000000800 */
[----:B------:R-:W-:-:S04]  /*e850*/  USEL UR4, UR4, 0x1, UP0 ;  /* 0x0000000104047887 */ /* 0x000fc80008000000 */
[----:B------:R-:W-:-:S06]  /*e860*/  UIMAD UR4, UR4, UR5, URZ ;  /* 0x00000005040472a4 */ /* 0x000fcc000f8e023f */
[----:B0-----:R-:W-:Y:S01]  /*e870*/  IMAD.U32 R0, RZ, RZ, UR4 ;  /* 0x00000004ff007e24 */ /* 0x001fe2000f8e00ff */
[----:B--2---:R1:W-:Y:S04]  /*e880*/  STL [R1+0x4], R30 ;  /* 0x0000041e01007387 */ /* 0x0043e80000100800 */
[----:B---3--:R1:W-:Y:S01]  /*e890*/  @P0 STL [R1+0x18], R4 ;  /* 0x0000180401000387 */ /* 0x0083e20000100800 */
[----:B------:R-:W-:Y:S05]  /*e8a0*/  @P0 BRA `(.L_x_239) ;  /* 0x0000000000200947 */ /* 0x000fea0003800000 */
[----:B------:R-:W-:Y:S02]  /*e8b0*/  ULDC UR4, c[0x0][0x288] ;  /* 0x0000a20000047ab9 */ /* 0x000fe40000000800 */
[----:B-1----:R-:W-:-:S05]  /*e8c0*/  IMAD.U32 R4, RZ, RZ, UR4 ;  /* 0x00000004ff047e24 */ /* 0x002fca000f8e00ff */
[----:B------:R0:W-:Y:S01]  /*e8d0*/  STL [R1+0x18], R4 ;  /* 0x0000180401007387 */ /* 0x0001e20000100800 */
[----:B------:R-:W-:Y:S05]  /*e8e0*/  @!P2 BRA `(.L_x_239) ;  /* 0x000000000010a947 */ /* 0x000fea0003800000 */
[----:B------:R-:W2:Y:S04]  /*e8f0*/  LDG.E R5, desc[UR36][R2.64] ;  /* 0x0000002402057981 */ /* 0x000ea8000c1e1900 */
[----:B0-----:R-:W2:Y:S02]  /*e900*/  LDG.E R4, desc[UR36][R2.64+0x4] ;  /* 0x0000042402047981 */ /* 0x001ea4000c1e1900 */
[----:B--2---:R-:W-:-:S05]  /*e910*/  IMAD.IADD R2, R4, 0x1, -R5 ;  /* 0x0000000104027824 */ /* 0x004fca00078e0a05 */
[----:B------:R2:W-:Y:S02]  /*e920*/  STL [R1+0x18], R2 ;  /* 0x0000180201007387 */ /* 0x0005e40000100800 */
.L_x_239:
[----:B------:R-:W-:Y:S01]  /*e930*/  ULDC.64 UR4, c[0x0][0xa20] ;  /* 0x0002880000047ab9 */ /* 0x000fe20000000a00 */
[----:B------:R-:W-:Y:S01]  /*e940*/  IMAD.MOV.U32 R31, RZ, RZ, R29 ;  /* 0x000000ffff1f7224 */ /* 0x000fe200078e001d */
[----:B------:R-:W-:-:S04]  /*e950*/  ISETP.NE.U32.AND P0, PT, RZ, UR4, PT ;  /* 0x00000004ff007c0c */ /* 0x000fc8000bf05070 */
[----:B------:R-:W-:-:S13]  /*e960*/  ISETP.NE.AND.EX P0, PT, RZ, UR5, PT, P0 ;  /* 0x00000005ff007c0c */ /* 0x000fda000bf05300 */
[----:B------:R-:W-:Y:S05]  /*e970*/  @!P0 BRA `(.L_x_240) ;  /* 0x0000000000108947 */ /* 0x000fea0003800000 */
[----:B-12---:R-:W-:-:S04]  /*e980*/  IADD3 R2, P0, R24, UR4, RZ ;  /* 0x0000000418027c10 */ /* 0x006fc8000ff1e0ff */
[----:B------:R-:W-:-:S05]  /*e990*/  IADD3.X R3, R25, UR5, RZ, P0, !PT ;  /* 0x0000000519037c10 */ /* 0x000fca00087fe4ff */
[----:B------:R3:W5:Y:S01]  /*e9a0*/  LDG.E R0, desc[UR36][R2.64] ;  /* 0x0000002402007981 */ /* 0x000762000c1e1900 */
[----:B------:R-:W-:Y:S05]  /*e9b0*/  BRA `(.L_x_241) ;  /* 0x0000000000247947 */ /* 0x000fea0003800000 */
.L_x_240:
[----:B------:R-:W-:Y:S02]  /*e9c0*/  ULDC.64 UR4, c[0x0][0xa08] ;  /* 0x0002820000047ab9 */ /* 0x000fe40000000a00 */
[----:B------:R-:W-:-:S04]  /*e9d0*/  ISETP.NE.U32.AND P0, PT, RZ, UR4, PT ;  /* 0x00000004ff007c0c */ /* 0x000fc8000bf05070 */
[----:B------:R-:W-:-:S13]  /*e9e0*/  ISETP.NE.AND.EX P0, PT, RZ, UR5, PT, P0 ;  /* 0x00000005ff007c0c */ /* 0x000fda000bf05300 */
[----:B------:R-:W-:Y:S05]  /*e9f0*/  @!P0 BRA `(.L_x_241) ;  /* 0x0000000000148947 */ /* 0x000fea0003800000 */
[----:B-12---:R-:W1:Y:S02]  /*ea00*/  LDC.64 R2, c[0x0][0xa08] ;  /* 0x00028200ff027b82 */ /* 0x006e640000000a00 */
[----:B-1----:R-:W-:-:S05]  /*ea10*/  IMAD.WIDE R2, R31, 0x4, R2 ;  /* 0x000000041f027825 */ /* 0x002fca00078e0202 */
[----:B------:R-:W2:Y:S04]  /*ea20*/  LDG.E R0, desc[UR36][R2.64] ;  /* 0x0000002402007981 */ /* 0x000ea8000c1e1900 */
[----:B------:R-:W2:Y:S02]  /*ea30*/  LDG.E R5, desc[UR36][R2.64+0x4] ;  /* 0x0000042402057981 */ /* 0x000ea4000c1e1900 */
[----:B--2---:R-:W-:-:S07]  /*ea40*/  IMAD.IADD R0, R5, 0x1, -R0 ;  /* 0x0000000105007824 */ /* 0x004fce00078e0a00 */
.L_x_241:
[----:B-123-5:R-:W-:Y:S01]  /*ea50*/  IMAD.IADD R2, R0, 0x1, -R30 ;  /* 0x0000000100027824 */ /* 0x02efe200078e0a1e */
[----:B------:R-:W-:Y:S03]  /*ea60*/  BSSY B7, `(.L_x_242) ;  /* 0x0000387000077945 */ /* 0x000fe60003800000 */
[C---:B------:R-:W-:Y:S01]  /*ea70*/  VIADD R0, R2.reuse, 0x4f ;  /* 0x0000004f02007836 */ /* 0x040fe20000000000 */
[----:B------:R1:W-:Y:S01]  /*ea80*/  STL [R1], R2 ;  /* 0x0000000201007387 */ /* 0x0003e20000100800 */
[----:B------:R-:W-:Y:S02]  /*ea90*/  ISETP.GT.AND P0, PT, R2, RZ, PT ;  /* 0x000000ff0200720c */ /* 0x000fe40003f04270 */
[----:B------:R-:W-:-:S05]  /*eaa0*/  IMAD.HI R0, R0, 0x66666667, RZ ;  /* 0x6666666700007827 */ /* 0x000fca00078e02ff */
[----:B------:R-:W-:-:S04]  /*eab0*/  SHF.R.U32.HI R3, RZ, 0x1f, R0 ;  /* 0x0000001fff037819 */ /* 0x000fc80000011600 */
[----:B------:R-:W-:-:S05]  /*eac0*/  LEA.HI.SX32 R0, R0, R3, 0x1b ;  /* 0x0000000300007211 */ /* 0x000fca00078fdaff */
[----:B------:R1:W-:Y:S01]  /*ead0*/  STL [R1+0x20], R0 ;  /* 0x0000200001007387 */ /* 0x0003e20000100800 */
[----:B------:R-:W-:Y:S05]  /*eae0*/  @P0 BRA `(.L_x_243) ;  /* 0x0000000000440947 */ /* 0x000fea0003800000 */
[----:B-1----:R-:W1:Y:S02]  /*eaf0*/  S2R R2, SR_TID.X ;  /* 0x0000000000027919 */ /* 0x002e640000002100 */
[----:B-1----:R-:W-:-:S04]  /*eb00*/  LOP3.LUT R2, R2, 0x7f, RZ, 0xc0, !PT ;  /* 0x0000007f02027812 */ /* 0x002fc800078ec0ff */
[----:B------:R-:W-:-:S13]  /*eb10*/  ISETP.NE.AND P0, PT, R2, RZ, PT ;  /* 0x000000ff0200720c */ /* 0x000fda0003f05270 */
[----:B------:R-:W-:Y:S05]  /*eb20*/  @P0 BRA `(.L_x_244) ;  /* 0x0000003400e80947 */ /* 0x000fea0003800000 */
[----:B------:R-:W1:Y:S01]  /*eb30*/  S2R R5, SR_LANEID ;  /* 0x0000000000057919 */ /* 0x000e620000000000 */
[----:B------:R-:W-:Y:S01]  /*eb40*/  VOTEU.ANY UR4, UPT, PT ;  /* 0x0000000000047886 */ /* 0x000fe200038e0100 */
[----:B------:R-:W2:Y:S01]  /*eb50*/  LDC.64 R2, c[0x0][0xc60] ;  /* 0x00031800ff027b82 */ /* 0x000ea20000000a00 */
[----:B------:R-:W1:Y:S02]  /*eb60*/  FLO.U32 R0, UR4 ;  /* 0x0000000400007d00 */ /* 0x000e6400080e0000 */
[----:B-1----:R-:W-:-:S06]  /*eb70*/  ISETP.EQ.U32.AND P0, PT, R0, R5, PT ;  /* 0x000000050000720c */ /* 0x002fcc0003f02070 */
[----:B------:R-:W2:Y:S07]  /*eb80*/  POPC R5, UR4 ;  /* 0x0000000400057d09 */ /* 0x000eae0008000000 */
[----:B--2---:R-:W2:Y:S01]  /*eb90*/  @P0 ATOMG.E.ADD.STRONG.GPU PT, R3, desc[UR36][R2.64], R5 ;  /* 0x00000005020309a8 */ /* 0x004ea200081ee1e4 */
[----:B0-----:R-:W0:Y:S02]  /*eba0*/  S2R R4, SR_LTMASK ;  /* 0x0000000000047919 */ /* 0x001e240000003900 */
[----:B0-----:R-:W-:-:S04]  /*ebb0*/  LOP3.LUT R4, R4, UR4, RZ, 0xc0, !PT ;  /* 0x0000000404047c12 */ /* 0x001fc8000f8ec0ff */
[----:B------:R-:W0:Y:S01]  /*ebc0*/  POPC R7, R4 ;  /* 0x0000000400077309 */ /* 0x000e220000000000 */
[----:B--2---:R-:W0:Y:S02]  /*ebd0*/  SHFL.IDX PT, R0, R3, R0, 0x1f ;  /* 0x00001f0003007589 */ /* 0x004e2400000e0000 */
[----:B0-----:R-:W-:Y:S01]  /*ebe0*/  IADD3 R16, R0, UR39, R7 ;  /* 0x0000002700107c10 */ /* 0x001fe2000fffe007 */
[----:B------:R-:W-:Y:S06]  /*ebf0*/  BRA `(.L_x_244) ;  /* 0x0000003400b47947 */ /* 0x000fec0003800000 */
.L_x_243:
[----:B-1----:R-:W-:Y:S01]  /*ec00*/  IADD3 R0, R22, 0x24400, RZ ;  /* 0x0002440016007810 */ /* 0x002fe20007ffe0ff */
[----:B------:R-:W-:Y:S03]  /*ec10*/  BSSY B6, `(.L_x_245) ;  /* 0x0000013000067945 */ /* 0x000fe60003800000 */
[----:B------:R-:W-:-:S13]  /*ec20*/  LOP3.LUT P0, RZ, R0, 0x3ff, RZ, 0xc0, !PT ;  /* 0x000003ff00ff7812 */ /* 0x000fda000780c0ff */
[----:B------:R-:W-:Y:S05]  /*ec30*/  @!P0 BRA `(.L_x_246) ;  /* 0x0000000000408947 */ /* 0x000fea0003800000 */
[----:B------:R-:W-:Y:S01]  /*ec40*/  MOV R2, 0x0 ;  /* 0x0000000000027802 */ /* 0x000fe20000000f00 */
[----:B------:R-:W-:Y:S01]  /*ec50*/  ULDC.64 UR6, c[0x4][0xa8] ;  /* 0x01002a0000067ab9 */ /* 0x000fe20000000a00 */
[----:B------:R-:W-:Y:S01]  /*ec60*/  ULDC.64 UR8, c[0x4][0xb0] ;  /* 0x01002c0000087ab9 */ /* 0x000fe20000000a00 */
[----:B------:R-:W-:Y:S01]  /*ec70*/  ULDC.64 UR4, c[0x4][0x8] ;  /* 0x0100020000047ab9 */ /* 0x000fe20000000a00 */
[----:B0-----:R-:W-:Y:S01]  /*ec80*/  IMAD.U32 R4, RZ, RZ, UR6 ;  /* 0x00000006ff047e24 */ /* 0x001fe2000f8e00ff */
[----:B------:R-:W-:Y:S01]  /*ec90*/  MOV R12, 0x1 ;  /* 0x00000001000c7802 */ /* 0x000fe20000000f00 */
[----:B------:R-:W0:Y:S01]  /*eca0*/  LDC.64 R2, c[0x4][R2] ;  /* 0x0100000002027b82 */ /* 0x000e220000000a00 */
[----:B------:R-:W-:Y:S02]  /*ecb0*/  IMAD.U32 R5, RZ, RZ, UR7 ;  /* 0x00000007ff057e24 */ /* 0x000fe4000f8e00ff */
[----:B------:R-:W-:Y:S02]  /*ecc0*/  IMAD.U32 R6, RZ, RZ, UR8 ;  /* 0x00000008ff067e24 */ /* 0x000fe4000f8e00ff */
[----:B------:R-:W-:-:S02]  /*ecd0*/  IMAD.U32 R7, RZ, RZ, UR9 ;  /* 0x00000009ff077e24 */ /* 0x000fc4000f8e00ff */
[----:B------:R-:W-:Y:S02]  /*ece0*/  IMAD.U32 R10, RZ, RZ, UR4 ;  /* 0x00000004ff0a7e24 */ /* 0x000fe4000f8e00ff */
[----:B------:R-:W-:Y:S02]  /*ecf0*/  IMAD.U32 R11, RZ, RZ, UR5 ;  /* 0x00000005ff0b7e24 */ /* 0x000fe4000f8e00ff */
[----:B------:R-:W-:Y:S02]  /*ed00*/  IMAD.MOV.U32 R8, RZ, RZ, 0x70 ;  /* 0x00000070ff087424 */ /* 0x000fe400078e00ff */
[----:B------:R-:W-:-:S07]  /*ed10*/  IMAD.MOV.U32 R13, RZ, RZ, RZ ;  /* 0x000000ffff0d7224 */ /* 0x000fce00078e00ff */
[----:B------:R-:W-:-:S07]  /*ed20*/  LEPC R20, `(.L_x_246) ;  /* 0x000000001014794e */ /* 0x000fce0000000000 */
[----:B0-----:R-:W-:Y:S05]  /*ed30*/  CALL.ABS.NOINC R2 ;  /* 0x0000000002007343 */ /* 0x001fea0003c00000 */
.L_x_246:
[----:B------:R-:W-:Y:S05]  /*ed40*/  BSYNC B6 ;  /* 0x0000000000067941 */ /* 0x000fea0003800000 */
.L_x_245:
[----:B------:R-:W-:Y:S01]  /*ed50*/  VIADD R0, R22, 0x400 ;  /* 0x0000040016007836 */ /* 0x000fe20000000000 */
[----:B------:R-:W-:Y:S04]  /*ed60*/  BSSY B6, `(.L_x_247) ;  /* 0x0000022000067945 */ /* 0x000fe80003800000 */
[----:B------:R-:W-:-:S13]  /*ed70*/  LOP3.LUT P0, RZ, R0, 0x3ff, RZ, 0xc0, !PT ;  /* 0x000003ff00ff7812 */ /* 0x000fda000780c0ff */
[----:B------:R-:W-:Y:S05]  /*ed80*/  @!P0 BRA `(.L_x_248) ;  /* 0x00000000007c8947 */ /* 0x000fea0003800000 */
[----:B------:R-:W-:Y:S01]  /*ed90*/  MOV R26, 0x0 ;  /* 0x00000000001a7802 */ /* 0x000fe20000000f00 */
[----:B------:R-:W-:Y:S01]  /*eda0*/  ULDC.64 UR6, c[0x4][0xa8] ;  /* 0x01002a0000067ab9 */ /* 0x000fe20000000a00 */
[----:B------:R-:W-:Y:S01]  /*edb0*/  ULDC.64 UR8, c[0x4][0xb0] ;  /* 0x01002c0000087ab9 */ /* 0x000fe20000000a00 */
[----:B------:R-:W-:Y:S01]  /*edc0*/  ULDC.64 UR4, c[0x4][0x10] ;  /* 0x0100040000047ab9 */ /* 0x000fe20000000a00 */
[----:B------:R1:W2:Y:S01]  /*edd0*/  LDC.64 R2, c[0x4][R26] ;  /* 0x010000001a027b82 */ /* 0x0002a20000000a00 */
[----:B0-----:R-:W-:Y:S01]  /*ede0*/  IMAD.U32 R4, RZ, RZ, UR6 ;  /* 0x00000006ff047e24 */ /* 0x001fe2000f8e00ff */
[----:B------:R-:W-:Y:S01]  /*edf0*/  MOV R11, UR5 ;  /* 0x00000005000b7c02 */ /* 0x000fe20008000f00 */
[----:B------:R-:W-:Y:S02]  /*ee00*/  IMAD.U32 R5, RZ, RZ, UR7 ;  /* 0x00000007ff057e24 */ /* 0x000fe4000f8e00ff */
[----:B------:R-:W-:Y:S02]  /*ee10*/  IMAD.U32 R6, RZ, RZ, UR8 ;  /* 0x00000008ff067e24 */ /* 0x000fe4000f8e00ff */
[----:B------:R-:W-:-:S02]  /*ee20*/  IMAD.U32 R7, RZ, RZ, UR9 ;  /* 0x00000009ff077e24 */ /* 0x000fc4000f8e00ff */
[----:B------:R-:W-:Y:S02]  /*ee30*/  IMAD.U32 R10, RZ, RZ, UR4 ;  /* 0x00000004ff0a7e24 */ /* 0x000fe4000f8e00ff */
[----:B------:R-:W-:Y:S02]  /*ee40*/  IMAD.MOV.U32 R8, RZ, RZ, 0x70 ;  /* 0x00000070ff087424 */ /* 0x000fe400078e00ff */
[----:B------:R-:W-:Y:S02]  /*ee50*/  IMAD.MOV.U32 R12, RZ, RZ, 0x1 ;  /* 0x00000001ff0c7424 */ /* 0x000fe400078e00ff */
[----:B-1----:R-:W-:-:S07]  /*ee60*/  IMAD.MOV.U32 R13, RZ, RZ, RZ ;  /* 0x000000ffff0d7224 */ /* 0x002fce00078e00ff */
[----:B------:R-:W-:-:S07]  /*ee70*/  LEPC R20, `(.L_x_249) ;  /* 0x000000001014794e */ /* 0x000fce0000000000 */
[----:B--2---:R-:W-:Y:S05]  /*ee80*/  CALL.ABS.NOINC R2 ;  /* 0x0000000002007343 */ /* 0x004fea0003c00000 */
.L_x_249:
[----:B------:R0:W1:Y:S01]  /*ee90*/  LDC.64 R2, c[0x4][R26] ;  /* 0x010000001a027b82 */ /* 0x0000620000000a00 */
[----:B------:R-:W-:Y:S01]  /*eea0*/  ULDC.64 UR6, c[0x4][0xa8] ;  /* 0x01002a0000067ab9 */ /* 0x000fe20000000a00 */
[----:B------:R-:W-:Y:S01]  /*eeb0*/  ULDC.64 UR8, c[0x4][0xb0] ;  /* 0x01002c0000087ab9 */ /* 0x000fe20000000a00 */
[----:B------:R-:W-:Y:S01]  /*eec0*/  ULDC.64 UR4, c[0x4][0x18] ;  /* 0x0100060000047ab9 */ /* 0x000fe20000000a00 */
[----:B------:R-:W-:Y:S01]  /*eed0*/  IMAD.U32 R4, RZ, RZ, UR6 ;  /* 0x00000006ff047e24 */ /* 0x000fe2000f8e00ff */
[----:B------:R-:W-:Y:S01]  /*eee0*/  MOV R10, UR4 ;  /* 0x00000004000a7c02 */ /* 0x000fe20008000f00 */
[----:B------:R-:W-:Y:S02]  /*eef0*/  IMAD.U32 R5, RZ, RZ, UR7 ;  /* 0x00000007ff057e24 */ /* 0x000fe4000f8e00ff */
        /* <DEDUP_REMOVED lines=8> */
.L_x_248:
[----:B------:R-:W-:Y:S05]  /*ef80*/  BSYNC B6 ;  /* 0x0000000000067941 */ /* 0x000fea0003800000 */
.L_x_247:
[----:B------:R-:W2:Y:S01]  /*ef90*/  LDL R26, [R1+0x20] ;  /* 0x00002000011a7983 */ /* 0x000ea20000100800 */
[----:B------:R-:W-:Y:S01]  /*efa0*/  ULDC.64 UR4, c[0x0][0x9f8] ;  /* 0x00027e0000047ab9 */ /* 0x000fe20000000a00 */
[----:B------:R-:W1:Y:S02]  /*efb0*/  LDC R6, c[0x0][0x430] ;  /* 0x00010c00ff067b82 */ /* 0x000e640000000800 */
[----:B------:R-:W3:Y:S01]  /*efc0*/  LDL R2, [R1] ;  /* 0x0000000001027983 */ /* 0x000ee20000100800 */
[----:B------:R-:W-:Y:S01]  /*efd0*/  ISETP.NE.U32.AND P0, PT, RZ, UR4, PT ;  /* 0x00000004ff007c0c */ /* 0x000fe2000bf05070 */
[----:B------:R-:W4:Y:S03]  /*efe0*/  S2R R20, SR_TID.X ;  /* 0x0000000000147919 */ /* 0x000f260000002100 */
[----:B------:R-:W-:-:S13]  /*eff0*/  ISETP.NE.AND.EX P0, PT, RZ, UR5, PT, P0 ;  /* 0x00000005ff007c0c */ /* 0x000fda000bf05300 */
[----:B------:R-:W-:Y:S01]  /*f000*/  @P0 IADD3 R24, P1, R24, UR4, RZ ;  /* 0x0000000418180c10 */ /* 0x000fe2000ff3e0ff */
[----:B------:R-:W0:Y:S01]  /*f010*/  S2R R21, SR_TID.X ;  /* 0x0000000000157919 */ /* 0x000e220000002100 */
[----:B------:R-:W-:Y:S02]  /*f020*/  ULDC UR4, c[0x0][0x2f4] ;  /* 0x0000bd0000047ab9 */ /* 0x000fe40000000800 */
[----:B------:R-:W-:-:S05]  /*f030*/  @P0 IADD3.X R25, R25, UR5, RZ, P1, !PT ;  /* 0x0000000519190c10 */ /* 0x000fca0008ffe4ff */
[----:B------:R-:W3:Y:S01]  /*f040*/  @P0 LDG.E R31, desc[UR36][R24.64] ;  /* 0x00000024181f0981 */ /* 0x000ee2000c1e1900 */
[----:B-1----:R-:W-:Y:S02]  /*f050*/  ISETP.NE.AND P2, PT, R6, 0x1, PT ;  /* 0x000000010600780c */ /* 0x002fe40003f45270 */
[----:B----4-:R-:W-:-:S04]  /*f060*/  LOP3.LUT R20, R20, 0x7f, RZ, 0xc0, !PT ;  /* 0x0000007f14147812 */ /* 0x010fc800078ec0ff */
[----:B------:R-:W-:-:S07]  /*f070*/  SHF.R.U32.HI R0, RZ, 0x3, R20 ;  /* 0x00000003ff007819 */ /* 0x000fce0000011614 */
[----:B0-----:R-:W0:Y:S01]  /*f080*/  @P2 LDC R4, c[0x0][0x434] ;  /* 0x00010d00ff042b82 */ /* 0x001e220000000800 */
[----:B------:R-:W-:-:S05]  /*f090*/  IMAD.SHL.U32 R20, R21, 0x10, RZ ;  /* 0x0000001015147824 */ /* 0x000fca00078e00ff */
[----:B------:R-:W-:Y:S02]  /*f0a0*/  LOP3.LUT R20, R0, 0x70, R20, 0xf8, !PT ;  /* 0x0000007000147812 */ /* 0x000fe400078ef814 */
[----:B------:R-:W1:Y:S01]  /*f0b0*/  @P2 LDC R0, c[0x0][0x438] ;  /* 0x00010e00ff002b82 */ /* 0x000e620000000800 */
[----:B------:R-:W-:Y:S02]  /*f0c0*/  LOP3.LUT R23, R23, 0xffffffbf, RZ, 0xc0, !PT ;  /* 0xffffffbf17177812 */ /* 0x000fe400078ec0ff */
[----:B------:R-:W-:Y:S02]  /*f0d0*/  LOP3.LUT R8, R33, 0x40, RZ, 0xfc, !PT ;  /* 0x0000004021087812 */ /* 0x000fe400078efcff */
[----:B------:R-:W-:-:S04]  /*f0e0*/  @P2 LOP3.LUT R23, R23, 0x40, RZ, 0xfc, !PT ;  /* 0x0000004017172812 */ /* 0x000fc800078efcff */
[----:B------:R-:W-:Y:S01]  /*f0f0*/  LOP3.LUT R23, R23, 0xffffffef, RZ, 0xc0, !PT ;  /* 0xffffffef17177812 */ /* 0x000fe200078ec0ff */
[----:B------:R-:W-:Y:S01]  /*f100*/  UMOV UR5, 0xffffffff ;  /* 0xffffffff00057882 */ /* 0x000fe20000000000 */
[----:B--2---:R-:W-:-:S04]  /*f110*/  VIADD R26, R26, 0xffffffff ;  /* 0xffffffff1a1a7836 */ /* 0x004fc80000000000 */
[----:B------:R-:W-:-:S05]  /*f120*/  IMAD R5, R26, 0x50, R20 ;  /* 0x000000501a057824 */ /* 0x000fca00078e0214 */
[----:B---3--:R-:W-:-:S04]  /*f130*/  ISETP.GE.AND P0, PT, R5, R2, PT ;  /* 0x000000020500720c */ /* 0x008fc80003f06270 */
[----:B------:R-:W-:Y:S01]  /*f140*/  ISETP.GT.U32.OR P0, PT, R20, 0x4f, P0 ;  /* 0x0000004f1400780c */ /* 0x000fe20000704470 */
[----:B------:R-:W-:-:S04]  /*f150*/  IMAD.IADD R5, R5, 0x1, R30 ;  /* 0x0000000105057824 */ /* 0x000fc800078e021e */
[----:B0-----:R-:W-:Y:S01]  /*f160*/  @P2 IMAD.HI.U32 R7, R5, R4, RZ ;  /* 0x0000000405072227 */ /* 0x001fe200078e00ff */
[----:B------:R-:W-:-:S07]  /*f170*/  MOV R4, R5 ;  /* 0x0000000500047202 */ /* 0x000fce0000000f00 */
[----:B------:R-:W0:Y:S01]  /*f180*/  @!P0 LDC.64 R2, c[0x0][0x428] ;  /* 0x00010a00ff028b82 */ /* 0x000e220000000a00 */
[----:B-1----:R-:W-:-:S05]  /*f190*/  @P2 SHF.R.U32.HI R4, RZ, R0, R7 ;  /* 0x00000000ff042219 */ /* 0x002fca0000011607 */
[----:B------:R-:W-:-:S04]  /*f1a0*/  IMAD.MOV R0, RZ, RZ, -R4 ;  /* 0x000000ffff007224 */ /* 0x000fc800078e0a04 */
[----:B------:R-:W-:Y:S01]  /*f1b0*/  IMAD R0, R6, R0, R5 ;  /* 0x0000000006007224 */ /* 0x000fe200078e0205 */
[----:B------:R-:W-:Y:S02]  /*f1c0*/  SHF.R.S32.HI R6, RZ, 0x1f, R31 ;  /* 0x0000001fff067819 */ /* 0x000fe4000001141f */
[----:B------:R-:W-:-:S03]  /*f1d0*/  @!P0 SHF.R.S32.HI R5, RZ, 0x1f, R4 ;  /* 0x0000001fff058819 */ /* 0x000fc60000011404 */
[----:B------:R0:W-:Y:S02]  /*f1e0*/  STL [R1+0x8], R6 ;  /* 0x0000080601007387 */ /* 0x0001e40000100800 */
[-C--:B0-----:R-:W-:Y:S02]  /*f1f0*/  @!P0 IMAD R6, R6, R2.reuse, RZ ;  /* 0x0000000206068224 */ /* 0x081fe400078e02ff */
[----:B------:R-:W-:-:S04]  /*f200*/  @!P0 IMAD.WIDE.U32 R4, R31, R2, R4 ;  /* 0x000000021f048225 */ /* 0x000fc800078e0004 */
[----:B------:R-:W-:Y:S02]  /*f210*/  @!P0 IMAD R6, R31, R3, R6 ;  /* 0x000000031f068224 */ /* 0x000fe400078e0206 */
[----:B------:R-:W0:Y:S02]  /*f220*/  @!P0 LDC.64 R2, c[0x0][0x418] ;  /* 0x00010600ff028b82 */ /* 0x000e240000000a00 */
[----:B------:R-:W-:Y:S01]  /*f230*/  @!P0 IMAD.IADD R6, R5, 0x1, R6 ;  /* 0x0000000105068824 */ /* 0x000fe200078e0206 */
[----:B------:R-:W-:Y:S02]  /*f240*/  ISETP.GE.AND P2, PT, R8, UR4, PT ;  /* 0x0000000408007c0c */ /* 0x000fe4000bf46270 */
[----:B0-----:R-:W-:-:S04]  /*f250*/  @!P0 LEA R2, P1, R4, R2, 0x2 ;  /* 0x0000000204028211 */ /* 0x001fc800078210ff */
[----:B------:R-:W-:Y:S01]  /*f260*/  @!P0 LEA.HI.X R3, R4, R3, R6, 0x2, P1 ;  /* 0x0000000304038211 */ /* 0x000fe200008f1406 */
[----:B------:R-:W-:-:S06]  /*f270*/  IMAD.MOV.U32 R4, RZ, RZ, RZ ;  /* 0x000000ffff047224 */ /* 0x000fcc00078e00ff */
[----:B------:R0:W5:Y:S01]  /*f280*/  @!P0 LDG.E R4, desc[UR36][R2.64] ;  /* 0x0000002402048981 */ /* 0x000162000c1e1900 */
[----:B------:R-:W-:Y:S02]  /*f290*/  ISETP.GE.AND P0, PT, R33, UR4, PT ;  /* 0x0000000421007c0c */ /* 0x000fe4000bf06270 */
[----:B------:R-:W-:-:S11]  /*f2a0*/  ISETP.GE.AND P1, PT, R37, UR4, PT ;  /* 0x0000000425007c0c */ /* 0x000fd6000bf26270 */
[----:B------:R-:W-:-:S04]  /*f2b0*/  @P0 LOP3.LUT R23, R23, 0x10, RZ, 0xfc, !PT ;  /* 0x0000001017170812 */ /* 0x000fc800078efcff */
[----:B------:R-:W-:-:S04]  /*f2c0*/  LOP3.LUT R23, R23, 0xfffffff7, RZ, 0xc0, !PT ;  /* 0xfffffff717177812 */ /* 0x000fc800078ec0ff */
[----:B------:R-:W-:Y:S02]  /*f2d0*/  @P2 LOP3.LUT R23, R23, 0x8, RZ, 0xfc, !PT ;  /* 0x0000000817172812 */ /* 0x000fe400078efcff */
[----:B------:R-:W-:Y:S02]  /*f2e0*/  ISETP.GE.AND P0, PT, R36, UR4, PT ;  /* 0x0000000424007c0c */ /* 0x000fe4000bf06270 */
[----:B------:R-:W-:-:S04]  /*f2f0*/  LOP3.LUT R23, R23, 0xfffffffb, RZ, 0xc0, !PT ;  /* 0xfffffffb17177812 */ /* 0x000fc800078ec0ff */
[----:B------:R-:W-:-:S04]  /*f300*/  @P1 LOP3.LUT R23, R23, 0x4, RZ, 0xfc, !PT ;  /* 0x0000000417171812 */ /* 0x000fc800078efcff */
[----:B------:R-:W-:Y:S01]  /*f310*/  LOP3.LUT R23, R23, 0xfffffffd, RZ, 0xc0, !PT ;  /* 0xfffffffd17177812 */ /* 0x000fe200078ec0ff */
[----:B0-----:R-:W-:-:S03]  /*f320*/  IMAD.U32 R2, RZ, RZ, UR38 ;  /* 0x00000026ff027e24 */ /* 0x001fc6000f8e00ff */
[----:B------:R-:W-:Y:S01]  /*f330*/  @P0 LOP3.LUT R23, R23, 0x2, RZ, 0xfc, !PT ;  /* 0x0000000217170812 */ /* 0x000fe200078efcff */
[----:B------:R-:W-:Y:S06]  /*f340*/  BRA.DIV UR5, `(.L_x_250) ;  /* 0x0000003e05c47947 */ /* 0x000fec000b800000 */
.L_x_320:
[----:B------:R-:W-:Y:S02]  /*f350*/  ISETP.NE.AND P0, PT, R2, 0x3, PT ;  /* 0x000000030200780c */ /* 0x000fe40003f05270 */
[----:B------:R-:W-:Y:S02]  /*f360*/  ISETP.GT.U32.AND P1, PT, R20, 0x4f, PT ;  /* 0x0000004f1400780c */ /* 0x000fe40003f24070 */
[----:B------:R-:W-:Y:S02]  /*f370*/  LOP3.LUT R23, R23, 0xffffffdf, RZ, 0xc0, !PT ;  /* 0xffffffdf17177812 */ /* 0x000fe400078ec0ff */
[----:B------:R-:W-:-:S07]  /*f380*/  SHF.R.S32.HI R30, RZ, 0x1f, R18 ;  /* 0x0000001fff1e7819 */ /* 0x000fce0000011412 */
[----:B------:R-:W-:-:S04]  /*f390*/  @P0 LOP3.LUT R23, R23, 0x20, RZ, 0xfc, !PT ;  /* 0x0000002017170812 */ /* 0x000fc800078efcff */
[----:B------:R-:W-:-:S04]  /*f3a0*/  LOP3.LUT R23, R23, 0xfffffffe, RZ, 0xc0, !PT ;  /* 0xfffffffe17177812 */ /* 0x000fc800078ec0ff */
[----:B------:R-:W-:Y:S01]  /*f3b0*/  @P1 LOP3.LUT R23, R23, 0x1, RZ, 0xfc, !PT ;  /* 0x0000000117171812 */ /* 0x000fe200078efcff */
[----:B------:R-:W-:Y:S06]  /*f3c0*/  @!P0 BRA `(.L_x_251) ;  /* 0x0000000000048947 */ /* 0x000fec0003800000 */
[----:B------:R-:W-:Y:S01]  /*f3d0*/  BPT.TRAP 0x1 ;  /* 0x000000040000795c */ /* 0x000fe20000300000 */
.L_x_251:
[----:B------:R-:W-:Y:S01]  /*f3e0*/  SHF.R.S32.HI R6, RZ, 0x1f, R0 ;  /* 0x0000001fff067819 */ /* 0x000fe20000011400 */
[----:B------:R-:W-:Y:S01]  /*f3f0*/  ULDC.64 UR4, c[0x0][0x328] ;  /* 0x0000ca0000047ab9 */ /* 0x000fe20000000a00 */
[----:B-----5:R-:W-:Y:S01]  /*f400*/  SHF.R.S32.HI R7, RZ, 0x1f, R4 ;  /* 0x0000001fff077819 */ /* 0x020fe20000011404 */
[----:B------:R-:W-:Y:S01]  /*f410*/  IMAD.WIDE.U32 R2, R0, UR4, RZ ;  /* 0x0000000400027c25 */ /* 0x000fe2000f8e00ff */
[----:B------:R-:W-:Y:S03]  /*f420*/  BSSY B0, `(.L_x_252) ;  /* 0x0000015000007945 */ /* 0x000fe60003800000 */
[----:B------:R-:W-:-:S04]  /*f430*/  IMAD R5, R6, UR4, RZ ;  /* 0x0000000406057c24 */ /* 0x000fc8000f8e02ff */
[----:B------:R-:W-:Y:S01]  /*f440*/  IMAD R5, R0, UR5, R5 ;  /* 0x0000000500057c24 */ /* 0x000fe2000f8e0205 */
[----:B------:R-:W-:-:S03]  /*f450*/  ULDC.64 UR4, c[0x0][0x338] ;  /* 0x0000ce0000047ab9 */ /* 0x000fc60000000a00 */
[----:B------:R-:W-:Y:S02]  /*f460*/  IMAD.IADD R3, R3, 0x1, R5 ;  /* 0x0000000103037824 */ /* 0x000fe400078e0205 */
[----:B------:R-:W-:Y:S02]  /*f470*/  IMAD R5, R7, UR4, RZ ;  /* 0x0000000407057c24 */ /* 0x000fe4000f8e02ff */
[----:B------:R-:W-:-:S04]  /*f480*/  IMAD.WIDE.U32 R2, R4, UR4, R2 ;  /* 0x0000000404027c25 */ /* 0x000fc8000f8e0002 */
[----:B------:R-:W-:Y:S01]  /*f490*/  IMAD R5, R4, UR5, R5 ;  /* 0x0000000504057c24 */ /* 0x000fe2000f8e0205 */
[----:B------:R-:W-:-:S03]  /*f4a0*/  ULDC.64 UR4, c[0x0][0x330] ;  /* 0x0000cc0000047ab9 */ /* 0x000fc60000000a00 */
[----:B------:R-:W-:Y:S02]  /*f4b0*/  IMAD.IADD R3, R3, 0x1, R5 ;  /* 0x0000000103037824 */ /* 0x000fe400078e0205 */
[----:B------:R-:W-:Y:S02]  /*f4c0*/  IMAD R5, R30, UR4, RZ ;  /* 0x000000041e057c24 */ /* 0x000fe4000f8e02ff */
[----:B------:R-:W-:-:S04]  /*f4d0*/  IMAD.WIDE.U32 R2, R18, UR4, R2 ;  /* 0x0000000412027c25 */ /* 0x000fc8000f8e0002 */
[----:B------:R-:W-:Y:S01]  /*f4e0*/  IMAD R5, R18, UR5, R5 ;  /* 0x0000000512057c24 */ /* 0x000fe2000f8e0205 */
[----:B------:R-:W-:Y:S02]  /*f4f0*/  ULDC.64 UR4, c[0x0][0x318] ;  /* 0x0000c60000047ab9 */ /* 0x000fe40000000a00 */
[----:B------:R-:W-:Y:S01]  /*f500*/  LEA R24, P0, R2, UR4, 0x1 ;  /* 0x0000000402187c11 */ /* 0x000fe2000f8008ff */
[----:B------:R-:W-:-:S05]  /*f510*/  IMAD.IADD R5, R3, 0x1, R5 ;  /* 0x0000000103057824 */ /* 0x000fca00078e0205 */
[----:B------:R-:W-:Y:S02]  /*f520*/  LEA.HI.X R25, R2, UR5, R5, 0x1, P0 ;  /* 0x0000000502197c11 */ /* 0x000fe400080f0c05 */
[----:B------:R-:W-:Y:S02]  /*f530*/  LEA R5, R27, R22, 0x3 ;  /* 0x000000161b057211 */ /* 0x000fe400078e18ff */
[----:B------:R-:W-:-:S04]  /*f540*/  SHF.L.U32 R2, R28, 0x1f, RZ ;  /* 0x0000001f1c027819 */ /* 0x000fc800000006ff */
[----:B------:R-:W0:Y:S02]  /*f550*/  SYNCS.PHASECHK.TRANS64.TRYWAIT P0, [R5+URZ+0x38840], R2 ;  /* 0x03884002050075a7 */ /* 0x000e24000800017f */
[----:B0-----:R-:W-:Y:S05]  /*f560*/  @!P0 BRA `(.L_x_253) ;  /* 0x0000003c006c8947 */ /* 0x001fea0003800000 */
.L_x_321:
[----:B------:R-:W-:Y:S05]  /*f570*/  BSYNC B0 ;  /* 0x0000000000007941 */ /* 0x000fea0003800000 */
.L_x_252:
[----:B------:R-:W2:Y:S01]  /*f580*/  LDL R9, [R1] ;  /* 0x0000000001097983 */ /* 0x000ea20000100800 */
[----:B------:R-:W-:Y:S02]  /*f590*/  ULDC.64 UR4, c[0x0][0x300] ;  /* 0x0000c00000047ab9 */ /* 0x000fe40000000a00 */
[----:B------:R-:W-:Y:S01]  /*f5a0*/  IMAD R6, R6, UR4, RZ ;  /* 0x0000000406067c24 */ /* 0x000fe2000f8e02ff */
[----:B------:R-:W1:Y:S01]  /*f5b0*/  S2R R8, SR_TID.X ;  /* 0x0000000000087919 */ /* 0x000e620000002100 */
[----:B0-----:R-:W-:-:S04]  /*f5c0*/  IMAD.WIDE.U32 R2, R0, UR4, RZ ;  /* 0x0000000400027c25 */ /* 0x001fc8000f8e00ff */
[----:B------:R-:W-:Y:S01]  /*f5d0*/  IMAD R6, R0, UR5, R6 ;  /* 0x0000000500067c24 */ /* 0x000fe2000f8e0206 */
[----:B------:R-:W-:Y:S02]  /*f5e0*/  ULDC.64 UR4, c[0x0][0x310] ;  /* 0x0000c40000047ab9 */ /* 0x000fe40000000a00 */
[----:B------:R-:W-:Y:S02]  /*f5f0*/  IMAD R7, R7, UR4, RZ ;  /* 0x0000000407077c24 */ /* 0x000fe4000f8e02ff */
[----:B------:R-:W-:Y:S02]  /*f600*/  IMAD.IADD R3, R3, 0x1, R6 ;  /* 0x0000000103037824 */ /* 0x000fe400078e0206 */
        /* <DEDUP_REMOVED lines=8> */
[----:B------:R-:W-:Y:S02]  /*f690*/  IMAD R7, R27, 0x5000, R32 ;  /* 0x000050001b077824 */ /* 0x000fe400078e0220 */
[----:B------:R-:W-:Y:S01]  /*f6a0*/  IMAD.IADD R6, R3, 0x1, R0 ;  /* 0x0000000103067824 */ /* 0x000fe200078e0200 */
[----:B------:R-:W-:Y:S01]  /*f6b0*/  LEA R0, P0, R2, UR4, 0x1 ;  /* 0x0000000402007c11 */ /* 0x000fe2000f8008ff */
[----:B------:R-:W-:Y:S01]  /*f6c0*/  UMOV UR4, 0xffffffff ;  /* 0xffffffff00047882 */ /* 0x000fe20000000000 */
[----:B-1----:R-:W-:Y:S02]  /*f6d0*/  LOP3.LUT R8, R8, 0x7f, RZ, 0xc0, !PT ;  /* 0x0000007f08087812 */ /* 0x002fe400078ec0ff */
[----:B------:R-:W-:Y:S02]  /*f6e0*/  LEA.HI.X R6, R2, UR5, R6, 0x1, P0 ;  /* 0x0000000502067c11 */ /* 0x000fe400080f0c06 */
[----:B------:R-:W-:Y:S01]  /*f6f0*/  SHF.R.U32.HI R8, RZ, 0x3, R8 ;  /* 0x00000003ff087819 */ /* 0x000fe20000011608 */
[----:B--2---:R-:W-:-:S04]  /*f700*/  IMAD R4, R26, -0x50, R9 ;  /* 0xffffffb01a047824 */ /* 0x004fc800078e0209 */
[----:B------:R-:W-:-:S05]  /*f710*/  IMAD.IADD R4, R4, 0x1, -R8 ;  /* 0x0000000104047824 */ /* 0x000fca00078e0a08 */
[----:B------:R-:W-:Y:S01]  /*f720*/  ISETP.GE.AND P0, PT, R4, 0x1, PT ;  /* 0x000000010400780c */ /* 0x000fe20003f06270 */
[----:B------:R-:W-:-:S12]  /*f730*/  BRA.DIV UR4, `(.L_x_254) ;  /* 0x0000003e040c7947 */ /* 0x000fd8000b800000 */
[----:B------:R-:W0:Y:S01]  /*f740*/  SHFL.IDX PT, R3, R0, RZ, 0x181f ;  /* 0x00181fff00037589 */ /* 0x000e2200000e0000 */
[----:B------:R-:W-:Y:S01]  /*f750*/  LOP3.LUT P5, RZ, R23, 0x10, RZ, 0xc0, !PT ;  /* 0x0000001017ff7812 */ /* 0x000fe200078ac0ff */
[----:B------:R-:W-:Y:S01]  /*f760*/  @P0 IMAD R9, R7, 0x2, R22 ;  /* 0x0000000207090824 */ /* 0x000fe200078e0216 */
[C---:B------:R-:W-:Y:S01]  /*f770*/  LOP3.LUT P4, RZ, R23.reuse, 0x8, RZ, 0xc0, !PT ;  /* 0x0000000817ff7812 */ /* 0x040fe2000788c0ff */
[----:B------:R-:W1:Y:S01]  /*f780*/  SHFL.IDX PT, R2, R6, RZ, 0x181f ;  /* 0x00181fff06027589 */ /* 0x000e6200000e0000 */
[C---:B------:R-:W-:Y:S02]  /*f790*/  LOP3.LUT P3, RZ, R23.reuse, 0x4, RZ, 0xc0, !PT ;  /* 0x0000000417ff7812 */ /* 0x040fe4000786c0ff */
[----:B------:R-:W-:Y:S01]  /*f7a0*/  LOP3.LUT P2, RZ, R23, 0x2, RZ, 0xc0, !PT ;  /* 0x0000000217ff7812 */ /* 0x000fe2000784c0ff */
[----:B------:R-:W-:Y:S01]  /*f7b0*/  SHFL.IDX PT, R8, R6, 0x1, 0x181f ;  /* 0x00381f0006087f89 */ /* 0x000fe200000e0000 */
[----:B0-----:R-:W-:-:S05]  /*f7c0*/  @P0 LEA R3, P1, R33, R3, 0x1 ;  /* 0x0000000321030211 */ /* 0x001fca00078208ff */
[----:B-1----:R-:W-:-:S05]  /*f7d0*/  @P0 IMAD.X R2, RZ, RZ, R2, P1 ;  /* 0x000000ffff020224 */ /* 0x002fca00008e0602 */
[----:B------:R-:W-:-:S04]  /*f7e0*/  @P0 LOP3.LUT R3, R3, R2, RZ, 0x3c, !PT ;  /* 0x0000000203030212 */ /* 0x000fc800078e3cff */
[----:B------:R-:W-:-:S04]  /*f7f0*/  @P0 LOP3.LUT R2, R3, R2, RZ, 0x3c, !PT ;  /* 0x0000000203020212 */ /* 0x000fc800078e3cff */
[----:B------:R-:W-:-:S05]  /*f800*/  @P0 LOP3.LUT R3, R3, R2, RZ, 0x3c, !PT ;  /* 0x0000000203030212 */ /* 0x000fca00078e3cff */
[----:B------:R-:W-:Y:S04]  /*f810*/  @P0 LDGSTS.E.BYPASS.LTC128B.128 [R9+0x24400], desc[UR36][R2.64], !P5 ;  /* 0x2440000002090fae */ /* 0x000fe8000e901d64 */
[----:B------:R-:W-:Y:S04]  /*f820*/  @P0 LDGSTS.E.BYPASS.LTC128B.128 [R9+0x26c00], desc[UR36][R2.64+0x80], !P4 ;  /* 0x26c0008002090fae */ /* 0x000fe8000e101d64 */
[----:B------:R-:W-:Y:S04]  /*f830*/  @P0 LDGSTS.E.BYPASS.LTC128B.128 [R9+0x29400], desc[UR36][R2.64+0x100], !P3 ;  /* 0x2940010002090fae */ /* 0x000fe8000d901d64 */
[----:B------:R0:W-:Y:S01]  /*f840*/  @P0 LDGSTS.E.BYPASS.LTC128B.128 [R9+0x2bc00], desc[UR36][R2.64+0x180], !P2 ;  /* 0x2bc0018002090fae */ /* 0x0001e2000d101d64 */
[----:B------:R-:W-:-:S03]  /*f850*/  ISETP.GE.AND P0, PT, R4, 0x11, PT ;  /* 0x000000110400780c */ /* 0x000fc60003f06270 */
[----:B0-----:R-:W0:Y:S10]  /*f860*/  SHFL.IDX PT, R2, R0, 0x1, 0x181f ;  /* 0x00381f0000027f89 */ /* 0x001e3400000e0000 */
[----:B------:R-:W-:-:S02]  /*f870*/  @P0 LEA R21, R7, R22, 0x1 ;  /* 0x0000001607150211 */ /* 0x000fc400078e08ff */
[----:B0-----:R-:W-:-:S05]  /*f880*/  @P0 LEA R2, P1, R33, R2, 0x1 ;  /* 0x0000000221020211 */ /* 0x001fca00078208ff */
[----:B------:R-:W-:Y:S02]  /*f890*/  @P0 IMAD.X R3, RZ, RZ, R8, P1 ;  /* 0x000000ffff030224 */ /* 0x000fe400008e0608 */
[----:B------:R-:W-:Y:S04]  /*f8a0*/  SHFL.IDX PT, R8, R6, 0x2, 0x181f ;  /* 0x00581f0006087f89 */ /* 0x000fe800000e0000 */
[----:B------:R-:W-:Y:S04]  /*f8b0*/  @P0 LDGSTS.E.BYPASS.LTC128B.128 [R21+0x24c00], desc[UR36][R2.64], !P5 ;  /* 0x24c0000002150fae */ /* 0x000fe8000e901d64 */
[----:B------:R-:W-:Y:S04]  /*f8c0*/  @P0 LDGSTS.E.BYPASS.LTC128B.128 [R21+0x27400], desc[UR36][R2.64+0x80], !P4 ;  /* 0x2740008002150fae */ /* 0x000fe8000e101d64 */
[----:B------:R-:W-:Y:S04]  /*f8d0*/  @P0 LDGSTS.E.BYPASS.LTC128B.128 [R21+0x29c00], desc[UR36][R2.64+0x100], !P3 ;  /* 0x29c0010002150fae */ /* 0x000fe8000d901d64 */
[----:B------:R0:W-:Y:S01]  /*f8e0*/  @P0 LDGSTS.E.BYPASS.LTC128B.128 [R21+0x2c400], desc[UR36][R2.64+0x180], !P2 ;  /* 0x2c40018002150fae */ /* 0x0001e2000d101d64 */
[----:B------:R-:W-:-:S03]  /*f8f0*/  ISETP.GE.AND P0, PT, R4, 0x21, PT ;  /* 0x000000210400780c */ /* 0x000fc60003f06270 */
[----:B0-----:R-:W0:Y:S10]  /*f900*/  SHFL.IDX PT, R2, R0, 0x2, 0x181f ;  /* 0x00581f0000027f89 */ /* 0x001e3400000e0000 */
[----:B------:R-:W-:Y:S01]  /*f910*/  @P0 IMAD R9, R7, 0x2, R22 ;  /* 0x0000000207090824 */ /* 0x000fe200078e0216 */
        /* <DEDUP_REMOVED lines=10> */
[----:B------:R-:W1:Y:S01]  /*f9c0*/  SHFL.IDX PT, R0, R0, 0x4, 0x181f ;  /* 0x00981f0000007f89 */ /* 0x000e6200000e0000 */
[----:B0-----:R-:W-:-:S05]  /*f9d0*/  @P0 LEA R2, P1, R33, R2, 0x1 ;  /* 0x0000000221020211 */ /* 0x001fca00078208ff */
[----:B------:R-:W-:Y:S02]  /*f9e0*/  @P0 IMAD.X R3, RZ, RZ, R8, P1 ;  /* 0x000000ffff030224 */ /* 0x000fe400008e0608 */
[----:B------:R0:W2:Y:S04]  /*f9f0*/  SHFL.IDX PT, R8, R6, 0x4, 0x181f ;  /* 0x00981f0006087f89 */ /* 0x0000a800000e0000 */
[----:B------:R0:W-:Y:S04]  /*fa00*/  @P0 LDGSTS.E.BYPASS.LTC128B.128 [R21+0x25c00], desc[UR36][R2.64], !P5 ;  /* 0x25c0000002150fae */ /* 0x0001e8000e901d64 */
[----:B------:R0:W-:Y:S04]  /*fa10*/  @P0 LDGSTS.E.BYPASS.LTC128B.128 [R21+0x28400], desc[UR36][R2.64+0x80], !P4 ;  /* 0x2840008002150fae */ /* 0x0001e8000e101d64 */
[----:B------:R0:W-:Y:S04]  /*fa20*/  @P0 LDGSTS.E.BYPASS.LTC128B.128 [R21+0x2ac00], desc[UR36][R2.64+0x100], !P3 ;  /* 0x2ac0010002150fae */ /* 0x0001e8000d901d64 */
[----:B-1----:R0:W-:Y:S02]  /*fa30*/  @P0 LDGSTS.E.BYPASS.LTC128B.128 [R21+0x2d400], desc[UR36][R2.64+0x180], !P2 ;  /* 0x2d40018002150fae */ /* 0x0021e4000d101d64 */
.L_x_333:
[----:B------:R-:W-:Y:S01]  /*fa40*/  ISETP.GE.AND P0, PT, R4, 0x41, PT ;  /* 0x000000410400780c */ /* 0x000fe20003f06270 */
[----:B------:R-:W-:-:S12]  /*fa50*/  BSSY B0, `(.L_x_255) ;  /* 0x0000010000007945 */ /* 0x000fd80003800000 */
[----:B------:R-:W-:Y:S05]  /*fa60*/  @!P0 BRA `(.L_x_256) ;  /* 0x0000000000388947 */ /* 0x000fea0003800000 */
[----:B------:R-:W-:Y:S01]  /*fa70*/  LOP3.LUT P4, RZ, R23, 0x10, RZ, 0xc0, !PT ;  /* 0x0000001017ff7812 */ /* 0x000fe2000788c0ff */
[----:B------:R-:W-:Y:S01]  /*fa80*/  IMAD R7, R7, 0x2, R22 ;  /* 0x0000000207077824 */ /* 0x000fe200078e0216 */
[C---:B------:R-:W-:Y:S02]  /*fa90*/  LOP3.LUT P3, RZ, R23.reuse, 0x8, RZ, 0xc0, !PT ;  /* 0x0000000817ff7812 */ /* 0x040fe4000786c0ff */
[C---:B------:R-:W-:Y:S02]  /*faa0*/  LOP3.LUT P2, RZ, R23.reuse, 0x4, RZ, 0xc0, !PT ;  /* 0x0000000417ff7812 */ /* 0x040fe4000784c0ff */
[----:B------:R-:W-:Y:S02]  /*fab0*/  LOP3.LUT P1, RZ, R23, 0x2, RZ, 0xc0, !PT ;  /* 0x0000000217ff7812 */ /* 0x000fe4000782c0ff */
[----:B0-----:R-:W-:-:S05]  /*fac0*/  LEA R2, P0, R33, R0, 0x1 ;  /* 0x0000000021027211 */ /* 0x001fca00078008ff */
        /* <DEDUP_REMOVED lines=8> */
.L_x_256:
[----:B------:R-:W-:Y:S05]  /*fb50*/  BSYNC B0 ;  /* 0x0000000000007941 */ /* 0x000fea0003800000 */
.L_x_255:
[----:B------:R-:W-:Y:S01]  /*fb60*/  NOP ;  /* 0x0000000000007918 */ /* 0x000fe20000000000 */
[----:B------:R-:W-:-:S13]  /*fb70*/  PLOP3.LUT P0, PT, PT, PT, PT, 0x80, 0x0 ;  /* 0x000000000000781c */ /* 0x000fda0003f0f070 */
.L_x_257:
        /* <DEDUP_REMOVED lines=10> */
.L_x_258:
[----:B------:R3:W5:Y:S01]  /*fc20*/  LDL.LU R0, [R1+0xc] ;  /* 0x00000c0001007983 */ /* 0x0007620000300800 */
[----:B------:R-:W-:Y:S01]  /*fc30*/  LOP3.LUT P0, RZ, R23, 0x80, RZ, 0xc0, !PT ;  /* 0x0000008017ff7812 */ /* 0x000fe2000780c0ff */
[----:B------:R3:W-:-:S12]  /*fc40*/  SYNCS.ARRIVE.TRANS64.A1T0 RZ, [R5+URZ+0x38830], RZ ;  /* 0x038830ff05ff79a7 */ /* 0x0007d8000810003f */
[----:B------:R-:W-:Y:S05]  /*fc50*/  WARPSYNC.ALL ;  /* 0x0000000000007948 */ /* 0x000fea0003800000 */
[----:B------:R-:W-:Y:S01]  /*fc60*/  ULDC.64 UR4, c[0x0][0x298] ;  /* 0x0000a60000047ab9 */ /* 0x000fe20000000a00 */
[----:B01----:R-:W-:Y:S01]  /*fc70*/  VIADD R2, R22, 0x14400 ;  /* 0x0001440016027836 */ /* 0x003fe20000000000 */
[----:B------:R-:W-:Y:S01]  /*fc80*/  SEL R29, R29, RZ, !P0 ;  /* 0x000000ff1d1d7207 */ /* 0x000fe20004000000 */
[----:B------:R-:W-:Y:S01]  /*fc90*/  IMAD.WIDE.U32 R6, R35, UR4, RZ ;  /* 0x0000000423067c25 */ /* 0x000fe2000f8e00ff */
[----:B------:R-:W-:Y:S01]  /*fca0*/  BSSY B6, `(.L_x_259) ;  /* 0x000001b000067945 */ /* 0x000fe20003800000 */
[----:B------:R-:W-:Y:S01]  /*fcb0*/  BAR.SYNC.DEFER_BLOCKING 0x8, 0x180 ;  /* 0x0206000000007b1d */ /* 0x000fe20000010000 */
[----:B-----5:R-:W-:-:S02]  /*fcc0*/  SEL R0, R0, RZ, !P0 ;  /* 0x000000ff00007207 */ /* 0x020fc40004000000 */
[----:B------:R-:W-:-:S03]  /*fcd0*/  LOP3.LUT P0, RZ, R2, 0x3ff, RZ, 0xc0, !PT ;  /* 0x000003ff02ff7812 */ /* 0x000fc6000780c0ff */
[----:B------:R0:W-:Y:S04]  /*fce0*/  STL [R1+0xc], R0 ;  /* 0x00000c0001007387 */ /* 0x0001e80000100800 */
[----:B------:R1:W-:Y:S01]  /*fcf0*/  STL.64 [R1+0x10], R6 ;  /* 0x0000100601007387 */ /* 0x0003e20000100a00 */
[----:B0-----:R-:W-:-:S05]  /*fd00*/  SHF.R.S32.HI R0, RZ, 0x1f, R35 ;  /* 0x0000001fff007819 */ /* 0x001fca0000011423 */
[----:B------:R-:W-:-:S04]  /*fd10*/  IMAD R0, R0, UR4, RZ ;  /* 0x0000000400007c24 */ /* 0x000fc8000f8e02ff */
[----:B------:R-:W-:-:S05]  /*fd20*/  IMAD R0, R35, UR5, R0 ;  /* 0x0000000523007c24 */ /* 0x000fca000f8e0200 */
[----:B------:R-:W-:Y:S01]  /*fd30*/  IADD3 R35, R7, R0, RZ ;  /* 0x0000000007237210 */ /* 0x000fe20007ffe0ff */
[----:B-1----:R-:W-:Y:S06]  /*fd40*/  @!P0 BRA `(.L_x_260) ;  /* 0x0000000000408947 */ /* 0x002fec0003800000 */
[----:B------:R-:W-:Y:S01]  /*fd50*/  MOV R2, 0x0 ;  /* 0x0000000000027802 */ /* 0x000fe20000000f00 */
[----:B------:R-:W-:Y:S01]  /*fd60*/  ULDC.64 UR6, c[0x4][0xa8] ;  /* 0x01002a0000067ab9 */ /* 0x000fe20000000a00 */
[----:B------:R-:W-:Y:S01]  /*fd70*/  ULDC.64 UR8, c[0x4][0xb0] ;  /* 0x01002c0000087ab9 */ /* 0x000fe20000000a00 */
[----:B------:R-:W-:Y:S01]  /*fd80*/  ULDC.64 UR4, c[0x4][0x20] ;  /* 0x0100080000047ab9 */ /* 0x000fe20000000a00 */
[----:B------:R-:W-:Y:S01]  /*fd90*/  IMAD.U32 R4, RZ, RZ, UR6 ;  /* 0x00000006ff047e24 */ /* 0x000fe2000f8e00ff */
[----:B------:R-:W-:Y:S01]  /*fda0*/  MOV R12, 0x1 ;  /* 0x00000001000c7802 */ /* 0x000fe20000000f00 */
[----:B------:R-:W0:Y:S01]  /*fdb0*/  LDC.64 R2, c[0x4][R2] ;  /* 0x0100000002027b82 */ /* 0x000e220000000a00 */
[----:B---3--:R-:W-:Y:S02]  /*fdc0*/  IMAD.U32 R5, RZ, RZ, UR7 ;  /* 0x00000007ff057e24 */ /* 0x008fe4000f8e00ff */
[----:B------:R-:W-:Y:S02]  /*fdd0*/  IMAD.U32 R6, RZ, RZ, UR8 ;  /* 0x00000008ff067e24 */ /* 0x000fe4000f8e00ff */
[----:B------:R-:W-:-:S02]  /*fde0*/  IMAD.U32 R7, RZ, RZ, UR9 ;  /* 0x00000009ff077e24 */ /* 0x000fc4000f8e00ff */
[----:B------:R-:W-:Y:S02]  /*fdf0*/  IMAD.U32 R10, RZ, RZ, UR4 ;  /* 0x00000004ff0a7e24 */ /* 0x000fe4000f8e00ff */
[----:B------:R-:W-:Y:S02]  /*fe00*/  IMAD.U32 R11, RZ, RZ, UR5 ;  /* 0x00000005ff0b7e24 */ /* 0x000fe4000f8e00ff */
[----:B--2---:R-:W-:Y:S02]  /*fe10*/  IMAD.MOV.U32 R8, RZ, RZ, 0x70 ;  /* 0x00000070ff087424 */ /* 0x004fe400078e00ff */
[----:B------:R-:W-:-:S07]  /*fe20*/  IMAD.MOV.U32 R13, RZ, RZ, RZ ;  /* 0x000000ffff0d7224 */ /* 0x000fce00078e00ff */
[----:B------:R-:W-:-:S07]  /*fe30*/  LEPC R20, `(.L_x_260) ;  /* 0x000000001014794e */ /* 0x000fce0000000000 */
[----:B0-----:R-:W-:Y:S05]  /*fe40*/  CALL.ABS.NOINC R2 ;  /* 0x0000000002007343 */ /* 0x001fea0003c00000 */
.L_x_260:
[----:B------:R-:W-:Y:S05]  /*fe50*/  BSYNC B6 ;  /* 0x0000000000067941 */ /* 0x000fea0003800000 */
.L_x_259:
[----:B------:R-:W4:Y:S01]  /*fe60*/  LDL.LU R20, [R1+0xc] ;  /* 0x00000c0001147983 */ /* 0x000f220000300800 */
[----:B------:R-:W0:Y:S01]  /*fe70*/  LDC R6, c[0x0][0x448] ;  /* 0x00011200ff067b82 */ /* 0x000e220000000800 */
[----:B------:R-:W-:Y:S02]  /*fe80*/  ULDC.64 UR4, c[0x0][0x2d8] ;  /* 0x0000b60000047ab9 */ /* 0x000fe40000000a00 */
[----:B------:R-:W2:Y:S01]  /*fe90*/  LDL.LU.64 R2, [R1+0x10] ;  /* 0x0000100001027983 */ /* 0x000ea20000300a00 */
[----:B------:R-:W-:-:S03]  /*fea0*/  IMAD R0, R30, UR4, RZ ;  /* 0x000000041e007c24 */ /* 0x000fc6000f8e02ff */
[----:B------:R1:W5:Y:S01]  /*feb0*/  LDL R10, [R1+0x18] ;  /* 0x00001800010a7983 */ /* 0x0003620000100800 */
[----:B---3--:R-:W-:Y:S01]  /*fec0*/  IMAD R5, R18, UR5, R0 ;  /* 0x0000000512057c24 */ /* 0x008fe2000f8e0200 */
[----:B0-----:R-:W-:-:S13]  /*fed0*/  ISETP.NE.AND P0, PT, R6, 0x1, PT ;  /* 0x000000010600780c */ /* 0x001fda0003f05270 */
[----:B------:R-:W0:Y:S01]  /*fee0*/  @P0 LDC R4, c[0x0][0x450] ;  /* 0x00011400ff040b82 */ /* 0x000e220000000800 */
[----:B------:R-:W-:Y:S01]  /*fef0*/  LOP3.LUT R9, R33, 0x40, RZ, 0xfc, !PT ;  /* 0x0000004021097812 */ /* 0x000fe200078efcff */
[----:B----4-:R-:W-:Y:S02]  /*ff00*/  IMAD.MOV.U32 R21, RZ, RZ, R20 ;  /* 0x000000ffff157224 */ /* 0x010fe400078e0014 */
[----:B------:R-:W3:Y:S01]  /*ff10*/  S2R R20, SR_TID.X ;  /* 0x0000000000147919 */ /* 0x000ee20000002100 */
[----:B--2---:R-:W-:Y:S02]  /*ff20*/  IMAD.MOV.U32 R3, RZ, RZ, R35 ;  /* 0x000000ffff037224 */ /* 0x004fe400078e0023 */
[----:B------:R-:W-:Y:S01]  /*ff30*/  IMAD.WIDE.U32 R2, R18, UR4, R2 ;  /* 0x0000000412027c25 */ /* 0x000fe2000f8e0002 */
[----:B------:R-:W-:-:S03]  /*ff40*/  ULDC.64 UR4, c[0x0][0x2e0] ;  /* 0x0000b80000047ab9 */ /* 0x000fc60000000a00 */
[----:B------:R-:W-:Y:S02]  /*ff50*/  IMAD.IADD R3, R3, 0x1, R5 ;  /* 0x0000000103037824 */ /* 0x000fe400078e0205 */
[----:B------:R-:W2:Y:S01]  /*ff60*/  @P0 LDC R5, c[0x0][0x44c] ;  /* 0x00011300ff050b82 */ /* 0x000ea20000000800 */
[----:B------:R-:W-:Y:S02]  /*ff70*/  IMAD R0, R21, UR4, RZ ;  /* 0x0000000415007c24 */ /* 0x000fe4000f8e02ff */
[----:B------:R-:W-:-:S04]  /*ff80*/  IMAD.WIDE.U32 R2, R29, UR4, R2 ;  /* 0x000000041d027c25 */ /* 0x000fc8000f8e0002 */
[----:B------:R-:W-:Y:S01]  /*ff90*/  IMAD R0, R29, UR5, R0 ;  /* 0x000000051d007c24 */ /* 0x000fe2000f8e0200 */
[----:B------:R-:W-:-:S03]  /*ffa0*/  ULDC.64 UR4, c[0x0][0x2d0] ;  /* 0x0000b40000047ab9 */ /* 0x000fc60000000a00 */
[----:B------:R-:W-:Y:S02]  /*ffb0*/  IMAD.IADD R3, R3, 0x1, R0 ;  /* 0x0000000103037824 */ /* 0x000fe400078e0200 */
[----:B------:R-:W-:Y:S01]  /*ffc0*/  IMAD.SHL.U32 R0, R17, 0x80, RZ ;  /* 0x0000008011007824 */ /* 0x000fe200078e00ff */
[C---:B---3--:R-:W-:Y:S01]  /*ffd0*/  LOP3.LUT R21, R20.reuse, 0x7f, RZ, 0xc0, !PT ;  /* 0x0000007f14157812 */ /* 0x048fe200078ec0ff */
[----:B------:R-:W-:-:S03]  /*ffe0*/  IMAD.SHL.U32 R20, R20, 0x10, RZ ;  /* 0x0000001014147824 */ /* 0x000fc600078e00ff */
[----:B------:R-:W-:-:S04]  /*fff0*/  SHF.R.U32.HI R21, RZ, 0x3, R21 ;  /* 0x00000003ff157819 */ /* 0x000fc80000011615 */
[----:B------:R-:W-:-:S04]  /*10000*/  LOP3.LUT R20, R21, 0x70, R20, 0xf8, !PT ;  /* 0x0000007015147812 */ /* 0x000fc800078ef814 */
[----:B------:R-:W-:-:S05]  /*10010*/  LOP3.LUT R7, R20, R0, RZ, 0xfc, !PT ;  /* 0x0000000014077212 */ /* 0x000fca00078efcff */
[----:B--2---:R-:W-:Y:S01]  /*10020*/  @P0 IMAD.HI.U32 R8, R7, R5, RZ ;  /* 0x0000000507080227 */ /* 0x004fe200078e00ff */
[----:B------:R-:W-:-:S04]  /*10030*/  MOV R5, R7 ;  /* 0x0000000700057202 */ /* 0x000fc80000000f00 */
[----:B0-----:R-:W-:Y:S01]  /*10040*/  @P0 SHF.R.U32.HI R5, RZ, R4, R8 ;  /* 0x00000004ff050219 */ /* 0x001fe20000011608 */
[----:B------:R-:W0:Y:S04]  /*10050*/  S2R R20, SR_TID.X ;  /* 0x0000000000147919 */ /* 0x000e280000002100 */
[----:B------:R-:W-:-:S04]  /*10060*/  IMAD.MOV R4, RZ, RZ, -R5 ;  /* 0x000000ffff047224 */ /* 0x000fc800078e0a05 */
[----:B------:R-:W-:Y:S01]  /*10070*/  IMAD R4, R6, R4, R7 ;  /* 0x0000000406047224 */ /* 0x000fe200078e0207 */
[----:B------:R-:W-:Y:S01]  /*10080*/  SHF.R.S32.HI R7, RZ, 0x1f, R5 ;  /* 0x0000001fff077819 */ /* 0x000fe20000011405 */
[----:B------:R-:W-:-:S04]  /*10090*/  IMAD.WIDE.U32 R2, R5, UR4, R2 ;  /* 0x0000000405027c25 */ /* 0x000fc8000f8e0002 */
[----:B------:R-:W-:-:S04]  /*100a0*/  IMAD R7, R7, UR4, RZ ;  /* 0x0000000407077c24 */ /* 0x000fc8000f8e02ff */
[----:B------:R-:W-:Y:S01]  /*100b0*/  IMAD R7, R5, UR5, R7 ;  /* 0x0000000505077c24 */ /* 0x000fe2000f8e0207 */
[----:B------:R-:W-:Y:S01]  /*100c0*/  SHF.R.S32.HI R5, RZ, 0x1f, R4 ;  /* 0x0000001fff057819 */ /* 0x000fe20000011404 */
[----:B------:R-:W-:Y:S02]  /*100d0*/  ULDC.64 UR4, c[0x0][0x2c8] ;  /* 0x0000b20000047ab9 */ /* 0x000fe40000000a00 */
[----:B------:R-:W-:Y:S02]  /*100e0*/  IMAD.IADD R3, R3, 0x1, R7 ;  /* 0x0000000103037824 */ /* 0x000fe400078e0207 */
[----:B------:R-:W-:Y:S02]  /*100f0*/  IMAD R5, R5, UR4, RZ ;  /* 0x0000000405057c24 */ /* 0x000fe4000f8e02ff */
[----:B------:R-:W-:-:S04]  /*10100*/  IMAD.WIDE.U32 R2, R4, UR4, R2 ;  /* 0x0000000404027c25 */ /* 0x000fc8000f8e0002 */
[----:B------:R-:W-:Y:S01]  /*10110*/  IMAD R5, R4, UR5, R5 ;  /* 0x0000000504057c24 */ /* 0x000fe2000f8e0205 */
[----:B------:R-:W-:-:S03]  /*10120*/  ULDC.64 UR4, c[0x0][0x280] ;  /* 0x0000a00000047ab9 */ /* 0x000fc60000000a00 */
[----:B------:R-:W-:Y:S01]  /*10130*/  IMAD.IADD R3, R3, 0x1, R5 ;  /* 0x0000000103037824 */ /* 0x000fe200078e0205 */
[----:B------:R-:W-:Y:S01]  /*10140*/  LEA R5, P0, R2, UR4, 0x1 ;  /* 0x0000000402057c11 */ /* 0x000fe2000f8008ff */
[----:B------:R-:W-:Y:S01]  /*10150*/  ULDC UR4, c[0x0][0x2b8] ;  /* 0x0000ae0000047ab9 */ /* 0x000fe20000000800 */
[----:B0-----:R-:W-:Y:S02]  /*10160*/  LOP3.LUT R20, R20, 0x7f, RZ, 0xc0, !PT ;  /* 0x0000007f14147812 */ /* 0x001fe400078ec0ff */
[----:B------:R-:W-:Y:S01]  /*10170*/  LEA.HI.X R4, R2, UR5, R3, 0x1, P0 ;  /* 0x0000000502047c11 */ /* 0x000fe200080f0c03 */
[----:B------:R-:W-:Y:S01]  /*10180*/  UMOV UR5, 0xffffffff ;  /* 0xffffffff00057882 */ /* 0x000fe20000000000 */
[----:B------:R-:W-:Y:S02]  /*10190*/  ISETP.GE.AND P4, PT, R33, UR4, PT ;  /* 0x0000000421007c0c */ /* 0x000fe4000bf86270 */
[----:B------:R-:W-:Y:S02]  /*101a0*/  ISETP.GE.AND P3, PT, R9, UR4, PT ;  /* 0x0000000409007c0c */ /* 0x000fe4000bf66270 */
[----:B------:R-:W-:-:S02]  /*101b0*/  ISETP.GE.AND P2, PT, R37, UR4, PT ;  /* 0x0000000425007c0c */ /* 0x000fc4000bf46270 */
[----:B------:R-:W-:Y:S02]  /*101c0*/  ISETP.GE.AND P1, PT, R36, UR4, PT ;  /* 0x0000000424007c0c */ /* 0x000fe4000bf26270 */
[----:B------:R-:W-:Y:S01]  /*101d0*/  SHF.R.U32.HI R9, RZ, 0x3, R20 ;  /* 0x00000003ff097819 */ /* 0x000fe20000011614 */
[----:B-1----:R-:W-:Y:S10]  /*101e0*/  BRA.DIV UR5, `(.L_x_261) ;  /* 0x0000003a05307947 */ /* 0x002ff4000b800000 */
[----:B------:R-:W0:Y:S01]  /*101f0*/  SHFL.IDX PT, R14, R5, RZ, 0x181f ;  /* 0x00181fff050e7589 */ /* 0x000e2200000e0000 */
[----:B-----5:R-:W-:Y:S02]  /*10200*/  IMAD R6, R10, R6, RZ ;  /* 0x000000060a067224 */ /* 0x020fe400078e02ff */
[----:B------:R-:W-:Y:S01]  /*10210*/  IMAD.IADD R0, R9, 0x1, R0 ;  /* 0x0000000109007824 */ /* 0x000fe200078e0200 */
[----:B------:R-:W1:Y:S03]  /*10220*/  SHFL.IDX PT, R2, R4, RZ, 0x181f ;  /* 0x00181fff04027589 */ /* 0x000e6600000e0000 */
[C---:B------:R-:W-:Y:S01]  /*10230*/  VIADD R7, R0.reuse, 0x10 ;  /* 0x0000001000077836 */ /* 0x040fe20000000000 */
[----:B------:R-:W-:-:S13]  /*10240*/  ISETP.GE.AND P0, PT, R0, R6, PT ;  /* 0x000000060000720c */ /* 0x000fda0003f06270 */
[----:B0-----:R-:W-:-:S05]  /*10250*/  @!P0 LEA R14, P5, R33, R14, 0x1 ;  /* 0x0000000e210e8211 */ /* 0x001fca00078a08ff */
[----:B-1----:R-:W-:Y:S02]  /*10260*/  @!P0 IMAD.X R3, RZ, RZ, R2, P5 ;  /* 0x000000ffff038224 */ /* 0x002fe400028e0602 */
[----:B------:R-:W-:Y:S02]  /*10270*/  @!P0 IMAD.MOV.U32 R2, RZ, RZ, R14 ;  /* 0x000000ffff028224 */ /* 0x000fe400078e000e */
[----:B------:R-:W0:Y:S04]  /*10280*/  SHFL.IDX PT, R14, R5, 0x1, 0x181f ;  /* 0x00381f00050e7f89 */ /* 0x000e2800000e0000 */
[----:B------:R-:W-:Y:S04]  /*10290*/  @!P0 LDGSTS.E.BYPASS.LTC128B.128 [R34+0x14400], desc[UR36][R2.64], !P4 ;  /* 0x1440000002228fae */ /* 0x000fe8000e101d64 */
[----:B------:R-:W-:Y:S04]  /*102a0*/  @!P0 LDGSTS.E.BYPASS.LTC128B.128 [R34+0x18400], desc[UR36][R2.64+0x80], !P3 ;  /* 0x1840008002228fae */ /* 0x000fe8000d901d64 */
[----:B------:R-:W-:Y:S04]  /*102b0*/  @!P0 LDGSTS.E.BYPASS.LTC128B.128 [R34+0x1c400], desc[UR36][R2.64+0x100], !P2 ;  /* 0x1c40010002228fae */ /* 0x000fe8000d101d64 */
[----:B------:R1:W-:Y:S01]  /*102c0*/  @!P0 LDGSTS.E.BYPASS.LTC128B.128 [R34+0x20400], desc[UR36][R2.64+0x180], !P1 ;  /* 0x2040018002228fae */ /* 0x0003e2000c901d64 */
[----:B------:R-:W-:-:S03]  /*102d0*/  ISETP.GE.AND P0, PT, R7, R6, PT ;  /* 0x000000060700720c */ /* 0x000fc60003f06270 */
[----:B-1----:R-:W1:Y:S10]  /*102e0*/  SHFL.IDX PT, R2, R4, 0x1, 0x181f ;  /* 0x00381f0004027f89 */ /* 0x002e7400000e0000 */
[----:B0-----:R-:W-:-:S04]  /*102f0*/  @!P0 LEA R14, P5, R33, R14, 0x1 ;  /* 0x0000000e210e8211 */ /* 0x001fc800078a08ff */
[----:B-1----:R-:W-:Y:S01]  /*10300*/  @!P0 IADD3.X R7, RZ, R2, RZ, P5, !PT ;  /* 0x00000002ff078210 */ /* 0x002fe20002ffe4ff */
[----:B------:R-:W-:Y:S02]  /*10310*/  @!P0 IMAD.MOV.U32 R2, RZ, RZ, R14 ;  /* 0x000000ffff028224 */ /* 0x000fe400078e000e */
[----:B------:R-:W0:Y:S02]  /*10320*/  SHFL.IDX PT, R14, R5, 0x2, 0x181f ;  /* 0x00581f00050e7f89 */ /* 0x000e2400000e0000 */
[----:B------:R-:W-:Y:S02]  /*10330*/  @!P0 IMAD.MOV.U32 R3, RZ, RZ, R7 ;  /* 0x000000ffff038224 */ /* 0x000fe400078e0007 */
[----:B------:R-:W-:-:S03]  /*10340*/  VIADD R7, R0, 0x20 ;  /* 0x0000002000077836 */ /* 0x000fc60000000000 */
[----:B------:R-:W-:Y:S04]  /*10350*/  @!P0 LDGSTS.E.BYPASS.LTC128B.128 [R34+0x14c00], desc[UR36][R2.64], !P4 ;  /* 0x14c0000002228fae */ /* 0x000fe8000e101d64 */
[----:B------:R-:W-:Y:S04]  /*10360*/  @!P0 LDGSTS.E.BYPASS.LTC128B.128 [R34+0x18c00], desc[UR36][R2.64+0x80], !P3 ;  /* 0x18c0008002228fae */ /* 0x000fe8000d901d64 */
[----:B------:R-:W-:Y:S04]  /*10370*/  @!P0 LDGSTS.E.BYPASS.LTC128B.128 [R34+0x1cc00], desc[UR36][R2.64+0x100], !P2 ;  /* 0x1cc0010002228fae */ /* 0x000fe8000d101d64 */
[----:B------:R1:W-:Y:S01]  /*10380*/  @!P0 LDGSTS.E.BYPASS.LTC128B.128 [R34+0x20c00], desc[UR36][R2.64+0x180], !P1 ;  /* 0x20c0018002228fae */ /* 0x0003e2000c901d64 */
[----:B------:R-:W-:-:S03]  /*10390*/  ISETP.GE.AND P0, PT, R7, R6, PT ;  /* 0x000000060700720c */ /* 0x000fc60003f06270 */
[----:B-1----:R-:W1:Y:S10]  /*103a0*/  SHFL.IDX PT, R2, R4, 0x2, 0x181f ;  /* 0x00581f0004027f89 */ /* 0x002e7400000e0000 */
[----:B0-----:R-:W-:-:S05]  /*103b0*/  @!P0 LEA R14, P5, R33, R14, 0x1 ;  /* 0x0000000e210e8211 */ /* 0x001fca00078a08ff */
[----:B-1----:R-:W-:Y:S02]  /*103c0*/  @!P0 IMAD.X R7, RZ, RZ, R2, P5 ;  /* 0x000000ffff078224 */ /* 0x002fe400028e0602 */
[----:B------:R-:W-:Y:S02]  /*103d0*/  @!P0 IMAD.MOV.U32 R2, RZ, RZ, R14 ;  /* 0x000000ffff028224 */ /* 0x000fe400078e000e */
[----:B------:R-:W-:Y:S01]  /*103e0*/  @!P0 IMAD.MOV.U32 R3, RZ, RZ, R7 ;  /* 0x000000ffff038224 */ /* 0x000fe200078e0007 */
[----:B------:R-:W0:Y:S01]  /*103f0*/  SHFL.IDX PT, R14, R5, 0x3, 0x181f ;  /* 0x00781f00050e7f89 */ /* 0x000e2200000e0000 */
[----:B------:R-:W-:-:S03]  /*10400*/  VIADD R7, R0, 0x30 ;  /* 0x0000003000077836 */ /* 0x000fc60000000000 */
        /* <DEDUP_REMOVED lines=46> */
[----:B------:R0:W1:Y:S04]  /*106f0*/  SHFL.IDX PT, R14, R5, 0x7, 0x181f ;  /* 0x00f81f00050e7f89 */ /* 0x00006800000e0000 */
[----:B------:R0:W-:Y:S04]  /*10700*/  @!P0 LDGSTS.E.BYPASS.LTC128B.128 [R34+0x17400], desc[UR36][R2.64], !P4 ;  /* 0x1740000002228fae */ /* 0x0001e8000e101d64 */
[----:B------:R0:W-:Y:S04]  /*10710*/  @!P0 LDGSTS.E.BYPASS.LTC128B.128 [R34+0x1b400], desc[UR36][R2.64+0x80], !P3 ;  /* 0x1b40008002228fae */ /* 0x0001e8000d901d64 */
[----:B------:R0:W-:Y:S04]  /*10720*/  @!P0 LDGSTS.E.BYPASS.LTC128B.128 [R34+0x1f400], desc[UR36][R2.64+0x100], !P2 ;  /* 0x1f40010002228fae */ /* 0x0001e8000d101d64 */
[----:B------:R0:W-:Y:S04]  /*10730*/  @!P0 LDGSTS.E.BYPASS.LTC128B.128 [R34+0x23400], desc[UR36][R2.64+0x180], !P1 ;  /* 0x2340018002228fae */ /* 0x0001e8000c901d64 */
[----:B------:R0:W2:Y:S02]  /*10740*/  SHFL.IDX PT, R7, R4, 0x7, 0x181f ;  /* 0x00f81f0004077f89 */ /* 0x0000a400000e0000 */
.L_x_350:
[----:B0-----:R-:W-:Y:S01]  /*10750*/  VIADD R3, R0, 0x70 ;  /* 0x0000007000037836 */ /* 0x001fe20000000000 */
[----:B------:R-:W-:Y:S04]  /*10760*/  BSSY B0, `(.L_x_262) ;  /* 0x000000c000007945 */ /* 0x000fe80003800000 */
[----:B------:R-:W-:-:S13]  /*10770*/  ISETP.GE.AND P0, PT, R3, R6, PT ;  /* 0x000000060300720c */ /* 0x000fda0003f06270 */
[----:B------:R-:W-:Y:S05]  /*10780*/  @P0 BRA `(.L_x_263) ;  /* 0x0000000000240947 */ /* 0x000fea0003800000 */
[----:B-1----:R-:W-:-:S04]  /*10790*/  LEA R2, P0, R33, R14, 0x1 ;  /* 0x0000000e21027211 */ /* 0x002fc800078008ff */
[----:B--2---:R-:W-:-:S05]  /*107a0*/  IADD3.X R3, RZ, R7, RZ, P0, !PT ;  /* 0x00000007ff037210 */ /* 0x004fca00007fe4ff */
[----:B------:R-:W-:Y:S01]  /*107b0*/  @!PT LDS RZ, [RZ] ;  /* 0x00000000fffff984 */ /* 0x000fe20000000800 */
[----:B------:R-:W-:Y:S01]  /*107c0*/  @!PT LDS RZ, [RZ] ;  /* 0x00000000fffff984 */ /* 0x000fe20000000800 */
[----:B------:R-:W-:Y:S01]  /*107d0*/  @!PT LDS RZ, [RZ] ;  /* 0x00000000fffff984 */ /* 0x000fe20000000800 */
[----:B------:R0:W-:Y:S04]  /*107e0*/  LDGSTS.E.BYPASS.LTC128B.128 [R34+0x17c00], desc[UR36][R2.64], !P4 ;  /* 0x17c0000002227fae */ /* 0x0001e8000e101d64 */
[----:B------:R0:W-:Y:S04]  /*107f0*/  LDGSTS.E.BYPASS.LTC128B.128 [R34+0x1bc00], desc[UR36][R2.64+0x80], !P3 ;  /* 0x1bc0008002227fae */ /* 0x0001e8000d901d64 */
[----:B------:R0:W-:Y:S04]  /*10800*/  LDGSTS.E.BYPASS.LTC128B.128 [R34+0x1fc00], desc[UR36][R2.64+0x100], !P2 ;  /* 0x1fc0010002227fae */ /* 0x0001e8000d101d64 */
[----:B------:R0:W-:Y:S02]  /*10810*/  LDGSTS.E.BYPASS.LTC128B.128 [R34+0x23c00], desc[UR36][R2.64+0x180], !P1 ;  /* 0x23c0018002227fae */ /* 0x0001e4000c901d64 */
.L_x_263:
[----:B------:R-:W-:Y:S05]  /*10820*/  BSYNC B0 ;  /* 0x0000000000007941 */ /* 0x000fea0003800000 */
.L_x_262:
[----:B------:R-:W-:Y:S01]  /*10830*/  NOP ;  /* 0x0000000000007918 */ /* 0x000fe20000000000 */
[----:B------:R-:W-:-:S13]  /*10840*/  PLOP3.LUT P0, PT, PT, PT, PT, 0x80, 0x0 ;  /* 0x000000000000781c */ /* 0x000fda0003f0f070 */
.L_x_264:
[----:B------:R-:W-:Y:S02]  /*10850*/  PLOP3.LUT P1, PT, P1, P0, PT, 0xa2, 0x0 ;  /* 0x000000000000781c */ /* 0x000fe40000f21472 */
[----:B------:R-:W-:-:S08]  /*10860*/  @P0 R2UR P1, UR4, R22 ;  /* 0x00000000160402ca */ /* 0x000fd00000020000 */
[----:B------:R-:W-:-:S05]  /*10870*/  @P0 PLOP3.LUT P0, PT, P1, PT, PT, 0x80, 0x0 ;  /* 0x000000000000081c */ /* 0x000fca0000f0f070 */
[----:B------:R-:W-:Y:S01]  /*10880*/  @!P1 SYNCS.ARRIVE.TRANS64.RED.A0T1 RZ, [UR4+0x38800], RZ ;  /* 0x038800ffffff99a7 */ /* 0x000fe20008200404 */
[----:B------:R-:W-:Y:S07]  /*10890*/  @!P1 ARRIVES.LDGSTSBAR.64.TRANSCNT [UR4+0x38800] ;  /* 0x03880000ff0099b0 */ /* 0x000fee0008000a84 */
[----:B------:R-:W-:Y:S05]  /*108a0*/  @P0 BRA.U.ANY `(.L_x_264) ;  /* 0xfffffffd00e80947 */ /* 0x000fea000393ffff */
[----:B0-----:R-:W3:Y:S02]  /*108b0*/  LDL.LU R2, [R1+0x1c] ;  /* 0x00001c0001027983 */ /* 0x001ee40000300800 */
[----:B---3--:R-:W-:-:S05]  /*108c0*/  VIADD R2, R2, 0x1 ;  /* 0x0000000102027836 */ /* 0x008fca0000000000 */
[----:B------:R0:W-:Y:S01]  /*108d0*/  STL [R1+0x1c], R2 ;  /* 0x00001c0201007387 */ /* 0x0001e20000100800 */
[----:B------:R-:W-:-:S04]  /*108e0*/  LEA.HI R0, R2, R2, RZ, 0x1 ;  /* 0x0000000202007211 */ /* 0x000fc800078f08ff */
[----:B------:R-:W-:-:S05]  /*108f0*/  LOP3.LUT R0, R0, 0xfffffffe, RZ, 0xc0, !PT ;  /* 0xfffffffe00007812 */ /* 0x000fca00078ec0ff */
[----:B------:R-:W-:-:S05]  /*10900*/  IMAD.IADD R0, R2, 0x1, -R0 ;  /* 0x0000000102007824 */ /* 0x000fca00078e0a00 */
[----:B------:R-:W-:Y:S01]  /*10910*/  SHF.L.U32 R3, R0, 0x1f, RZ ;  /* 0x0000001f00037819 */ /* 0x000fe200000006ff */
[----:B------:R-:W-:Y:S01]  /*10920*/  NOP ;  /* 0x0000000000007918 */ /* 0x000fe20000000000 */
[----:B------:R0:W-:Y:S01]  /*10930*/  SYNCS.ARRIVE.TRANS64.A1T0 RZ, [R22+URZ+0x38800], RZ ;  /* 0x038800ff16ff79a7 */ /* 0x0001e2000810003f */
[----:B------:R-:W-:Y:S01]  /*10940*/  BSSY B0, `(.L_x_265) ;  /* 0x0000003000007945 */ /* 0x000fe20003800000 */
[----:B------:R-:W3:Y:S03]  /*10950*/  SYNCS.PHASECHK.TRANS64.TRYWAIT P0, [R22+URZ+0x38820], R3 ;  /* 0x03882003160075a7 */ /* 0x000ee6000800017f */
[----:B0--3--:R-:W-:Y:S05]  /*10960*/  @!P0 BRA `(.L_x_266) ;  /* 0x0000003c00088947 */ /* 0x009fea0003800000 */
.L_x_351:
[----:B------:R-:W-:Y:S05]  /*10970*/  BSYNC B0 ;  /* 0x0000000000007941 */ /* 0x000fea0003800000 */
.L_x_265:
[----:B------:R-:W3:Y:S01]  /*10980*/  LDL R0, [R1] ;  /* 0x0000000001007983 */ /* 0x000ee20000100800 */
[----:B------:R-:W-:Y:S01]  /*10990*/  BSSY B0, `(.L_x_267) ;  /* 0x0000116000007945 */ /* 0x000fe20003800000 */
[----:B---3--:R-:W-:-:S13]  /*109a0*/  ISETP.GE.AND P0, PT, R0, 0x51, PT ;  /* 0x000000510000780c */ /* 0x008fda0003f06270 */
[----:B------:R-:W-:Y:S05]  /*109b0*/  @!P0 BRA `(.L_x_268) ;  /* 0x00000010004c8947 */ /* 0x000fea0003800000 */
[----:B------:R-:W3:Y:S01]  /*109c0*/  LDL.LU R0, [R1+0x20] ;  /* 0x0000200001007983 */ /* 0x000ee20000300800 */
[C---:B------:R-:W-:Y:S01]  /*109d0*/  LOP3.LUT R2, R33.reuse, 0x40, RZ, 0xfc, !PT ;  /* 0x0000004021027812 */ /* 0x040fe200078efcff */
[----:B------:R-:W-:Y:S01]  /*109e0*/  ULDC UR4, c[0x0][0x2f4] ;  /* 0x0000bd0000047ab9 */ /* 0x000fe20000000800 */
[----:B------:R-:W-:Y:S01]  /*109f0*/  IMAD.MOV.U32 R17, RZ, RZ, R28 ;  /* 0x000000ffff117224 */ /* 0x000fe200078e001c */
[----:B------:R-:W-:Y:S01]  /*10a00*/  ISETP.GE.AND P4, PT, R33, UR4, PT ;  /* 0x0000000421007c0c */ /* 0x000fe2000bf86270 */
[----:B--2---:R-:W-:Y:S01]  /*10a10*/  IMAD.MOV.U32 R7, RZ, RZ, R27 ;  /* 0x000000ffff077224 */ /* 0x004fe200078e001b */
[----:B------:R-:W-:Y:S01]  /*10a20*/  ISETP.GE.AND P3, PT, R2, UR4, PT ;  /* 0x0000000402007c0c */ /* 0x000fe2000bf66270 */
[----:B------:R-:W-:Y:S01]  /*10a30*/  IMAD.MOV.U32 R29, RZ, RZ, R26 ;  /* 0x000000ffff1d7224 */ /* 0x000fe200078e001a */
[----:B------:R-:W-:Y:S02]  /*10a40*/  ISETP.GE.AND P2, PT, R37, UR4, PT ;  /* 0x0000000425007c0c */ /* 0x000fe4000bf46270 */
[----:B------:R-:W-:Y:S01]  /*10a50*/  ISETP.GE.AND P1, PT, R36, UR4, PT ;  /* 0x0000000424007c0c */ /* 0x000fe2000bf26270 */
[----:B---3--:R-:W-:-:S12]  /*10a60*/  VIADD R0, R0, 0xfffffffe ;  /* 0xfffffffe00007836 */ /* 0x008fd80000000000 */
.L_x_281:
[----:B------:R-:W2:Y:S04]  /*10a70*/  LDL R6, [R1+0x4] ;  /* 0x0000040001067983 */ /* 0x000ea80000100800 */
[----:B------:R-:W3:Y:S01]  /*10a80*/  LDL R8, [R1+0x8] ;  /* 0x0000080001087983 */ /* 0x000ee20000100800 */
[----:B------:R-:W4:Y:S01]  /*10a90*/  S2R R2, SR_TID.X ;  /* 0x0000000000027919 */ /* 0x000f220000002100 */
[----:B------:R-:W1:Y:S01]  /*10aa0*/  S2R R4, SR_TID.X ;  /* 0x0000000000047919 */ /* 0x000e620000002100 */
[----:B----4-:R-:W-:-:S04]  /*10ab0*/  LOP3.LUT R2, R2, 0x7f, RZ, 0xc0, !PT ;  /* 0x0000007f02027812 */ /* 0x010fc800078ec0ff */
[----:B0-----:R-:W-:Y:S02]  /*10ac0*/  SHF.R.U32.HI R3, RZ, 0x3, R2 ;  /* 0x00000003ff037819 */ /* 0x001fe40000011602 */
[----:B------:R-:W0:Y:S01]  /*10ad0*/  LDC R2, c[0x0][0x430] ;  /* 0x00010c00ff027b82 */ /* 0x000e220000000800 */
[----:B-1----:R-:W-:-:S05]  /*10ae0*/  IMAD.SHL.U32 R9, R4, 0x10, RZ ;  /* 0x0000001004097824 */ /* 0x002fca00078e00ff */
[----:B------:R-:W-:-:S04]  /*10af0*/  LOP3.LUT R9, R3, 0x70, R9, 0xf8, !PT ;  /* 0x0000007003097812 */ /* 0x000fc800078ef809 */
[----:B------:R-:W-:-:S13]  /*10b00*/  ISETP.GT.U32.AND P6, PT, R9, 0x4f, PT ;  /* 0x0000004f0900780c */ /* 0x000fda0003fc4070 */
[----:B------:R-:W3:Y:S01]  /*10b10*/  @!P6 LDC.64 R4, c[0x0][0x428] ;  /* 0x00010a00ff04eb82 */ /* 0x000ee20000000a00 */
[----:B0-----:R-:W-:-:S13]  /*10b20*/  ISETP.NE.AND P0, PT, R2, 0x1, PT ;  /* 0x000000010200780c */ /* 0x001fda0003f05270 */
[----:B------:R-:W0:Y:S08]  /*10b30*/  @P0 LDC R3, c[0x0][0x434] ;  /* 0x00010d00ff030b82 */ /* 0x000e300000000800 */
[----:B------:R-:W1:Y:S01]  /*10b40*/  @P0 LDC R2, c[0x0][0x438] ;  /* 0x00010e00ff020b82 */ /* 0x000e620000000800 */
[----:B--2---:R-:W-:-:S05]  /*10b50*/  IMAD R6, R0, 0x50, R6 ;  /* 0x0000005000067824 */ /* 0x004fca00078e0206 */
[----:B------:R-:W-:-:S05]  /*10b60*/  IADD3 R6, R9, R6, RZ ;  /* 0x0000000609067210 */ /* 0x000fca0007ffe0ff */
[----:B0-----:R-:W-:-:S04]  /*10b70*/  @P0 IMAD.HI.U32 R3, R6, R3, RZ ;  /* 0x0000000306030227 */ /* 0x001fc800078e00ff */
[----:B------:R-:W-:Y:S01]  /*10b80*/  IMAD.MOV.U32 R10, RZ, RZ, R6 ;  /* 0x000000ffff0a7224 */ /* 0x000fe200078e0006 */
[----:B-1----:R-:W-:Y:S01]  /*10b90*/  @P0 SHF.R.U32.HI R10, RZ, R2, R3 ;  /* 0x00000002ff0a0219 */ /* 0x002fe20000011603 */
[----:B---3--:R-:W-:Y:S02]  /*10ba0*/  @!P6 IMAD R2, R8, R4, RZ ;  /* 0x000000040802e224 */ /* 0x008fe400078e02ff */
[----:B------:R-:W0:Y:S01]  /*10bb0*/  @!P6 LDC.64 R8, c[0x0][0x418] ;  /* 0x00010600ff08eb82 */ /* 0x000e220000000a00 */
[----:B------:R-:W-:Y:S01]  /*10bc0*/  @!P6 SHF.R.S32.HI R3, RZ, 0x1f, R10 ;  /* 0x0000001fff03e819 */ /* 0x000fe2000001140a */
[----:B------:R-:W-:Y:S02]  /*10bd0*/  @!P6 IMAD R5, R31, R5, R2 ;  /* 0x000000051f05e224 */ /* 0x000fe400078e0202 */
[----:B------:R-:W-:-:S04]  /*10be0*/  @!P6 IMAD.MOV.U32 R2, RZ, RZ, R10 ;  /* 0x000000ffff02e224 */ /* 0x000fc800078e000a */
[----:B------:R-:W-:-:S04]  /*10bf0*/  @!P6 IMAD.WIDE.U32 R2, R31, R4, R2 ;  /* 0x000000041f02e225 */ /* 0x000fc800078e0002 */
[----:B------:R-:W-:Y:S02]  /*10c00*/  @!P6 IMAD.IADD R5, R5, 0x1, R3 ;  /* 0x000000010505e824 */ /* 0x000fe400078e0203 */
[----:B------:R-:W-:Y:S01]  /*10c10*/  IMAD.MOV.U32 R4, RZ, RZ, RZ ;  /* 0x000000ffff047224 */ /* 0x000fe200078e00ff */
[----:B0-----:R-:W-:-:S04]  /*10c20*/  @!P6 LEA R8, P0, R2, R8, 0x2 ;  /* 0x000000080208e211 */ /* 0x001fc800078010ff */
[----:B------:R-:W-:-:S05]  /*10c30*/  @!P6 LEA.HI.X R9, R2, R9, R5, 0x2, P0 ;  /* 0x000000090209e211 */ /* 0x000fca00000f1405 */
[----:B------:R0:W5:Y:S01]  /*10c40*/  @!P6 LDG.E R4, desc[UR36][R8.64] ;  /* 0x000000240804e981 */ /* 0x000162000c1e1900 */
[----:B------:R-:W-:Y:S01]  /*10c50*/  LOP3.LUT P5, RZ, R23, 0x20, RZ, 0xc0, !PT ;  /* 0x0000002017ff7812 */ /* 0x000fe200078ac0ff */
[----:B------:R-:W-:Y:S01]  /*10c60*/  VIADD R27, R7, 0x1 ;  /* 0x00000001071b7836 */ /* 0x000fe20000000000 */
[----:B------:R-:W-:Y:S05]  /*10c70*/  YIELD ;  /* 0x0000000000007946 */ /* 0x000fea0003800000 */
[----:B------:R-:W-:Y:S01]  /*10c80*/  ISETP.NE.AND P0, PT, R27, 0x2, PT ;  /* 0x000000021b00780c */ /* 0x000fe20003f05270 */
[----:B------:R-:W-:Y:S01]  /*10c90*/  IMAD.MOV R5, RZ, RZ, -R10 ;  /* 0x000000ffff057224 */ /* 0x000fe200078e0a0a */
[----:B------:R-:W-:-:S02]  /*10ca0*/  ULDC UR4, c[0x0][0x430] ;  /* 0x00010c0000047ab9 */ /* 0x000fc40000000800 */
[----:B------:R-:W-:Y:S01]  /*10cb0*/  SEL R28, RZ, 0x1, P0 ;  /* 0x00000001ff1c7807 */ /* 0x000fe20000000000 */
[----:B------:R-:W-:Y:S01]  /*10cc0*/  IMAD R5, R5, UR4, R6 ;  /* 0x0000000405057c24 */ /* 0x000fe2000f8e0206 */
[----:B------:R-:W-:Y:S01]  /*10cd0*/  SEL R27, R27, RZ, P0 ;  /* 0x000000ff1b1b7207 */ /* 0x000fe20000000000 */
[----:B------:R-:W-:Y:S01]  /*10ce0*/  IMAD.MOV.U32 R26, RZ, RZ, R0 ;  /* 0x000000ffff1a7224 */ /* 0x000fe200078e0000 */
[----:B------:R-:W-:Y:S01]  /*10cf0*/  LOP3.LUT R28, R17, R28, RZ, 0x3c, !PT ;  /* 0x0000001c111c7212 */ /* 0x000fe200078e3cff */
[----:B0-----:R-:W-:Y:S06]  /*10d00*/  @!P5 BRA `(.L_x_269) ;  /* 0x000000000004d947 */ /* 0x001fec0003800000 */
[----:B------:R-:W-:Y:S01]  /*10d10*/  BPT.TRAP 0x1 ;  /* 0x000000040000795c */ /* 0x000fe20000300000 */
.L_x_269:
[----:B------:R-:W-:Y:S01]  /*10d20*/  LEA R6, R27, R22, 0x3 ;  /* 0x000000161b067211 */ /* 0x000fe200078e18ff */
[----:B------:R-:W-:Y:S01]  /*10d30*/  BSSY B1, `(.L_x_270) ;  /* 0x0000004000017945 */ /* 0x000fe20003800000 */
[----:B------:R-:W-:-:S04]  /*10d40*/  SHF.L.U32 R3, R28, 0x1f, RZ ;  /* 0x0000001f1c037819 */ /* 0x000fc800000006ff */
[----:B------:R-:W0:Y:S02]  /*10d50*/  SYNCS.PHASECHK.TRANS64.TRYWAIT P0, [R6+URZ+0x38840], R3 ;  /* 0x03884003060075a7 */ /* 0x000e24000800017f */
[----:B0-----:R-:W-:Y:S05]  /*10d60*/  @!P0 BRA `(.L_x_271) ;  /* 0x00000038001c8947 */ /* 0x001fea0003800000 */
.L_x_352:
[----:B------:R-:W-:Y:S05]  /*10d70*/  BSYNC B1 ;  /* 0x0000000000017941 */ /* 0x000fea0003800000 */
.L_x_270:
[----:B------:R-:W-:Y:S01]  /*10d80*/  SHF.R.S32.HI R20, RZ, 0x1f, R5 ;  /* 0x0000001fff147819 */ /* 0x000fe20000011405 */
[----:B------:R-:W-:Y:S01]  /*10d90*/  ULDC.64 UR4, c[0x0][0x300] ;  /* 0x0000c00000047ab9 */ /* 0x000fe20000000a00 */
[----:B-----5:R-:W-:Y:S01]  /*10da0*/  SHF.R.S32.HI R21, RZ, 0x1f, R4 ;  /* 0x0000001fff157819 */ /* 0x020fe20000011404 */
[----:B0-----:R-:W-:Y:S01]  /*10db0*/  IMAD.WIDE.U32 R2, R5, UR4, RZ ;  /* 0x0000000405027c25 */ /* 0x001fe2000f8e00ff */
[----:B------:R-:W-:-:S03]  /*10dc0*/  LOP3.LUT P5, RZ, R23, 0x2, RZ, 0xc0, !PT ;  /* 0x0000000217ff7812 */ /* 0x000fc600078ac0ff */
[----:B------:R-:W-:Y:S02]  /*10dd0*/  IMAD R0, R20, UR4, RZ ;  /* 0x0000000414007c24 */ /* 0x000fe4000f8e02ff */
[----:B------:R-:W-:Y:S02]  /*10de0*/  IMAD R9, R27, 0x5000, R32 ;  /* 0x000050001b097824 */ /* 0x000fe400078e0220 */
        /* <DEDUP_REMOVED lines=16> */
[----:B------:R-:W-:Y:S06]  /*10ef0*/  BRA.DIV UR4, `(.L_x_272) ;  /* 0x0000003604cc7947 */ /* 0x000fec000b800000 */
[----:B------:R-:W0:Y:S01]  /*10f00*/  SHFL.IDX PT, R2, R8, RZ, 0x181f ;  /* 0x00181fff08027589 */ /* 0x000e2200000e0000 */
[----:B------:R-:W-:Y:S01]  /*10f10*/  LOP3.LUT R23, R23, 0xfffffbff, RZ, 0xc0, !PT ;  /* 0xfffffbff17177812 */ /* 0x000fe200078ec0ff */
[----:B------:R-:W-:Y:S02]  /*10f20*/  IMAD.SHL.U32 R0, R33, 0x2, RZ ;  /* 0x0000000221007824 */ /* 0x000fe400078e00ff */
[----:B------:R-:W1:Y:S01]  /*10f30*/  SHFL.IDX PT, R3, R10, RZ, 0x181f ;  /* 0x00181fff0a037589 */ /* 0x000e6200000e0000 */
[----:B------:R-:W-:Y:S01]  /*10f40*/  @P2 LOP3.LUT R23, R23, 0x400, RZ, 0xfc, !PT ;  /* 0x0000040017172812 */ /* 0x000fe200078efcff */
[----:B------:R-:W-:Y:S02]  /*10f50*/  IMAD R9, R9, 0x2, R22 ;  /* 0x0000000209097824 */ /* 0x000fe400078e0216 */
[----:B------:R-:W-:Y:S01]  /*10f60*/  SHFL.IDX PT, R35, R10, 0x1, 0x181f ;  /* 0x00381f000a237f89 */ /* 0x000fe200000e0000 */
[C---:B------:R-:W-:Y:S02]  /*10f70*/  LOP3.LUT P2, RZ, R23.reuse, 0x10, RZ, 0xc0, !PT ;  /* 0x0000001017ff7812 */ /* 0x040fe4000784c0ff */
[----:B------:R-:W-:-:S04]  /*10f80*/  LOP3.LUT R23, R23, 0xfffffdff, RZ, 0xc0, !PT ;  /* 0xfffffdff17177812 */ /* 0x000fc800078ec0ff */
[----:B------:R-:W-:-:S04]  /*10f90*/  @P1 LOP3.LUT R23, R23, 0x200, RZ, 0xfc, !PT ;  /* 0x0000020017171812 */ /* 0x000fc800078efcff */
[C---:B------:R-:W-:Y:S02]  /*10fa0*/  LOP3.LUT P1, RZ, R23.reuse, 0x8, RZ, 0xc0, !PT ;  /* 0x0000000817ff7812 */ /* 0x040fe4000782c0ff */
[----:B------:R-:W-:Y:S02]  /*10fb0*/  LOP3.LUT P6, RZ, R23, 0x4, RZ, 0xc0, !PT ;  /* 0x0000000417ff7812 */ /* 0x000fe400078cc0ff */
[----:B0-----:R-:W-:-:S05]  /*10fc0*/  IADD3 R2, P0, R2, R0, RZ ;  /* 0x0000000002027210 */ /* 0x001fca0007f1e0ff */
[----:B-1----:R-:W-:-:S05]  /*10fd0*/  IMAD.X R3, RZ, RZ, R3, P0 ;  /* 0x000000ffff037224 */ /* 0x002fca00000e0603 */
[----:B------:R-:W-:Y:S04]  /*10fe0*/  LDGSTS.E.BYPASS.LTC128B.128 [R9+0x24400], desc[UR36][R2.64], !P2 ;  /* 0x2440000002097fae */ /* 0x000fe8000d101d64 */
[----:B------:R-:W-:Y:S04]  /*10ff0*/  LDGSTS.E.BYPASS.LTC128B.128 [R9+0x26c00], desc[UR36][R2.64+0x80], !P1 ;  /* 0x26c0008002097fae */ /* 0x000fe8000c901d64 */
[----:B------:R-:W-:Y:S04]  /*11000*/  LDGSTS.E.BYPASS.LTC128B.128 [R9+0x29400], desc[UR36][R2.64+0x100], !P6 ;  /* 0x2940010002097fae */ /* 0x000fe8000f101d64 */
[----:B------:R0:W-:Y:S04]  /*11010*/  LDGSTS.E.BYPASS.LTC128B.128 [R9+0x2bc00], desc[UR36][R2.64+0x180], !P5 ;  /* 0x2bc0018002097fae */ /* 0x0001e8000e901d64 */
[----:B0-----:R-:W0:Y:S02]  /*11020*/  SHFL.IDX PT, R2, R8, 0x1, 0x181f ;  /* 0x00381f0008027f89 */ /* 0x001e2400000e0000 */
[----:B0-----:R-:W-:-:S05]  /*11030*/  IADD3 R2, P0, R2, R0, RZ ;  /* 0x0000000002027210 */ /* 0x001fca0007f1e0ff */
[----:B------:R-:W-:Y:S02]  /*11040*/  IMAD.X R3, RZ, RZ, R35, P0 ;  /* 0x000000ffff037224 */ /* 0x000fe400000e0623 */
[----:B------:R-:W-:Y:S04]  /*11050*/  SHFL.IDX PT, R35, R10, 0x2, 0x181f ;  /* 0x00581f000a237f89 */ /* 0x000fe800000e0000 */
[----:B------:R-:W-:Y:S04]  /*11060*/  LDGSTS.E.BYPASS.LTC128B.128 [R9+0x24c00], desc[UR36][R2.64], !P2 ;  /* 0x24c0000002097fae */ /* 0x000fe8000d101d64 */
[----:B------:R-:W-:Y:S04]  /*11070*/  LDGSTS.E.BYPASS.LTC128B.128 [R9+0x27400], desc[UR36][R2.64+0x80], !P1 ;  /* 0x2740008002097fae */ /* 0x000fe8000c901d64 */
[----:B------:R-:W-:Y:S04]  /*11080*/  LDGSTS.E.BYPASS.LTC128B.128 [R9+0x29c00], desc[UR36][R2.64+0x100], !P6 ;  /* 0x29c0010002097fae */ /* 0x000fe8000f101d64 */
[----:B------:R0:W-:Y:S04]  /*11090*/  LDGSTS.E.BYPASS.LTC128B.128 [R9+0x2c400], desc[UR36][R2.64+0x180], !P5 ;  /* 0x2c40018002097fae */ /* 0x0001e8000e901d64 */
[----:B0-----:R-:W0:Y:S02]  /*110a0*/  SHFL.IDX PT, R2, R8, 0x2, 0x181f ;  /* 0x00581f0008027f89 */ /* 0x001e2400000e0000 */
[----:B0-----:R-:W-:-:S04]  /*110b0*/  IADD3 R2, P0, R2, R0, RZ ;  /* 0x0000000002027210 */ /* 0x001fc80007f1e0ff */
[----:B------:R-:W-:Y:S02]  /*110c0*/  IADD3.X R3, RZ, R35, RZ, P0, !PT ;  /* 0x00000023ff037210 */ /* 0x000fe400007fe4ff */
[----:B------:R-:W-:Y:S04]  /*110d0*/  SHFL.IDX PT, R35, R10, 0x3, 0x181f ;  /* 0x00781f000a237f89 */ /* 0x000fe800000e0000 */
[----:B------:R-:W-:Y:S04]  /*110e0*/  LDGSTS.E.BYPASS.LTC128B.128 [R9+0x25400], desc[UR36][R2.64], !P2 ;  /* 0x2540000002097fae */ /* 0x000fe8000d101d64 */
[----:B------:R-:W-:Y:S04]  /*110f0*/  LDGSTS.E.BYPASS.LTC128B.128 [R9+0x27c00], desc[UR36][R2.64+0x80], !P1 ;  /* 0x27c0008002097fae */ /* 0x000fe8000c901d64 */
[----:B------:R-:W-:Y:S04]  /*11100*/  LDGSTS.E.BYPASS.LTC128B.128 [R9+0x2a400], desc[UR36][R2.64+0x100], !P6 ;  /* 0x2a40010002097fae */ /* 0x000fe8000f101d64 */
[----:B------:R0:W-:Y:S04]  /*11110*/  LDGSTS.E.BYPASS.LTC128B.128 [R9+0x2cc00], desc[UR36][R2.64+0x180], !P5 ;  /* 0x2cc0018002097fae */ /* 0x0001e8000e901d64 */
[----:B0-----:R-:W0:Y:S02]  /*11120*/  SHFL.IDX PT, R2, R8, 0x3, 0x181f ;  /* 0x00781f0008027f89 */ /* 0x001e2400000e0000 */
[----:B0-----:R-:W-:-:S05]  /*11130*/  IADD3 R2, P0, R2, R0, RZ ;  /* 0x0000000002027210 */ /* 0x001fca0007f1e0ff */
[----:B------:R-:W-:Y:S02]  /*11140*/  IMAD.X R3, RZ, RZ, R35, P0 ;  /* 0x000000ffff037224 */ /* 0x000fe400000e0623 */
[----:B------:R0:W1:Y:S04]  /*11150*/  SHFL.IDX PT, R35, R10, 0x4, 0x181f ;  /* 0x00981f000a237f89 */ /* 0x00006800000e0000 */
[----:B------:R-:W-:Y:S01]  /*11160*/  LDGSTS.E.BYPASS.LTC128B.128 [R9+0x25c00], desc[UR36][R2.64], !P2 ;  /* 0x25c0000002097fae */ /* 0x000fe2000d101d64 */
[----:B------:R-:W-:-:S03]  /*11170*/  LOP3.LUT P2, RZ, R23, 0x400, RZ, 0xc0, !PT ;  /* 0x0000040017ff7812 */ /* 0x000fc6000784c0ff */
[----:B------:R-:W-:Y:S01]  /*11180*/  LDGSTS.E.BYPASS.LTC128B.128 [R9+0x28400], desc[UR36][R2.64+0x80], !P1 ;  /* 0x2840008002097fae */ /* 0x000fe2000c901d64 */
[----:B------:R-:W-:-:S03]  /*11190*/  LOP3.LUT P1, RZ, R23, 0x200, RZ, 0xc0, !PT ;  /* 0x0000020017ff7812 */ /* 0x000fc6000782c0ff */
[----:B------:R-:W-:Y:S04]  /*111a0*/  LDGSTS.E.BYPASS.LTC128B.128 [R9+0x2ac00], desc[UR36][R2.64+0x100], !P6 ;  /* 0x2ac0010002097fae */ /* 0x000fe8000f101d64 */
[----:B------:R2:W-:Y:S04]  /*111b0*/  LDGSTS.E.BYPASS.LTC128B.128 [R9+0x2d400], desc[UR36][R2.64+0x180], !P5 ;  /* 0x2d40018002097fae */ /* 0x0005e8000e901d64 */
[----:B-12---:R0:W2:Y:S02]  /*111c0*/  SHFL.IDX PT, R2, R8, 0x4, 0x181f ;  /* 0x00981f0008027f89 */ /* 0x0060a400000e0000 */
.L_x_364:
[----:B------:R-:W-:Y:S02]  /*111d0*/  LOP3.LUT R23, R23, 0xfffffdff, RZ, 0xc0, !PT ;  /* 0xfffffdff17177812 */ /* 0x000fe400078ec0ff */
[----:B--2---:R-:W-:Y:S02]  /*111e0*/  IADD3 R2, P0, R2, R0, RZ ;  /* 0x0000000002027210 */ /* 0x004fe40007f1e0ff */
[----:B------:R-:W-:-:S03]  /*111f0*/  @P1 LOP3.LUT R23, R23, 0x200, RZ, 0xfc, !PT ;  /* 0x0000020017171812 */ /* 0x000fc600078efcff */
[----:B------:R-:W-:Y:S01]  /*11200*/  IMAD.X R3, RZ, RZ, R35, P0 ;  /* 0x000000ffff037224 */ /* 0x000fe200000e0623 */
[C---:B------:R-:W-:Y:S02]  /*11210*/  LOP3.LUT P1, RZ, R23.reuse, 0x10, RZ, 0xc0, !PT ;  /* 0x0000001017ff7812 */ /* 0x040fe4000782c0ff */
[C---:B------:R-:W-:Y:S02]  /*11220*/  LOP3.LUT P0, RZ, R23.reuse, 0x8, RZ, 0xc0, !PT ;  /* 0x0000000817ff7812 */ /* 0x040fe4000780c0ff */
[----:B------:R-:W-:-:S09]  /*11230*/  LOP3.LUT P6, RZ, R23, 0x4, RZ, 0xc0, !PT ;  /* 0x0000000417ff7812 */ /* 0x000fd200078cc0ff */
[----:B------:R-:W-:Y:S01]  /*11240*/  @!PT LDS RZ, [RZ] ;  /* 0x00000000fffff984 */ /* 0x000fe20000000800 */
[----:B------:R-:W-:Y:S01]  /*11250*/  @!PT LDS RZ, [RZ] ;  /* 0x00000000fffff984 */ /* 0x000fe20000000800 */
[----:B------:R-:W-:Y:S01]  /*11260*/  @!PT LDS RZ, [RZ] ;  /* 0x00000000fffff984 */ /* 0x000fe20000000800 */
[----:B------:R1:W-:Y:S01]  /*11270*/  LDGSTS.E.BYPASS.LTC128B.128 [R9+0x26400], desc[UR36][R2.64], !P1 ;  /* 0x2640000002097fae */ /* 0x0003e2000c901d64 */
[----:B------:R-:W-:-:S03]  /*11280*/  LOP3.LUT P1, RZ, R23, 0x200, RZ, 0xc0, !PT ;  /* 0x0000020017ff7812 */ /* 0x000fc6000782c0ff */
[----:B------:R1:W-:Y:S01]  /*11290*/  LDGSTS.E.BYPASS.LTC128B.128 [R9+0x28c00], desc[UR36][R2.64+0x80], !P0 ;  /* 0x28c0008002097fae */ /* 0x0003e2000c101d64 */
[----:B------:R-:W-:-:S03]  /*112a0*/  PLOP3.LUT P0, PT, PT, PT, PT, 0x80, 0x0 ;  /* 0x000000000000781c */ /* 0x000fc60003f0f070 */
[----:B------:R1:W-:Y:S04]  /*112b0*/  LDGSTS.E.BYPASS.LTC128B.128 [R9+0x2b400], desc[UR36][R2.64+0x100], !P6 ;  /* 0x2b40010002097fae */ /* 0x0003e8000f101d64 */
[----:B------:R1:W-:Y:S01]  /*112c0*/  LDGSTS.E.BYPASS.LTC128B.128 [R9+0x2dc00], desc[UR36][R2.64+0x180], !P5 ;  /* 0x2dc0018002097fae */ /* 0x0003e2000e901d64 */
[----:B------:R-:W-:-:S05]  /*112d0*/  NOP ;  /* 0x0000000000007918 */ /* 0x000fca0000000000 */
.L_x_273:
        /* <DEDUP_REMOVED lines=10> */
.L_x_274:
[----:B------:R2:W-:Y:S01]  /*11380*/  SYNCS.ARRIVE.TRANS64.A1T0 RZ, [R6+URZ+0x38830], RZ ;  /* 0x038830ff06ff79a7 */ /* 0x0005e2000810003f */
[----:B------:R-:W-:Y:S05]  /*11390*/  @!P6 BRA `(.L_x_275) ;  /* 0x000000000004e947 */ /* 0x000fea0003800000 */
[----:B------:R-:W-:Y:S01]  /*113a0*/  BPT.TRAP 0x1 ;  /* 0x000000040000795c */ /* 0x000fe20000300000 */
.L_x_275:
[----:B-1----:R-:W-:Y:S01]  /*113b0*/  SHF.L.U32 R2, R17, 0x1f, RZ ;  /* 0x0000001f11027819 */ /* 0x002fe200000006ff */
[----:B--2---:R-:W-:Y:S01]  /*113c0*/  IMAD R6, R7, 0x8, R22 ;  /* 0x0000000807067824 */ /* 0x004fe200078e0216 */
[----:B------:R-:W-:Y:S03]  /*113d0*/  BSSY B1, `(.L_x_276) ;  /* 0x0000003000017945 */ /* 0x000fe60003800000 */
[----:B------:R-:W1:Y:S02]  /*113e0*/  SYNCS.PHASECHK.TRANS64.TRYWAIT P0, [R6+URZ+0x38860], R2 ;  /* 0x03886002060075a7 */ /* 0x000e64000800017f */
[----:B-1----:R-:W-:Y:S05]  /*113f0*/  @!P0 BRA `(.L_x_277) ;  /* 0x0000003800508947 */ /* 0x002fea0003800000 */
.L_x_365:
[----:B------:R-:W-:Y:S05]  /*11400*/  BSYNC B1 ;  /* 0x0000000000017941 */ /* 0x000fea0003800000 */
.L_x_276:
[----:B0-----:R-:W2:Y:S01]  /*11410*/  LDL R8, [R1] ;  /* 0x0000000001087983 */ /* 0x001ea20000100800 */
[----:B------:R-:W0:Y:S01]  /*11420*/  S2R R3, SR_TID.X ;  /* 0x0000000000037919 */ /* 0x000e220000002100 */
[----:B------:R-:W-:Y:S01]  /*11430*/  UMOV UR4, 0xffffffff ;  /* 0xffffffff00047882 */ /* 0x000fe20000000000 */
[----:B------:R-:W-:Y:S01]  /*11440*/  IMAD R7, R7, 0x5000, R32 ;  /* 0x0000500007077824 */ /* 0x000fe200078e0220 */
[----:B0-----:R-:W-:-:S04]  /*11450*/  LOP3.LUT R3, R3, 0x7f, RZ, 0xc0, !PT ;  /* 0x0000007f03037812 */ /* 0x001fc800078ec0ff */
[----:B------:R-:W-:Y:S01]  /*11460*/  SHF.R.U32.HI R3, RZ, 0x3, R3 ;  /* 0x00000003ff037819 */ /* 0x000fe20000011603 */
[----:B--2---:R-:W-:-:S04]  /*11470*/  IMAD R8, R29, -0x50, R8 ;  /* 0xffffffb01d087824 */ /* 0x004fc800078e0208 */
[----:B------:R-:W-:Y:S01]  /*11480*/  IMAD.IADD R8, R8, 0x1, -R3 ;  /* 0x0000000108087824 */ /* 0x000fe200078e0a03 */
[----:B------:R-:W-:Y:S06]  /*11490*/  BRA.DIV UR4, `(.L_x_278) ;  /* 0x0000003a043c7947 */ /* 0x000fec000b800000 */
[----:B-1----:R-:W0:Y:S01]  /*114a0*/  SHFL.IDX PT, R2, R24, RZ, 0x181f ;  /* 0x00181fff18027589 */ /* 0x002e2200000e0000 */
[----:B------:R-:W-:-:S03]  /*114b0*/  IMAD R7, R7, 0x2, R22 ;  /* 0x0000000207077824 */ /* 0x000fc600078e0216 */
[----:B------:R-:W1:Y:S04]  /*114c0*/  SHFL.IDX PT, R3, R25, RZ, 0x181f ;  /* 0x00181fff19037589 */ /* 0x000e6800000e0000 */
[----:B------:R-:W-:Y:S01]  /*114d0*/  SHFL.IDX PT, R14, R24, 0x4, 0x181f ;  /* 0x00981f00180e7f89 */ /* 0x000fe200000e0000 */
[----:B0-----:R-:W-:-:S05]  /*114e0*/  IADD3 R2, P0, R2, R0, RZ ;  /* 0x0000000002027210 */ /* 0x001fca0007f1e0ff */
        /* <DEDUP_REMOVED lines=9> */
[----:B0-----:R-:W0:Y:S04]  /*11580*/  SHFL.IDX PT, R2, R24, 0x1, 0x181f ;  /* 0x00381f0018027f89 */ /* 0x001e2800000e0000 */
[----:B------:R-:W1:Y:S01]  /*11590*/  SHFL.IDX PT, R3, R25, 0x1, 0x181f ;  /* 0x00381f0019037f89 */ /* 0x000e6200000e0000 */
        /* <DEDUP_REMOVED lines=12> */
[----:B0-----:R-:W-:-:S04]  /*11660*/  IADD3 R2, P0, R2, R0, RZ ;  /* 0x0000000002027210 */ /* 0x001fc80007f1e0ff */
        /* <DEDUP_REMOVED lines=10> */
[----:B------:R-:W1:Y:S04]  /*11710*/  SHFL.IDX PT, R3, R25, 0x3, 0x181f ;  /* 0x00781f0019037f89 */ /* 0x000e6800000e0000 */
[----:B------:R-:W2:Y:S01]  /*11720*/  SHFL.IDX PT, R25, R25, 0x4, 0x181f ;  /* 0x00981f0019197f89 */ /* 0x000ea200000e0000 */
[----:B0-----:R-:W-:-:S05]  /*11730*/  IADD3 R2, P0, R2, R0, RZ ;  /* 0x0000000002027210 */ /* 0x001fca0007f1e0ff */
        /* <DEDUP_REMOVED lines=8> */
[----:B--2---:R1:W-:Y:S02]  /*117c0*/  LDGSTS.E.BYPASS.LTC128B.128 [R7+0x9400], desc[UR36][R2.64+0x180], !P0 ;  /* 0x0940018002077fae */ /* 0x0043e4000c101d64 */
.L_x_377:
[----:B01----:R-:W-:Y:S01]  /*117d0*/  IADD3 R2, P0, R14, R0, RZ ;  /* 0x000000000e027210 */ /* 0x003fe20007f1e0ff */
[----:B------:R-:W-:Y:S02]  /*117e0*/  ULDC.64 UR4, c[0x0][0x328] ;  /* 0x0000ca0000047ab9 */ /* 0x000fe40000000a00 */
[----:B------:R-:W-:Y:S02]  /*117f0*/  IMAD R20, R20, UR4, RZ ;  /* 0x0000000414147c24 */ /* 0x000fe4000f8e02ff */
[----:B------:R-:W-:Y:S01]  /*11800*/  IMAD.X R3, RZ, RZ, R25, P0 ;  /* 0x000000ffff037224 */ /* 0x000fe200000e0619 */
[----:B------:R-:W-:Y:S01]  /*11810*/  ISETP.LT.OR P0, PT, R8, 0x41, P4 ;  /* 0x000000410800780c */ /* 0x000fe20002701670 */
[----:B------:R-:W-:-:S12]  /*11820*/  IMAD R9, R5, UR5, R20 ;  /* 0x0000000505097c24 */ /* 0x000fd8000f8e0214 */
        /* <DEDUP_REMOVED lines=9> */
[----:B------:R0:W-:Y:S01]  /*118c0*/  LDGSTS.E.BYPASS.LTC128B.128 [R7+0x9c00], desc[UR36][R2.64+0x180], !P0 ;  /* 0x09c0018002077fae */ /* 0x0001e2000c101d64 */
[----:B------:R-:W-:Y:S01]  /*118d0*/  NOP ;  /* 0x0000000000007918 */ /* 0x000fe20000000000 */
        /* <DEDUP_REMOVED lines=13> */
[----:B------:R-:W-:-:S04]  /*119b0*/  LEA R24, P0, R2, UR4, 0x1 ;  /* 0x0000000402187c11 */ /* 0x000fc8000f8008ff */
[----:B------:R-:W-:Y:S02]  /*119c0*/  LEA.HI.X R25, R2, UR5, R3, 0x1, P0 ;  /* 0x0000000502197c11 */ /* 0x000fe400080f0c03 */
[----:B------:R-:W-:-:S13]  /*119d0*/  PLOP3.LUT P0, PT, PT, PT, PT, 0x80, 0x0 ;  /* 0x000000000000781c */ /* 0x000fda0003f0f070 */
.L_x_279:
        /* <DEDUP_REMOVED lines=10> */
.L_x_280:
[C---:B------:R-:W-:Y:S01]  /*11a80*/  ISETP.GT.AND P0, PT, R26.reuse, RZ, PT ;  /* 0x000000ff1a00720c */ /* 0x040fe20003f04270 */
[----:B------:R3:W-:Y:S01]  /*11a90*/  SYNCS.ARRIVE.TRANS64.A1T0 RZ, [R6+URZ+0x38850], RZ ;  /* 0x038850ff06ff79a7 */ /* 0x0007e2000810003f */
[----:B------:R-:W-:Y:S01]  /*11aa0*/  VIADD R0, R26, 0xffffffff ;  /* 0xffffffff1a007836 */ /* 0x000fe20000000000 */
[----:B------:R-:W-:Y:S01]  /*11ab0*/  MOV R7, R27 ;  /* 0x0000001b00077202 */ /* 0x000fe20000000f00 */
[----:B------:R-:W-:Y:S02]  /*11ac0*/  IMAD.MOV.U32 R17, RZ, RZ, R28 ;  /* 0x000000ffff117224 */ /* 0x000fe400078e001c */
[----:B------:R-:W-:-:S07]  /*11ad0*/  IMAD.MOV.U32 R29, RZ, RZ, R26 ;  /* 0x000000ffff1d7224 */ /* 0x000fce00078e001a */
[----:B---3--:R-:W-:Y:S05]  /*11ae0*/  @P0 BRA `(.L_x_281) ;  /* 0xffffffec00e00947 */ /* 0x008fea000383ffff */
.L_x_268:
[----:B------:R-:W-:Y:S05]  /*11af0*/  BSYNC B0 ;  /* 0x0000000000007941 */ /* 0x000fea0003800000 */
.L_x_267:
[----:B------:R-:W3:Y:S01]  /*11b00*/  S2R R2, SR_TID.X ;  /* 0x0000000000027919 */ /* 0x000ee20000002100 */
[----:B------:R-:W-:Y:S01]  /*11b10*/  BSSY B0, `(.L_x_282) ;  /* 0x0000010000007945 */ /* 0x000fe20003800000 */
[----:B---3--:R-:W-:-:S04]  /*11b20*/  LOP3.LUT R2, R2, 0x7f, RZ, 0xc0, !PT ;  /* 0x0000007f02027812 */ /* 0x008fc800078ec0ff */
[----:B------:R-:W-:-:S13]  /*11b30*/  ISETP.NE.AND P0, PT, R2, RZ, PT ;  /* 0x000000ff0200720c */ /* 0x000fda0003f05270 */
[----:B------:R-:W-:Y:S05]  /*11b40*/  @P0 BRA `(.L_x_283) ;  /* 0x0000000000300947 */ /* 0x000fea0003800000 */
[----:B------:R-:W3:Y:S01]  /*11b50*/  S2R R5, SR_LANEID ;  /* 0x0000000000057919 */ /* 0x000ee20000000000 */
[----:B------:R-:W-:Y:S01]  /*11b60*/  VOTEU.ANY UR4, UPT, PT ;  /* 0x0000000000047886 */ /* 0x000fe200038e0100 */
[----:B0-----:R-:W0:Y:S01]  /*11b70*/  LDC.64 R2, c[0x0][0xc60] ;  /* 0x00031800ff027b82 */ /* 0x001e220000000a00 */
[----:B------:R-:W3:Y:S02]  /*11b80*/  FLO.U32 R0, UR4 ;  /* 0x0000000400007d00 */ /* 0x000ee400080e0000 */
[----:B---3--:R-:W-:-:S06]  /*11b90*/  ISETP.EQ.U32.AND P0, PT, R0, R5, PT ;  /* 0x000000050000720c */ /* 0x008fcc0003f02070 */
[----:B------:R-:W0:Y:S07]  /*11ba0*/  POPC R5, UR4 ;  /* 0x0000000400057d09 */ /* 0x000e2e0008000000 */
[----:B0-----:R-:W3:Y:S01]  /*11bb0*/  @P0 ATOMG.E.ADD.STRONG.GPU PT, R3, desc[UR36][R2.64], R5 ;  /* 0x00000005020309a8 */ /* 0x001ee200081ee1e4 */
[----:B------:R-:W0:Y:S02]  /*11bc0*/  S2R R4, SR_LTMASK ;  /* 0x0000000000047919 */ /* 0x000e240000003900 */
[----:B0-----:R-:W-:-:S04]  /*11bd0*/  LOP3.LUT R4, R4, UR4, RZ, 0xc0, !PT ;  /* 0x0000000404047c12 */ /* 0x001fc8000f8ec0ff */
[----:B--2---:R-:W0:Y:S01]  /*11be0*/  POPC R7, R4 ;  /* 0x0000000400077309 */ /* 0x004e220000000000 */
[----:B---3--:R-:W0:Y:S02]  /*11bf0*/  SHFL.IDX PT, R0, R3, R0, 0x1f ;  /* 0x00001f0003007589 */ /* 0x008e2400000e0000 */
[----:B0-----:R-:W-:-:S07]  /*11c00*/  IADD3 R16, R0, UR39, R7 ;  /* 0x0000002700107c10 */ /* 0x001fce000fffe007 */
.L_x_283:
[----:B------:R-:W-:Y:S05]  /*11c10*/  BSYNC B0 ;  /* 0x0000000000007941 */ /* 0x000fea0003800000 */
.L_x_282:
[----:B------:R-:W-:-:S13]  /*11c20*/  LOP3.LUT P0, RZ, R23, 0x20, RZ, 0xc0, !PT ;  /* 0x0000002017ff7812 */ /* 0x000fda000780c0ff */
[----:B------:R-:W-:Y:S05]  /*11c30*/  @!P0 BRA `(.L_x_284) ;  /* 0x0000000000048947 */ /* 0x000fea0003800000 */
[----:B------:R-:W-:Y:S01]  /*11c40*/  BPT.TRAP 0x1 ;  /* 0x000000040000795c */ /* 0x000fe20000300000 */
.L_x_284:
[----:B------:R-:W3:Y:S01]  /*11c50*/  LDL.LU R0, [R1] ;  /* 0x0000000001007983 */ /* 0x000ee20000300800 */
[----:B------:R-:W-:Y:S01]  /*11c60*/  IMAD R4, R27, 0x8, R22 ;  /* 0x000000081b047824 */ /* 0x000fe200078e0216 */
[----:B0-----:R-:W-:Y:S01]  /*11c70*/  SHF.L.U32 R3, R28, 0x1f, RZ ;  /* 0x0000001f1c037819 */ /* 0x001fe200000006ff */
[----:B------:R-:W-:Y:S03]  /*11c80*/  BSSY B0, `(.L_x_285) ;  /* 0x0000004000007945 */ /* 0x000fe60003800000 */
[----:B------:R-:W0:Y:S01]  /*11c90*/  SYNCS.PHASECHK.TRANS64.TRYWAIT P0, [R4+URZ+0x38860], R3 ;  /* 0x03886003040075a7 */ /* 0x000e22000800017f */
[----:B---3--:R-:W-:Y:S01]  /*11ca0*/  IMAD R5, R26, -0x50, R0 ;  /* 0xffffffb01a057824 */ /* 0x008fe200078e0200 */
[----:B0-----:R-:W-:Y:S06]  /*11cb0*/  @!P0 BRA `(.L_x_286) ;  /* 0x00000038000c8947 */ /* 0x001fec0003800000 */
.L_x_378:
[----:B------:R-:W-:Y:S05]  /*11cc0*/  BSYNC B0 ;  /* 0x0000000000007941 */ /* 0x000fea0003800000 */
.L_x_285:
[----:B------:R-:W3:Y:S01]  /*11cd0*/  S2R R0, SR_TID.X ;  /* 0x0000000000007919 */ /* 0x000ee20000002100 */
[----:B------:R-:W-:Y:S01]  /*11ce0*/  UMOV UR4, 0xffffffff ;  /* 0xffffffff00047882 */ /* 0x000fe20000000000 */
[----:B--2---:R-:W-:Y:S01]  /*11cf0*/  IMAD R7, R27, 0x5000, R32 ;  /* 0x000050001b077824 */ /* 0x004fe200078e0220 */
[----:B---3--:R-:W-:-:S04]  /*11d00*/  LOP3.LUT R0, R0, 0x7f, RZ, 0xc0, !PT ;  /* 0x0000007f00007812 */ /* 0x008fc800078ec0ff */
[----:B------:R-:W-:-:S05]  /*11d10*/  SHF.R.U32.HI R0, RZ, 0x3, R0 ;  /* 0x00000003ff007819 */ /* 0x000fca0000011600 */
[----:B------:R-:W-:Y:S01]  /*11d20*/  IMAD.IADD R5, R5, 0x1, -R0 ;  /* 0x0000000105057824 */ /* 0x000fe200078e0a00 */
[----:B------:R-:W-:Y:S06]  /*11d30*/  BRA.DIV UR4, `(.L_x_287) ;  /* 0x0000003a04007947 */ /* 0x000fec000b800000 */
[----:B-1----:R-:W1:Y:S01]  /*11d40*/  SHFL.IDX PT, R14, R24, RZ, 0x181f ;  /* 0x00181fff180e7589 */ /* 0x002e6200000e0000 */
[----:B------:R-:W-:Y:S01]  /*11d50*/  ULDC UR4, c[0x0][0x2f4] ;  /* 0x0000bd0000047ab9 */ /* 0x000fe20000000800 */
[C---:B------:R-:W-:Y:S01]  /*11d60*/  IMAD.SHL.U32 R8, R33.reuse, 0x2, RZ ;  /* 0x0000000221087824 */ /* 0x040fe200078e00ff */
[C---:B------:R-:W-:Y:S01]  /*11d70*/  ISETP.GE.AND P3, PT, R33.reuse, UR4, PT ;  /* 0x0000000421007c0c */ /* 0x040fe2000bf66270 */
[----:B0-----:R-:W0:Y:S01]  /*11d80*/  SHFL.IDX PT, R3, R25, RZ, 0x181f ;  /* 0x00181fff19037589 */ /* 0x001e2200000e0000 */
[----:B------:R-:W-:Y:S01]  /*11d90*/  LOP3.LUT R6, R33, 0x40, RZ, 0xfc, !PT ;  /* 0x0000004021067812 */ /* 0x000fe200078efcff */
[----:B------:R-:W-:Y:S01]  /*11da0*/  IMAD R0, R7, 0x2, R22 ;  /* 0x0000000207007824 */ /* 0x000fe200078e0216 */
[----:B------:R-:W-:Y:S01]  /*11db0*/  ISETP.LT.OR P4, PT, R5, 0x1, P3 ;  /* 0x000000010500780c */ /* 0x000fe20001f81670 */
[----:B------:R-:W-:Y:S01]  /*11dc0*/  SHFL.IDX PT, R7, R25, 0x1, 0x181f ;  /* 0x00381f0019077f89 */ /* 0x000fe200000e0000 */
[----:B------:R-:W-:Y:S02]  /*11dd0*/  ISETP.GE.AND P2, PT, R6, UR4, PT ;  /* 0x0000000406007c0c */ /* 0x000fe4000bf46270 */
[----:B------:R-:W-:Y:S01]  /*11de0*/  ISETP.GE.AND P1, PT, R37, UR4, PT ;  /* 0x0000000425007c0c */ /* 0x000fe2000bf26270 */
[----:B------:R-:W-:Y:S01]  /*11df0*/  SHFL.IDX PT, R9, R25, 0x2, 0x181f ;  /* 0x00581f0019097f89 */ /* 0x000fe200000e0000 */
[----:B-1----:R-:W-:-:S03]  /*11e00*/  IADD3 R2, P0, R14, R8, RZ ;  /* 0x000000080e027210 */ /* 0x002fc60007f1e0ff */
[----:B------:R-:W1:Y:S02]  /*11e10*/  SHFL.IDX PT, R14, R24, 0x1, 0x181f ;  /* 0x00381f00180e7f89 */ /* 0x000e6400000e0000 */
[----:B0-----:R-:W-:Y:S01]  /*11e20*/  IMAD.X R3, RZ, RZ, R3, P0 ;  /* 0x000000ffff037224 */ /* 0x001fe200000e0603 */
[----:B------:R-:W-:-:S04]  /*11e30*/  ISETP.LT.OR P0, PT, R5, 0x1, P2 ;  /* 0x000000010500780c */ /* 0x000fc80001701670 */
[----:B------:R-:W-:Y:S01]  /*11e40*/  LDGSTS.E.BYPASS.LTC128B.128 [R0+0x400], desc[UR36][R2.64], !P4 ;  /* 0x0040000002007fae */ /* 0x000fe2000e101d64 */
[----:B------:R-:W-:-:S08]  /*11e50*/  ISETP.LT.OR P4, PT, R5, 0x1, P1 ;  /* 0x000000010500780c */ /* 0x000fd00000f81670 */
[----:B------:R-:W-:Y:S01]  /*11e60*/  LDGSTS.E.BYPASS.LTC128B.128 [R0+0x2c00], desc[UR36][R2.64+0x80], !P0 ;  /* 0x02c0008002007fae */ /* 0x000fe2000c101d64 */
[----:B------:R-:W-:-:S04]  /*11e70*/  ISETP.GE.AND P0, PT, R36, UR4, PT ;  /* 0x0000000424007c0c */ /* 0x000fc8000bf06270 */
[----:B------:R-:W-:Y:S01]  /*11e80*/  LDGSTS.E.BYPASS.LTC128B.128 [R0+0x5400], desc[UR36][R2.64+0x100], !P4 ;  /* 0x0540010002007fae */ /* 0x000fe2000e101d64 */
[----:B------:R-:W-:-:S13]  /*11e90*/  ISETP.LT.OR P4, PT, R5, 0x1, P0 ;  /* 0x000000010500780c */ /* 0x000fda0000781670 */
[----:B------:R0:W-:Y:S01]  /*11ea0*/  LDGSTS.E.BYPASS.LTC128B.128 [R0+0x7c00], desc[UR36][R2.64+0x180], !P4 ;  /* 0x07c0018002007fae */ /* 0x0001e2000e101d64 */
[----:B-1----:R-:W-:-:S03]  /*11eb0*/  IADD3 R6, P4, R14, R8, RZ ;  /* 0x000000080e067210 */ /* 0x002fc60007f9e0ff */
[----:B------:R-:W0:Y:S02]  /*11ec0*/  SHFL.IDX PT, R14, R24, 0x2, 0x181f ;  /* 0x00581f00180e7f89 */ /* 0x000e2400000e0000 */
[----:B------:R-:W-:Y:S01]  /*11ed0*/  IMAD.X R7, RZ, RZ, R7, P4 ;  /* 0x000000ffff077224 */ /* 0x000fe200020e0607 */
[----:B------:R-:W-:-:S13]  /*11ee0*/  ISETP.LT.OR P4, PT, R5, 0x11, P3 ;  /* 0x000000110500780c */ /* 0x000fda0001f81670 */
[----:B------:R-:W-:Y:S01]  /*11ef0*/  LDGSTS.E.BYPASS.LTC128B.128 [R0+0xc00], desc[UR36][R6.64], !P4 ;  /* 0x00c0000006007fae */ /* 0x000fe2000e101d64 */
[----:B------:R-:W-:-:S13]  /*11f00*/  ISETP.LT.OR P4, PT, R5, 0x11, P2 ;  /* 0x000000110500780c */ /* 0x000fda0001781670 */
[----:B------:R-:W-:Y:S01]  /*11f10*/  LDGSTS.E.BYPASS.LTC128B.128 [R0+0x3400], desc[UR36][R6.64+0x80], !P4 ;  /* 0x0340008006007fae */ /* 0x000fe2000e101d64 */
[----:B------:R-:W-:-:S13]  /*11f20*/  ISETP.LT.OR P4, PT, R5, 0x11, P1 ;  /* 0x000000110500780c */ /* 0x000fda0000f81670 */
[----:B------:R-:W-:Y:S01]  /*11f30*/  LDGSTS.E.BYPASS.LTC128B.128 [R0+0x5c00], desc[UR36][R6.64+0x100], !P4 ;  /* 0x05c0010006007fae */ /* 0x000fe2000e101d64 */
[----:B------:R-:W-:-:S13]  /*11f40*/  ISETP.LT.OR P4, PT, R5, 0x11, P0 ;  /* 0x000000110500780c */ /* 0x000fda0000781670 */
[----:B------:R-:W-:Y:S01]  /*11f50*/  LDGSTS.E.BYPASS.LTC128B.128 [R0+0x8400], desc[UR36][R6.64+0x180], !P4 ;  /* 0x0840018006007fae */ /* 0x000fe2000e101d64 */
[----:B0-----:R-:W-:-:S03]  /*11f60*/  IADD3 R2, P4, R14, R8, RZ ;  /* 0x000000080e027210 */ /* 0x001fc60007f9e0ff */
[----:B------:R-:W0:Y:S01]  /*11f70*/  SHFL.IDX PT, R14, R24, 0x3, 0x181f ;  /* 0x00781f00180e7f89 */ /* 0x000e2200000e0000 */
[----:B------:R-:W-:Y:S02]  /*11f80*/  IADD3.X R3, RZ, R9, RZ, P4, !PT ;  /* 0x00000009ff037210 */ /* 0x000fe400027fe4ff */
[C---:B------:R-:W-:Y:S01]  /*11f90*/  ISETP.LT.OR P4, PT, R5.reuse, 0x21, P3 ;  /* 0x000000210500780c */ /* 0x040fe20001f81670 */
[----:B------:R-:W1:Y:S04]  /*11fa0*/  SHFL.IDX PT, R9, R25, 0x3, 0x181f ;  /* 0x00781f0019097f89 */ /* 0x000e6800000e0000 */
        /* <DEDUP_REMOVED lines=8> */
[----:B0-----:R-:W-:Y:S02]  /*12030*/  IADD3 R2, P4, R14, R8, RZ ;  /* 0x000000080e027210 */ /* 0x001fe40007f9e0ff */
[----:B------:R3:W4:Y:S03]  /*12040*/  SHFL.IDX PT, R14, R24, 0x4, 0x181f ;  /* 0x00981f00180e7f89 */ /* 0x00072600000e0000 */
        /* <DEDUP_REMOVED lines=9> */
.L_x_390:
[C---:B------:R-:W-:Y:S02]  /*120e0*/  ISETP.LT.OR P3, PT, R5.reuse, 0x41, P3 ;  /* 0x000000410500780c */ /* 0x040fe40001f61670 */
[C---:B------:R-:W-:Y:S02]  /*120f0*/  ISETP.LT.OR P2, PT, R5.reuse, 0x41, P2 ;  /* 0x000000410500780c */ /* 0x040fe40001741670 */
[C---:B------:R-:W-:Y:S02]  /*12100*/  ISETP.LT.OR P1, PT, R5.reuse, 0x41, P1 ;  /* 0x000000410500780c */ /* 0x040fe40000f21670 */
[----:B0--3--:R-:W-:Y:S02]  /*12110*/  IADD3 R2, P4, R14, R8, RZ ;  /* 0x000000080e027210 */ /* 0x009fe40007f9e0ff */
[----:B------:R-:W-:-:S03]  /*12120*/  ISETP.LT.OR P0, PT, R5, 0x41, P0 ;  /* 0x000000410500780c */ /* 0x000fc60000701670 */
[----:B------:R-:W-:-:S05]  /*12130*/  IMAD.X R3, RZ, RZ, R25, P4 ;  /* 0x000000ffff037224 */ /* 0x000fca00020e0619 */
[----:B------:R-:W-:Y:S01]  /*12140*/  @!PT LDS RZ, [RZ] ;  /* 0x00000000fffff984 */ /* 0x000fe20000000800 */
[----:B------:R-:W-:Y:S01]  /*12150*/  @!PT LDS RZ, [RZ] ;  /* 0x00000000fffff984 */ /* 0x000fe20000000800 */
[----:B------:R-:W-:Y:S01]  /*12160*/  @!PT LDS RZ, [RZ] ;  /* 0x00000000fffff984 */ /* 0x000fe20000000800 */
[----:B------:R0:W-:Y:S04]  /*12170*/  LDGSTS.E.BYPASS.LTC128B.128 [R0+0x2400], desc[UR36][R2.64], !P3 ;  /* 0x0240000002007fae */ /* 0x0001e8000d901d64 */
[----:B------:R0:W-:Y:S04]  /*12180*/  LDGSTS.E.BYPASS.LTC128B.128 [R0+0x4c00], desc[UR36][R2.64+0x80], !P2 ;  /* 0x04c0008002007fae */ /* 0x0001e8000d101d64 */
[----:B------:R0:W-:Y:S04]  /*12190*/  LDGSTS.E.BYPASS.LTC128B.128 [R0+0x7400], desc[UR36][R2.64+0x100], !P1 ;  /* 0x0740010002007fae */ /* 0x0001e8000c901d64 */
[----:B------:R0:W-:Y:S01]  /*121a0*/  LDGSTS.E.BYPASS.LTC128B.128 [R0+0x9c00], desc[UR36][R2.64+0x180], !P0 ;  /* 0x09c0018002007fae */ /* 0x0001e2000c101d64 */
[----:B------:R-:W-:Y:S01]  /*121b0*/  PLOP3.LUT P0, PT, PT, PT, PT, 0x80, 0x0 ;  /* 0x000000000000781c */ /* 0x000fe20003f0f070 */
[----:B------:R-:W-:-:S12]  /*121c0*/  NOP ;  /* 0x0000000000007918 */ /* 0x000fd80000000000 */
.L_x_288:
        /* <DEDUP_REMOVED lines=10> */
.L_x_289:
[----:B------:R1:W-:Y:S01]  /*12270*/  SYNCS.ARRIVE.TRANS64.A1T0 RZ, [R4+URZ+0x38850], RZ ;  /* 0x038850ff04ff79a7 */ /* 0x0003e2000810003f */
[----:B------:R-:W-:-:S05]  /*12280*/  VIADD R27, R27, 0x1 ;  /* 0x000000011b1b7836 */ /* 0x000fca0000000000 */
[----:B------:R-:W-:-:S04]  /*12290*/  ISETP.NE.AND P0, PT, R27, 0x2, PT ;  /* 0x000000021b00780c */ /* 0x000fc80003f05270 */
[----:B0-----:R-:W-:Y:S02]  /*122a0*/  SEL R3, RZ, 0x1, P0 ;  /* 0x00000001ff037807 */ /* 0x001fe40000000000 */
[----:B------:R-:W-:Y:S02]  /*122b0*/  SEL R27, R27, RZ, P0 ;  /* 0x000000ff1b1b7207 */ /* 0x000fe40000000000 */
[----:B-1----:R-:W-:-:S07]  /*122c0*/  LOP3.LUT R28, R28, R3, RZ, 0x3c, !PT ;  /* 0x000000031c1c7212 */ /* 0x002fce00078e3cff */
.L_x_244:
[----:B------:R-:W-:Y:S05]  /*122d0*/  BSYNC B7 ;  /* 0x0000000000077941 */ /* 0x000fea0003800000 */
.L_x_242:
[----:B------:R-:W-:-:S13]  /*122e0*/  LOP3.LUT P0, RZ, R23, 0x100, RZ, 0xc0, !PT ;  /* 0x0000010017ff7812 */ /* 0x000fda000780c0ff */
[----:B------:R-:W-:Y:S05]  /*122f0*/  @!P0 BRA `(.L_x_290) ;  /* 0x0000000000248947 */ /* 0x000fea0003800000 */
[----:B------:R-:W-:Y:S05]  /*12300*/  WARPSYNC.ALL ;  /* 0x0000000000007948 */ /* 0x000fea0003800000 */
[----:B------:R-:W1:Y:S08]  /*12310*/  S2UR UR5, SR_CgaCtaId ;  /* 0x00000000000579c3 */ /* 0x000e700000008800 */
[----:B------:R-:W-:Y:S06]  /*12320*/  BAR.SYNC.DEFER_BLOCKING 0x5, 0x180 ;  /* 0x0146000000007b1d */ /* 0x000fec0000010000 */
[----:B------:R-:W-:-:S02]  /*12330*/  UMOV UR4, 0x400 ;  /* 0x0000040000047882 */ /* 0x000fc40000000000 */
[----:B-1----:R-:W-:-:S06]  /*12340*/  ULEA UR4, UR5, UR4, 0x18 ;  /* 0x0000000405047291 */ /* 0x002fcc000f8ec03f */
[----:B------:R-:W-:-:S05]  /*12350*/  IMAD.U32 R22, RZ, RZ, UR4 ;  /* 0x00000004ff167e24 */ /* 0x000fca000f8e00ff */
[----:B------:R2:W3:Y:S01]  /*12360*/  LDS.128 R16, [R22+0x388d0] ;  /* 0x0388d00016107984 */ /* 0x0004e20000000c00 */
[----:B------:R-:W-:Y:S06]  /*12370*/  BAR.ARV 0x4, 0x180 ;  /* 0x0106000000007b1d */ /* 0x000fec0000002000 */
[----:B------:R-:W-:Y:S05]  /*12380*/  BRA `(.L_x_291) ;  /* 0x0000000800407947 */ /* 0x000fea0003800000 */
.L_x_290:
[----:B------:R-:W1:Y:S01]  /*12390*/  S2R R0, SR_TID.X ;  /* 0x0000000000007919 */ /* 0x000e620000002100 */
[----:B------:R-:W-:Y:S01]  /*123a0*/  UMOV UR4, 0xffffffff ;  /* 0xffffffff00047882 */ /* 0x000fe20000000000 */
[----:B-1----:R-:W-:-:S04]  /*123b0*/  LOP3.LUT R8, R0, 0x1f, RZ, 0xc0, !PT ;  /* 0x0000001f00087812 */ /* 0x002fc800078ec0ff */
[----:B------:R-:W-:Y:S01]  /*123c0*/  ISETP.NE.AND P0, PT, R8, 0x1f, PT ;  /* 0x0000001f0800780c */ /* 0x000fe20003f05270 */
[----:B------:R-:W-:-:S12]  /*123d0*/  BRA.DIV UR4, `(.L_x_292) ;  /* 0x0000003a04607947 */ /* 0x000fd8000b800000 */
[----:B------:R-:W-:Y:S01]  /*123e0*/  IMAD.IADD R5, R19, 0x1, R8 ;  /* 0x0000000113057824 */ /* 0x000fe200078e0208 */
[----:B------:R-:W-:-:S04]  /*123f0*/  ULDC UR4, c[0x0][0xc3c] ;  /* 0x00030f0000047ab9 */ /* 0x000fc80000000800 */
[----:B------:R-:W-:-:S13]  /*12400*/  ISETP.GE.OR P1, PT, R5, UR4, !P0 ;  /* 0x0000000405007c0c */ /* 0x000fda000c726670 */
[----:B------:R-:W1:Y:S02]  /*12410*/  @!P1 LDC.64 R2, c[0x0][0xc80] ;  /* 0x00032000ff029b82 */ /* 0x000e640000000a00 */
[----:B-1----:R-:W-:-:S06]  /*12420*/  @!P1 IMAD.WIDE R2, R5, 0x4, R2 ;  /* 0x0000000405029825 */ /* 0x002fcc00078e0202 */
[----:B------:R-:W2:Y:S01]  /*12430*/  @!P1 LDG.E R2, desc[UR36][R2.64] ;  /* 0x0000002402029981 */ /* 0x000ea2000c1e1900 */
[----:B0-----:R-:W-:Y:S01]  /*12440*/  IMAD.MOV.U32 R4, RZ, RZ, RZ ;  /* 0x000000ffff047224 */ /* 0x001fe200078e00ff */
[C---:B------:R-:W-:Y:S02]  /*12450*/  ISETP.GE.U32.AND P2, PT, R8.reuse, 0x2, PT ;  /* 0x000000020800780c */ /* 0x040fe40003f46070 */
[C---:B------:R-:W-:Y:S01]  /*12460*/  ISETP.GE.U32.AND P3, PT, R8.reuse, 0x4, PT ;  /* 0x000000040800780c */ /* 0x040fe20003f66070 */
[----:B------:R-:W-:Y:S01]  /*12470*/  SHFL.IDX PT, R0, R16, 0x1, 0x1f ;  /* 0x00201f0010007f89 */ /* 0x000fe200000e0000 */
[C---:B------:R-:W-:Y:S02]  /*12480*/  ISETP.GE.U32.AND P4, PT, R8.reuse, 0x8, PT ;  /* 0x000000080800780c */ /* 0x040fe40003f86070 */
[C---:B------:R-:W-:Y:S01]  /*12490*/  ISETP.GE.U32.AND P5, PT, R8.reuse, 0x10, PT ;  /* 0x000000100800780c */ /* 0x040fe20003fa6070 */
[----:B--2---:R-:W-:Y:S01]  /*124a0*/  @!P1 IMAD.MOV.U32 R4, RZ, RZ, R2 ;  /* 0x000000ffff049224 */ /* 0x004fe200078e0002 */
[----:B------:R-:W-:-:S04]  /*124b0*/  ISETP.NE.AND P1, PT, R8, RZ, PT ;  /* 0x000000ff0800720c */ /* 0x000fc80003f25270 */
[----:B------:R-:W0:Y:S02]  /*124c0*/  SHFL.UP PT, R14, R4, 0x1, RZ ;  /* 0x04200000040e7989 */ /* 0x000e2400000e00ff */
[----:B0-----:R-:W-:-:S04]  /*124d0*/  SEL R5, R14, RZ, P1 ;  /* 0x000000ff0e057207 */ /* 0x001fc80000800000 */
[----:B------:R-:W-:Y:S02]  /*124e0*/  IADD3 R6, R4, R5, RZ ;  /* 0x0000000504067210 */ /* 0x000fe40007ffe0ff */
[----:B------:R-:W-:Y:S04]  /*124f0*/  SHFL.IDX PT, R5, R16, RZ, 0x1f ;  /* 0x00001fff10057589 */ /* 0x000fe800000e0000 */
        /* <DEDUP_REMOVED lines=12> */
[----:B------:R0:W1:Y:S02]  /*125c0*/  SHFL.IDX PT, R14, R6, 0x1f, 0x1f ;  /* 0x03e01f00060e7f89 */ /* 0x00006400000e0000 */
.L_x_400:
[----:B------:R-:W-:Y:S02]  /*125d0*/  ULDC UR4, c[0x0][0xc38] ;  /* 0x00030e0000047ab9 */ /* 0x000fe40000000800 */
[----:B------:R-:W-:-:S04]  /*125e0*/  IMAD.U32 R7, RZ, RZ, UR4 ;  /* 0x00000004ff077e24 */ /* 0x000fc8000f8e00ff */
[----:B-1----:R-:W-:-:S04]  /*125f0*/  IMAD R3, R14, R7, RZ ;  /* 0x000000070e037224 */ /* 0x002fc800078e02ff */
[----:B------:R-:W-:-:S05]  /*12600*/  IMAD.IADD R8, R0, 0x1, R3 ;  /* 0x0000000100087824 */ /* 0x000fca00078e0203 */
[----:B------:R-:W-:-:S13]  /*12610*/  ISETP.GT.AND P6, PT, R8, R5, PT ;  /* 0x000000050800720c */ /* 0x000fda0003fc4270 */
[----:B------:R-:W-:Y:S05]  /*12620*/  @P6 BRA `(.L_x_293) ;  /* 0x00000000009c6947 */ /* 0x000fea0003800000 */
.L_x_298:
[----:B------:R-:W1:Y:S01]  /*12630*/  LDC R0, c[0x0][0xc3c] ;  /* 0x00030f00ff007b82 */ /* 0x000e620000000800 */
[----:B------:R-:W-:-:S05]  /*12640*/  VIADD R19, R19, 0x1f ;  /* 0x0000001f13137836 */ /* 0x000fca0000000000 */
[----:B-1----:R-:W-:-:S13]  /*12650*/  ISETP.GE.AND P6, PT, R19, R0, PT ;  /* 0x000000001300720c */ /* 0x002fda0003fc6270 */
[----:B------:R-:W-:Y:S05]  /*12660*/  @P6 BRA `(.L_x_294) ;  /* 0x0000000400446947 */ /* 0x000fea0003800000 */
[----:B------:R-:W1:Y:S01]  /*12670*/  S2R R2, SR_TID.X ;  /* 0x0000000000027919 */ /* 0x000e620000002100 */
[----:B------:R-:W-:Y:S01]  /*12680*/  BSSY B0, `(.L_x_295) ;  /* 0x0000009000007945 */ /* 0x000fe20003800000 */
[----:B------:R-:W-:Y:S01]  /*12690*/  IMAD.MOV.U32 R4, RZ, RZ, RZ ;  /* 0x000000ffff047224 */ /* 0x000fe200078e00ff */
[----:B-1----:R-:W-:-:S04]  /*126a0*/  LOP3.LUT R2, R2, 0x1f, RZ, 0xc0, !PT ;  /* 0x0000001f02027812 */ /* 0x002fc800078ec0ff */
[----:B------:R-:W-:-:S04]  /*126b0*/  IADD3 R7, R19, R2, RZ ;  /* 0x0000000213077210 */ /* 0x000fc80007ffe0ff */
[----:B------:R-:W-:-:S13]  /*126c0*/  ISETP.GE.OR P6, PT, R7, R0, !P0 ;  /* 0x000000000700720c */ /* 0x000fda00047c6670 */
[----:B------:R-:W-:Y:S05]  /*126d0*/  @P6 BRA `(.L_x_296) ;  /* 0x00000000000c6947 */ /* 0x000fea0003800000 */
[----:B------:R-:W1:Y:S02]  /*126e0*/  LDC.64 R2, c[0x0][0xc80] ;  /* 0x00032000ff027b82 */ /* 0x000e640000000a00 */
[----:B-1----:R-:W-:-:S05]  /*126f0*/  IMAD.WIDE R2, R7, 0x4, R2 ;  /* 0x0000000407027825 */ /* 0x002fca00078e0202 */
[----:B------:R1:W5:Y:S02]  /*12700*/  LDG.E R4, desc[UR36][R2.64] ;  /* 0x0000002402047981 */ /* 0x000364000c1e1900 */
.L_x_296:
[----:B------:R-:W-:Y:S05]  /*12710*/  BSYNC B0 ;  /* 0x0000000000007941 */ /* 0x000fea0003800000 */
.L_x_295:
[----:B------:R-:W-:-:S03]  /*12720*/  UMOV UR4, 0xffffffff ;  /* 0xffffffff00047882 */ /* 0x000fc60000000000 */
[----:B------:R-:W-:Y:S05]  /*12730*/  BRA.DIV UR4, `(.L_x_297) ;  /* 0x0000003a04ac7947 */ /* 0x000fea000b800000 */
[----:B-----5:R-:W2:Y:S02]  /*12740*/  SHFL.UP PT, R14, R4, 0x1, RZ ;  /* 0x04200000040e7989 */ /* 0x020ea400000e00ff */
[----:B--2---:R-:W-:-:S05]  /*12750*/  SEL R13, R14, RZ, P1 ;  /* 0x000000ff0e0d7207 */ /* 0x004fca0000800000 */
[----:B------:R-:W-:-:S05]  /*12760*/  IMAD.IADD R13, R4, 0x1, R13 ;  /* 0x00000001040d7824 */ /* 0x000fca00078e020d */
[----:B------:R-:W2:Y:S02]  /*12770*/  SHFL.UP PT, R14, R13, 0x2, RZ ;  /* 0x044000000d0e7989 */ /* 0x000ea400000e00ff */
[----:B--2---:R-:W-:-:S05]  /*12780*/  SEL R0, R14, RZ, P2 ;  /* 0x000000ff0e007207 */ /* 0x004fca0001000000 */
[----:B------:R-:W-:-:S05]  /*12790*/  IMAD.IADD R0, R13, 0x1, R0 ;  /* 0x000000010d007824 */ /* 0x000fca00078e0200 */
[----:B------:R-:W1:Y:S02]  /*127a0*/  SHFL.UP PT, R14, R0, 0x4, RZ ;  /* 0x04800000000e7989 */ /* 0x000e6400000e00ff */
[----:B-1----:R-:W-:-:S05]  /*127b0*/  SEL R3, R14, RZ, P3 ;  /* 0x000000ff0e037207 */ /* 0x002fca0001800000 */
[----:B------:R-:W-:-:S05]  /*127c0*/  IMAD.IADD R2, R0, 0x1, R3 ;  /* 0x0000000100027824 */ /* 0x000fca00078e0203 */
[----:B------:R-:W1:Y:S02]  /*127d0*/  SHFL.UP PT, R14, R2, 0x8, RZ ;  /* 0x05000000020e7989 */ /* 0x000e6400000e00ff */
[----:B-1----:R-:W-:-:S05]  /*127e0*/  SEL R3, R14, RZ, P4 ;  /* 0x000000ff0e037207 */ /* 0x002fca0002000000 */
[----:B------:R-:W-:-:S05]  /*127f0*/  IMAD.IADD R3, R2, 0x1, R3 ;  /* 0x0000000102037824 */ /* 0x000fca00078e0203 */
[----:B------:R-:W0:Y:S02]  /*12800*/  SHFL.UP PT, R14, R3, 0x10, RZ ;  /* 0x06000000030e7989 */ /* 0x000e2400000e00ff */
[----:B0-----:R-:W-:-:S05]  /*12810*/  SEL R6, R14, RZ, P5 ;  /* 0x000000ff0e067207 */ /* 0x001fca0002800000 */
[----:B------:R-:W-:-:S05]  /*12820*/  IMAD.IADD R6, R3, 0x1, R6 ;  /* 0x0000000103067824 */ /* 0x000fca00078e0206 */
[----:B------:R0:W1:Y:S02]  /*12830*/  SHFL.IDX PT, R14, R6, 0x1f, 0x1f ;  /* 0x03e01f00060e7f89 */ /* 0x00006400000e0000 */
.L_x_408:
[----:B------:R-:W-:Y:S02]  /*12840*/  ULDC UR4, c[0x0][0xc38] ;  /* 0x00030e0000047ab9 */ /* 0x000fe40000000800 */
[----:B------:R-:W-:-:S04]  /*12850*/  IMAD.U32 R7, RZ, RZ, UR4 ;  /* 0x00000004ff077e24 */ /* 0x000fc8000f8e00ff */
[----:B-1----:R-:W-:-:S05]  /*12860*/  IMAD R3, R14, R7, RZ ;  /* 0x000000070e037224 */ /* 0x002fca00078e02ff */
[----:B------:R-:W-:-:S04]  /*12870*/  IADD3 R8, R3, R8, RZ ;  /* 0x0000000803087210 */ /* 0x000fc80007ffe0ff */
[----:B------:R-:W-:-:S13]  /*12880*/  ISETP.GT.AND P6, PT, R8, R5, PT ;  /* 0x000000050800720c */ /* 0x000fda0003fc4270 */
[----:B------:R-:W-:Y:S05]  /*12890*/  @!P6 BRA `(.L_x_298) ;  /* 0xfffffffc0064e947 */ /* 0x000fea000383ffff */
.L_x_293:
[----:B------:R-:W-:Y:S01]  /*128a0*/  IMAD.IADD R8, R8, 0x1, -R3 ;  /* 0x0000000108087824 */ /* 0x000fe200078e0a03 */
[----:B------:R-:W-:-:S03]  /*128b0*/  UMOV UR4, 0xffffffff ;  /* 0xffffffff00047882 */ /* 0x000fc60000000000 */
[----:B------:R-:W-:-:S05]  /*128c0*/  IMAD R0, R6, R7, R8 ;  /* 0x0000000706007224 */ /* 0x000fca00078e0208 */
[----:B------:R-:W-:Y:S01]  /*128d0*/  ISETP.GT.AND P6, PT, R0, R5, PT ;  /* 0x000000050000720c */ /* 0x000fe20003fc4270 */
[----:B------:R-:W-:-:S12]  /*128e0*/  BRA.DIV UR4, `(.L_x_299) ;  /* 0x0000003a04fc7947 */ /* 0x000fd8000b800000 */
[----:B------:R-:W-:-:S04]  /*128f0*/  VOTE.ANY R2, PT, !P6 ;  /* 0x0000000000027806 */ /* 0x000fc800070e0100 */
[----:B------:R-:W1:Y:S02]  /*12900*/  POPC R0, R2 ;  /* 0x0000000200007309 */ /* 0x000e640000000000 */
[----:B-1----:R1:W2:Y:S02]  /*12910*/  SHFL.IDX PT, R4, R4, R0, 0x1f ;  /* 0x00001f0004047589 */ /* 0x0022a400000e0000 */
.L_x_412:
[----:B------:R-:W-:Y:S01]  /*12920*/  ISETP.NE.AND P0, PT, R2, RZ, PT ;  /* 0x000000ff0200720c */ /* 0x000fe20003f05270 */
[----:B------:R-:W-:-:S12]  /*12930*/  IMAD.MOV.U32 R14, RZ, RZ, RZ ;  /* 0x000000ffff0e7224 */ /* 0x000fd800078e00ff */
[----:B------:R-:W-:Y:S05]  /*12940*/  @!P0 BRA `(.L_x_300) ;  /* 0x0000000000108947 */ /* 0x000fea0003800000 */
[----:B------:R-:W-:Y:S01]  /*12950*/  UMOV UR4, 0xffffffff ;  /* 0xffffffff00047882 */ /* 0x000fe20000000000 */
[----:B------:R-:W-:Y:S02]  /*12960*/  VIADD R12, R0, 0xffffffff ;  /* 0xffffffff000c7836 */ /* 0x000fe40000000000 */
[----:B------:R-:W-:Y:S05]  /*12970*/  BRA.DIV UR4, `(.L_x_301) ;  /* 0x0000003e04207947 */ /* 0x000fea000b800000 */
[----:B------:R3:W4:Y:S02]  /*12980*/  SHFL.IDX PT, R14, R6, R12, 0x1f ;  /* 0x00001f0c060e7589 */ /* 0x00072400000e0000 */
.L_x_300:
[----:B0-23--:R-:W-:Y:S01]  /*12990*/  IABS R6, R4 ;  /* 0x0000000400067213 */ /* 0x00dfe20000000000 */
[----:B----4-:R-:W-:Y:S02]  /*129a0*/  IMAD R16, R14, R7, R8 ;  /* 0x000000070e107224 */ /* 0x010fe400078e0208 */
[----:B------:R-:W-:Y:S01]  /*129b0*/  IMAD.IADD R19, R0, 0x1, R19 ;  /* 0x0000000100137824 */ /* 0x000fe200078e0213 */
[----:B------:R-:W0:Y:S08]  /*129c0*/  I2F.RP R9, R6 ;  /* 0x0000000600097306 */ /* 0x000e300000209400 */
[----:B0-----:R-:W0:Y:S02]  /*129d0*/  MUFU.RCP R9, R9 ;  /* 0x0000000900097308 */ /* 0x001e240000001000 */
[----:B0-----:R-:W-:-:S06]  /*129e0*/  VIADD R2, R9, 0xffffffe ;  /* 0x0ffffffe09027836 */ /* 0x001fcc0000000000 */
[----:B------:R0:W2:Y:S02]  /*129f0*/  F2I.FTZ.U32.TRUNC.NTZ R3, R2 ;  /* 0x0000000200037305 */ /* 0x0000a4000021f000 */
[----:B0-----:R-:W-:Y:S02]  /*12a00*/  IMAD.MOV.U32 R2, RZ, RZ, RZ ;  /* 0x000000ffff027224 */ /* 0x001fe400078e00ff */
[----:B--2---:R-:W-:-:S04]  /*12a10*/  IMAD.MOV R7, RZ, RZ, -R3 ;  /* 0x000000ffff077224 */ /* 0x004fc800078e0a03 */
[----:B------:R-:W-:-:S04]  /*12a20*/  IMAD R7, R7, R6, RZ ;  /* 0x0000000607077224 */ /* 0x000fc800078e02ff */
[----:B------:R-:W-:-:S04]  /*12a30*/  IMAD.HI.U32 R3, R3, R7, R2 ;  /* 0x0000000703037227 */ /* 0x000fc800078e0002 */
[----:B------:R-:W-:Y:S01]  /*12a40*/  IMAD.IADD R7, R5, 0x1, -R16 ;  /* 0x0000000105077824 */ /* 0x000fe200078e0a10 */
[----:B------:R-:W-:-:S04]  /*12a50*/  IABS R5, R4 ;  /* 0x0000000400057213 */ /* 0x000fc80000000000 */
[----:B------:R-:W-:Y:S02]  /*12a60*/  IABS R2, R7 ;  /* 0x0000000700027213 */ /* 0x000fe40000000000 */
[----:B------:R-:W-:-:S03]  /*12a70*/  IADD3 R5, RZ, -R5, RZ ;  /* 0x80000005ff057210 */ /* 0x000fc60007ffe0ff */
[----:B------:R-:W-:-:S04]  /*12a80*/  IMAD.HI.U32 R3, R3, R2, RZ ;  /* 0x0000000203037227 */ /* 0x000fc800078e00ff */
[----:B------:R-:W-:Y:S01]  /*12a90*/  IMAD R5, R3, R5, R2 ;  /* 0x0000000503057224 */ /* 0x000fe200078e0202 */
[----:B------:R-:W-:-:S04]  /*12aa0*/  LOP3.LUT R2, R7, R4, RZ, 0x3c, !PT ;  /* 0x0000000407027212 */ /* 0x000fc800078e3cff */
[----:B------:R-:W-:Y:S02]  /*12ab0*/  ISETP.GT.U32.AND P1, PT, R6, R5, PT ;  /* 0x000000050600720c */ /* 0x000fe40003f24070 */
[----:B------:R-:W-:-:S11]  /*12ac0*/  ISETP.GE.AND P2, PT, R2, RZ, PT ;  /* 0x000000ff0200720c */ /* 0x000fd60003f46270 */
[----:B------:R-:W-:Y:S02]  /*12ad0*/  @!P1 IMAD.IADD R5, R5, 0x1, -R6 ;  /* 0x0000000105059824 */ /* 0x000fe400078e0a06 */
[----:B------:R-:W-:Y:S01]  /*12ae0*/  @!P1 VIADD R3, R3, 0x1 ;  /* 0x0000000103039836 */ /* 0x000fe20000000000 */
[----:B------:R-:W-:Y:S02]  /*12af0*/  ISETP.NE.AND P1, PT, R4, RZ, PT ;  /* 0x000000ff0400720c */ /* 0x000fe40003f25270 */
[----:B------:R-:W-:-:S13]  /*12b00*/  ISETP.GE.U32.AND P0, PT, R5, R6, PT ;  /* 0x000000060500720c */ /* 0x000fda0003f06070 */
[----:B------:R-:W-:-:S04]  /*12b10*/  @P0 VIADD R3, R3, 0x1 ;  /* 0x0000000103030836 */ /* 0x000fc80000000000 */
[----:B------:R-:W-:Y:S01]  /*12b20*/  @!P2 IMAD.MOV R3, RZ, RZ, -R3 ;  /* 0x000000ffff03a224 */ /* 0x000fe200078e0a03 */
[----:B------:R-:W-:-:S04]  /*12b30*/  @!P1 LOP3.LUT R3, RZ, R4, RZ, 0x33, !PT ;  /* 0x00000004ff039212 */ /* 0x000fc800078e33ff */
[----:B------:R-:W-:Y:S01]  /*12b40*/  MOV R18, R3 ;  /* 0x0000000300127202 */ /* 0x000fe20000000f00 */
[----:B------:R-:W-:-:S04]  /*12b50*/  IMAD.MOV R17, RZ, RZ, -R3 ;  /* 0x000000ffff117224 */ /* 0x000fc800078e0a03 */
[----:B------:R-:W-:Y:S01]  /*12b60*/  IMAD R17, R4, R17, R7 ;  /* 0x0000001104117224 */ /* 0x000fe200078e0207 */
[----:B------:R-:W-:Y:S06]  /*12b70*/  BRA `(.L_x_302) ;  /* 0x00000000001c7947 */ /* 0x000fec0003800000 */
.L_x_294:
[----:B------:R-:W-:Y:S01]  /*12b80*/  UMOV UR4, URZ ;  /* 0x0000003f00047c82 */ /* 0x000fe20008000000 */
[----:B------:R-:W-:Y:S01]  /*12b90*/  UMOV UR5, URZ ;  /* 0x0000003f00057c82 */ /* 0x000fe20008000000 */
[----:B------:R-:W-:Y:S01]  /*12ba0*/  ULDC UR6, c[0x0][0xc3c] ;  /* 0x00030f0000067ab9 */ /* 0x000fe20000000800 */
[----:B------:R-:W-:Y:S02]  /*12bb0*/  IMAD.MOV.U32 R16, RZ, RZ, R5 ;  /* 0x000000ffff107224 */ /* 0x000fe400078e0005 */
[----:B------:R-:W-:Y:S02]  /*12bc0*/  IMAD.U32 R17, RZ, RZ, UR4 ;  /* 0x00000004ff117e24 */ /* 0x000fe4000f8e00ff */
[----:B------:R-:W-:Y:S02]  /*12bd0*/  IMAD.U32 R18, RZ, RZ, UR5 ;  /* 0x00000005ff127e24 */ /* 0x000fe4000f8e00ff */
[----:B------:R-:W-:-:S07]  /*12be0*/  IMAD.U32 R19, RZ, RZ, UR6 ;  /* 0x00000006ff137e24 */ /* 0x000fce000f8e00ff */
.L_x_302:
[----:B-1----:R-:W1:Y:S01]  /*12bf0*/  S2R R0, SR_TID.X ;  /* 0x0000000000007919 */ /* 0x002e620000002100 */
[----:B------:R-:W-:Y:S05]  /*12c00*/  WARPSYNC.ALL ;  /* 0x0000000000007948 */ /* 0x000fea0003800000 */
[----:B------:R-:W-:Y:S01]  /*12c10*/  BAR.SYNC.DEFER_BLOCKING 0x4, 0x180 ;  /* 0x0106000000007b1d */ /* 0x000fe20000010000 */
[----:B-1----:R-:W-:-:S04]  /*12c20*/  LOP3.LUT R0, R0, 0x1f, RZ, 0xc0, !PT ;  /* 0x0000001f00007812 */ /* 0x002fc800078ec0ff */
[----:B------:R-:W-:-:S13]  /*12c30*/  ISETP.NE.AND P0, PT, R0, RZ, PT ;  /* 0x000000ff0000720c */ /* 0x000fda0003f05270 */
[----:B------:R-:W1:Y:S01]  /*12c40*/  @!P0 S2R R3, SR_CgaCtaId ;  /* 0x0000000000038919 */ /* 0x000e620000008800 */
[----:B------:R-:W-:-:S04]  /*12c50*/  @!P0 MOV R0, 0x400 ;  /* 0x0000040000008802 */ /* 0x000fc80000000f00 */
[----:B-1----:R-:W-:-:S05]  /*12c60*/  @!P0 LEA R22, R3, R0, 0x18 ;  /* 0x0000000003168211 */ /* 0x002fca00078ec0ff */
[----:B------:R1:W-:Y:S01]  /*12c70*/  @!P0 STS.128 [R22+0x388d0], R16 ;  /* 0x0388d01016008388 */ /* 0x0003e20000000c00 */
[----:B------:R-:W-:Y:S06]  /*12c80*/  BAR.ARV 0x5, 0x180 ;  /* 0x0146000000007b1d */ /* 0x000fec0000002000 */
.L_x_291:
[----:B------:R-:W-:Y:S02]  /*12c90*/  ULDC UR4, c[0x0][0xc3c] ;  /* 0x00030f0000047ab9 */ /* 0x000fe40000000800 */
[----:B---3--:R-:W-:-:S13]  /*12ca0*/  ISETP.GE.AND P0, PT, R19, UR4, PT ;  /* 0x0000000413007c0c */ /* 0x008fda000bf06270 */
[----:B------:R-:W-:Y:S05]  /*12cb0*/  @!P0 BRA `(.L_x_303) ;  /* 0xffffffb800588947 */ /* 0x000fea000383ffff */
[----:B------:R-:W-:Y:S05]  /*12cc0*/  BSYNC B8 ;  /* 0x0000000000087941 */ /* 0x000fea0003800000 */
.L_x_238:
[----:B0-----:R-:W3:Y:S01]  /*12cd0*/  LDL.LU R0, [R1+0x1c] ;  /* 0x00001c0001007983 */ /* 0x001ee20000300800 */
[----:B------:R-:W-:Y:S01]  /*12ce0*/  BSSY B0, `(.L_x_304) ;  /* 0x000000b000007945 */ /* 0x000fe20003800000 */
[----:B------:R-:W0:Y:S01]  /*12cf0*/  S2R R5, SR_CgaCtaId ;  /* 0x0000000000057919 */ /* 0x000e220000008800 */
[----:B---3--:R-:W-:-:S05]  /*12d00*/  VIADD R0, R0, 0x1 ;  /* 0x0000000100007836 */ /* 0x008fca0000000000 */
[----:B------:R-:W-:-:S04]  /*12d10*/  LEA.HI R2, R0, R0, RZ, 0x1 ;  /* 0x0000000000027211 */ /* 0x000fc800078f08ff */
[----:B------:R-:W-:Y:S02]  /*12d20*/  LOP3.LUT R3, R2, 0xfffffffe, RZ, 0xc0, !PT ;  /* 0xfffffffe02037812 */ /* 0x000fe400078ec0ff */
[----:B------:R-:W-:-:S03]  /*12d30*/  MOV R2, 0x400 ;  /* 0x0000040000027802 */ /* 0x000fc60000000f00 */
[----:B------:R-:W-:Y:S01]  /*12d40*/  IMAD.IADD R0, R0, 0x1, -R3 ;  /* 0x0000000100007824 */ /* 0x000fe200078e0a03 */
[----:B0-----:R-:W-:-:S04]  /*12d50*/  LEA R4, R5, R2, 0x18 ;  /* 0x0000000205047211 */ /* 0x001fc800078ec0ff */
[----:B------:R-:W-:-:S04]  /*12d60*/  SHF.L.U32 R0, R0, 0x1f, RZ ;  /* 0x0000001f00007819 */ /* 0x000fc800000006ff */
[----:B------:R-:W0:Y:S02]  /*12d70*/  SYNCS.PHASECHK.TRANS64.TRYWAIT P0, [R4+URZ+0x38820], R0 ;  /* 0x03882000040075a7 */ /* 0x000e24000800017f */
[----:B0-----:R-:W-:Y:S05]  /*12d80*/  @!P0 BRA `(.L_x_305) ;  /* 0x0000003800408947 */ /* 0x001fea0003800000 */
.L_x_415:
[----:B------:R-:W-:Y:S05]  /*12d90*/  BSYNC B0 ;  /* 0x0000000000007941 */ /* 0x000fea0003800000 */
.L_x_304:
[----:B------:R-:W-:-:S03]  /*12da0*/  UMOV UR4, 0xffffffff ;  /* 0xffffffff00047882 */ /* 0x000fc60000000000 */
[----:B------:R-:W-:Y:S05]  /*12db0*/  BRA.DIV UR4, `(.L_x_306) ;  /* 0x0000003a04487947 */ /* 0x000fea000b800000 */
[----:B0-----:R-:W0:Y:S02]  /*12dc0*/  S2R R0, SR_TID.X ;  /* 0x0000000000007919 */ /* 0x001e240000002100 */
[----:B0-----:R-:W-:-:S04]  /*12dd0*/  SHF.R.U32.HI R0, RZ, 0x5, R0 ;  /* 0x00000005ff007819 */ /* 0x001fc80000011600 */
[----:B------:R-:W-:-:S05]  /*12de0*/  LOP3.LUT R0, R0, 0x3, RZ, 0xc0, !PT ;  /* 0x0000000300007812 */ /* 0x000fca00078ec0ff */
[----:B------:R0:W3:Y:S02]  /*12df0*/  SHFL.IDX PT, R14, R0, RZ, 0x1f ;  /* 0x00001fff000e7589 */ /* 0x0000e400000e0000 */
.L_x_418:
[----:B---3--:R-:W-:Y:S01]  /*12e00*/  ISETP.NE.AND P0, PT, R14, RZ, PT ;  /* 0x000000ff0e00720c */ /* 0x008fe20003f05270 */
[----:B------:R-:W-:-:S12]  /*12e10*/  BSSY B0, `(.L_x_307) ;  /* 0x0000026000007945 */ /* 0x000fd80003800000 */
[----:B------:R-:W-:Y:S05]  /*12e20*/  @P0 BRA `(.L_x_308) ;  /* 0x0000000000900947 */ /* 0x000fea0003800000 */
[----:B------:R-:W-:-:S03]  /*12e30*/  UMOV UR4, 0xffffffff ;  /* 0xffffffff00047882 */ /* 0x000fc60000000000 */
[----:B------:R-:W-:Y:S05]  /*12e40*/  BRA.DIV UR4, `(.L_x_309) ;  /* 0x0000003a04587947 */ /* 0x000fea000b800000 */
[----:B------:R-:W-:-:S13]  /*12e50*/  ELECT P6, URZ, PT ;  /* 0x00000000003f782f */ /* 0x000fda00038c0000 */
.L_x_421:
[----:B------:R-:W-:Y:S05]  /*12e60*/  @!P6 BRA `(.L_x_308) ;  /* 0x000000000080e947 */ /* 0x000fea0003800000 */
[----:B0-----:R-:W3:Y:S02]  /*12e70*/  LDL R0, [R1+0x24] ;  /* 0x0000240001007983 */ /* 0x001ee40000100800 */
[----:B---3--:R-:W-:-:S13]  /*12e80*/  R2UR UR4, R0 ;  /* 0x00000000000472ca */ /* 0x008fda00000e0000 */
[----:B------:R-:W-:-:S06]  /*12e90*/  ULOP3.LUT UR4, UR4, 0x2, URZ, 0xfc, !UPT ;  /* 0x0000000204047892 */ /* 0x000fcc000f8efc3f */
[----:B------:R-:W-:-:S04]  /*12ea0*/  MOV R0, UR4 ;  /* 0x0000000400007c02 */ /* 0x000fc80008000f00 */
[----:B------:R-:W-:-:S13]  /*12eb0*/  ISETP.NE.AND P0, PT, R0, 0x3, PT ;  /* 0x000000030000780c */ /* 0x000fda0003f05270 */
[----:B------:R-:W-:Y:S05]  /*12ec0*/  @!P0 BRA `(.L_x_310) ;  /* 0x0000000000048947 */ /* 0x000fea0003800000 */
[----:B------:R-:W-:Y:S01]  /*12ed0*/  BPT.TRAP 0x1 ;  /* 0x000000040000795c */ /* 0x000fe20000300000 */
.L_x_310:
[C---:B------:R-:W-:Y:S01]  /*12ee0*/  IMAD R5, R27.reuse, 0x8, R4 ;  /* 0x000000081b057824 */ /* 0x040fe200078e0204 */
[----:B------:R-:W-:Y:S01]  /*12ef0*/  SHF.L.U32 R0, R28, 0x1f, RZ ;  /* 0x0000001f1c007819 */ /* 0x000fe200000006ff */
[----:B------:R-:W-:-:S03]  /*12f00*/  VIADD R27, R27, 0x1 ;  /* 0x000000011b1b7836 */ /* 0x000fc60000000000 */
[----:B------:R-:W0:Y:S02]  /*12f10*/  SYNCS.PHASECHK.TRANS64.TRYWAIT P1, [R5+URZ+0x38840], R0 ;  /* 0x03884000050075a7 */ /* 0x000e24000802017f */
[----:B------:R-:W-:-:S04]  /*12f20*/  ISETP.NE.AND P2, PT, R27, 0x2, PT ;  /* 0x000000021b00780c */ /* 0x000fc80003f45270 */
[----:B------:R-:W-:Y:S01]  /*12f30*/  SEL R3, RZ, 0x1, P2 ;  /* 0x00000001ff037807 */ /* 0x000fe20001000000 */
[----:B0-----:R-:W-:Y:S08]  /*12f40*/  @!P1 BRA `(.L_x_311) ;  /* 0x0000003800389947 */ /* 0x001ff00003800000 */
.L_x_422:
[----:B------:R-:W-:Y:S02]  /*12f50*/  SEL R27, R27, RZ, P2 ;  /* 0x000000ff1b1b7207 */ /* 0x000fe40001000000 */
[----:B------:R-:W-:Y:S01]  /*12f60*/  LOP3.LUT R2, R28, R3, RZ, 0x3c, !PT ;  /* 0x000000031c027212 */ /* 0x000fe200078e3cff */
[----:B------:R-:W-:Y:S06]  /*12f70*/  @!P0 BRA `(.L_x_312) ;  /* 0x0000000000048947 */ /* 0x000fec0003800000 */
[----:B------:R-:W-:Y:S01]  /*12f80*/  BPT.TRAP 0x1 ;  /* 0x000000040000795c */ /* 0x000fe20000300000 */
.L_x_312:
[----:B------:R-:W-:Y:S01]  /*12f90*/  IMAD R27, R27, 0x8, R4 ;  /* 0x000000081b1b7824 */ /* 0x000fe200078e0204 */
[----:B------:R-:W-:-:S04]  /*12fa0*/  SHF.L.U32 R2, R2, 0x1f, RZ ;  /* 0x0000001f02027819 */ /* 0x000fc800000006ff */
[----:B------:R-:W3:Y:S02]  /*12fb0*/  SYNCS.PHASECHK.TRANS64.TRYWAIT P1, [R27+URZ+0x38840], R2 ;  /* 0x038840021b0075a7 */ /* 0x000ee4000802017f */
[----:B---3--:R-:W-:Y:S05]  /*12fc0*/  @!P1 BRA `(.L_x_313) ;  /* 0x00000038002c9947 */ /* 0x008fea0003800000 */
.L_x_423:
[----:B------:R-:W-:Y:S05]  /*12fd0*/  @!P0 BRA `(.L_x_314) ;  /* 0x0000000000048947 */ /* 0x000fea0003800000 */
[----:B------:R-:W-:Y:S01]  /*12fe0*/  BPT.TRAP 0x1 ;  /* 0x000000040000795c */ /* 0x000fe20000300000 */
.L_x_314:
[----:B------:R-:W4:Y:S02]  /*12ff0*/  SYNCS.PHASECHK.TRANS64.TRYWAIT P1, [R5+URZ+0x38860], R0 ;  /* 0x03886000050075a7 */ /* 0x000f24000802017f */
[----:B----4-:R-:W-:Y:S05]  /*13000*/  @!P1 BRA `(.L_x_315) ;  /* 0x0000003800309947 */ /* 0x010fea0003800000 */
.L_x_424:
[----:B------:R-:W-:Y:S05]  /*13010*/  @!P0 BRA `(.L_x_316) ;  /* 0x0000000000048947 */ /* 0x000fea0003800000 */
[----:B------:R-:W-:Y:S01]  /*13020*/  BPT.TRAP 0x1 ;  /* 0x000000040000795c */ /* 0x000fe20000300000 */
.L_x_316:
[----:B------:R0:W0:Y:S02]  /*13030*/  SYNCS.PHASECHK.TRANS64.TRYWAIT P0, [R27+URZ+0x38860], R2 ;  /* 0x038860021b0075a7 */ /* 0x000024000800017f */
[----:B0-----:R-:W-:Y:S05]  /*13040*/  @!P0 NANOSLEEP.SYNCS 0x989680 ;  /* 0x009896800000895d */ /* 0x001fea0003900000 */
[----:B------:R-:W0:Y:S02]  /*13050*/  @!P0 SYNCS.PHASECHK.TRANS64 P0, [R27+URZ+0x38860], R2 ;  /* 0x038860021b0085a7 */ /* 0x000e24000800007f */
[----:B0-----:R-:W-:Y:S05]  /*13060*/  @!P0 BRA `(.L_x_316) ;  /* 0xfffffffc00f08947 */ /* 0x001fea000383ffff */
.L_x_308:
[----:B------:R-:W-:Y:S05]  /*13070*/  BSYNC B0 ;  /* 0x0000000000007941 */ /* 0x000fea0003800000 */
.L_x_307:
[----:B------:R-:W-:Y:S05]  /*13080*/  EXIT ;  /* 0x000000000000794d */ /* 0x000fea0003800000 */
.L_x_186:
[----:B0-----:R-:W-:-:S04]  /*13090*/  IMAD.U32 R3, RZ, RZ, UR40 ;  /* 0x00000028ff037e24 */ /* 0x001fc8000f8e00ff */
[----:B------:R0:W1:Y:S03]  /*130a0*/  SYNCS.PHASECHK.TRANS64.TRYWAIT P1, [R3+URZ+0x38800], R0 ;  /* 0x03880000030075a7 */ /* 0x000066000802017f */
[----:B-1----:R-:W-:Y:S05]  /*130b0*/  @!P1 NANOSLEEP.SYNCS 0x989680 ;  /* 0x009896800000995d */ /* 0x002fea0003900000 */
[----:B------:R-:W1:Y:S02]  /*130c0*/  @!P1 SYNCS.PHASECHK.TRANS64 P1, [R3+URZ+0x38800], R0 ;  /* 0x03880000030095a7 */ /* 0x000e64000802007f */
[----:B-1----:R-:W-:Y:S05]  /*130d0*/  @!P1 BRA `(.L_x_186) ;  /* 0xfffffffc00ec9947 */ /* 0x002fea000383ffff */
[----:B------:R-:W-:Y:S05]  /*130e0*/  BRA `(.L_x_317) ;  /* 0xfffffee400e87947 */ /* 0x000fea000383ffff */
.L_x_190:
[----:B-1----:R1:W2:Y:S02]  /*130f0*/  SYNCS.PHASECHK.TRANS64.TRYWAIT P1, [R0+URZ+0x38830], R3 ;  /* 0x03883003000075a7 */ /* 0x0022a4000802017f */
[----:B--2---:R-:W-:Y:S05]  /*13100*/  @!P1 NANOSLEEP.SYNCS 0x989680 ;  /* 0x009896800000995d */ /* 0x004fea0003900000 */
[----:B------:R-:W2:Y:S02]  /*13110*/  @!P1 SYNCS.PHASECHK.TRANS64 P1, [R0+URZ+0x38830], R3 ;  /* 0x03883003000095a7 */ /* 0x000ea4000802007f */
[----:B--2---:R-:W-:Y:S05]  /*13120*/  @!P1 BRA `(.L_x_190) ;  /* 0xfffffffc00f09947 */ /* 0x004fea000383ffff */
[----:B------:R-:W-:Y:S05]  /*13130*/  BRA `(.L_x_189) ;  /* 0xfffffee8000c7947 */ /* 0x000fea000383ffff */
.L_x_196:
[----:B-1----:R-:W-:-:S04]  /*13140*/  IMAD.U32 R4, RZ, RZ, UR60 ;  /* 0x0000003cff047e24 */ /* 0x002fc8000f8e00ff */
[----:B------:R1:W2:Y:S03]  /*13150*/  SYNCS.PHASECHK.TRANS64.TRYWAIT P1, [R4+URZ+0x38830], R3 ;  /* 0x03883003040075a7 */ /* 0x0002a6000802017f */
[----:B--2---:R-:W-:Y:S05]  /*13160*/  @!P1 NANOSLEEP.SYNCS 0x989680 ;  /* 0x009896800000995d */ /* 0x004fea0003900000 */
[----:B------:R-:W2:Y:S02]  /*13170*/  @!P1 SYNCS.PHASECHK.TRANS64 P1, [R4+URZ+0x38830], R3 ;  /* 0x03883003040095a7 */ /* 0x000ea4000802007f */
[----:B--2---:R-:W-:Y:S05]  /*13180*/  @!P1 BRA `(.L_x_196) ;  /* 0xfffffffc00ec9947 */ /* 0x004fea000383ffff */
[----:B------:R-:W-:Y:S05]  /*13190*/  BRA `(.L_x_195) ;  /* 0xffffff28009c7947 */ /* 0x000fea000383ffff */
.L_x_200:
[----:B---3--:R-:W-:-:S04]  /*131a0*/  IMAD.U32 R2, RZ, RZ, UR4 ;  /* 0x00000004ff027e24 */ /* 0x008fc8000f8e00ff */
[----:B------:R3:W4:Y:S03]  /*131b0*/  SYNCS.PHASECHK.TRANS64.TRYWAIT P1, [R2+URZ+0x38850], R0 ;  /* 0x03885000020075a7 */ /* 0x000726000802017f */
[----:B----4-:R-:W-:Y:S05]  /*131c0*/  @!P1 NANOSLEEP.SYNCS 0x989680 ;  /* 0x009896800000995d */ /* 0x010fea0003900000 */
[----:B------:R-:W4:Y:S02]  /*131d0*/  @!P1 SYNCS.PHASECHK.TRANS64 P1, [R2+URZ+0x38850], R0 ;  /* 0x03885000020095a7 */ /* 0x000f24000802007f */
[----:B----4-:R-:W-:Y:S05]  /*131e0*/  @!P1 BRA `(.L_x_200) ;  /* 0xfffffffc00ec9947 */ /* 0x010fea000383ffff */
[----:B------:R-:W-:Y:S05]  /*131f0*/  BRA `(.L_x_199) ;  /* 0xffffff5000e87947 */ /* 0x000fea000383ffff */
.L_x_207:
[----:B-1----:R-:W-:-:S04]  /*13200*/  MOV R7, UR7 ;  /* 0x0000000700077c02 */ /* 0x002fc80008000f00 */
[----:B------:R1:W2:Y:S03]  /*13210*/  SYNCS.PHASECHK.TRANS64.TRYWAIT P1, [R7+URZ+0x38850], R0 ;  /* 0x03885000070075a7 */ /* 0x0002a6000802017f */
[----:B--2---:R-:W-:Y:S05]  /*13220*/  @!P1 NANOSLEEP.SYNCS 0x989680 ;  /* 0x009896800000995d */ /* 0x004fea0003900000 */
[----:B------:R-:W2:Y:S02]  /*13230*/  @!P1 SYNCS.PHASECHK.TRANS64 P1, [R7+URZ+0x38850], R0 ;  /* 0x03885000070095a7 */ /* 0x000ea4000802007f */
[----:B--2---:R-:W-:Y:S05]  /*13240*/  @!P1 BRA `(.L_x_207) ;  /* 0xfffffffc00ec9947 */ /* 0x004fea000383ffff */
[----:B------:R-:W-:Y:S05]  /*13250*/  BRA `(.L_x_206) ;  /* 0xffffff6c00047947 */ /* 0x000fea000383ffff */
.L_x_250:
[----:B------:R-:W-:Y:S01]  /*13260*/  SHF.R.U32.HI R8, RZ, 0x5, R21 ;  /* 0x00000005ff087819 */ /* 0x000fe20000011615 */
[----:B------:R-:W-:Y:S01]  /*13270*/  BSSY B0, `(.L_x_318) ;  /* 0x0000009000007945 */ /* 0x000fe20003800000 */
[----:B------:R-:W-:Y:S02]  /*13280*/  IMAD.MOV.U32 R12, RZ, RZ, RZ ;  /* 0x000000ffff0c7224 */ /* 0x000fe400078e00ff */
[----:B------:R-:W-:Y:S01]  /*13290*/  LOP3.LUT R8, R8, 0x3, RZ, 0xc0, !PT ;  /* 0x0000000308087812 */ /* 0x000fe200078ec0ff */
[----:B------:R-:W-:Y:S02]  /*132a0*/  IMAD.MOV.U32 R11, RZ, RZ, 0x1f ;  /* 0x0000001fff0b7424 */ /* 0x000fe400078e00ff */
[----:B------:R-:W-:Y:S02]  /*132b0*/  IMAD.MOV.U32 R15, RZ, RZ, -0x1 ;  /* 0xffffffffff0f7424 */ /* 0x000fe400078e00ff */
[----:B------:R-:W-:-:S07]  /*132c0*/  IMAD.MOV.U32 R13, RZ, RZ, R8 ;  /* 0x000000ffff0d7224 */ /* 0x000fce00078e0008 */
[----:B-----5:R-:W-:Y:S05]  /*132d0*/  WARPSYNC.COLLECTIVE R15, `(.L_x_319) ;  /* 0x000000000f087348 */ /* 0x020fea0003c00000 */
[----:B------:R0:W1:Y:S02]  /*132e0*/  SHFL.IDX P6, R14, R13, R12, R11 ;  /* 0x0000000c0d0e7389 */ /* 0x00006400000c000b */
[----:B01---5:R-:W-:Y:S01]  /*132f0*/  ENDCOLLECTIVE ;  /* 0x000000000000791b */ /* 0x023fe20003800000 */
.L_x_319:
[----:B------:R-:W-:Y:S05]  /*13300*/  BSYNC B0 ;  /* 0x0000000000007941 */ /* 0x000fea0003800000 */
.L_x_318:
[----:B------:R-:W-:Y:S05]  /*13310*/  BRA `(.L_x_320) ;  /* 0xffffffc0000c7947 */ /* 0x000fea000383ffff */
.L_x_253:
[----:B0-----:R0:W1:Y:S02]  /*13320*/  SYNCS.PHASECHK.TRANS64.TRYWAIT P0, [R5+URZ+0x38840], R2 ;  /* 0x03884002050075a7 */ /* 0x001064000800017f */
[----:B-1----:R-:W-:Y:S05]  /*13330*/  @!P0 NANOSLEEP.SYNCS 0x989680 ;  /* 0x009896800000895d */ /* 0x002fea0003900000 */
[----:B------:R-:W1:Y:S02]  /*13340*/  @!P0 SYNCS.PHASECHK.TRANS64 P0, [R5+URZ+0x38840], R2 ;  /* 0x03884002050085a7 */ /* 0x000e64000800007f */
[----:B-1----:R-:W-:Y:S05]  /*13350*/  @!P0 BRA `(.L_x_253) ;  /* 0xfffffffc00f08947 */ /* 0x002fea000383ffff */
[----:B------:R-:W-:Y:S05]  /*13360*/  BRA `(.L_x_321) ;  /* 0xffffffc000807947 */ /* 0x000fea000383ffff */
.L_x_254:
[----:B------:R-:W-:Y:S01]  /*13370*/  BSSY B0, `(.L_x_322) ;  /* 0x0000008000007945 */ /* 0x000fe20003800000 */
[----:B------:R-:W-:Y:S01]  /*13380*/  IMAD.MOV.U32 R13, RZ, RZ, R6 ;  /* 0x000000ffff0d7224 */ /* 0x000fe200078e0006 */
[----:B------:R-:W-:Y:S01]  /*13390*/  MOV R11, 0x181f ;  /* 0x0000181f000b7802 */ /* 0x000fe20000000f00 */
[----:B------:R-:W-:Y:S02]  /*133a0*/  IMAD.MOV.U32 R12, RZ, RZ, RZ ;  /* 0x000000ffff0c7224 */ /* 0x000fe400078e00ff */
[----:B------:R-:W-:-:S07]  /*133b0*/  IMAD.MOV.U32 R15, RZ, RZ, -0x1 ;  /* 0xffffffffff0f7424 */ /* 0x000fce00078e00ff */
[----:B------:R-:W-:Y:S05]  /*133c0*/  WARPSYNC.COLLECTIVE R15, `(.L_x_323) ;  /* 0x000000000f087348 */ /* 0x000fea0003c00000 */
[----:B------:R0:W1:Y:S02]  /*133d0*/  SHFL.IDX P6, R14, R13, R12, R11 ;  /* 0x0000000c0d0e7389 */ /* 0x00006400000c000b */
[----:B01----:R-:W-:Y:S01]  /*133e0*/  ENDCOLLECTIVE ;  /* 0x000000000000791b */ /* 0x003fe20003800000 */
.L_x_323:
[----:B------:R-:W-:Y:S05]  /*133f0*/  BSYNC B0 ;  /* 0x0000000000007941 */ /* 0x000fea0003800000 */
.L_x_322:
[----:B------:R-:W-:Y:S01]  /*13400*/  IMAD.MOV.U32 R13, RZ, RZ, R0 ;  /* 0x000000ffff0d7224 */ /* 0x000fe200078e0000 */
[C---:B------:R-:W-:Y:S01]  /*13410*/  LOP3.LUT P5, RZ, R23.reuse, 0x10, RZ, 0xc0, !PT ;  /* 0x0000001017ff7812 */ /* 0x040fe200078ac0ff */
[----:B------:R-:W-:Y:S01]  /*13420*/  IMAD.MOV.U32 R12, RZ, RZ, RZ ;  /* 0x000000ffff0c7224 */ /* 0x000fe200078e00ff */
[C---:B------:R-:W-:Y:S01]  /*13430*/  LOP3.LUT P4, RZ, R23.reuse, 0x8, RZ, 0xc0, !PT ;  /* 0x0000000817ff7812 */ /* 0x040fe2000788c0ff */
[----:B------:R-:W-:Y:S01]  /*13440*/  IMAD.MOV.U32 R11, RZ, RZ, 0x181f ;  /* 0x0000181fff0b7424 */ /* 0x000fe200078e00ff */
[C---:B------:R-:W-:Y:S01]  /*13450*/  LOP3.LUT P3, RZ, R23.reuse, 0x4, RZ, 0xc0, !PT ;  /* 0x0000000417ff7812 */ /* 0x040fe2000786c0ff */
[----:B------:R-:W-:Y:S01]  /*13460*/  IMAD.MOV.U32 R15, RZ, RZ, -0x1 ;  /* 0xffffffffff0f7424 */ /* 0x000fe200078e00ff */
[----:B------:R-:W-:Y:S01]  /*13470*/  LOP3.LUT P2, RZ, R23, 0x2, RZ, 0xc0, !PT ;  /* 0x0000000217ff7812 */ /* 0x000fe2000784c0ff */
[----:B------:R-:W-:Y:S02]  /*13480*/  IMAD.MOV.U32 R2, RZ, RZ, R14 ;  /* 0x000000ffff027224 */ /* 0x000fe400078e000e */
[----:B------:R-:W-:-:S10]  /*13490*/  @P0 IMAD R9, R7, 0x2, R22 ;  /* 0x0000000207090824 */ /* 0x000fd400078e0216 */
[----:B------:R-:W-:Y:S05]  /*134a0*/  WARPSYNC.COLLECTIVE R15, `(.L_x_324) ;  /* 0x000000000f087348 */ /* 0x000fea0003c00000 */
[----:B------:R0:W1:Y:S02]  /*134b0*/  SHFL.IDX P6, R14, R13, R12, R11 ;  /* 0x0000000c0d0e7389 */ /* 0x00006400000c000b */
[----:B01----:R-:W-:Y:S01]  /*134c0*/  ENDCOLLECTIVE ;  /* 0x000000000000791b */ /* 0x003fe20003800000 */
.L_x_324:
[----:B------:R-:W-:Y:S02]  /*134d0*/  IMAD.MOV.U32 R13, RZ, RZ, R6 ;  /* 0x000000ffff0d7224 */ /* 0x000fe400078e0006 */
[----:B------:R-:W-:Y:S01]  /*134e0*/  IMAD.MOV.U32 R12, RZ, RZ, 0x1 ;  /* 0x00000001ff0c7424 */ /* 0x000fe200078e00ff */
[----:B------:R-:W-:-:S07]  /*134f0*/  MOV R3, R14 ;  /* 0x0000000e00037202 */ /* 0x000fce0000000f00 */
[----:B------:R-:W-:Y:S05]  /*13500*/  WARPSYNC.COLLECTIVE R15, `(.L_x_325) ;  /* 0x000000000f087348 */ /* 0x000fea0003c00000 */
[----:B------:R0:W1:Y:S02]  /*13510*/  SHFL.IDX P6, R14, R13, R12, R11 ;  /* 0x0000000c0d0e7389 */ /* 0x00006400000c000b */
[----:B01----:R-:W-:Y:S01]  /*13520*/  ENDCOLLECTIVE ;  /* 0x000000000000791b */ /* 0x003fe20003800000 */
.L_x_325:
[----:B------:R-:W-:-:S05]  /*13530*/  @P0 LEA R3, P1, R33, R3, 0x1 ;  /* 0x0000000321030211 */ /* 0x000fca00078208ff */
[----:B------:R-:W-:-:S05]  /*13540*/  @P0 IMAD.X R2, RZ, RZ, R2, P1 ;  /* 0x000000ffff020224 */ /* 0x000fca00008e0602 */
[----:B------:R-:W-:Y:S01]  /*13550*/  @P0 LOP3.LUT R3, R3, R2, RZ, 0x3c, !PT ;  /* 0x0000000203030212 */ /* 0x000fe200078e3cff */
[----:B------:R-:W-:-:S03]  /*13560*/  IMAD.MOV.U32 R13, RZ, RZ, R0 ;  /* 0x000000ffff0d7224 */ /* 0x000fc600078e0000 */
[----:B------:R-:W-:-:S04]  /*13570*/  @P0 LOP3.LUT R2, R3, R2, RZ, 0x3c, !PT ;  /* 0x0000000203020212 */ /* 0x000fc800078e3cff */
[----:B------:R-:W-:Y:S01]  /*13580*/  @P0 LOP3.LUT R3, R3, R2, RZ, 0x3c, !PT ;  /* 0x0000000203030212 */ /* 0x000fe200078e3cff */
[----:B------:R-:W-:-:S04]  /*13590*/  IMAD.MOV.U32 R8, RZ, RZ, R14 ;  /* 0x000000ffff087224 */ /* 0x000fc800078e000e */
[----:B------:R-:W-:Y:S01]  /*135a0*/  @!PT LDS RZ, [RZ] ;  /* 0x00000000fffff984 */ /* 0x000fe20000000800 */
[----:B------:R-:W-:Y:S01]  /*135b0*/  @!PT LDS RZ, [RZ] ;  /* 0x00000000fffff984 */ /* 0x000fe20000000800 */
[----:B------:R-:W-:Y:S01]  /*135c0*/  @!PT LDS RZ, [RZ] ;  /* 0x00000000fffff984 */ /* 0x000fe20000000800 */
[----:B------:R0:W-:Y:S03]  /*135d0*/  @P0 LDGSTS.E.BYPASS.LTC128B.128 [R9+0x24400], desc[UR36][R2.64], !P5 ;  /* 0x2440000002090fae */ /* 0x0001e6000e901d64 */
[----:B0-----:R-:W-:Y:S05]  /*135e0*/  WARPSYNC.COLLECTIVE R15, `(.L_x_326) ;  /* 0x000000000f087348 */ /* 0x001fea0003c00000 */
[----:B------:R1:W2:Y:S02]  /*135f0*/  SHFL.IDX P6, R14, R13, R12, R11 ;  /* 0x0000000c0d0e7389 */ /* 0x0002a400000c000b */
[----:B012---:R-:W-:Y:S01]  /*13600*/  ENDCOLLECTIVE ;  /* 0x000000000000791b */ /* 0x007fe20003800000 */
.L_x_326:
[----:B------:R-:W-:Y:S01]  /*13610*/  @!PT LDS RZ, [RZ] ;  /* 0x00000000fffff984 */ /* 0x000fe20000000800 */
[----:B------:R-:W-:Y:S01]  /*13620*/  @!PT LDS RZ, [RZ] ;  /* 0x00000000fffff984 */ /* 0x000fe20000000800 */
[----:B------:R-:W-:Y:S01]  /*13630*/  @!PT LDS RZ, [RZ] ;  /* 0x00000000fffff984 */ /* 0x000fe20000000800 */
[----:B------:R-:W-:Y:S04]  /*13640*/  @P0 LDGSTS.E.BYPASS.LTC128B.128 [R9+0x26c00], desc[UR36][R2.64+0x80], !P4 ;  /* 0x26c0008002090fae */ /* 0x000fe8000e101d64 */
[----:B------:R-:W-:Y:S04]  /*13650*/  @P0 LDGSTS.E.BYPASS.LTC128B.128 [R9+0x29400], desc[UR36][R2.64+0x100], !P3 ;  /* 0x2940010002090fae */ /* 0x000fe8000d901d64 */
[----:B------:R0:W-:Y:S01]  /*13660*/  @P0 LDGSTS.E.BYPASS.LTC128B.128 [R9+0x2bc00], desc[UR36][R2.64+0x180], !P2 ;  /* 0x2bc0018002090fae */ /* 0x0001e2000d101d64 */
[----:B------:R-:W-:Y:S01]  /*13670*/  ISETP.GE.AND P0, PT, R4, 0x11, PT ;  /* 0x000000110400780c */ /* 0x000fe20003f06270 */
[----:B------:R-:W-:-:S02]  /*13680*/  IMAD.MOV.U32 R13, RZ, RZ, R6 ;  /* 0x000000ffff0d7224 */ /* 0x000fc400078e0006 */
[----:B------:R-:W-:Y:S01]  /*13690*/  IMAD.MOV.U32 R12, RZ, RZ, 0x2 ;  /* 0x00000002ff0c7424 */ /* 0x000fe200078e00ff */
[----:B0-----:R-:W-:-:S09]  /*136a0*/  MOV R2, R14 ;  /* 0x0000000e00027202 */ /* 0x001fd20000000f00 */
[----:B------:R-:W-:Y:S05]  /*136b0*/  WARPSYNC.COLLECTIVE R15, `(.L_x_327) ;  /* 0x000000000f087348 */ /* 0x000fea0003c00000 */
[----:B------:R0:W1:Y:S02]  /*136c0*/  SHFL.IDX P6, R14, R13, R12, R11 ;  /* 0x0000000c0d0e7389 */ /* 0x00006400000c000b */
[----:B01----:R-:W-:Y:S01]  /*136d0*/  ENDCOLLECTIVE ;  /* 0x000000000000791b */ /* 0x003fe20003800000 */
.L_x_327:
[----:B------:R-:W-:Y:S01]  /*136e0*/  @P0 IMAD R21, R7, 0x2, R22 ;  /* 0x0000000207150824 */ /* 0x000fe200078e0216 */
[----:B------:R-:W-:-:S05]  /*136f0*/  @P0 LEA R2, P1, R33, R2, 0x1 ;  /* 0x0000000221020211 */ /* 0x000fca00078208ff */
[----:B------:R-:W-:-:S05]  /*13700*/  @P0 IMAD.X R3, RZ, RZ, R8, P1 ;  /* 0x000000ffff030224 */ /* 0x000fca00008e0608 */
[----:B------:R-:W-:Y:S01]  /*13710*/  @!PT LDS RZ, [RZ] ;  /* 0x00000000fffff984 */ /* 0x000fe20000000800 */
[----:B------:R-:W-:Y:S01]  /*13720*/  @!PT LDS RZ, [RZ] ;  /* 0x00000000fffff984 */ /* 0x000fe20000000800 */
[----:B------:R-:W-:Y:S01]  /*13730*/  @!PT LDS RZ, [RZ] ;  /* 0x00000000fffff984 */ /* 0x000fe20000000800 */
[----:B------:R0:W-:Y:S01]  /*13740*/  @P0 LDGSTS.E.BYPASS.LTC128B.128 [R21+0x24c00], desc[UR36][R2.64], !P5 ;  /* 0x24c0000002150fae */ /* 0x0001e2000e901d64 */
[----:B------:R-:W-:-:S03]  /*13750*/  IMAD.MOV.U32 R13, RZ, RZ, R0 ;  /* 0x000000ffff0d7224 */ /* 0x000fc600078e0000 */
[----:B------:R0:W-:Y:S04]  /*13760*/  @P0 LDGSTS.E.BYPASS.LTC128B.128 [R21+0x27400], desc[UR36][R2.64+0x80], !P4 ;  /* 0x2740008002150fae */ /* 0x0001e8000e101d64 */
[----:B------:R0:W-:Y:S01]  /*13770*/  @P0 LDGSTS.E.BYPASS.LTC128B.128 [R21+0x29c00], desc[UR36][R2.64+0x100], !P3 ;  /* 0x29c0010002150fae */ /* 0x0001e2000d901d64 */
[----:B------:R-:W-:-:S03]  /*13780*/  IMAD.MOV.U32 R8, RZ, RZ, R14 ;  /* 0x000000ffff087224 */ /* 0x000fc600078e000e */
[----:B------:R0:W-:Y:S01]  /*13790*/  @P0 LDGSTS.E.BYPASS.LTC128B.128 [R21+0x2c400], desc[UR36][R2.64+0x180], !P2 ;  /* 0x2c40018002150fae */ /* 0x0001e2000d101d64 */
[----:B------:R-:W-:-:S13]  /*137a0*/  ISETP.GE.AND P0, PT, R4, 0x21, PT ;  /* 0x000000210400780c */ /* 0x000fda0003f06270 */
[----:B0-----:R-:W-:Y:S05]  /*137b0*/  WARPSYNC.COLLECTIVE R15, `(.L_x_328) ;  /* 0x000000000f087348 */ /* 0x001fea0003c00000 */
[----:B------:R1:W2:Y:S02]  /*137c0*/  SHFL.IDX P6, R14, R13, R12, R11 ;  /* 0x0000000c0d0e7389 */ /* 0x0002a400000c000b */
[----:B012---:R-:W-:Y:S01]  /*137d0*/  ENDCOLLECTIVE ;  /* 0x000000000000791b */ /* 0x007fe20003800000 */
.L_x_328:
[----:B------:R-:W-:Y:S02]  /*137e0*/  @P0 IMAD R9, R7, 0x2, R22 ;  /* 0x0000000207090824 */ /* 0x000fe400078e0216 */
[----:B------:R-:W-:Y:S02]  /*137f0*/  IMAD.MOV.U32 R13, RZ, RZ, R6 ;  /* 0x000000ffff0d7224 */ /* 0x000fe400078e0006 */
[----:B------:R-:W-:Y:S01]  /*13800*/  IMAD.MOV.U32 R12, RZ, RZ, 0x3 ;  /* 0x00000003ff0c7424 */ /* 0x000fe200078e00ff */
[----:B------:R-:W-:-:S07]  /*13810*/  MOV R2, R14 ;  /* 0x0000000e00027202 */ /* 0x000fce0000000f00 */
[----:B------:R-:W-:Y:S05]  /*13820*/  WARPSYNC.COLLECTIVE R15, `(.L_x_329) ;  /* 0x000000000f087348 */ /* 0x000fea0003c00000 */
[----:B------:R0:W1:Y:S02]  /*13830*/  SHFL.IDX P6, R14, R13, R12, R11 ;  /* 0x0000000c0d0e7389 */ /* 0x00006400000c000b */
[----:B01----:R-:W-:Y:S01]  /*13840*/  ENDCOLLECTIVE ;  /* 0x000000000000791b */ /* 0x003fe20003800000 */
.L_x_329:
        /* <DEDUP_REMOVED lines=15> */
.L_x_330:
[----:B------:R-:W-:Y:S02]  /*13940*/  @P0 IMAD R21, R7, 0x2, R22 ;  /* 0x0000000207150824 */ /* 0x000fe400078e0216 */
[----:B------:R-:W-:Y:S02]  /*13950*/  IMAD.MOV.U32 R13, RZ, RZ, R6 ;  /* 0x000000ffff0d7224 */ /* 0x000fe400078e0006 */
[----:B------:R-:W-:Y:S01]  /*13960*/  IMAD.MOV.U32 R12, RZ, RZ, 0x4 ;  /* 0x00000004ff0c7424 */ /* 0x000fe200078e00ff */
[----:B------:R-:W-:-:S07]  /*13970*/  MOV R2, R14 ;  /* 0x0000000e00027202 */ /* 0x000fce0000000f00 */
[----:B------:R-:W-:Y:S05]  /*13980*/  WARPSYNC.COLLECTIVE R15, `(.L_x_331) ;  /* 0x000000000f087348 */ /* 0x000fea0003c00000 */
[----:B------:R0:W1:Y:S02]  /*13990*/  SHFL.IDX P6, R14, R13, R12, R11 ;  /* 0x0000000c0d0e7389 */ /* 0x00006400000c000b */
[----:B01----:R-:W-:Y:S01]  /*139a0*/  ENDCOLLECTIVE ;  /* 0x000000000000791b */ /* 0x003fe20003800000 */
.L_x_331:
        /* <DEDUP_REMOVED lines=10> */
[----:B------:R0:W-:Y:S04]  /*13a50*/  @P0 LDGSTS.E.BYPASS.LTC128B.128 [R21+0x2d400], desc[UR36][R2.64+0x180], !P2 ;  /* 0x2d40018002150fae */ /* 0x0001e8000d101d64 */
[----:B0-----:R-:W-:Y:S05]  /*13a60*/  WARPSYNC.COLLECTIVE R15, `(.L_x_332) ;  /* 0x000000000f087348 */ /* 0x001fea0003c00000 */
[----:B------:R1:W2:Y:S02]  /*13a70*/  SHFL.IDX P6, R14, R13, R12, R11 ;  /* 0x0000000c0d0e7389 */ /* 0x0002a400000c000b */
[----:B012---:R-:W-:Y:S01]  /*13a80*/  ENDCOLLECTIVE ;  /* 0x000000000000791b */ /* 0x007fe20003800000 */
.L_x_332:
[----:B------:R-:W-:Y:S01]  /*13a90*/  MOV R0, R14 ;  /* 0x0000000e00007202 */ /* 0x000fe20000000f00 */
[----:B------:R-:W-:Y:S06]  /*13aa0*/  BRA `(.L_x_333) ;  /* 0xffffffbc00e47947 */ /* 0x000fec000383ffff */
.L_x_261:
[----:B------:R-:W-:Y:S01]  /*13ab0*/  IMAD.MOV.U32 R13, RZ, RZ, R4 ;  /* 0x000000ffff0d7224 */ /* 0x000fe200078e0004 */
[----:B------:R-:W-:Y:S01]  /*13ac0*/  IADD3 R0, R9, R0, RZ ;  /* 0x0000000009007210 */ /* 0x000fe20007ffe0ff */
[----:B------:R-:W-:Y:S02]  /*13ad0*/  IMAD.MOV.U32 R12, RZ, RZ, RZ ;  /* 0x000000ffff0c7224 */ /* 0x000fe400078e00ff */
[----:B------:R-:W-:Y:S02]  /*13ae0*/  IMAD.MOV.U32 R11, RZ, RZ, 0x181f ;  /* 0x0000181fff0b7424 */ /* 0x000fe400078e00ff */
[----:B------:R-:W-:Y:S02]  /*13af0*/  IMAD.MOV.U32 R15, RZ, RZ, -0x1 ;  /* 0xffffffffff0f7424 */ /* 0x000fe400078e00ff */
[----:B-----5:R-:W-:Y:S02]  /*13b00*/  IMAD R6, R10, R6, RZ ;  /* 0x000000060a067224 */ /* 0x020fe400078e02ff */
[----:B------:R-:W-:-:S07]  /*13b10*/  VIADD R7, R0, 0x10 ;  /* 0x0000001000077836 */ /* 0x000fce0000000000 */
[----:B------:R-:W-:Y:S05]  /*13b20*/  WARPSYNC.COLLECTIVE R15, `(.L_x_334) ;  /* 0x000000000f087348 */ /* 0x000fea0003c00000 */
[----:B------:R0:W1:Y:S02]  /*13b30*/  SHFL.IDX P6, R14, R13, R12, R11 ;  /* 0x0000000c0d0e7389 */ /* 0x00006400000c000b */
[----:B01----:R-:W-:Y:S01]  /*13b40*/  ENDCOLLECTIVE ;  /* 0x000000000000791b */ /* 0x003fe20003800000 */
.L_x_334:
[----:B------:R-:W-:Y:S01]  /*13b50*/  ISETP.GE.AND P0, PT, R0, R6, PT ;  /* 0x000000060000720c */ /* 0x000fe20003f06270 */
[----:B------:R-:W-:Y:S02]  /*13b60*/  IMAD.MOV.U32 R13, RZ, RZ, R5 ;  /* 0x000000ffff0d7224 */ /* 0x000fe400078e0005 */
[----:B------:R-:W-:-:S10]  /*13b70*/  IMAD.MOV.U32 R2, RZ, RZ, R14 ;  /* 0x000000ffff027224 */ /* 0x000fd400078e000e */
[----:B------:R-:W-:Y:S05]  /*13b80*/  WARPSYNC.COLLECTIVE R15, `(.L_x_335) ;  /* 0x000000000f087348 */ /* 0x000fea0003c00000 */
[----:B------:R0:W1:Y:S02]  /*13b90*/  SHFL.IDX P6, R14, R13, R12, R11 ;  /* 0x0000000c0d0e7389 */ /* 0x00006400000c000b */
[----:B01----:R-:W-:Y:S01]  /*13ba0*/  ENDCOLLECTIVE ;  /* 0x000000000000791b */ /* 0x003fe20003800000 */
.L_x_335:
        /* <DEDUP_REMOVED lines=8> */
.L_x_336:
[----:B------:R-:W-:Y:S01]  /*13c30*/  @!PT LDS RZ, [RZ] ;  /* 0x00000000fffff984 */ /* 0x000fe20000000800 */
[----:B------:R-:W-:Y:S01]  /*13c40*/  @!PT LDS RZ, [RZ] ;  /* 0x00000000fffff984 */ /* 0x000fe20000000800 */
[----:B------:R-:W-:Y:S01]  /*13c50*/  @!PT LDS RZ, [RZ] ;  /* 0x00000000fffff984 */ /* 0x000fe20000000800 */
[----:B------:R-:W-:Y:S04]  /*13c60*/  @!P0 LDGSTS.E.BYPASS.LTC128B.128 [R34+0x14400], desc[UR36][R2.64], !P4 ;  /* 0x1440000002228fae */ /* 0x000fe8000e101d64 */
[----:B------:R-:W-:Y:S04]  /*13c70*/  @!P0 LDGSTS.E.BYPASS.LTC128B.128 [R34+0x18400], desc[UR36][R2.64+0x80], !P3 ;  /* 0x1840008002228fae */ /* 0x000fe8000d901d64 */
[----:B------:R-:W-:Y:S01]  /*13c80*/  @!P0 LDGSTS.E.BYPASS.LTC128B.128 [R34+0x1c400], desc[UR36][R2.64+0x100], !P2 ;  /* 0x1c40010002228fae */ /* 0x000fe2000d101d64 */
[----:B------:R-:W-:-:S03]  /*13c90*/  MOV R13, R5 ;  /* 0x00000005000d7202 */ /* 0x000fc60000000f00 */
[----:B------:R0:W-:Y:S01]  /*13ca0*/  @!P0 LDGSTS.E.BYPASS.LTC128B.128 [R34+0x20400], desc[UR36][R2.64+0x180], !P1 ;  /* 0x2040018002228fae */ /* 0x0001e2000c901d64 */
[----:B------:R-:W-:Y:S01]  /*13cb0*/  ISETP.GE.AND P0, PT, R7, R6, PT ;  /* 0x000000060700720c */ /* 0x000fe20003f06270 */
[----:B0-----:R-:W-:-:S12]  /*13cc0*/  IMAD.MOV.U32 R2, RZ, RZ, R14 ;  /* 0x000000ffff027224 */ /* 0x001fd800078e000e */
[----:B------:R-:W-:Y:S05]  /*13cd0*/  WARPSYNC.COLLECTIVE R15, `(.L_x_337) ;  /* 0x000000000f087348 */ /* 0x000fea0003c00000 */
[----:B------:R0:W1:Y:S02]  /*13ce0*/  SHFL.IDX P6, R14, R13, R12, R11 ;  /* 0x0000000c0d0e7389 */ /* 0x00006400000c000b */
[----:B01----:R-:W-:Y:S01]  /*13cf0*/  ENDCOLLECTIVE ;  /* 0x000000000000791b */ /* 0x003fe20003800000 */
.L_x_337:
        /* <DEDUP_REMOVED lines=8> */
.L_x_338:
[----:B------:R-:W-:Y:S02]  /*13d80*/  @!P0 IMAD.MOV.U32 R3, RZ, RZ, R7 ;  /* 0x000000ffff038224 */ /* 0x000fe400078e0007 */
[----:B------:R-:W-:-:S03]  /*13d90*/  VIADD R7, R0, 0x20 ;  /* 0x0000002000077836 */ /* 0x000fc60000000000 */
[----:B------:R-:W-:Y:S01]  /*13da0*/  @!PT LDS RZ, [RZ] ;  /* 0x00000000fffff984 */ /* 0x000fe20000000800 */
[----:B------:R-:W-:Y:S01]  /*13db0*/  @!PT LDS RZ, [RZ] ;  /* 0x00000000fffff984 */ /* 0x000fe20000000800 */
[----:B------:R-:W-:Y:S01]  /*13dc0*/  @!PT LDS RZ, [RZ] ;  /* 0x00000000fffff984 */ /* 0x000fe20000000800 */
[----:B------:R-:W-:Y:S04]  /*13dd0*/  @!P0 LDGSTS.E.BYPASS.LTC128B.128 [R34+0x14c00], desc[UR36][R2.64], !P4 ;  /* 0x14c0000002228fae */ /* 0x000fe8000e101d64 */
[----:B------:R-:W-:Y:S01]  /*13de0*/  @!P0 LDGSTS.E.BYPASS.LTC128B.128 [R34+0x18c00], desc[UR36][R2.64+0x80], !P3 ;  /* 0x18c0008002228fae */ /* 0x000fe2000d901d64 */
[----:B------:R-:W-:-:S03]  /*13df0*/  IMAD.MOV.U32 R13, RZ, RZ, R5 ;  /* 0x000000ffff0d7224 */ /* 0x000fc600078e0005 */
[----:B------:R-:W-:Y:S04]  /*13e00*/  @!P0 LDGSTS.E.BYPASS.LTC128B.128 [R34+0x1cc00], desc[UR36][R2.64+0x100], !P2 ;  /* 0x1cc0010002228fae */ /* 0x000fe8000d101d64 */
[----:B------:R0:W-:Y:S01]  /*13e10*/  @!P0 LDGSTS.E.BYPASS.LTC128B.128 [R34+0x20c00], desc[UR36][R2.64+0x180], !P1 ;  /* 0x20c0018002228fae */ /* 0x0001e2000c901d64 */
[----:B------:R-:W-:Y:S02]  /*13e20*/  ISETP.GE.AND P0, PT, R7, R6, PT ;  /* 0x000000060700720c */ /* 0x000fe40003f06270 */
[----:B0-----:R-:W-:-:S11]  /*13e30*/  MOV R2, R14 ;  /* 0x0000000e00027202 */ /* 0x001fd60000000f00 */
[----:B------:R-:W-:Y:S05]  /*13e40*/  WARPSYNC.COLLECTIVE R15, `(.L_x_339) ;  /* 0x000000000f087348 */ /* 0x000fea0003c00000 */
[----:B------:R0:W1:Y:S02]  /*13e50*/  SHFL.IDX P6, R14, R13, R12, R11 ;  /* 0x0000000c0d0e7389 */ /* 0x00006400000c000b */
[----:B01----:R-:W-:Y:S01]  /*13e60*/  ENDCOLLECTIVE ;  /* 0x000000000000791b */ /* 0x003fe20003800000 */
.L_x_339:
[----:B------:R-:W-:Y:S01]  /*13e70*/  IMAD.MOV.U32 R13, RZ, RZ, R4 ;  /* 0x000000ffff0d7224 */ /* 0x000fe200078e0004 */
[----:B------:R-:W-:Y:S02]  /*13e80*/  MOV R12, 0x3 ;  /* 0x00000003000c7802 */ /* 0x000fe40000000f00 */
[----:B------:R-:W-:-:S05]  /*13e90*/  @!P0 LEA R14, P5, R33, R14, 0x1 ;  /* 0x0000000e210e8211 */ /* 0x000fca00078a08ff */
[----:B------:R-:W-:Y:S02]  /*13ea0*/  @!P0 IMAD.X R7, RZ, RZ, R2, P5 ;  /* 0x000000ffff078224 */ /* 0x000fe400028e0602 */
[----:B------:R-:W-:-:S07]  /*13eb0*/  @!P0 IMAD.MOV.U32 R2, RZ, RZ, R14 ;  /* 0x000000ffff028224 */ /* 0x000fce00078e000e */
[----:B------:R-:W-:Y:S05]  /*13ec0*/  WARPSYNC.COLLECTIVE R15, `(.L_x_340) ;  /* 0x000000000f087348 */ /* 0x000fea0003c00000 */
[----:B------:R0:W1:Y:S02]  /*13ed0*/  SHFL.IDX P6, R14, R13, R12, R11 ;  /* 0x0000000c0d0e7389 */ /* 0x00006400000c000b */
[----:B01----:R-:W-:Y:S01]  /*13ee0*/  ENDCOLLECTIVE ;  /* 0x000000000000791b */ /* 0x003fe20003800000 */
.L_x_340:
        /* <DEDUP_REMOVED lines=10> */
[----:B------:R-:W-:Y:S01]  /*13f90*/  ISETP.GE.AND P0, PT, R7, R6, PT ;  /* 0x000000060700720c */ /* 0x000fe20003f06270 */
[----:B0-----:R-:W-:-:S12]  /*13fa0*/  IMAD.MOV.U32 R2, RZ, RZ, R14 ;  /* 0x000000ffff027224 */ /* 0x001fd800078e000e */
[----:B------:R-:W-:Y:S05]  /*13fb0*/  WARPSYNC.COLLECTIVE R15, `(.L_x_341) ;  /* 0x000000000f087348 */ /* 0x000fea0003c00000 */
[----:B------:R0:W1:Y:S02]  /*13fc0*/  SHFL.IDX P6, R14, R13, R12, R11 ;  /* 0x0000000c0d0e7389 */ /* 0x00006400000c000b */
[----:B01----:R-:W-:Y:S01]  /*13fd0*/  ENDCOLLECTIVE ;  /* 0x000000000000791b */ /* 0x003fe20003800000 */
.L_x_341:
[----:B------:R-:W-:Y:S01]  /*13fe0*/  MOV R13, R4 ;  /* 0x00000004000d7202 */ /* 0x000fe20000000f00 */
[----:B------:R-:W-:Y:S01]  /*13ff0*/  IMAD.MOV.U32 R12, RZ, RZ, 0x4 ;  /* 0x00000004ff0c7424 */ /* 0x000fe200078e00ff */
[----:B------:R-:W-:-:S05]  /*14000*/  @!P0 LEA R14, P5, R33, R14, 0x1 ;  /* 0x0000000e210e8211 */ /* 0x000fca00078a08ff */
[----:B------:R-:W-:Y:S02]  /*14010*/  @!P0 IMAD.X R7, RZ, RZ, R2, P5 ;  /* 0x000000ffff078224 */ /* 0x000fe400028e0602 */
[----:B------:R-:W-:-:S07]  /*14020*/  @!P0 IMAD.MOV.U32 R2, RZ, RZ, R14 ;  /* 0x000000ffff028224 */ /* 0x000fce00078e000e */
[----:B------:R-:W-:Y:S05]  /*14030*/  WARPSYNC.COLLECTIVE R15, `(.L_x_342) ;  /* 0x000000000f087348 */ /* 0x000fea0003c00000 */
[----:B------:R0:W1:Y:S02]  /*14040*/  SHFL.IDX P6, R14, R13, R12, R11 ;  /* 0x0000000c0d0e7389 */ /* 0x00006400000c000b */
[----:B01----:R-:W-:Y:S01]  /*14050*/  ENDCOLLECTIVE ;  /* 0x000000000000791b */ /* 0x003fe20003800000 */
.L_x_342:
        /* <DEDUP_REMOVED lines=15> */
.L_x_343:
        /* <DEDUP_REMOVED lines=8> */
.L_x_344:
[----:B------:R-:W-:Y:S01]  /*141d0*/  @!P0 IMAD.MOV.U32 R3, RZ, RZ, R7 ;  /* 0x000000ffff038224 */ /* 0x000fe200078e0007 */
[----:B------:R-:W-:-:S04]  /*141e0*/  IADD3 R7, R0, 0x50, RZ ;  /* 0x0000005000077810 */ /* 0x000fc80007ffe0ff */
        /* <DEDUP_REMOVED lines=13> */
.L_x_345:
        /* <DEDUP_REMOVED lines=8> */
.L_x_346:
[----:B------:R-:W-:Y:S01]  /*14340*/  @!P0 MOV R3, R7 ;  /* 0x0000000700038202 */ /* 0x000fe20000000f00 */
[----:B------:R-:W-:-:S04]  /*14350*/  VIADD R7, R0, 0x60 ;  /* 0x0000006000077836 */ /* 0x000fc80000000000 */
        /* <DEDUP_REMOVED lines=13> */
.L_x_347:
[----:B------:R-:W-:Y:S02]  /*14430*/  IMAD.MOV.U32 R13, RZ, RZ, R4 ;  /* 0x000000ffff0d7224 */ /* 0x000fe400078e0004 */
[----:B------:R-:W-:Y:S01]  /*14440*/  IMAD.MOV.U32 R12, RZ, RZ, 0x7 ;  /* 0x00000007ff0c7424 */ /* 0x000fe200078e00ff */
[----:B------:R-:W-:-:S05]  /*14450*/  @!P0 LEA R14, P5, R33, R14, 0x1 ;  /* 0x0000000e210e8211 */ /* 0x000fca00078a08ff */
[----:B------:R-:W-:Y:S01]  /*14460*/  @!P0 IMAD.X R7, RZ, RZ, R2, P5 ;  /* 0x000000ffff078224 */ /* 0x000fe200028e0602 */
[----:B------:R-:W-:-:S07]  /*14470*/  @!P0 MOV R2, R14 ;  /* 0x0000000e00028202 */ /* 0x000fce0000000f00 */
[----:B------:R-:W-:Y:S05]  /*14480*/  WARPSYNC.COLLECTIVE R15, `(.L_x_348) ;  /* 0x000000000f087348 */ /* 0x000fea0003c00000 */
[----:B------:R0:W1:Y:S02]  /*14490*/  SHFL.IDX P6, R14, R13, R12, R11 ;  /* 0x0000000c0d0e7389 */ /* 0x00006400000c000b */
[----:B01----:R-:W-:Y:S01]  /*144a0*/  ENDCOLLECTIVE ;  /* 0x000000000000791b */ /* 0x003fe20003800000 */
.L_x_348:
[----:B------:R-:W-:-:S05]  /*144b0*/  @!P0 IMAD.MOV.U32 R3, RZ, RZ, R7 ;  /* 0x000000ffff038224 */ /* 0x000fca00078e0007 */
[----:B------:R-:W-:Y:S01]  /*144c0*/  @!PT LDS RZ, [RZ] ;  /* 0x00000000fffff984 */ /* 0x000fe20000000800 */
[----:B------:R-:W-:Y:S01]  /*144d0*/  @!PT LDS RZ, [RZ] ;  /* 0x00000000fffff984 */ /* 0x000fe20000000800 */
[----:B------:R-:W-:Y:S01]  /*144e0*/  @!PT LDS RZ, [RZ] ;  /* 0x00000000fffff984 */ /* 0x000fe20000000800 */
[----:B------:R0:W-:Y:S04]  /*144f0*/  @!P0 LDGSTS.E.BYPASS.LTC128B.128 [R34+0x17400], desc[UR36][R2.64], !P4 ;  /* 0x1740000002228fae */ /* 0x0001e8000e101d64 */
[----:B------:R0:W-:Y:S01]  /*14500*/  @!P0 LDGSTS.E.BYPASS.LTC128B.128 [R34+0x1b400], desc[UR36][R2.64+0x80], !P3 ;  /* 0x1b40008002228fae */ /* 0x0001e2000d901d64 */
[----:B------:R-:W-:-:S03]  /*14510*/  IMAD.MOV.U32 R13, RZ, RZ, R5 ;  /* 0x000000ffff0d7224 */ /* 0x000fc600078e0005 */
[----:B------:R0:W-:Y:S04]  /*14520*/  @!P0 LDGSTS.E.BYPASS.LTC128B.128 [R34+0x1f400], desc[UR36][R2.64+0x100], !P2 ;  /* 0x1f40010002228fae */ /* 0x0001e8000d101d64 */
[----:B------:R0:W-:Y:S01]  /*14530*/  @!P0 LDGSTS.E.BYPASS.LTC128B.128 [R34+0x23400], desc[UR36][R2.64+0x180], !P1 ;  /* 0x2340018002228fae */ /* 0x0001e2000c901d64 */
[----:B------:R-:W-:-:S07]  /*14540*/  IMAD.MOV.U32 R7, RZ, RZ, R14 ;  /* 0x000000ffff077224 */ /* 0x000fce00078e000e */
[----:B0-----:R-:W-:Y:S05]  /*14550*/  WARPSYNC.COLLECTIVE R15, `(.L_x_349) ;  /* 0x000000000f087348 */ /* 0x001fea0003c00000 */
[----:B------:R1:W2:Y:S02]  /*14560*/  SHFL.IDX P6, R14, R13, R12, R11 ;  /* 0x0000000c0d0e7389 */ /* 0x0002a400000c000b */
[----:B012---:R-:W-:Y:S01]  /*14570*/  ENDCOLLECTIVE ;  /* 0x000000000000791b */ /* 0x007fe20003800000 */
.L_x_349:
[----:B------:R-:W-:Y:S05]  /*14580*/  BRA `(.L_x_350) ;  /* 0xffffffc000707947 */ /* 0x000fea000383ffff */
.L_x_266:
[----:B0-----:R0:W3:Y:S02]  /*14590*/  SYNCS.PHASECHK.TRANS64.TRYWAIT P0, [R22+URZ+0x38820], R3 ;  /* 0x03882003160075a7 */ /* 0x0010e4000800017f */
[----:B---3--:R-:W-:Y:S05]  /*145a0*/  @!P0 NANOSLEEP.SYNCS 0x989680 ;  /* 0x009896800000895d */ /* 0x008fea0003900000 */
[----:B------:R-:W3:Y:S02]  /*145b0*/  @!P0 SYNCS.PHASECHK.TRANS64 P0, [R22+URZ+0x38820], R3 ;  /* 0x03882003160085a7 */ /* 0x000ee4000800007f */
[----:B---3--:R-:W-:Y:S05]  /*145c0*/  @!P0 BRA `(.L_x_266) ;  /* 0xfffffffc00f08947 */ /* 0x008fea000383ffff */
[----:B------:R-:W-:Y:S05]  /*145d0*/  BRA `(.L_x_351) ;  /* 0xffffffc000e47947 */ /* 0x000fea000383ffff */
.L_x_271:
[----:B0-----:R0:W1:Y:S02]  /*145e0*/  SYNCS.PHASECHK.TRANS64.TRYWAIT P0, [R6+URZ+0x38840], R3 ;  /* 0x03884003060075a7 */ /* 0x001064000800017f */
[----:B-1----:R-:W-:Y:S05]  /*145f0*/  @!P0 NANOSLEEP.SYNCS 0x989680 ;  /* 0x009896800000895d */ /* 0x002fea0003900000 */
[----:B------:R-:W1:Y:S02]  /*14600*/  @!P0 SYNCS.PHASECHK.TRANS64 P0, [R6+URZ+0x38840], R3 ;  /* 0x03884003060085a7 */ /* 0x000e64000800007f */
[----:B-1----:R-:W-:Y:S05]  /*14610*/  @!P0 BRA `(.L_x_271) ;  /* 0xfffffffc00f08947 */ /* 0x002fea000383ffff */
[----:B------:R-:W-:Y:S05]  /*14620*/  BRA `(.L_x_352) ;  /* 0xffffffc400d07947 */ /* 0x000fea000383ffff */
.L_x_272:
        /* <DEDUP_REMOVED lines=8> */
.L_x_354:
[----:B------:R-:W-:Y:S05]  /*146b0*/  BSYNC B1 ;  /* 0x0000000000017941 */ /* 0x000fea0003800000 */
.L_x_353:
[----:B------:R-:W-:Y:S01]  /*146c0*/  IMAD.MOV.U32 R13, RZ, RZ, R8 ;  /* 0x000000ffff0d7224 */ /* 0x000fe200078e0008 */
[----:B------:R-:W-:Y:S01]  /*146d0*/  MOV R15, 0xffffffff ;  /* 0xffffffff000f7802 */ /* 0x000fe20000000f00 */
[----:B------:R-:W-:Y:S01]  /*146e0*/  IMAD.MOV.U32 R12, RZ, RZ, RZ ;  /* 0x000000ffff0c7224 */ /* 0x000fe200078e00ff */
[----:B------:R-:W-:Y:S01]  /*146f0*/  LOP3.LUT R23, R23, 0xfffff7ff, RZ, 0xc0, !PT ;  /* 0xfffff7ff17177812 */ /* 0x000fe200078ec0ff */
[----:B------:R-:W-:Y:S02]  /*14700*/  IMAD.MOV.U32 R11, RZ, RZ, 0x181f ;  /* 0x0000181fff0b7424 */ /* 0x000fe400078e00ff */
[----:B------:R-:W-:Y:S01]  /*14710*/  IMAD.MOV.U32 R3, RZ, RZ, R14 ;  /* 0x000000ffff037224 */ /* 0x000fe200078e000e */
[----:B------:R-:W-:Y:S01]  /*14720*/  @P3 LOP3.LUT R23, R23, 0x800, RZ, 0xfc, !PT ;  /* 0x0000080017173812 */ /* 0x000fe200078efcff */
[----:B------:R-:W-:-:S07]  /*14730*/  IMAD.SHL.U32 R0, R33, 0x2, RZ ;  /* 0x0000000221007824 */ /* 0x000fce00078e00ff */
[----:B------:R-:W-:Y:S05]  /*14740*/  WARPSYNC.COLLECTIVE R15, `(.L_x_355) ;  /* 0x000000000f087348 */ /* 0x000fea0003c00000 */
[----:B------:R0:W1:Y:S02]  /*14750*/  SHFL.IDX P6, R14, R13, R12, R11 ;  /* 0x0000000c0d0e7389 */ /* 0x00006400000c000b */
[----:B01----:R-:W-:Y:S01]  /*14760*/  ENDCOLLECTIVE ;  /* 0x000000000000791b */ /* 0x003fe20003800000 */
.L_x_355:
[----:B------:R-:W-:Y:S01]  /*14770*/  IMAD R9, R9, 0x2, R22 ;  /* 0x0000000209097824 */ /* 0x000fe200078e0216 */
[C---:B------:R-:W-:Y:S02]  /*14780*/  LOP3.LUT P3, RZ, R23.reuse, 0x10, RZ, 0xc0, !PT ;  /* 0x0000001017ff7812 */ /* 0x040fe4000786c0ff */
[----:B------:R-:W-:-:S04]  /*14790*/  LOP3.LUT R23, R23, 0xfffffbff, RZ, 0xc0, !PT ;  /* 0xfffffbff17177812 */ /* 0x000fc800078ec0ff */
[----:B------:R-:W-:-:S04]  /*147a0*/  @P2 LOP3.LUT R23, R23, 0x400, RZ, 0xfc, !PT ;  /* 0x0000040017172812 */ /* 0x000fc800078efcff */
[C---:B------:R-:W-:Y:S01]  /*147b0*/  LOP3.LUT P2, RZ, R23.reuse, 0x8, RZ, 0xc0, !PT ;  /* 0x0000000817ff7812 */ /* 0x040fe2000784c0ff */
[----:B------:R-:W-:Y:S01]  /*147c0*/  IMAD.MOV.U32 R13, RZ, RZ, R10 ;  /* 0x000000ffff0d7224 */ /* 0x000fe200078e000a */
[----:B------:R-:W-:Y:S01]  /*147d0*/  LOP3.LUT R23, R23, 0xfffffdff, RZ, 0xc0, !PT ;  /* 0xfffffdff17177812 */ /* 0x000fe200078ec0ff */
[----:B------:R-:W-:-:S03]  /*147e0*/  IMAD.MOV.U32 R12, RZ, RZ, 0x1 ;  /* 0x00000001ff0c7424 */ /* 0x000fc600078e00ff */
[----:B------:R-:W-:-:S04]  /*147f0*/  @P1 LOP3.LUT R23, R23, 0x200, RZ, 0xfc, !PT ;  /* 0x0000020017171812 */ /* 0x000fc800078efcff */
[----:B------:R-:W-:Y:S01]  /*14800*/  LOP3.LUT P1, RZ, R23, 0x4, RZ, 0xc0, !PT ;  /* 0x0000000417ff7812 */ /* 0x000fe2000782c0ff */
[----:B------:R-:W-:-:S12]  /*14810*/  IMAD.MOV.U32 R2, RZ, RZ, R14 ;  /* 0x000000ffff027224 */ /* 0x000fd800078e000e */
[----:B------:R-:W-:Y:S05]  /*14820*/  WARPSYNC.COLLECTIVE R15, `(.L_x_356) ;  /* 0x000000000f087348 */ /* 0x000fea0003c00000 */
[----:B------:R0:W1:Y:S02]  /*14830*/  SHFL.IDX P6, R14, R13, R12, R11 ;  /* 0x0000000c0d0e7389 */ /* 0x00006400000c000b */
[----:B01----:R-:W-:Y:S01]  /*14840*/  ENDCOLLECTIVE ;  /* 0x000000000000791b */ /* 0x003fe20003800000 */
.L_x_356:
[----:B------:R-:W-:-:S05]  /*14850*/  IADD3 R2, P0, R2, R0, RZ ;  /* 0x0000000002027210 */ /* 0x000fca0007f1e0ff */
[----:B------:R-:W-:-:S05]  /*14860*/  IMAD.X R3, RZ, RZ, R3, P0 ;  /* 0x000000ffff037224 */ /* 0x000fca00000e0603 */
[----:B------:R-:W-:Y:S01]  /*14870*/  @!PT LDS RZ, [RZ] ;  /* 0x00000000fffff984 */ /* 0x000fe20000000800 */
[----:B------:R-:W-:Y:S01]  /*14880*/  @!PT LDS RZ, [RZ] ;  /* 0x00000000fffff984 */ /* 0x000fe20000000800 */
[----:B------:R-:W-:Y:S01]  /*14890*/  @!PT LDS RZ, [RZ] ;  /* 0x00000000fffff984 */ /* 0x000fe20000000800 */
[----:B------:R0:W-:Y:S01]  /*148a0*/  LDGSTS.E.BYPASS.LTC128B.128 [R9+0x24400], desc[UR36][R2.64], !P3 ;  /* 0x2440000002097fae */ /* 0x0001e2000d901d64 */
[----:B------:R-:W-:-:S03]  /*148b0*/  IMAD.MOV.U32 R13, RZ, RZ, R8 ;  /* 0x000000ffff0d7224 */ /* 0x000fc600078e0008 */
[----:B------:R0:W-:Y:S04]  /*148c0*/  LDGSTS.E.BYPASS.LTC128B.128 [R9+0x26c00], desc[UR36][R2.64+0x80], !P2 ;  /* 0x26c0008002097fae */ /* 0x0001e8000d101d64 */
[----:B------:R0:W-:Y:S01]  /*148d0*/  LDGSTS.E.BYPASS.LTC128B.128 [R9+0x29400], desc[UR36][R2.64+0x100], !P1 ;  /* 0x2940010002097fae */ /* 0x0001e2000c901d64 */
[----:B------:R-:W-:-:S03]  /*148e0*/  MOV R35, R14 ;  /* 0x0000000e00237202 */ /* 0x000fc60000000f00 */
[----:B------:R0:W-:Y:S04]  /*148f0*/  LDGSTS.E.BYPASS.LTC128B.128 [R9+0x2bc00], desc[UR36][R2.64+0x180], !P5 ;  /* 0x2bc0018002097fae */ /* 0x0001e8000e901d64 */
[----:B0-----:R-:W-:Y:S05]  /*14900*/  WARPSYNC.COLLECTIVE R15, `(.L_x_357) ;  /* 0x000000000f087348 */ /* 0x001fea0003c00000 */
[----:B------:R1:W2:Y:S02]  /*14910*/  SHFL.IDX P6, R14, R13, R12, R11 ;  /* 0x0000000c0d0e7389 */ /* 0x0002a400000c000b */
[----:B012---:R-:W-:Y:S01]  /*14920*/  ENDCOLLECTIVE ;  /* 0x000000000000791b */ /* 0x007fe20003800000 */
.L_x_357:
[----:B------:R-:W-:Y:S02]  /*14930*/  IMAD.MOV.U32 R13, RZ, RZ, R10 ;  /* 0x000000ffff0d7224 */ /* 0x000fe400078e000a */
[----:B------:R-:W-:Y:S02]  /*14940*/  IMAD.MOV.U32 R12, RZ, RZ, 0x2 ;  /* 0x00000002ff0c7424 */ /* 0x000fe400078e00ff */
[----:B------:R-:W-:-:S07]  /*14950*/  IMAD.MOV.U32 R2, RZ, RZ, R14 ;  /* 0x000000ffff027224 */ /* 0x000fce00078e000e */
[----:B------:R-:W-:Y:S05]  /*14960*/  WARPSYNC.COLLECTIVE R15, `(.L_x_358) ;  /* 0x000000000f087348 */ /* 0x000fea0003c00000 */
[----:B------:R0:W1:Y:S02]  /*14970*/  SHFL.IDX P6, R14, R13, R12, R11 ;  /* 0x0000000c0d0e7389 */ /* 0x00006400000c000b */
[----:B01----:R-:W-:Y:S01]  /*14980*/  ENDCOLLECTIVE ;  /* 0x000000000000791b */ /* 0x003fe20003800000 */
.L_x_358:
[----:B------:R-:W-:-:S05]  /*14990*/  IADD3 R2, P0, R2, R0, RZ ;  /* 0x0000000002027210 */ /* 0x000fca0007f1e0ff */
[----:B------:R-:W-:-:S05]  /*149a0*/  IMAD.X R3, RZ, RZ, R35, P0 ;  /* 0x000000ffff037224 */ /* 0x000fca00000e0623 */
[----:B------:R-:W-:Y:S01]  /*149b0*/  @!PT LDS RZ, [RZ] ;  /* 0x00000000fffff984 */ /* 0x000fe20000000800 */
[----:B------:R-:W-:Y:S01]  /*149c0*/  @!PT LDS RZ, [RZ] ;  /* 0x00000000fffff984 */ /* 0x000fe20000000800 */
[----:B------:R-:W-:Y:S01]  /*149d0*/  @!PT LDS RZ, [RZ] ;  /* 0x00000000fffff984 */ /* 0x000fe20000000800 */
[----:B------:R0:W-:Y:S01]  /*149e0*/  LDGSTS.E.BYPASS.LTC128B.128 [R9+0x24c00], desc[UR36][R2.64], !P3 ;  /* 0x24c0000002097fae */ /* 0x0001e2000d901d64 */
[----:B------:R-:W-:-:S03]  /*149f0*/  MOV R13, R8 ;  /* 0x00000008000d7202 */ /* 0x000fc60000000f00 */
[----:B------:R0:W-:Y:S04]  /*14a00*/  LDGSTS.E.BYPASS.LTC128B.128 [R9+0x27400], desc[UR36][R2.64+0x80], !P2 ;  /* 0x2740008002097fae */ /* 0x0001e8000d101d64 */
[----:B------:R0:W-:Y:S01]  /*14a10*/  LDGSTS.E.BYPASS.LTC128B.128 [R9+0x29c00], desc[UR36][R2.64+0x100], !P1 ;  /* 0x29c0010002097fae */ /* 0x0001e2000c901d64 */
[----:B------:R-:W-:-:S03]  /*14a20*/  IMAD.MOV.U32 R35, RZ, RZ, R14 ;  /* 0x000000ffff237224 */ /* 0x000fc600078e000e */
[----:B------:R0:W-:Y:S04]  /*14a30*/  LDGSTS.E.BYPASS.LTC128B.128 [R9+0x2c400], desc[UR36][R2.64+0x180], !P5 ;  /* 0x2c40018002097fae */ /* 0x0001e8000e901d64 */
[----:B0-----:R-:W-:Y:S05]  /*14a40*/  WARPSYNC.COLLECTIVE R15, `(.L_x_359) ;  /* 0x000000000f087348 */ /* 0x001fea0003c00000 */
[----:B------:R1:W2:Y:S02]  /*14a50*/  SHFL.IDX P6, R14, R13, R12, R11 ;  /* 0x0000000c0d0e7389 */ /* 0x0002a400000c000b */
[----:B012---:R-:W-:Y:S01]  /*14a60*/  ENDCOLLECTIVE ;  /* 0x000000000000791b */ /* 0x007fe20003800000 */
.L_x_359:
[----:B------:R-:W-:Y:S02]  /*14a70*/  IMAD.MOV.U32 R13, RZ, RZ, R10 ;  /* 0x000000ffff0d7224 */ /* 0x000fe400078e000a */
[----:B------:R-:W-:Y:S02]  /*14a80*/  IMAD.MOV.U32 R12, RZ, RZ, 0x3 ;  /* 0x00000003ff0c7424 */ /* 0x000fe400078e00ff */
[----:B------:R-:W-:-:S07]  /*14a90*/  IMAD.MOV.U32 R2, RZ, RZ, R14 ;  /* 0x000000ffff027224 */ /* 0x000fce00078e000e */
[----:B------:R-:W-:Y:S05]  /*14aa0*/  WARPSYNC.COLLECTIVE R15, `(.L_x_360) ;  /* 0x000000000f087348 */ /* 0x000fea0003c00000 */
[----:B------:R0:W1:Y:S02]  /*14ab0*/  SHFL.IDX P6, R14, R13, R12, R11 ;  /* 0x0000000c0d0e7389 */ /* 0x00006400000c000b */
[----:B01----:R-:W-:Y:S01]  /*14ac0*/  ENDCOLLECTIVE ;  /* 0x000000000000791b */ /* 0x003fe20003800000 */
.L_x_360:
        /* <DEDUP_REMOVED lines=9> */
[----:B------:R-:W-:-:S03]  /*14b60*/  IMAD.MOV.U32 R35, RZ, RZ, R14 ;  /* 0x000000ffff237224 */ /* 0x000fc600078e000e */
[----:B------:R0:W-:Y:S04]  /*14b70*/  LDGSTS.E.BYPASS.LTC128B.128 [R9+0x2cc00], desc[UR36][R2.64+0x180], !P5 ;  /* 0x2cc0018002097fae */ /* 0x0001e8000e901d64 */
[----:B0-----:R-:W-:Y:S05]  /*14b80*/  WARPSYNC.COLLECTIVE R15, `(.L_x_361) ;  /* 0x000000000f087348 */ /* 0x001fea0003c00000 */
[----:B------:R1:W2:Y:S02]  /*14b90*/  SHFL.IDX P6, R14, R13, R12, R11 ;  /* 0x0000000c0d0e7389 */ /* 0x0002a400000c000b */
[----:B012---:R-:W-:Y:S01]  /*14ba0*/  ENDCOLLECTIVE ;  /* 0x000000000000791b */ /* 0x007fe20003800000 */
.L_x_361:
[----:B------:R-:W-:Y:S02]  /*14bb0*/  IMAD.MOV.U32 R13, RZ, RZ, R10 ;  /* 0x000000ffff0d7224 */ /* 0x000fe400078e000a */
[----:B------:R-:W-:Y:S01]  /*14bc0*/  IMAD.MOV.U32 R12, RZ, RZ, 0x4 ;  /* 0x00000004ff0c7424 */ /* 0x000fe200078e00ff */
[----:B------:R-:W-:-:S07]  /*14bd0*/  MOV R2, R14 ;  /* 0x0000000e00027202 */ /* 0x000fce0000000f00 */
[----:B------:R-:W-:Y:S05]  /*14be0*/  WARPSYNC.COLLECTIVE R15, `(.L_x_362) ;  /* 0x000000000f087348 */ /* 0x000fea0003c00000 */
[----:B------:R0:W1:Y:S02]  /*14bf0*/  SHFL.IDX P6, R14, R13, R12, R11 ;  /* 0x0000000c0d0e7389 */ /* 0x00006400000c000b */
[----:B01----:R-:W-:Y:S01]  /*14c00*/  ENDCOLLECTIVE ;  /* 0x000000000000791b */ /* 0x003fe20003800000 */
.L_x_362:
[----:B------:R-:W-:-:S05]  /*14c10*/  IADD3 R2, P0, R2, R0, RZ ;  /* 0x0000000002027210 */ /* 0x000fca0007f1e0ff */
[----:B------:R-:W-:-:S05]  /*14c20*/  IMAD.X R3, RZ, RZ, R35, P0 ;  /* 0x000000ffff037224 */ /* 0x000fca00000e0623 */
[----:B------:R-:W-:Y:S01]  /*14c30*/  @!PT LDS RZ, [RZ] ;  /* 0x00000000fffff984 */ /* 0x000fe20000000800 */
[----:B------:R-:W-:Y:S01]  /*14c40*/  @!PT LDS RZ, [RZ] ;  /* 0x00000000fffff984 */ /* 0x000fe20000000800 */
[----:B------:R-:W-:Y:S01]  /*14c50*/  @!PT LDS RZ, [RZ] ;  /* 0x00000000fffff984 */ /* 0x000fe20000000800 */
[----:B------:R0:W-:Y:S01]  /*14c60*/  LDGSTS.E.BYPASS.LTC128B.128 [R9+0x25c00], desc[UR36][R2.64], !P3 ;  /* 0x25c0000002097fae */ /* 0x0001e2000d901d64 */
[C---:B------:R-:W-:Y:S01]  /*14c70*/  LOP3.LUT P3, RZ, R23.reuse, 0x800, RZ, 0xc0, !PT ;  /* 0x0000080017ff7812 */ /* 0x040fe2000786c0ff */
[----:B------:R-:W-:Y:S02]  /*14c80*/  IMAD.MOV.U32 R13, RZ, RZ, R8 ;  /* 0x000000ffff0d7224 */ /* 0x000fe400078e0008 */
[----:B------:R0:W-:Y:S01]  /*14c90*/  LDGSTS.E.BYPASS.LTC128B.128 [R9+0x28400], desc[UR36][R2.64+0x80], !P2 ;  /* 0x2840008002097fae */ /* 0x0001e2000d101d64 */
[----:B------:R-:W-:-:S03]  /*14ca0*/  LOP3.LUT P2, RZ, R23, 0x400, RZ, 0xc0, !PT ;  /* 0x0000040017ff7812 */ /* 0x000fc6000784c0ff */
[----:B------:R0:W-:Y:S01]  /*14cb0*/  LDGSTS.E.BYPASS.LTC128B.128 [R9+0x2ac00], desc[UR36][R2.64+0x100], !P1 ;  /* 0x2ac0010002097fae */ /* 0x0001e2000c901d64 */
[----:B------:R-:W-:Y:S01]  /*14cc0*/  LOP3.LUT P1, RZ, R23, 0x200, RZ, 0xc0, !PT ;  /* 0x0000020017ff7812 */ /* 0x000fe2000782c0ff */
[----:B------:R-:W-:Y:S02]  /*14cd0*/  IMAD.MOV.U32 R35, RZ, RZ, R14 ;  /* 0x000000ffff237224 */ /* 0x000fe400078e000e */
[----:B------:R0:W-:Y:S10]  /*14ce0*/  LDGSTS.E.BYPASS.LTC128B.128 [R9+0x2d400], desc[UR36][R2.64+0x180], !P5 ;  /* 0x2d40018002097fae */ /* 0x0001f4000e901d64 */
[----:B0-----:R-:W-:Y:S05]  /*14cf0*/  WARPSYNC.COLLECTIVE R15, `(.L_x_363) ;  /* 0x000000000f087348 */ /* 0x001fea0003c00000 */
[----:B------:R1:W2:Y:S02]  /*14d00*/  SHFL.IDX P6, R14, R13, R12, R11 ;  /* 0x0000000c0d0e7389 */ /* 0x0002a400000c000b */
[----:B012---:R-:W-:Y:S01]  /*14d10*/  ENDCOLLECTIVE ;  /* 0x000000000000791b */ /* 0x007fe20003800000 */
.L_x_363:
[----:B------:R-:W-:Y:S01]  /*14d20*/  IMAD.MOV.U32 R2, RZ, RZ, R14 ;  /* 0x000000ffff027224 */ /* 0x000fe200078e000e */
[----:B------:R-:W-:Y:S06]  /*14d30*/  BRA `(.L_x_364) ;  /* 0xffffffc400247947 */ /* 0x000fec000383ffff */
.L_x_277:
[----:B-1----:R1:W2:Y:S02]  /*14d40*/  SYNCS.PHASECHK.TRANS64.TRYWAIT P0, [R6+URZ+0x38860], R2 ;  /* 0x03886002060075a7 */ /* 0x0022a4000800017f */
[----:B--2---:R-:W-:Y:S05]  /*14d50*/  @!P0 NANOSLEEP.SYNCS 0x989680 ;  /* 0x009896800000895d */ /* 0x004fea0003900000 */
[----:B------:R-:W2:Y:S02]  /*14d60*/  @!P0 SYNCS.PHASECHK.TRANS64 P0, [R6+URZ+0x38860], R2 ;  /* 0x03886002060085a7 */ /* 0x000ea4000800007f */
[----:B--2---:R-:W-:Y:S05]  /*14d70*/  @!P0 BRA `(.L_x_277) ;  /* 0xfffffffc00f08947 */ /* 0x004fea000383ffff */
[----:B------:R-:W-:Y:S05]  /*14d80*/  BRA `(.L_x_365) ;  /* 0xffffffc4009c7947 */ /* 0x000fea000383ffff */
.L_x_278:
[----:B------:R-:W-:Y:S01]  /*14d90*/  BSSY B1, `(.L_x_366) ;  /* 0x0000008000017945 */ /* 0x000fe20003800000 */
[----:B------:R-:W-:Y:S01]  /*14da0*/  MOV R13, R25 ;  /* 0x00000019000d7202 */ /* 0x000fe20000000f00 */
[----:B------:R-:W-:Y:S02]  /*14db0*/  IMAD.MOV.U32 R12, RZ, RZ, RZ ;  /* 0x000000ffff0c7224 */ /* 0x000fe400078e00ff */
[----:B------:R-:W-:Y:S02]  /*14dc0*/  IMAD.MOV.U32 R11, RZ, RZ, 0x181f ;  /* 0x0000181fff0b7424 */ /* 0x000fe400078e00ff */
[----:B------:R-:W-:-:S07]  /*14dd0*/  IMAD.MOV.U32 R15, RZ, RZ, -0x1 ;  /* 0xffffffffff0f7424 */ /* 0x000fce00078e00ff */
[----:B-1----:R-:W-:Y:S05]  /*14de0*/  WARPSYNC.COLLECTIVE R15, `(.L_x_367) ;  /* 0x000000000f087348 */ /* 0x002fea0003c00000 */
[----:B------:R0:W2:Y:S02]  /*14df0*/  SHFL.IDX P6, R14, R13, R12, R11 ;  /* 0x0000000c0d0e7389 */ /* 0x0000a400000c000b */
[----:B012---:R-:W-:Y:S01]  /*14e00*/  ENDCOLLECTIVE ;  /* 0x000000000000791b */ /* 0x007fe20003800000 */
.L_x_367:
[----:B------:R-:W-:Y:S05]  /*14e10*/  BSYNC B1 ;  /* 0x0000000000017941 */ /* 0x000fea0003800000 */
.L_x_366:
[----:B------:R-:W-:Y:S01]  /*14e20*/  IMAD.MOV.U32 R13, RZ, RZ, R24 ;  /* 0x000000ffff0d7224 */ /* 0x000fe200078e0018 */
[----:B------:R-:W-:Y:S01]  /*14e30*/  MOV R11, 0x181f ;  /* 0x0000181f000b7802 */ /* 0x000fe20000000f00 */
[----:B------:R-:W-:Y:S02]  /*14e40*/  IMAD.MOV.U32 R12, RZ, RZ, RZ ;  /* 0x000000ffff0c7224 */ /* 0x000fe400078e00ff */
[----:B------:R-:W-:Y:S02]  /*14e50*/  IMAD.MOV.U32 R15, RZ, RZ, -0x1 ;  /* 0xffffffffff0f7424 */ /* 0x000fe400078e00ff */
[----:B------:R-:W-:Y:S02]  /*14e60*/  IMAD.MOV.U32 R3, RZ, RZ, R14 ;  /* 0x000000ffff037224 */ /* 0x000fe400078e000e */
[----:B------:R-:W-:-:S07]  /*14e70*/  IMAD R7, R7, 0x2, R22 ;  /* 0x0000000207077824 */ /* 0x000fce00078e0216 */
[----:B------:R-:W-:Y:S05]  /*14e80*/  WARPSYNC.COLLECTIVE R15, `(.L_x_368) ;  /* 0x000000000f087348 */ /* 0x000fea0003c00000 */
[----:B------:R0:W1:Y:S02]  /*14e90*/  SHFL.IDX P6, R14, R13, R12, R11 ;  /* 0x0000000c0d0e7389 */ /* 0x00006400000c000b */
[----:B01----:R-:W-:Y:S01]  /*14ea0*/  ENDCOLLECTIVE ;  /* 0x000000000000791b */ /* 0x003fe20003800000 */
.L_x_368:
[----:B------:R-:W-:Y:S02]  /*14eb0*/  IMAD.MOV.U32 R13, RZ, RZ, R25 ;  /* 0x000000ffff0d7224 */ /* 0x000fe400078e0019 */
[----:B------:R-:W-:Y:S02]  /*14ec0*/  IMAD.MOV.U32 R12, RZ, RZ, 0x1 ;  /* 0x00000001ff0c7424 */ /* 0x000fe400078e00ff */
[----:B------:R-:W-:-:S07]  /*14ed0*/  IMAD.MOV.U32 R2, RZ, RZ, R14 ;  /* 0x000000ffff027224 */ /* 0x000fce00078e000e */
[----:B------:R-:W-:Y:S05]  /*14ee0*/  WARPSYNC.COLLECTIVE R15, `(.L_x_369) ;  /* 0x000000000f087348 */ /* 0x000fea0003c00000 */
[----:B------:R0:W1:Y:S02]  /*14ef0*/  SHFL.IDX P6, R14, R13, R12, R11 ;  /* 0x0000000c0d0e7389 */ /* 0x00006400000c000b */
[----:B01----:R-:W-:Y:S01]  /*14f00*/  ENDCOLLECTIVE ;  /* 0x000000000000791b */ /* 0x003fe20003800000 */
.L_x_369:
[----:B------:R-:W-:-:S05]  /*14f10*/  IADD3 R2, P0, R2, R0, RZ ;  /* 0x0000000002027210 */ /* 0x000fca0007f1e0ff */
        /* <DEDUP_REMOVED lines=17> */
.L_x_370:
[----:B------:R-:W-:Y:S02]  /*15030*/  IMAD.MOV.U32 R13, RZ, RZ, R25 ;  /* 0x000000ffff0d7224 */ /* 0x000fe400078e0019 */
[----:B------:R-:W-:Y:S02]  /*15040*/  IMAD.MOV.U32 R12, RZ, RZ, 0x2 ;  /* 0x00000002ff0c7424 */ /* 0x000fe400078e00ff */
[----:B------:R-:W-:-:S07]  /*15050*/  IMAD.MOV.U32 R2, RZ, RZ, R14 ;  /* 0x000000ffff027224 */ /* 0x000fce00078e000e */
[----:B------:R-:W-:Y:S05]  /*15060*/  WARPSYNC.COLLECTIVE R15, `(.L_x_371) ;  /* 0x000000000f087348 */ /* 0x000fea0003c00000 */
[----:B------:R0:W1:Y:S02]  /*15070*/  SHFL.IDX P6, R14, R13, R12, R11 ;  /* 0x0000000c0d0e7389 */ /* 0x00006400000c000b */
[----:B01----:R-:W-:Y:S01]  /*15080*/  ENDCOLLECTIVE ;  /* 0x000000000000791b */ /* 0x003fe20003800000 */
.L_x_371:
[----:B------:R-:W-:-:S05]  /*15090*/  IADD3 R2, P0, R2, R0, RZ ;  /* 0x0000000002027210 */ /* 0x000fca0007f1e0ff */
[----:B------:R-:W-:Y:S01]  /*150a0*/  IMAD.X R3, RZ, RZ, R3, P0 ;  /* 0x000000ffff037224 */ /* 0x000fe200000e0603 */
        /* <DEDUP_REMOVED lines=16> */
.L_x_372:
[----:B------:R-:W-:Y:S02]  /*151b0*/  IMAD.MOV.U32 R13, RZ, RZ, R25 ;  /* 0x000000ffff0d7224 */ /* 0x000fe400078e0019 */
[----:B------:R-:W-:Y:S02]  /*151c0*/  IMAD.MOV.U32 R12, RZ, RZ, 0x3 ;  /* 0x00000003ff0c7424 */ /* 0x000fe400078e00ff */
[----:B------:R-:W-:-:S07]  /*151d0*/  IMAD.MOV.U32 R2, RZ, RZ, R14 ;  /* 0x000000ffff027224 */ /* 0x000fce00078e000e */
[----:B------:R-:W-:Y:S05]  /*151e0*/  WARPSYNC.COLLECTIVE R15, `(.L_x_373) ;  /* 0x000000000f087348 */ /* 0x000fea0003c00000 */
[----:B------:R0:W1:Y:S02]  /*151f0*/  SHFL.IDX P6, R14, R13, R12, R11 ;  /* 0x0000000c0d0e7389 */ /* 0x00006400000c000b */
[----:B01----:R-:W-:Y:S01]  /*15200*/  ENDCOLLECTIVE ;  /* 0x000000000000791b */ /* 0x003fe20003800000 */
.L_x_373:
        /* <DEDUP_REMOVED lines=18> */
.L_x_374:
[----:B------:R-:W-:Y:S02]  /*15330*/  IMAD.MOV.U32 R13, RZ, RZ, R25 ;  /* 0x000000ffff0d7224 */ /* 0x000fe400078e0019 */
[----:B------:R-:W-:Y:S01]  /*15340*/  IMAD.MOV.U32 R12, RZ, RZ, 0x4 ;  /* 0x00000004ff0c7424 */ /* 0x000fe200078e00ff */
[----:B------:R-:W-:-:S07]  /*15350*/  MOV R2, R14 ;  /* 0x0000000e00027202 */ /* 0x000fce0000000f00 */
[----:B------:R-:W-:Y:S05]  /*15360*/  WARPSYNC.COLLECTIVE R15, `(.L_x_375) ;  /* 0x000000000f087348 */ /* 0x000fea0003c00000 */
[----:B------:R0:W1:Y:S02]  /*15370*/  SHFL.IDX P6, R14, R13, R12, R11 ;  /* 0x0000000c0d0e7389 */ /* 0x00006400000c000b */
[----:B01----:R-:W-:Y:S01]  /*15380*/  ENDCOLLECTIVE ;  /* 0x000000000000791b */ /* 0x003fe20003800000 */
.L_x_375:
[----:B------:R-:W-:-:S05]  /*15390*/  IADD3 R2, P0, R2, R0, RZ ;  /* 0x0000000002027210 */ /* 0x000fca0007f1e0ff */
        /* <DEDUP_REMOVED lines=12> */
.L_x_376:
        /* <DEDUP_REMOVED lines=9> */
.L_x_286:
[----:B0-----:R0:W3:Y:S02]  /*154f0*/  SYNCS.PHASECHK.TRANS64.TRYWAIT P0, [R4+URZ+0x38860], R3 ;  /* 0x03886003040075a7 */ /* 0x0010e4000800017f */
[----:B---3--:R-:W-:Y:S05]  /*15500*/  @!P0 NANOSLEEP.SYNCS 0x989680 ;  /* 0x009896800000895d */ /* 0x008fea0003900000 */
[----:B------:R-:W3:Y:S02]  /*15510*/  @!P0 SYNCS.PHASECHK.TRANS64 P0, [R4+URZ+0x38860], R3 ;  /* 0x03886003040085a7 */ /* 0x000ee4000800007f */
[----:B---3--:R-:W-:Y:S05]  /*15520*/  @!P0 BRA `(.L_x_286) ;  /* 0xfffffffc00f08947 */ /* 0x008fea000383ffff */
[----:B------:R-:W-:Y:S05]  /*15530*/  BRA `(.L_x_378) ;  /* 0xffffffc400e07947 */ /* 0x000fea000383ffff */
.L_x_287:
[----:B------:R-:W-:Y:S01]  /*15540*/  BSSY B0, `(.L_x_379) ;  /* 0x0000008000007945 */ /* 0x000fe20003800000 */
[----:B------:R-:W-:Y:S01]  /*15550*/  IMAD.MOV.U32 R13, RZ, RZ, R25 ;  /* 0x000000ffff0d7224 */ /* 0x000fe200078e0019 */
[----:B------:R-:W-:Y:S01]  /*15560*/  MOV R12, RZ ;  /* 0x000000ff000c7202 */ /* 0x000fe20000000f00 */
[----:B------:R-:W-:Y:S02]  /*15570*/  IMAD.MOV.U32 R11, RZ, RZ, 0x181f ;  /* 0x0000181fff0b7424 */ /* 0x000fe400078e00ff */
[----:B------:R-:W-:-:S07]  /*15580*/  IMAD.MOV.U32 R15, RZ, RZ, -0x1 ;  /* 0xffffffffff0f7424 */ /* 0x000fce00078e00ff */
[----:B01----:R-:W-:Y:S05]  /*15590*/  WARPSYNC.COLLECTIVE R15, `(.L_x_380) ;  /* 0x000000000f087348 */ /* 0x003fea0003c00000 */
[----:B-1----:R1:W2:Y:S02]  /*155a0*/  SHFL.IDX P6, R14, R13, R12, R11 ;  /* 0x0000000c0d0e7389 */ /* 0x0022a400000c000b */
[----:B012---:R-:W-:Y:S01]  /*155b0*/  ENDCOLLECTIVE ;  /* 0x000000000000791b */ /* 0x007fe20003800000 */
.L_x_380:
[----:B------:R-:W-:Y:S05]  /*155c0*/  BSYNC B0 ;  /* 0x0000000000007941 */ /* 0x000fea0003800000 */
.L_x_379:
[----:B------:R-:W-:Y:S01]  /*155d0*/  IMAD.MOV.U32 R13, RZ, RZ, R24 ;  /* 0x000000ffff0d7224 */ /* 0x000fe200078e0018 */
[----:B------:R-:W-:Y:S01]  /*155e0*/  MOV R15, 0xffffffff ;  /* 0xffffffff000f7802 */ /* 0x000fe20000000f00 */
[----:B------:R-:W-:Y:S01]  /*155f0*/  IMAD.MOV.U32 R12, RZ, RZ, RZ ;  /* 0x000000ffff0c7224 */ /* 0x000fe200078e00ff */
[C---:B------:R-:W-:Y:S01]  /*15600*/  LOP3.LUT R0, R33.reuse, 0x40, RZ, 0xfc, !PT ;  /* 0x0000004021007812 */ /* 0x040fe200078efcff */
[----:B------:R-:W-:Y:S02]  /*15610*/  IMAD.MOV.U32 R11, RZ, RZ, 0x181f ;  /* 0x0000181fff0b7424 */ /* 0x000fe400078e00ff */
[----:B------:R-:W-:Y:S02]  /*15620*/  IMAD.MOV.U32 R3, RZ, RZ, R14 ;  /* 0x000000ffff037224 */ /* 0x000fe400078e000e */
[----:B------:R-:W-:-:S07]  /*15630*/  IMAD.SHL.U32 R8, R33, 0x2, RZ ;  /* 0x0000000221087824 */ /* 0x000fce00078e00ff */
[----:B------:R-:W-:Y:S05]  /*15640*/  WARPSYNC.COLLECTIVE R15, `(.L_x_381) ;  /* 0x000000000f087348 */ /* 0x000fea0003c00000 */
[----:B------:R0:W1:Y:S02]  /*15650*/  SHFL.IDX P6, R14, R13, R12, R11 ;  /* 0x0000000c0d0e7389 */ /* 0x00006400000c000b */
[----:B01----:R-:W-:Y:S01]  /*15660*/  ENDCOLLECTIVE ;  /* 0x000000000000791b */ /* 0x003fe20003800000 */
.L_x_381:
[----:B------:R-:W-:Y:S02]  /*15670*/  ULDC UR4, c[0x0][0x2f4] ;  /* 0x0000bd0000047ab9 */ /* 0x000fe40000000800 */
[----:B------:R-:W-:Y:S02]  /*15680*/  ISETP.GE.AND P3, PT, R33, UR4, PT ;  /* 0x0000000421007c0c */ /* 0x000fe4000bf66270 */
[----:B------:R-:W-:Y:S01]  /*15690*/  ISETP.GE.AND P2, PT, R0, UR4, PT ;  /* 0x0000000400007c0c */ /* 0x000fe2000bf46270 */
[----:B------:R-:W-:Y:S01]  /*156a0*/  IMAD R0, R7, 0x2, R22 ;  /* 0x0000000207007824 */ /* 0x000fe200078e0216 */
[----:B------:R-:W-:Y:S02]  /*156b0*/  ISETP.LT.OR P4, PT, R5, 0x1, P3 ;  /* 0x000000010500780c */ /* 0x000fe40001f81670 */
[----:B------:R-:W-:Y:S01]  /*156c0*/  ISETP.GE.AND P1, PT, R37, UR4, PT ;  /* 0x0000000425007c0c */ /* 0x000fe2000bf26270 */
[----:B------:R-:W-:Y:S02]  /*156d0*/  IMAD.MOV.U32 R13, RZ, RZ, R25 ;  /* 0x000000ffff0d7224 */ /* 0x000fe400078e0019 */
[----:B------:R-:W-:Y:S01]  /*156e0*/  IMAD.MOV.U32 R12, RZ, RZ, 0x1 ;  /* 0x00000001ff0c7424 */ /* 0x000fe200078e00ff */
[----:B------:R-:W-:-:S05]  /*156f0*/  IADD3 R2, P0, R14, R8, RZ ;  /* 0x000000080e027210 */ /* 0x000fca0007f1e0ff */
[----:B------:R-:W-:Y:S01]  /*15700*/  IMAD.X R3, RZ, RZ, R3, P0 ;  /* 0x000000ffff037224 */ /* 0x000fe200000e0603 */
[----:B------:R-:W-:-:S04]  /*15710*/  ISETP.LT.OR P0, PT, R5, 0x1, P2 ;  /* 0x000000010500780c */ /* 0x000fc80001701670 */
[----:B------:R-:W-:Y:S01]  /*15720*/  @!PT LDS RZ, [RZ] ;  /* 0x00000000fffff984 */ /* 0x000fe20000000800 */
[----:B------:R-:W-:Y:S01]  /*15730*/  @!PT LDS RZ, [RZ] ;  /* 0x00000000fffff984 */ /* 0x000fe20000000800 */
[----:B------:R-:W-:Y:S01]  /*15740*/  @!PT LDS RZ, [RZ] ;  /* 0x00000000fffff984 */ /* 0x000fe20000000800 */
[----:B------:R0:W-:Y:S01]  /*15750*/  LDGSTS.E.BYPASS.LTC128B.128 [R0+0x400], desc[UR36][R2.64], !P4 ;  /* 0x0040000002007fae */ /* 0x0001e2000e101d64 */
[----:B------:R-:W-:-:S08]  /*15760*/  ISETP.LT.OR P4, PT, R5, 0x1, P1 ;  /* 0x000000010500780c */ /* 0x000fd00000f81670 */
[----:B------:R0:W-:Y:S01]  /*15770*/  LDGSTS.E.BYPASS.LTC128B.128 [R0+0x2c00], desc[UR36][R2.64+0x80], !P0 ;  /* 0x02c0008002007fae */ /* 0x0001e2000c101d64 */
[----:B------:R-:W-:-:S13]  /*15780*/  ISETP.GE.AND P0, PT, R36, UR4, PT ;  /* 0x0000000424007c0c */ /* 0x000fda000bf06270 */
[----:B0-----:R-:W-:Y:S05]  /*15790*/  WARPSYNC.COLLECTIVE R15, `(.L_x_382) ;  /* 0x000000000f087348 */ /* 0x001fea0003c00000 */
[----:B------:R1:W2:Y:S02]  /*157a0*/  SHFL.IDX P6, R14, R13, R12, R11 ;  /* 0x0000000c0d0e7389 */ /* 0x0002a400000c000b */
[----:B012---:R-:W-:Y:S01]  /*157b0*/  ENDCOLLECTIVE ;  /* 0x000000000000791b */ /* 0x007fe20003800000 */
.L_x_382:
[----:B------:R-:W-:Y:S01]  /*157c0*/  @!PT LDS RZ, [RZ] ;  /* 0x00000000fffff984 */ /* 0x000fe20000000800 */
[----:B------:R-:W-:Y:S01]  /*157d0*/  @!PT LDS RZ, [RZ] ;  /* 0x00000000fffff984 */ /* 0x000fe20000000800 */
[----:B------:R-:W-:Y:S01]  /*157e0*/  @!PT LDS RZ, [RZ] ;  /* 0x00000000fffff984 */ /* 0x000fe20000000800 */
[----:B------:R0:W-:Y:S01]  /*157f0*/  LDGSTS.E.BYPASS.LTC128B.128 [R0+0x5400], desc[UR36][R2.64+0x100], !P4 ;  /* 0x0540010002007fae */ /* 0x0001e2000e101d64 */
[----:B------:R-:W-:Y:S02]  /*15800*/  ISETP.LT.OR P4, PT, R5, 0x1, P0 ;  /* 0x000000010500780c */ /* 0x000fe40000781670 */
[----:B------:R-:W-:-:S11]  /*15810*/  MOV R13, R24 ;  /* 0x00000018000d7202 */ /* 0x000fd60000000f00 */
[----:B------:R0:W-:Y:S01]  /*15820*/  LDGSTS.E.BYPASS.LTC128B.128 [R0+0x7c00], desc[UR36][R2.64+0x180], !P4 ;  /* 0x07c0018002007fae */ /* 0x0001e2000e101d64 */
[----:B------:R-:W-:-:S07]  /*15830*/  IMAD.MOV.U32 R7, RZ, RZ, R14 ;  /* 0x000000ffff077224 */ /* 0x000fce00078e000e */
[----:B0-----:R-:W-:Y:S05]  /*15840*/  WARPSYNC.COLLECTIVE R15, `(.L_x_383) ;  /* 0x000000000f087348 */ /* 0x001fea0003c00000 */
[----:B------:R1:W2:Y:S02]  /*15850*/  SHFL.IDX P6, R14, R13, R12, R11 ;  /* 0x0000000c0d0e7389 */ /* 0x0002a400000c000b */
[----:B012---:R-:W-:Y:S01]  /*15860*/  ENDCOLLECTIVE ;  /* 0x000000000000791b */ /* 0x007fe20003800000 */
.L_x_383:
[----:B------:R-:W-:Y:S02]  /*15870*/  IMAD.MOV.U32 R13, RZ, RZ, R25 ;  /* 0x000000ffff0d7224 */ /* 0x000fe400078e0019 */
[----:B------:R-:W-:Y:S01]  /*15880*/  IMAD.MOV.U32 R12, RZ, RZ, 0x2 ;  /* 0x00000002ff0c7424 */ /* 0x000fe200078e00ff */
[----:B------:R-:W-:-:S13]  /*15890*/  IADD3 R2, P4, R14, R8, RZ ;  /* 0x000000080e027210 */ /* 0x000fda0007f9e0ff */
[----:B------:R-:W-:Y:S05]  /*158a0*/  WARPSYNC.COLLECTIVE R15, `(.L_x_384) ;  /* 0x000000000f087348 */ /* 0x000fea0003c00000 */
[----:B------:R0:W1:Y:S02]  /*158b0*/  SHFL.IDX P6, R14, R13, R12, R11 ;  /* 0x0000000c0d0e7389 */ /* 0x00006400000c000b */
[----:B01----:R-:W-:Y:S01]  /*158c0*/  ENDCOLLECTIVE ;  /* 0x000000000000791b */ /* 0x003fe20003800000 */
.L_x_384:
        /* <DEDUP_REMOVED lines=12> */
.L_x_385:
        /* <DEDUP_REMOVED lines=14> */
.L_x_386:
        /* <DEDUP_REMOVED lines=12> */
.L_x_387:
        /* <DEDUP_REMOVED lines=14> */
.L_x_388:
        /* <DEDUP_REMOVED lines=12> */
.L_x_389:
        /* <DEDUP_REMOVED lines=9> */
.L_x_292:
[----:B------:R-:W-:Y:S01]  /*15d60*/  BSSY B0, `(.L_x_391) ;  /* 0x0000008000007945 */ /* 0x000fe20003800000 */
[----:B------:R-:W-:Y:S02]  /*15d70*/  IMAD.MOV.U32 R13, RZ, RZ, R16 ;  /* 0x000000ffff0d7224 */ /* 0x000fe400078e0010 */
[----:B------:R-:W-:Y:S02]  /*15d80*/  IMAD.MOV.U32 R12, RZ, RZ, RZ ;  /* 0x000000ffff0c7224 */ /* 0x000fe400078e00ff */
[----:B------:R-:W-:Y:S02]  /*15d90*/  IMAD.MOV.U32 R11, RZ, RZ, 0x1f ;  /* 0x0000001fff0b7424 */ /* 0x000fe400078e00ff */
[----:B------:R-:W-:-:S07]  /*15da0*/  IMAD.MOV.U32 R15, RZ, RZ, -0x1 ;  /* 0xffffffffff0f7424 */ /* 0x000fce00078e00ff */
[----:B0-----:R-:W-:Y:S05]  /*15db0*/  WARPSYNC.COLLECTIVE R15, `(.L_x_392) ;  /* 0x000000000f087348 */ /* 0x001fea0003c00000 */
[----:B------:R1:W2:Y:S02]  /*15dc0*/  SHFL.IDX P6, R14, R13, R12, R11 ;  /* 0x0000000c0d0e7389 */ /* 0x0002a400000c000b */
[----:B012---:R-:W-:Y:S01]  /*15dd0*/  ENDCOLLECTIVE ;  /* 0x000000000000791b */ /* 0x007fe20003800000 */
.L_x_392:
[----:B------:R-:W-:Y:S05]  /*15de0*/  BSYNC B0 ;  /* 0x0000000000007941 */ /* 0x000fea0003800000 */
.L_x_391:
[----:B------:R-:W-:Y:S01]  /*15df0*/  MOV R13, R16 ;  /* 0x00000010000d7202 */ /* 0x000fe20000000f00 */
[----:B------:R-:W-:Y:S02]  /*15e00*/  IMAD.MOV.U32 R12, RZ, RZ, 0x1 ;  /* 0x00000001ff0c7424 */ /* 0x000fe400078e00ff */
[----:B------:R-:W-:Y:S02]  /*15e10*/  IMAD.MOV.U32 R11, RZ, RZ, 0x1f ;  /* 0x0000001fff0b7424 */ /* 0x000fe400078e00ff */
[----:B------:R-:W-:Y:S02]  /*15e20*/  IMAD.MOV.U32 R15, RZ, RZ, -0x1 ;  /* 0xffffffffff0f7424 */ /* 0x000fe400078e00ff */
[----:B------:R-:W-:Y:S02]  /*15e30*/  IMAD.IADD R7, R19, 0x1, R8 ;  /* 0x0000000113077824 */ /* 0x000fe400078e0208 */
[----:B------:R-:W-:-:S07]  /*15e40*/  IMAD.MOV.U32 R5, RZ, RZ, R14 ;  /* 0x000000ffff057224 */ /* 0x000fce00078e000e */
[----:B------:R-:W-:Y:S05]  /*15e50*/  WARPSYNC.COLLECTIVE R15, `(.L_x_393) ;  /* 0x000000000f087348 */ /* 0x000fea0003c00000 */
[----:B------:R0:W1:Y:S02]  /*15e60*/  SHFL.IDX P6, R14, R13, R12, R11 ;  /* 0x0000000c0d0e7389 */ /* 0x00006400000c000b */
[----:B01----:R-:W-:Y:S01]  /*15e70*/  ENDCOLLECTIVE ;  /* 0x000000000000791b */ /* 0x003fe20003800000 */
.L_x_393:
[----:B------:R-:W-:Y:S02]  /*15e80*/  ULDC UR4, c[0x0][0xc3c] ;  /* 0x00030f0000047ab9 */ /* 0x000fe40000000800 */
[----:B------:R-:W-:-:S13]  /*15e90*/  ISETP.GE.OR P1, PT, R7, UR4, !P0 ;  /* 0x0000000407007c0c */ /* 0x000fda000c726670 */
[----:B------:R-:W0:Y:S01]  /*15ea0*/  @!P1 LDC.64 R2, c[0x0][0xc80] ;  /* 0x00032000ff029b82 */ /* 0x000e220000000a00 */
[----:B------:R-:W-:Y:S02]  /*15eb0*/  IMAD.MOV.U32 R4, RZ, RZ, RZ ;  /* 0x000000ffff047224 */ /* 0x000fe400078e00ff */
[----:B------:R-:W-:Y:S02]  /*15ec0*/  IMAD.MOV.U32 R11, RZ, RZ, RZ ;  /* 0x000000ffff0b7224 */ /* 0x000fe400078e00ff */
[----:B------:R-:W-:Y:S02]  /*15ed0*/  IMAD.MOV.U32 R0, RZ, RZ, R14 ;  /* 0x000000ffff007224 */ /* 0x000fe400078e000e */
[----:B0-----:R-:W-:-:S06]  /*15ee0*/  @!P1 IMAD.WIDE R2, R7, 0x4, R2 ;  /* 0x0000000407029825 */ /* 0x001fcc00078e0202 */
[----:B------:R-:W2:Y:S01]  /*15ef0*/  @!P1 LDG.E R2, desc[UR36][R2.64] ;  /* 0x0000002402029981 */ /* 0x000ea2000c1e1900 */
[C---:B------:R-:W-:Y:S02]  /*15f00*/  ISETP.GE.U32.AND P2, PT, R8.reuse, 0x2, PT ;  /* 0x000000020800780c */ /* 0x040fe40003f46070 */
[C---:B------:R-:W-:Y:S02]  /*15f10*/  ISETP.GE.U32.AND P3, PT, R8.reuse, 0x4, PT ;  /* 0x000000040800780c */ /* 0x040fe40003f66070 */
[C---:B------:R-:W-:Y:S02]  /*15f20*/  ISETP.GE.U32.AND P4, PT, R8.reuse, 0x8, PT ;  /* 0x000000080800780c */ /* 0x040fe40003f86070 */
[C---:B------:R-:W-:Y:S02]  /*15f30*/  ISETP.GE.U32.AND P5, PT, R8.reuse, 0x10, PT ;  /* 0x000000100800780c */ /* 0x040fe40003fa6070 */
[----:B--2---:R-:W-:Y:S02]  /*15f40*/  @!P1 MOV R4, R2 ;  /* 0x0000000200049202 */ /* 0x004fe40000000f00 */
[----:B------:R-:W-:-:S03]  /*15f50*/  ISETP.NE.AND P1, PT, R8, RZ, PT ;  /* 0x000000ff0800720c */ /* 0x000fc60003f25270 */
[----:B------:R-:W-:-:S10]  /*15f60*/  IMAD.MOV.U32 R13, RZ, RZ, R4 ;  /* 0x000000ffff0d7224 */ /* 0x000fd400078e0004 */
[----:B------:R-:W-:Y:S05]  /*15f70*/  WARPSYNC.COLLECTIVE R15, `(.L_x_394) ;  /* 0x000000000f087348 */ /* 0x000fea0003c00000 */
[----:B------:R0:W1:Y:S02]  /*15f80*/  SHFL.UP P6, R14, R13, R12, R11 ;  /* 0x0400000c0d0e7389 */ /* 0x00006400000c000b */
[----:B01----:R-:W-:Y:S01]  /*15f90*/  ENDCOLLECTIVE ;  /* 0x000000000000791b */ /* 0x003fe20003800000 */
.L_x_394:
[----:B------:R-:W-:Y:S01]  /*15fa0*/  IMAD.MOV.U32 R12, RZ, RZ, 0x2 ;  /* 0x00000002ff0c7424 */ /* 0x000fe200078e00ff */
[----:B------:R-:W-:-:S05]  /*15fb0*/  SEL R7, R14, RZ, P1 ;  /* 0x000000ff0e077207 */ /* 0x000fca0000800000 */
[----:B------:R-:W-:-:S04]  /*15fc0*/  IMAD.IADD R6, R4, 0x1, R7 ;  /* 0x0000000104067824 */ /* 0x000fc800078e0207 */
[----:B------:R-:W-:-:S07]  /*15fd0*/  IMAD.MOV.U32 R13, RZ, RZ, R6 ;  /* 0x000000ffff0d7224 */ /* 0x000fce00078e0006 */
[----:B------:R-:W-:Y:S05]  /*15fe0*/  WARPSYNC.COLLECTIVE R15, `(.L_x_395) ;  /* 0x000000000f087348 */ /* 0x000fea0003c00000 */
[----:B------:R0:W1:Y:S02]  /*15ff0*/  SHFL.UP P6, R14, R13, R12, R11 ;  /* 0x0400000c0d0e7389 */ /* 0x00006400000c000b */
[----:B01----:R-:W-:Y:S01]  /*16000*/  ENDCOLLECTIVE ;  /* 0x000000000000791b */ /* 0x003fe20003800000 */
.L_x_395:
[----:B------:R-:W-:Y:S01]  /*16010*/  IMAD.MOV.U32 R12, RZ, RZ, 0x4 ;  /* 0x00000004ff0c7424 */ /* 0x000fe200078e00ff */
[----:B------:R-:W-:-:S05]  /*16020*/  SEL R7, R14, RZ, P2 ;  /* 0x000000ff0e077207 */ /* 0x000fca0001000000 */
[----:B------:R-:W-:-:S05]  /*16030*/  IMAD.IADD R7, R6, 0x1, R7 ;  /* 0x0000000106077824 */ /* 0x000fca00078e0207 */
[----:B------:R-:W-:-:S07]  /*16040*/  MOV R13, R7 ;  /* 0x00000007000d7202 */ /* 0x000fce0000000f00 */
[----:B------:R-:W-:Y:S05]  /*16050*/  WARPSYNC.COLLECTIVE R15, `(.L_x_396) ;  /* 0x000000000f087348 */ /* 0x000fea0003c00000 */
[----:B------:R0:W1:Y:S02]  /*16060*/  SHFL.UP P6, R14, R13, R12, R11 ;  /* 0x0400000c0d0e7389 */ /* 0x00006400000c000b */
[----:B01----:R-:W-:Y:S01]  /*16070*/  ENDCOLLECTIVE ;  /* 0x000000000000791b */ /* 0x003fe20003800000 */
.L_x_396:
[----:B------:R-:W-:Y:S01]  /*16080*/  IMAD.MOV.U32 R12, RZ, RZ, 0x8 ;  /* 0x00000008ff0c7424 */ /* 0x000fe200078e00ff */
[----:B------:R-:W-:-:S05]  /*16090*/  SEL R2, R14, RZ, P3 ;  /* 0x000000ff0e027207 */ /* 0x000fca0001800000 */
[----:B------:R-:W-:-:S04]  /*160a0*/  IMAD.IADD R2, R7, 0x1, R2 ;  /* 0x0000000107027824 */ /* 0x000fc800078e0202 */
[----:B------:R-:W-:-:S07]  /*160b0*/  IMAD.MOV.U32 R13, RZ, RZ, R2 ;  /* 0x000000ffff0d7224 */ /* 0x000fce00078e0002 */
[----:B------:R-:W-:Y:S05]  /*160c0*/  WARPSYNC.COLLECTIVE R15, `(.L_x_397) ;  /* 0x000000000f087348 */ /* 0x000fea0003c00000 */
[----:B------:R0:W1:Y:S02]  /*160d0*/  SHFL.UP P6, R14, R13, R12, R11 ;  /* 0x0400000c0d0e7389 */ /* 0x00006400000c000b */
[----:B01----:R-:W-:Y:S01]  /*160e0*/  ENDCOLLECTIVE ;  /* 0x000000000000791b */ /* 0x003fe20003800000 */
.L_x_397:
[----:B------:R-:W-:Y:S02]  /*160f0*/  MOV R12, 0x10 ;  /* 0x00000010000c7802 */ /* 0x000fe40000000f00 */
[----:B------:R-:W-:-:S05]  /*16100*/  SEL R3, R14, RZ, P4 ;  /* 0x000000ff0e037207 */ /* 0x000fca0002000000 */
[----:B------:R-:W-:-:S04]  /*16110*/  IMAD.IADD R3, R2, 0x1, R3 ;  /* 0x0000000102037824 */ /* 0x000fc800078e0203 */
[----:B------:R-:W-:-:S07]  /*16120*/  IMAD.MOV.U32 R13, RZ, RZ, R3 ;  /* 0x000000ffff0d7224 */ /* 0x000fce00078e0003 */
[----:B------:R-:W-:Y:S05]  /*16130*/  WARPSYNC.COLLECTIVE R15, `(.L_x_398) ;  /* 0x000000000f087348 */ /* 0x000fea0003c00000 */
[----:B------:R0:W1:Y:S02]  /*16140*/  SHFL.UP P6, R14, R13, R12, R11 ;  /* 0x0400000c0d0e7389 */ /* 0x00006400000c000b */
[----:B01----:R-:W-:Y:S01]  /*16150*/  ENDCOLLECTIVE ;  /* 0x000000000000791b */ /* 0x003fe20003800000 */
.L_x_398:
[----:B------:R-:W-:Y:S02]  /*16160*/  IMAD.MOV.U32 R12, RZ, RZ, 0x1f ;  /* 0x0000001fff0c7424 */ /* 0x000fe400078e00ff */
[----:B------:R-:W-:Y:S01]  /*16170*/  IMAD.MOV.U32 R11, RZ, RZ, 0x1f ;  /* 0x0000001fff0b7424 */ /* 0x000fe200078e00ff */
[----:B------:R-:W-:-:S05]  /*16180*/  SEL R6, R14, RZ, P5 ;  /* 0x000000ff0e067207 */ /* 0x000fca0002800000 */
[----:B------:R-:W-:-:S04]  /*16190*/  IMAD.IADD R6, R3, 0x1, R6 ;  /* 0x0000000103067824 */ /* 0x000fc800078e0206 */
[----:B------:R-:W-:-:S07]  /*161a0*/  IMAD.MOV.U32 R13, RZ, RZ, R6 ;  /* 0x000000ffff0d7224 */ /* 0x000fce00078e0006 */
[----:B------:R-:W-:Y:S05]  /*161b0*/  WARPSYNC.COLLECTIVE R15, `(.L_x_399) ;  /* 0x000000000f087348 */ /* 0x000fea0003c00000 */
[----:B------:R0:W1:Y:S02]  /*161c0*/  SHFL.IDX P6, R14, R13, R12, R11 ;  /* 0x0000000c0d0e7389 */ /* 0x00006400000c000b */
[----:B01----:R-:W-:Y:S01]  /*161d0*/  ENDCOLLECTIVE ;  /* 0x000000000000791b */ /* 0x003fe20003800000 */
.L_x_399:
[----:B------:R-:W-:Y:S05]  /*161e0*/  BRA `(.L_x_400) ;  /* 0xffffffc000f87947 */ /* 0x000fea000383ffff */
.L_x_297:
[----:B------:R-:W-:Y:S01]  /*161f0*/  BSSY B0, `(.L_x_401) ;  /* 0x0000008000007945 */ /* 0x000fe20003800000 */
[----:B-----5:R-:W-:Y:S01]  /*16200*/  IMAD.MOV.U32 R13, RZ, RZ, R4 ;  /* 0x000000ffff0d7224 */ /* 0x020fe200078e0004 */
[----:B------:R-:W-:Y:S01]  /*16210*/  MOV R11, RZ ;  /* 0x000000ff000b7202 */ /* 0x000fe20000000f00 */
[----:B------:R-:W-:Y:S02]  /*16220*/  IMAD.MOV.U32 R12, RZ, RZ, 0x1 ;  /* 0x00000001ff0c7424 */ /* 0x000fe400078e00ff */
[----:B------:R-:W-:-:S07]  /*16230*/  IMAD.MOV.U32 R15, RZ, RZ, -0x1 ;  /* 0xffffffffff0f7424 */ /* 0x000fce00078e00ff */
[----:B01----:R-:W-:Y:S05]  /*16240*/  WARPSYNC.COLLECTIVE R15, `(.L_x_402) ;  /* 0x000000000f087348 */ /* 0x003fea0003c00000 */
[----:B------:R2:W3:Y:S02]  /*16250*/  SHFL.UP P6, R14, R13, R12, R11 ;  /* 0x0400000c0d0e7389 */ /* 0x0004e400000c000b */
[----:B0123--:R-:W-:Y:S01]  /*16260*/  ENDCOLLECTIVE ;  /* 0x000000000000791b */ /* 0x00ffe20003800000 */
.L_x_402:
[----:B------:R-:W-:Y:S05]  /*16270*/  BSYNC B0 ;  /* 0x0000000000007941 */ /* 0x000fea0003800000 */
.L_x_401:
[----:B------:R-:W-:Y:S01]  /*16280*/  SEL R13, R14, RZ, P1 ;  /* 0x000000ff0e0d7207 */ /* 0x000fe20000800000 */
[----:B------:R-:W-:Y:S02]  /*16290*/  IMAD.MOV.U32 R12, RZ, RZ, 0x2 ;  /* 0x00000002ff0c7424 */ /* 0x000fe400078e00ff */
[----:B------:R-:W-:Y:S02]  /*162a0*/  IMAD.MOV.U32 R11, RZ, RZ, RZ ;  /* 0x000000ffff0b7224 */ /* 0x000fe400078e00ff */
[----:B------:R-:W-:Y:S02]  /*162b0*/  IMAD.IADD R13, R4, 0x1, R13 ;  /* 0x00000001040d7824 */ /* 0x000fe400078e020d */
[----:B------:R-:W-:-:S07]  /*162c0*/  IMAD.MOV.U32 R15, RZ, RZ, -0x1 ;  /* 0xffffffffff0f7424 */ /* 0x000fce00078e00ff */
[----:B------:R-:W-:Y:S05]  /*162d0*/  WARPSYNC.COLLECTIVE R15, `(.L_x_403) ;  /* 0x000000000f087348 */ /* 0x000fea0003c00000 */
[----:B------:R0:W1:Y:S02]  /*162e0*/  SHFL.UP P6, R14, R13, R12, R11 ;  /* 0x0400000c0d0e7389 */ /* 0x00006400000c000b */
[----:B01----:R-:W-:Y:S01]  /*162f0*/  ENDCOLLECTIVE ;  /* 0x000000000000791b */ /* 0x003fe20003800000 */
.L_x_403:
[----:B------:R-:W-:Y:S01]  /*16300*/  IMAD.MOV.U32 R12, RZ, RZ, 0x4 ;  /* 0x00000004ff0c7424 */ /* 0x000fe200078e00ff */
[----:B------:R-:W-:-:S05]  /*16310*/  SEL R0, R14, RZ, P2 ;  /* 0x000000ff0e007207 */ /* 0x000fca0001000000 */
[----:B------:R-:W-:-:S05]  /*16320*/  IMAD.IADD R0, R13, 0x1, R0 ;  /* 0x000000010d007824 */ /* 0x000fca00078e0200 */
[----:B------:R-:W-:-:S07]  /*16330*/  MOV R13, R0 ;  /* 0x00000000000d7202 */ /* 0x000fce0000000f00 */
[----:B------:R-:W-:Y:S05]  /*16340*/  WARPSYNC.COLLECTIVE R15, `(.L_x_404) ;  /* 0x000000000f087348 */ /* 0x000fea0003c00000 */
[----:B------:R0:W1:Y:S02]  /*16350*/  SHFL.UP P6, R14, R13, R12, R11 ;  /* 0x0400000c0d0e7389 */ /* 0x00006400000c000b */
[----:B01----:R-:W-:Y:S01]  /*16360*/  ENDCOLLECTIVE ;  /* 0x000000000000791b */ /* 0x003fe20003800000 */
.L_x_404:
[----:B------:R-:W-:Y:S01]  /*16370*/  IMAD.MOV.U32 R12, RZ, RZ, 0x8 ;  /* 0x00000008ff0c7424 */ /* 0x000fe200078e00ff */
[----:B------:R-:W-:-:S05]  /*16380*/  SEL R3, R14, RZ, P3 ;  /* 0x000000ff0e037207 */ /* 0x000fca0001800000 */
[----:B------:R-:W-:-:S04]  /*16390*/  IMAD.IADD R2, R0, 0x1, R3 ;  /* 0x0000000100027824 */ /* 0x000fc800078e0203 */
[----:B------:R-:W-:-:S07]  /*163a0*/  IMAD.MOV.U32 R13, RZ, RZ, R2 ;  /* 0x000000ffff0d7224 */ /* 0x000fce00078e0002 */
[----:B------:R-:W-:Y:S05]  /*163b0*/  WARPSYNC.COLLECTIVE R15, `(.L_x_405) ;  /* 0x000000000f087348 */ /* 0x000fea0003c00000 */
[----:B------:R0:W1:Y:S02]  /*163c0*/  SHFL.UP P6, R14, R13, R12, R11 ;  /* 0x0400000c0d0e7389 */ /* 0x00006400000c000b */
[----:B01----:R-:W-:Y:S01]  /*163d0*/  ENDCOLLECTIVE ;  /* 0x000000000000791b */ /* 0x003fe20003800000 */
.L_x_405:
[----:B------:R-:W-:Y:S02]  /*163e0*/  MOV R12, 0x10 ;  /* 0x00000010000c7802 */ /* 0x000fe40000000f00 */
[----:B------:R-:W-:-:S05]  /*163f0*/  SEL R3, R14, RZ, P4 ;  /* 0x000000ff0e037207 */ /* 0x000fca0002000000 */
[----:B------:R-:W-:-:S04]  /*16400*/  IMAD.IADD R3, R2, 0x1, R3 ;  /* 0x0000000102037824 */ /* 0x000fc800078e0203 */
[----:B------:R-:W-:-:S07]  /*16410*/  IMAD.MOV.U32 R13, RZ, RZ, R3 ;  /* 0x000000ffff0d7224 */ /* 0x000fce00078e0003 */
[----:B------:R-:W-:Y:S05]  /*16420*/  WARPSYNC.COLLECTIVE R15, `(.L_x_406) ;  /* 0x000000000f087348 */ /* 0x000fea0003c00000 */
[----:B------:R0:W1:Y:S02]  /*16430*/  SHFL.UP P6, R14, R13, R12, R11 ;  /* 0x0400000c0d0e7389 */ /* 0x00006400000c000b */
[----:B01----:R-:W-:Y:S01]  /*16440*/  ENDCOLLECTIVE ;  /* 0x000000000000791b */ /* 0x003fe20003800000 */
.L_x_406:
        /* <DEDUP_REMOVED lines=8> */
.L_x_407:
[----:B------:R-:W-:Y:S05]  /*164d0*/  BRA `(.L_x_408) ;  /* 0xffffffc000d87947 */ /* 0x000fea000383ffff */
.L_x_299:
[----:B------:R-:W-:Y:S01]  /*164e0*/  BSSY B0, `(.L_x_409) ;  /* 0x0000006000007945 */ /* 0x000fe20003800000 */
[----:B------:R-:W-:Y:S01]  /*164f0*/  PLOP3.LUT P6, PT, P6, PT, PT, 0x8, 0x0 ;  /* 0x000000000000781c */ /* 0x000fe200037ce170 */
[----:B------:R-:W-:-:S12]  /*16500*/  IMAD.MOV.U32 R15, RZ, RZ, -0x1 ;  /* 0xffffffffff0f7424 */ /* 0x000fd800078e00ff */
[----:B0-----:R-:W-:Y:S05]  /*16510*/  WARPSYNC.COLLECTIVE R15, `(.L_x_410) ;  /* 0x000000000f087348 */ /* 0x001fea0003c00000 */
[----:B------:R-:W-:Y:S01]  /*16520*/  VOTE.ANY R14, PT, P6 ;  /* 0x00000000000e7806 */ /* 0x000fe200030e0100 */
[----:B0-----:R-:W-:Y:S06]  /*16530*/  ENDCOLLECTIVE ;  /* 0x000000000000791b */ /* 0x001fec0003800000 */
.L_x_410:
[----:B------:R-:W-:Y:S05]  /*16540*/  BSYNC B0 ;  /* 0x0000000000007941 */ /* 0x000fea0003800000 */
.L_x_409:
[----:B------:R-:W-:Y:S01]  /*16550*/  IMAD.MOV.U32 R2, RZ, RZ, R14 ;  /* 0x000000ffff027224 */ /* 0x000fe200078e000e */
[----:B------:R-:W-:Y:S01]  /*16560*/  MOV R13, R4 ;  /* 0x00000004000d7202 */ /* 0x000fe20000000f00 */
[----:B------:R-:W-:Y:S02]  /*16570*/  IMAD.MOV.U32 R11, RZ, RZ, 0x1f ;  /* 0x0000001fff0b7424 */ /* 0x000fe400078e00ff */
[----:B------:R-:W0:Y:S01]  /*16580*/  POPC R0, R2 ;  /* 0x0000000200007309 */ /* 0x000e220000000000 */
[----:B------:R-:W-:Y:S02]  /*16590*/  IMAD.MOV.U32 R15, RZ, RZ, -0x1 ;  /* 0xffffffffff0f7424 */ /* 0x000fe400078e00ff */
[----:B0-----:R-:W-:-:S07]  /*165a0*/  IMAD.MOV.U32 R12, RZ, RZ, R0 ;  /* 0x000000ffff0c7224 */ /* 0x001fce00078e0000 */
[----:B------:R-:W-:Y:S05]  /*165b0*/  WARPSYNC.COLLECTIVE R15, `(.L_x_411) ;  /* 0x000000000f087348 */ /* 0x000fea0003c00000 */
[----:B------:R0:W1:Y:S02]  /*165c0*/  SHFL.IDX P6, R14, R13, R12, R11 ;  /* 0x0000000c0d0e7389 */ /* 0x00006400000c000b */
[----:B01----:R-:W-:Y:S01]  /*165d0*/  ENDCOLLECTIVE ;  /* 0x000000000000791b */ /* 0x003fe20003800000 */
.L_x_411:
[----:B------:R-:W-:Y:S01]  /*165e0*/  IMAD.MOV.U32 R4, RZ, RZ, R14 ;  /* 0x000000ffff047224 */ /* 0x000fe200078e000e */
[----:B------:R-:W-:Y:S06]  /*165f0*/  BRA `(.L_x_412) ;  /* 0xffffffc000c87947 */ /* 0x000fec000383ffff */
.L_x_301:
[----:B------:R-:W-:Y:S01]  /*16600*/  BSSY B0, `(.L_x_413) ;  /* 0x0000007000007945 */ /* 0x000fe20003800000 */
[----:B------:R-:W-:Y:S01]  /*16610*/  IMAD.MOV.U32 R13, RZ, RZ, R6 ;  /* 0x000000ffff0d7224 */ /* 0x000fe200078e0006 */
[----:B------:R-:W-:Y:S01]  /*16620*/  MOV R15, 0xffffffff ;  /* 0xffffffff000f7802 */ /* 0x000fe20000000f00 */
[----:B------:R-:W-:-:S07]  /*16630*/  IMAD.MOV.U32 R11, RZ, RZ, 0x1f ;  /* 0x0000001fff0b7424 */ /* 0x000fce00078e00ff */
[----:B012---:R-:W-:Y:S05]  /*16640*/  WARPSYNC.COLLECTIVE R15, `(.L_x_414) ;  /* 0x000000000f087348 */ /* 0x007fea0003c00000 */
[----:B------:R3:W4:Y:S02]  /*16650*/  SHFL.IDX P6, R14, R13, R12, R11 ;  /* 0x0000000c0d0e7389 */ /* 0x00072400000c000b */
[----:B01234-:R-:W-:Y:S01]  /*16660*/  ENDCOLLECTIVE ;  /* 0x000000000000791b */ /* 0x01ffe20003800000 */
.L_x_414:
[----:B------:R-:W-:Y:S05]  /*16670*/  BSYNC B0 ;  /* 0x0000000000007941 */ /* 0x000fea0003800000 */
.L_x_413:
[----:B------:R-:W-:Y:S05]  /*16680*/  BRA `(.L_x_300) ;  /* 0xffffffc000c07947 */ /* 0x000fea000383ffff */
.L_x_305:
[----:B0-----:R0:W3:Y:S02]  /*16690*/  SYNCS.PHASECHK.TRANS64.TRYWAIT P0, [R4+URZ+0x38820], R0 ;  /* 0x03882000040075a7 */ /* 0x0010e4000800017f */
[----:B---3--:R-:W-:Y:S05]  /*166a0*/  @!P0 NANOSLEEP.SYNCS 0x989680 ;  /* 0x009896800000895d */ /* 0x008fea0003900000 */
[----:B------:R-:W3:Y:S02]  /*166b0*/  @!P0 SYNCS.PHASECHK.TRANS64 P0, [R4+URZ+0x38820], R0 ;  /* 0x03882000040085a7 */ /* 0x000ee4000800007f */
[----:B---3--:R-:W-:Y:S05]  /*166c0*/  @!P0 BRA `(.L_x_305) ;  /* 0xfffffffc00f08947 */ /* 0x008fea000383ffff */
[----:B------:R-:W-:Y:S05]  /*166d0*/  BRA `(.L_x_415) ;  /* 0xffffffc400ac7947 */ /* 0x000fea000383ffff */
.L_x_306:
[----:B------:R-:W3:Y:S01]  /*166e0*/  S2R R2, SR_TID.X ;  /* 0x0000000000027919 */ /* 0x000ee20000002100 */
[----:B------:R-:W-:Y:S01]  /*166f0*/  BSSY B0, `(.L_x_416) ;  /* 0x000000a000007945 */ /* 0x000fe20003800000 */
[----:B------:R-:W-:Y:S02]  /*16700*/  IMAD.MOV.U32 R12, RZ, RZ, RZ ;  /* 0x000000ffff0c7224 */ /* 0x000fe400078e00ff */
[----:B------:R-:W-:Y:S02]  /*16710*/  IMAD.MOV.U32 R11, RZ, RZ, 0x1f ;  /* 0x0000001fff0b7424 */ /* 0x000fe400078e00ff */
[----:B------:R-:W-:Y:S01]  /*16720*/  IMAD.MOV.U32 R15, RZ, RZ, -0x1 ;  /* 0xffffffffff0f7424 */ /* 0x000fe200078e00ff */
[----:B---3--:R-:W-:-:S04]  /*16730*/  SHF.R.U32.HI R2, RZ, 0x5, R2 ;  /* 0x00000005ff027819 */ /* 0x008fc80000011602 */
[----:B------:R-:W-:-:S05]  /*16740*/  LOP3.LUT R2, R2, 0x3, RZ, 0xc0, !PT ;  /* 0x0000000302027812 */ /* 0x000fca00078ec0ff */
[----:B------:R-:W-:-:S07]  /*16750*/  IMAD.MOV.U32 R13, RZ, RZ, R2 ;  /* 0x000000ffff0d7224 */ /* 0x000fce00078e0002 */
[----:B012---:R-:W-:Y:S05]  /*16760*/  WARPSYNC.COLLECTIVE R15, `(.L_x_417) ;  /* 0x000000000f087348 */ /* 0x007fea0003c00000 */
[----:B------:R3:W4:Y:S02]  /*16770*/  SHFL.IDX P6, R14, R13, R12, R11 ;  /* 0x0000000c0d0e7389 */ /* 0x00072400000c000b */
[----:B01234-:R-:W-:Y:S01]  /*16780*/  ENDCOLLECTIVE ;  /* 0x000000000000791b */ /* 0x01ffe20003800000 */
.L_x_417:
[----:B------:R-:W-:Y:S05]  /*16790*/  BSYNC B0 ;  /* 0x0000000000007941 */ /* 0x000fea0003800000 */
.L_x_416:
[----:B------:R-:W-:Y:S05]  /*167a0*/  BRA `(.L_x_418) ;  /* 0xffffffc400947947 */ /* 0x000fea000383ffff */
.L_x_309:
[----:B------:R-:W-:Y:S01]  /*167b0*/  BSSY B1, `(.L_x_419) ;  /* 0x0000006000017945 */ /* 0x000fe20003800000 */
[----:B------:R-:W-:-:S07]  /*167c0*/  IMAD.MOV.U32 R15, RZ, RZ, -0x1 ;  /* 0xffffffffff0f7424 */ /* 0x000fce00078e00ff */
[----:B012---:R-:W-:Y:S05]  /*167d0*/  WARPSYNC.COLLECTIVE R15, `(.L_x_420) ;  /* 0x000000000f0c7348 */ /* 0x007fea0003c00000 */
[----:B------:R-:W-:Y:S02]  /*167e0*/  ELECT P6, UR62, PT ;  /* 0x00000000003e782f */ /* 0x000fe400038c0000 */
[----:B------:R-:W-:Y:S01]  /*167f0*/  MOV R14, UR62 ;  /* 0x0000003e000e7c02 */ /* 0x000fe20008000f00 */
[----:B012---:R-:W-:Y:S10]  /*16800*/  ENDCOLLECTIVE ;  /* 0x000000000000791b */ /* 0x007ff40003800000 */
.L_x_420:
[----:B------:R-:W-:Y:S05]  /*16810*/  BSYNC B1 ;  /* 0x0000000000017941 */ /* 0x000fea0003800000 */
.L_x_419:
[----:B------:R-:W-:Y:S05]  /*16820*/  BRA `(.L_x_421) ;  /* 0xffffffc4008c7947 */ /* 0x000fea000383ffff */
.L_x_311:
[----:B0-----:R0:W3:Y:S02]  /*16830*/  SYNCS.PHASECHK.TRANS64.TRYWAIT P1, [R5+URZ+0x38840], R0 ;  /* 0x03884000050075a7 */ /* 0x0010e4000802017f */
[----:B---3--:R-:W-:Y:S05]  /*16840*/  @!P1 NANOSLEEP.SYNCS 0x989680 ;  /* 0x009896800000995d */ /* 0x008fea0003900000 */
[----:B------:R-:W3:Y:S02]  /*16850*/  @!P1 SYNCS.PHASECHK.TRANS64 P1, [R5+URZ+0x38840], R0 ;  /* 0x03884000050095a7 */ /* 0x000ee4000802007f */
[----:B---3--:R-:W-:Y:S05]  /*16860*/  @!P1 BRA `(.L_x_311) ;  /* 0xfffffffc00f09947 */ /* 0x008fea000383ffff */
[----:B------:R-:W-:Y:S05]  /*16870*/  BRA `(.L_x_422) ;  /* 0xffffffc400b47947 */ /* 0x000fea000383ffff */
.L_x_313:
[----:B---3--:R3:W4:Y:S02]  /*16880*/  SYNCS.PHASECHK.TRANS64.TRYWAIT P1, [R27+URZ+0x38840], R2 ;  /* 0x038840021b0075a7 */ /* 0x008724000802017f */
[----:B----4-:R-:W-:Y:S05]  /*16890*/  @!P1 NANOSLEEP.SYNCS 0x989680 ;  /* 0x009896800000995d */ /* 0x010fea0003900000 */
[----:B------:R-:W4:Y:S02]  /*168a0*/  @!P1 SYNCS.PHASECHK.TRANS64 P1, [R27+URZ+0x38840], R2 ;  /* 0x038840021b0095a7 */ /* 0x000f24000802007f */
[----:B----4-:R-:W-:Y:S05]  /*168b0*/  @!P1 BRA `(.L_x_313) ;  /* 0xfffffffc00f09947 */ /* 0x010fea000383ffff */
[----:B------:R-:W-:Y:S05]  /*168c0*/  BRA `(.L_x_423) ;  /* 0xffffffc400c07947 */ /* 0x000fea000383ffff */
.L_x_315:
[----:B----4-:R4:W0:Y:S02]  /*168d0*/  SYNCS.PHASECHK.TRANS64.TRYWAIT P1, [R5+URZ+0x38860], R0 ;  /* 0x03886000050075a7 */ /* 0x010824000802017f */
[----:B0-----:R-:W-:Y:S05]  /*168e0*/  @!P1 NANOSLEEP.SYNCS 0x989680 ;  /* 0x009896800000995d */ /* 0x001fea0003900000 */
[----:B------:R-:W0:Y:S02]  /*168f0*/  @!P1 SYNCS.PHASECHK.TRANS64 P1, [R5+URZ+0x38860], R0 ;  /* 0x03886000050095a7 */ /* 0x000e24000802007f */
[----:B0-----:R-:W-:Y:S05]  /*16900*/  @!P1 BRA `(.L_x_315) ;  /* 0xfffffffc00f09947 */ /* 0x001fea000383ffff */
[----:B------:R-:W-:Y:S05]  /*16910*/  BRA `(.L_x_424) ;  /* 0xffffffc400bc7947 */ /* 0x000fea000383ffff */
.L_x_425:
        /* <DEDUP_REMOVED lines=14> */
.L_x_3294:


//--------------------- .text._ZN7cutlass13device_kernelIN5flash11enable_sm90INS1_16FlashAttnFwdSm90INS1_25CollectiveMainloopFwdSm90ILi2EN4cute5tupleIJNS5_1CILi1EEES8_S8_EEENS6_IJNS7_ILi128EEENS7_ILi80EEENS7_ILi256EEEEEELi256ENS_10bfloat16_tEfNS_4arch4Sm90ELb0ELb0ELb0ELb1ELb1ELb1ELb0ELb1ELb1ELb1ELb0ELb0EEENS1_21CollectiveEpilogueFwdINS6_IJSA_SC_SB_EEES9_SE_SG_Li256ELb1ELb1ELb0ELb0EEENS1_36VarlenDynamicPersistentTileSchedulerILi128ELi80ELi256ELi128ELb0ELb1ELb1ELb0ELb1ELb1EEEEEEEEEvNT_6ParamsE --------------------------
	.section	.text._ZN7cutlass13device_kernelIN5flash11enable_sm90INS1_16FlashAttnFwdSm90INS1_25CollectiveMainloopFwdSm90ILi2EN4cute5tupleIJNS5_1CILi1EEES8_S8_EEENS6_IJNS7_ILi128EEENS7_ILi80EEENS7_ILi256EEEEEELi256ENS_10bfloat16_tEfNS_4arch4Sm90ELb0ELb0ELb0ELb1ELb1ELb1ELb0ELb1ELb1ELb1ELb0ELb0EEENS1_21CollectiveEpilogueFwdINS6_IJSA_SC_SB_EEES9_SE_SG_Li256ELb1ELb1ELb0ELb0EEENS1_36VarlenDynamicPersistentTileSchedulerILi128ELi80ELi256ELi128ELb0ELb1ELb1ELb0ELb1ELb1EEEEEEEEEvNT_6ParamsE,"ax",@progbits
	.align	128
.text._ZN7cutlass13device_kernelIN5flash11enable_sm90INS1_16FlashAttnFwdSm90INS1_25CollectiveMainloopFwdSm90ILi2EN4cute5tupleIJNS5_1CILi1EEES8_S8_EEENS6_IJNS7_ILi128EEENS7_ILi80EEENS7_ILi256EEEEEELi256ENS_10bfloat16_tEfNS_4arch4Sm90ELb0ELb0ELb0ELb1ELb1ELb1ELb0ELb1ELb1ELb1ELb0ELb0EEENS1_21CollectiveEpilogueFwdINS6_IJSA_SC_SB_EEES9_SE_SG_Li256ELb1ELb1ELb0ELb0EEENS1_36VarlenDynamicPersistentTileSchedulerILi128ELi80ELi256ELi128ELb0ELb1ELb1ELb0ELb1ELb1EEEEEEEEEvNT_6ParamsE:
        .type           _ZN7cutlass13device_kernelIN5flash11enable_sm90INS1_16FlashAttnFwdSm90INS1_25CollectiveMainloopFwdSm90ILi2EN4cute5tupleIJNS5_1CILi1EEES8_S8_EEENS6_IJNS7_ILi128EEENS7_ILi80EEENS7_ILi256EEEEEELi256ENS_10bfloat16_tEfNS_4arch4Sm90ELb0ELb0ELb0ELb1ELb1ELb1ELb0ELb1ELb1ELb1ELb0ELb0EEENS1_21CollectiveEpilogueFwdINS6_IJSA_SC_SB_EEES9_SE_SG_Li256ELb1ELb1ELb0ELb0EEENS1_36VarlenDynamicPersistentTileSchedulerILi128ELi80ELi256ELi128ELb0ELb1ELb1ELb0ELb1ELb1EEEEEEEEEvNT_6ParamsE,@function
        .size           _ZN7cutlass13device_kernelIN5flash11enable_sm90INS1_16FlashAttnFwdSm90INS1_25CollectiveMainloopFwdSm90ILi2EN4cute5tupleIJNS5_1CILi1EEES8_S8_EEENS6_IJNS7_ILi128EEENS7_ILi80EEENS7_ILi256EEEEEELi256ENS_10bfloat16_tEfNS_4arch4Sm90ELb0ELb0ELb0ELb1ELb1ELb1ELb0ELb1ELb1ELb1ELb0ELb0EEENS1_21CollectiveEpilogueFwdINS6_IJSA_SC_SB_EEES9_SE_SG_Li256ELb1ELb1ELb0ELb0EEENS1_36VarlenDynamicPersistentTileSchedulerILi128ELi80ELi256ELi128ELb0ELb1ELb1ELb0ELb1ELb1EEEEEEEEEvNT_6ParamsE,(.L_x_3295 - _ZN7cutlass13device_kernelIN5flash11enable_sm90INS1_16FlashAttnFwdSm90INS1_25CollectiveMainloopFwdSm90ILi2EN4cute5tupleIJNS5_1CILi1EEES8_S8_EEENS6_IJNS7_ILi128EEENS7_ILi80EEENS7_ILi256EEEEEELi256ENS_10bfloat16_tEfNS_4arch4Sm90ELb0ELb0ELb0ELb1ELb1ELb1ELb0ELb1ELb1ELb1ELb0ELb0EEENS1_21CollectiveEpilogueFwdINS6_IJSA_SC_SB_EEES9_SE_SG_Li256ELb1ELb1ELb0ELb0EEENS1_36VarlenDynamicPersistentTileSchedulerILi128ELi80ELi256ELi128ELb0ELb1ELb1ELb0ELb1ELb1EEEEEEEEEvNT_6ParamsE)
        .other          _ZN7cutlass13device_kernelIN5flash11enable_sm90INS1_16FlashAttnFwdSm90INS1_25CollectiveMainloopFwdSm90ILi2EN4cute5tupleIJNS5_1CILi1EEES8_S8_EEENS6_IJNS7_ILi128EEENS7_ILi80EEENS7_ILi256EEEEEELi256ENS_10bfloat16_tEfNS_4arch4Sm90ELb0ELb0ELb0ELb1ELb1ELb1ELb0ELb1ELb1ELb1ELb0ELb0EEENS1_21CollectiveEpilogueFwdINS6_IJSA_SC_SB_EEES9_SE_SG_Li256ELb1ELb1ELb0ELb0EEENS1_36VarlenDynamicPersistentTileSchedulerILi128ELi80ELi256ELi128ELb0ELb1ELb1ELb0ELb1ELb1EEEEEEEEEvNT_6ParamsE,@"STO_CUDA_ENTRY STV_DEFAULT"
_ZN7cutlass13device_kernelIN5flash11enable_sm90INS1_16FlashAttnFwdSm90INS1_25CollectiveMainloopFwdSm90ILi2EN4cute5tupleIJNS5_1CILi1EEES8_S8_EEENS6_IJNS7_ILi128EEENS7_ILi80EEENS7_ILi256EEEEEELi256ENS_10bfloat16_tEfNS_4arch4Sm90ELb0ELb0ELb0ELb1ELb1ELb1ELb0ELb1ELb1ELb1ELb0ELb0EEENS1_21CollectiveEpilogueFwdINS6_IJSA_SC_SB_EEES9_SE_SG_Li256ELb1ELb1ELb0ELb0EEENS1_36VarlenDynamicPersistentTileSchedulerILi128ELi80ELi256ELi128ELb0ELb1ELb1ELb0ELb1ELb1EEEEEEEEEvNT_6ParamsE:
[----:B------:R-:W0:Y:S02]  /*0000*/  LDC R1, c[0x0][0x28] ;  /* 0x00000a00ff017b82 */ /* 0x000e240000000800 */
[----:B0-----:R-:W-:Y:S01]  /*0010*/  VIADD R1, R1, 0xffffff80 ;  /* 0xffffff8001017836 */ /* 0x001fe20000000000 */
[----:B------:R-:W0:Y:S01]  /*0020*/  S2R R0, SR_TID.X ;  /* 0x0000000000007919 */ /* 0x000e220000002100 */
[----:B------:R-:W-:Y:S01]  /*0030*/  ELECT P0, URZ, PT ;  /* 0x00000000003f782f */ /* 0x000fe20003800000 */
[----:B------:R-:W-:Y:S01]  /*0040*/  BSSY B0, `(.L_x_426) ;  /* 0x000000e000007945 */ /* 0x000fe20003800000 */
[----:B0-----:R-:W-:-:S05]  /*0050*/  SHF.R.U32.HI R2, RZ, 0x5, R0 ;  /* 0x00000005ff027819 */ /* 0x001fca0000011600 */
[----:B------:R-:W0:Y:S02]  /*0060*/  SHFL.IDX PT, R3, R2, RZ, 0x1f ;  /* 0x00001fff02037589 */ /* 0x000e2400000e0000 */
[----:B0-----:R-:W-:Y:S02]  /*0070*/  ISETP.EQ.AND P0, PT, R3, RZ, P0 ;  /* 0x000000ff0300720c */ /* 0x001fe40000702270 */
[----:B------:R-:W-:-:S11]  /*0080*/  SHF.R.U32.HI R3, RZ, 0x7, R0 ;  /* 0x00000007ff037819 */ /* 0x000fd60000011600 */
[----:B------:R-:W-:Y:S05]  /*0090*/  @!P0 BRA `(.L_x_427) ;  /* 0x0000000000208947 */ /* 0x000fea0003800000 */
[----:B------:R-:W-:Y:S02]  /*00a0*/  ULDC.64 UR4, c[0x0][0x198] ;  /* 0x0000660000047ab9 */ /* 0x000fe40000000a00 */
[----:B------:R-:W-:Y:S02]  /*00b0*/  UIADD3 UR6, UP0, UR4, 0x570, URZ ;  /* 0x0000057004067890 */ /* 0x000fe4000ff1e03f */
[----:B------:R-:W-:Y:S02]  /*00c0*/  UIADD3 UR4, UP1, UR4, 0x670, URZ ;  /* 0x0000067004047890 */ /* 0x000fe4000ff3e03f */
[----:B------:R-:W-:Y:S02]  /*00d0*/  UIADD3.X UR7, URZ, UR5, URZ, UP0, !UPT ;  /* 0x000000053f077290 */ /* 0x000fe400087fe43f */
[----:B------:R-:W-:-:S07]  /*00e0*/  UIADD3.X UR5, URZ, UR5, URZ, UP1, !UPT ;  /* 0x000000053f057290 */ /* 0x000fce0008ffe43f */
[----:B------:R0:W-:Y:S02]  /*00f0*/  UTMACCTL.PF [UR6] ;  /* 0x00000000060079b9 */ /* 0x0001e40008040000 */
[----:B------:R0:W-:Y:S02]  /*0100*/  UTMACCTL.PF [UR4] ;  /* 0x00000000040079b9 */ /* 0x0001e40008040000 */
[----:B0-----:R-:W-:Y:S01]  /*0110*/  NOP ;  /* 0x0000000000007918 */ /* 0x001fe20000000000 */
.L_x_427:
[----:B------:R-:W-:Y:S05]  /*0120*/  BSYNC B0 ;  /* 0x0000000000007941 */ /* 0x000fea0003800000 */
.L_x_426:
[----:B------:R-:W-:Y:S01]  /*0130*/  VOTEU.ANY UP0, P0 ;  /* 0x00000000003f7886 */ /* 0x000fe20000000100 */
[----:B------:R-:W0:Y:S01]  /*0140*/  SHFL.IDX PT, R3, R3, RZ, 0x1f ;  /* 0x00001fff03037589 */ /* 0x000e2200000e0000 */
[----:B------:R-:W-:Y:S01]  /*0150*/  UMOV UR4, 0x80 ;  /* 0x0000008000047882 */ /* 0x000fe20000000000 */
[----:B------:R-:W-:Y:S01]  /*0160*/  UMOV UR7, 0x100 ;  /* 0x0000010000077882 */ /* 0x000fe20000000000 */
[----:B------:R-:W-:Y:S01]  /*0170*/  VOTEU.ANY UP1, P0 ;  /* 0x00000000003f7886 */ /* 0x000fe20000020100 */
[----:B------:R-:W1:Y:S01]  /*0180*/  @UP0 S2UR UR8, SR_CgaCtaId ;  /* 0x00000000000809c3 */ /* 0x000e620000008800 */
[----:B------:R-:W2:Y:S01]  /*0190*/  SHFL.IDX PT, R4, R2, RZ, 0x1f ;  /* 0x00001fff02047589 */ /* 0x000ea200000e0000 */
[----:B------:R-:W-:Y:S01]  /*01a0*/  @UP0 UMOV UR6, 0x400 ;  /* 0x0000040000060882 */ /* 0x000fe20000000000 */
[----:B------:R-:W-:-:S04]  /*01b0*/  @UP0 UIADD3 UR4, -UR4, 0x100000, URZ ;  /* 0x0010000004040890 */ /* 0x000fc8000fffe13f */
[----:B------:R-:W-:Y:S02]  /*01c0*/  @UP0 USHF.L.U32 UR5, UR4, 0xb, URZ ;  /* 0x0000000b04050899 */ /* 0x000fe4000800063f */
[----:B------:R-:W-:Y:S01]  /*01d0*/  @UP0 USHF.L.U32 UR4, UR4, 0x1, URZ ;  /* 0x0000000104040899 */ /* 0x000fe2000800063f */
[----:B------:R-:W-:Y:S01]  /*01e0*/  VOTEU.ANY UP2, P0 ;  /* 0x00000000003f7886 */ /* 0x000fe20000040100 */
[----:B0-----:R-:W-:Y:S01]  /*01f0*/  R2UR UR9, R3 ;  /* 0x00000000030972ca */ /* 0x001fe200000e0000 */
[----:B-1----:R-:W-:Y:S01]  /*0200*/  @UP0 ULEA UR8, UR8, UR6, 0x18 ;  /* 0x0000000608080291 */ /* 0x002fe2000f8ec03f */
[----:B--2---:R-:W-:Y:S01]  /*0210*/  ISETP.NE.AND P1, PT, R4, RZ, PT ;  /* 0x000000ff0400720c */ /* 0x004fe20003f25270 */
[----:B------:R-:W-:-:S04]  /*0220*/  @UP0 UIADD3 UR6, -UR7, 0x100000, URZ ;  /* 0x0010000007060890 */ /* 0x000fc8000fffe13f */
[----:B------:R-:W-:Y:S02]  /*0230*/  @UP0 USHF.L.U32 UR7, UR6, 0xb, URZ ;  /* 0x0000000b06070899 */ /* 0x000fe4000800063f */
[----:B------:R-:W-:-:S04]  /*0240*/  @UP0 USHF.L.U32 UR6, UR6, 0x1, URZ ;  /* 0x0000000106060899 */ /* 0x000fc8000800063f */
[----:B------:R-:W-:Y:S01]  /*0250*/  UISETP.NE.AND UP0, UPT, UR9, URZ, UPT ;  /* 0x0000003f0900728c */ /* 0x000fe2000bf05270 */
[----:B------:R-:W0:Y:S02]  /*0260*/  FENCE.VIEW.ASYNC.S ;  /* 0x00000000000073c6 */ /* 0x000e240000000000 */
[----:B0-----:R0:W1:Y:S05]  /*0270*/  @UP1 SYNCS.EXCH.64 URZ, [UR8+0x38800], UR4 ;  /* 0x03880004083f15b2 */ /* 0x00106a0008000100 */
[----:B------:R0:W2:Y:S01]  /*0280*/  @UP2 SYNCS.EXCH.64 URZ, [UR8+0x38820], UR6 ;  /* 0x03882006083f25b2 */ /* 0x0000a20008000100 */
        /* <DEDUP_REMOVED lines=14> */
[----:B0-----:R3:W4:Y:S08]  /*0370*/  SYNCS.EXCH.64 URZ, [UR8+0x38830], UR4 ;  /* 0x03883004083f75b2 */ /* 0x0017300008000100 */
[----:B------:R3:W0:Y:S01]  /*0380*/  SYNCS.EXCH.64 URZ, [UR8+0x38840], UR6 ;  /* 0x03884006083f75b2 */ /* 0x0006220008000100 */
[----:B------:R3:W0:Y:S01]  /*0390*/  SYNCS.EXCH.64 URZ, [UR8+0x38838], UR4 ;  /* 0x03883804083f75b2 */ /* 0x0006220008000100 */
[----:B------:R3:W0:Y:S02]  /*03a0*/  SYNCS.EXCH.64 URZ, [UR8+0x38848], UR6 ;  /* 0x03884806083f75b2 */ /* 0x0006240008000100 */
[----:B---3--:R-:W-:Y:S01]  /*03b0*/  NOP ;  /* 0x0000000000007918 */ /* 0x008fe20000000000 */
.L_x_428:
[----:B------:R-:W3:Y:S01]  /*03c0*/  SHFL.IDX PT, R3, R2, RZ, 0x1f ;  /* 0x00001fff02037589 */ /* 0x000ee200000e0000 */
[----:B------:R-:W-:Y:S01]  /*03d0*/  NOP ;  /* 0x0000000000007918 */ /* 0x000fe20000000000 */
[----:B---3--:R-:W-:-:S13]  /*03e0*/  ISETP.NE.AND P0, PT, R3, RZ, PT ;  /* 0x000000ff0300720c */ /* 0x008fda0003f05270 */
        /* <DEDUP_REMOVED lines=17> */
[----:B------:R3:W0:Y:S02]  /*0500*/  SYNCS.EXCH.64 URZ, [UR8+0x38868], UR6 ;  /* 0x03886806083f75b2 */ /* 0x0006240008000100 */
[----:B---3--:R-:W-:Y:S01]  /*0510*/  NOP ;  /* 0x0000000000007918 */ /* 0x008fe20000000000 */
.L_x_429:
[----:B------:R-:W3:Y:S01]  /*0520*/  SHFL.IDX PT, R3, R2, RZ, 0x1f ;  /* 0x00001fff02037589 */ /* 0x000ee200000e0000 */
[----:B------:R-:W-:Y:S01]  /*0530*/  NOP ;  /* 0x0000000000007918 */ /* 0x000fe20000000000 */
[----:B---3--:R-:W-:-:S13]  /*0540*/  ISETP.NE.AND P0, PT, R3, RZ, PT ;  /* 0x000000ff0300720c */ /* 0x008fda0003f05270 */
        /* <DEDUP_REMOVED lines=13> */
[----:B------:R3:W0:Y:S02]  /*0620*/  SYNCS.EXCH.64 URZ, [UR6+0x38888], UR4 ;  /* 0x03888804063f75b2 */ /* 0x0006240008000100 */
[----:B---3--:R-:W-:Y:S01]  /*0630*/  NOP ;  /* 0x0000000000007918 */ /* 0x008fe20000000000 */
.L_x_430:
        /* <DEDUP_REMOVED lines=22> */
.L_x_431:
        /* <DEDUP_REMOVED lines=22> */
.L_x_432:
[----:B------:R-:W-:Y:S01]  /*0900*/  PLOP3.LUT P0, PT, PT, PT, UP0, 0x80, 0x0 ;  /* 0x000000000000781c */ /* 0x000fe20003f0f008 */
[----:B------:R-:W-:Y:S01]  /*0910*/  UMOV UR60, 0x1 ;  /* 0x00000001003c7882 */ /* 0x000fe20000000000 */
[----:B------:R-:W-:Y:S01]  /*0920*/  NOP ;  /* 0x0000000000007918 */ /* 0x000fe20000000000 */
[----:B------:R-:W-:Y:S01]  /*0930*/  USEL UR60, UR60, 0x2, !UP0 ;  /* 0x000000023c3c7887 */ /* 0x000fe2000c000000 */
[----:B------:R-:W-:Y:S01]  /*0940*/  BSSY B9, `(.L_x_433) ;  /* 0x00026e1000097945 */ /* 0x000fe20003800000 */
[----:B012-4-:R-:W-:Y:S08]  /*0950*/  BAR.SYNC.DEFER_BLOCKING 0x0 ;  /* 0x0000000000007b1d */ /* 0x017ff00000010000 */
[----:B------:R-:W-:Y:S05]  /*0960*/  @!P0 BRA `(.L_x_434) ;  /* 0x000001fc00288947 */ /* 0x000fea0003800000 */
.L_x_435:
[----:B------:R-:W-:-:S08]  /*0970*/  NOP ;  /* 0x0000000000007918 */ /* 0x000fd00000000000 */
[----:B------:R-:W0:Y:S02]  /*0980*/  USETMAXREG.TRY_ALLOC.CTAPOOL UP0, 0xe8 ;  /* 0x000000e8000079c8 */ /* 0x000e240008000600 */
[----:B0-----:R-:W-:-:S13]  /*0990*/  PLOP3.LUT P0, PT, PT, PT, UP0, 0x80, 0x0 ;  /* 0x000000000000781c */ /* 0x001fda0003f0f008 */
[----:B------:R-:W-:Y:S05]  /*09a0*/  @!P0 BRA `(.L_x_435) ;  /* 0xfffffffc00f08947 */ /* 0x000fea000383ffff */
[----:B------:R-:W0:Y:S08]  /*09b0*/  S2UR UR4, SR_CgaCtaId ;  /* 0x00000000000479c3 */ /* 0x000e300000008800 */
[----:B------:R-:W-:Y:S06]  /*09c0*/  BAR.ARV 0x8, 0x180 ;  /* 0x0206000000007b1d */ /* 0x000fec0000002000 */
[----:B------:R-:W-:-:S02]  /*09d0*/  MOV R22, 0x400 ;  /* 0x0000040000167802 */ /* 0x000fc40000000f00 */
[----:B------:R-:W-:Y:S01]  /*09e0*/  BAR.SYNC.DEFER_BLOCKING 0x5, 0x180 ;  /* 0x0146000000007b1d */ /* 0x000fe20000010000 */
[----:B0-----:R-:W-:-:S05]  /*09f0*/  IMAD.U32 R2, RZ, RZ, UR4 ;  /* 0x00000004ff027e24 */ /* 0x001fca000f8e00ff */
[----:B------:R-:W-:Y:S01]  /*0a00*/  ULDC UR4, c[0x0][0xc3c] ;  /* 0x00030f0000047ab9 */ /* 0x000fe20000000800 */
[----:B------:R-:W-:Y:S01]  /*0a10*/  LEA R22, R2, R22, 0x18 ;  /* 0x0000001602167211 */ /* 0x000fe200078ec0ff */
[----:B------:R-:W-:Y:S04]  /*0a20*/  STL [R1+0x60], R2 ;  /* 0x0000600201007387 */ /* 0x000fe80000100800 */
[----:B------:R-:W0:Y:S01]  /*0a30*/  LDS.128 R28, [R22+0x388d0] ;  /* 0x0388d000161c7984 */ /* 0x000e220000000c00 */
[----:B------:R-:W-:Y:S06]  /*0a40*/  BAR.ARV 0x4, 0x180 ;  /* 0x0106000000007b1d */ /* 0x000fec0000002000 */
[----:B0-----:R-:W-:-:S13]  /*0a50*/  ISETP.GE.AND P0, PT, R31, UR4, PT ;  /* 0x000000041f007c0c */ /* 0x001fda000bf06270 */
[----:B------:R-:W-:Y:S05]  /*0a60*/  @P0 BRA `(.L_x_436) ;  /* 0x0000026c00380947 */ /* 0x000fea0003800000 */
[----:B------:R-:W-:Y:S01]  /*0a70*/  VIADD R0, R0, 0xffffff80 ;  /* 0xffffff8000007836 */ /* 0x000fe20000000000 */
[----:B------:R-:W-:Y:S01]  /*0a80*/  R2UR UR4, R22 ;  /* 0x00000000160472ca */ /* 0x000fe200000e0000 */
[----:B------:R-:W-:Y:S01]  /*0a90*/  ULOP3.LUT UR5, UR60, 0x1, URZ, 0xfc, !UPT ;  /* 0x000000013c057892 */ /* 0x000fe2000f8efc3f */
[----:B------:R-:W-:Y:S02]  /*0aa0*/  IMAD.MOV.U32 R212, RZ, RZ, RZ ;  /* 0x000000ffffd47224 */ /* 0x000fe400078e00ff */
[----:B------:R-:W-:Y:S01]  /*0ab0*/  SHF.R.S32.HI R3, RZ, 0x1f, R0 ;  /* 0x0000001fff037819 */ /* 0x000fe20000011400 */
[----:B------:R-:W-:Y:S02]  /*0ac0*/  IMAD.MOV.U32 R224, RZ, RZ, RZ ;  /* 0x000000ffffe07224 */ /* 0x000fe400078e00ff */
[----:B------:R-:W-:Y:S01]  /*0ad0*/  IMAD.MOV.U32 R226, RZ, RZ, RZ ;  /* 0x000000ffffe27224 */ /* 0x000fe200078e00ff */
[CC--:B------:R-:W-:Y:S02]  /*0ae0*/  LEA.HI R2, R3.reuse, R0.reuse, RZ, 0x4 ;  /* 0x0000000003027211 */ /* 0x0c0fe400078f20ff */
[----:B------:R-:W-:-:S02]  /*0af0*/  LEA.HI R4, R3, R0, RZ, 0x5 ;  /* 0x0000000003047211 */ /* 0x000fc400078f28ff */
[----:B------:R-:W-:Y:S01]  /*0b00*/  SHF.R.S32.HI R7, RZ, 0x4, R2 ;  /* 0x00000004ff077819 */ /* 0x000fe20000011402 */
[----:B------:R-:W-:Y:S01]  /*0b10*/  UIADD3 UR4, UR4, 0x14400, URZ ;  /* 0x0001440004047890 */ /* 0x000fe2000fffe03f */
[----:B------:R-:W-:Y:S01]  /*0b20*/  LOP3.LUT R5, R2, 0x3fffff0, RZ, 0xc0, !PT ;  /* 0x03fffff002057812 */ /* 0x000fe200078ec0ff */
[----:B------:R-:W-:Y:S01]  /*0b30*/  IMAD.SHL.U32 R4, R4, 0x20, RZ ;  /* 0x0000002004047824 */ /* 0x000fe200078e00ff */
[----:B------:R-:W-:Y:S02]  /*0b40*/  LEA.HI R2, R2, R7, RZ, 0x1 ;  /* 0x0000000702027211 */ /* 0x000fe400078f08ff */
[----:B------:R-:W-:Y:S01]  /*0b50*/  LEA.HI R219, R3, R0, RZ, 0x3 ;  /* 0x0000000003db7211 */ /* 0x000fe200078f18ff */
[----:B------:R-:W-:Y:S01]  /*0b60*/  IMAD.IADD R5, R0, 0x1, -R5 ;  /* 0x0000000100057824 */ /* 0x000fe200078e0a05 */
[----:B------:R-:W-:Y:S02]  /*0b70*/  LOP3.LUT R4, R4, 0xfffffc00, RZ, 0xc0, !PT ;  /* 0xfffffc0004047812 */ /* 0x000fe400078ec0ff */
[----:B------:R-:W-:-:S02]  /*0b80*/  LOP3.LUT R2, R2, 0x1ffffffe, RZ, 0xc0, !PT ;  /* 0x1ffffffe02027812 */ /* 0x000fc400078ec0ff */
[----:B------:R-:W-:Y:S01]  /*0b90*/  LOP3.LUT R9, R219, 0xfffffff8, RZ, 0xc0, !PT ;  /* 0xfffffff8db097812 */ /* 0x000fe200078ec0ff */
[----:B------:R-:W-:Y:S01]  /*0ba0*/  IMAD R5, R5, 0x40, R4 ;  /* 0x0000004005057824 */ /* 0x000fe200078e0204 */
[----:B------:R-:W-:Y:S01]  /*0bb0*/  LEA.HI R3, R3, R0, RZ, 0x6 ;  /* 0x0000000003037211 */ /* 0x000fe200078f30ff */
[----:B------:R-:W-:Y:S01]  /*0bc0*/  IMAD.IADD R2, R7, 0x1, -R2 ;  /* 0x0000000107027824 */ /* 0x000fe200078e0a02 */
[----:B------:R-:W-:Y:S01]  /*0bd0*/  SHF.R.S32.HI R219, RZ, 0x3, R219 ;  /* 0x00000003ffdb7819 */ /* 0x000fe200000114db */
[----:B------:R-:W-:Y:S02]  /*0be0*/  IMAD.IADD R8, R0, 0x1, -R9 ;  /* 0x0000000100087824 */ /* 0x000fe400078e0a09 */
[----:B------:R-:W-:Y:S01]  /*0bf0*/  IMAD R0, R2, 0x8, R5 ;  /* 0x0000000802007824 */ /* 0x000fe200078e0205 */
[----:B------:R-:W-:Y:S01]  /*0c00*/  SHF.L.U32 R225, R219, 0x6, RZ ;  /* 0x00000006dbe17819 */ /* 0x000fe200000006ff */
[----:B------:R-:W-:Y:S02]  /*0c10*/  IMAD.SHL.U32 R214, R8, 0x4, RZ ;  /* 0x0000000408d67824 */ /* 0x000fe400078e00ff */
[----:B------:R-:W-:Y:S01]  /*0c20*/  IMAD.SHL.U32 R3, R3, 0x8, RZ ;  /* 0x0000000803037824 */ /* 0x000fe200078e00ff */
[----:B------:R0:W-:Y:S01]  /*0c30*/  STL [R1+0x7c], R0 ;  /* 0x00007c0001007387 */ /* 0x0001e20000100800 */
[----:B------:R-:W-:Y:S01]  /*0c40*/  VIADD R6, R219, 0x40 ;  /* 0x00000040db067836 */ /* 0x000fe20000000000 */
[----:B------:R-:W-:Y:S01]  /*0c50*/  LOP3.LUT R225, R225, 0x1c0, RZ, 0xc0, !PT ;  /* 0x000001c0e1e17812 */ /* 0x000fe200078ec0ff */
[C---:B------:R-:W-:Y:S01]  /*0c60*/  VIADD R220, R214.reuse, 0x40 ;  /* 0x00000040d6dc7836 */ /* 0x040fe20000000000 */
[----:B------:R-:W-:Y:S01]  /*0c70*/  STL [R1+0x68], R8 ;  /* 0x0000680801007387 */ /* 0x000fe20000100800 */
[----:B------:R-:W-:Y:S01]  /*0c80*/  IMAD.U32 R2, RZ, RZ, UR4 ;  /* 0x00000004ff027e24 */ /* 0x000fe2000f8e00ff */
[----:B------:R-:W-:Y:S01]  /*0c90*/  LOP3.LUT R229, R3, 0xfffffe00, RZ, 0xc0, !PT ;  /* 0xfffffe0003e57812 */ /* 0x000fe200078ec0ff */
[----:B------:R-:W-:Y:S01]  /*0ca0*/  IMAD.IADD R213, R214, 0x1, R220 ;  /* 0x00000001d6d57824 */ /* 0x000fe200078e02dc */
[----:B------:R-:W-:Y:S01]  /*0cb0*/  STL [R1+0x74], RZ ;  /* 0x000074ff01007387 */ /* 0x000fe20000100800 */
[----:B------:R-:W-:Y:S01]  /*0cc0*/  SHF.R.S32.HI R3, RZ, 0x1f, R6 ;  /* 0x0000001fff037819 */ /* 0x000fe20000011406 */
[----:B0-----:R-:W-:-:S02]  /*0cd0*/  IMAD.U32 R0, RZ, RZ, UR5 ;  /* 0x00000005ff007e24 */ /* 0x001fc4000f8e00ff */
[----:B------:R-:W-:Y:S01]  /*0ce0*/  VIADD R0, R219, 0x20 ;  /* 0x00000020db007836 */ /* 0x000fe20000000000 */
[----:B------:R-:W-:Y:S01]  /*0cf0*/  STL [R1+0x50], RZ ;  /* 0x000050ff01007387 */ /* 0x000fe20000100800 */
[----:B------:R-:W-:Y:S01]  /*0d00*/  LEA.HI R3, R3, R6, RZ, 0x3 ;  /* 0x0000000603037211 */ /* 0x000fe200078f18ff */
[----:B------:R-:W-:Y:S02]  /*0d10*/  IMAD.SHL.U32 R16, R8, 0x8, RZ ;  /* 0x0000000808107824 */ /* 0x000fe400078e00ff */
[----:B------:R-:W-:Y:S01]  /*0d20*/  SHF.R.S32.HI R5, RZ, 0x1f, R0 ;  /* 0x0000001fff057819 */ /* 0x000fe20000011400 */
[----:B------:R0:W-:Y:S01]  /*0d30*/  STL [R1+0x70], R2 ;  /* 0x0000700201007387 */ /* 0x0001e20000100800 */
[----:B------:R-:W-:Y:S01]  /*0d40*/  IMAD.SHL.U32 R3, R3, 0x40, RZ ;  /* 0x0000004003037824 */ /* 0x000fe200078e00ff */
[----:B------:R-:W-:Y:S01]  /*0d50*/  SHF.R.S32.HI R17, RZ, 0x1f, R16 ;  /* 0x0000001fff117819 */ /* 0x000fe20000011410 */
[----:B------:R-:W-:Y:S01]  /*0d60*/  VIADD R18, R16, 0x80 ;  /* 0x0000008010127836 */ /* 0x000fe20000000000 */
[----:B------:R-:W-:Y:S01]  /*0d70*/  LEA.HI R5, R5, R0, RZ, 0x3 ;  /* 0x0000000005057211 */ /* 0x000fe200078f18ff */
[----:B------:R-:W-:-:S02]  /*0d80*/  IMAD.SHL.U32 R0, R0, 0x40, RZ ;  /* 0x0000004000007824 */ /* 0x000fc400078e00ff */
[----:B------:R-:W-:Y:S01]  /*0d90*/  VIADD R19, R16, 0xc0 ;  /* 0x000000c010137836 */ /* 0x000fe20000000000 */
[----:B------:R-:W-:Y:S01]  /*0da0*/  SHF.R.S32.HI R218, RZ, 0x1f, R18 ;  /* 0x0000001fffda7819 */ /* 0x000fe20000011412 */
[----:B------:R-:W-:Y:S01]  /*0db0*/  IMAD.SHL.U32 R5, R5, 0x40, RZ ;  /* 0x0000004005057824 */ /* 0x000fe200078e00ff */
[----:B------:R-:W-:Y:S01]  /*0dc0*/  LOP3.LUT R4, R0, 0x1c0, RZ, 0xc0, !PT ;  /* 0x000001c000047812 */ /* 0x000fe200078ec0ff */
[----:B0-----:R-:W-:Y:S01]  /*0dd0*/  IMAD.SHL.U32 R2, R6, 0x40, RZ ;  /* 0x0000004006027824 */ /* 0x001fe200078e00ff */
[----:B------:R-:W-:Y:S01]  /*0de0*/  SHF.R.U32.HI R0, RZ, 0x3, R225 ;  /* 0x00000003ff007819 */ /* 0x000fe200000116e1 */
[C---:B------:R-:W-:Y:S01]  /*0df0*/  VIADD R221, R214.reuse, 0x20 ;  /* 0x00000020d6dd7836 */ /* 0x040fe20000000000 */
[----:B------:R-:W-:Y:S01]  /*0e00*/  SHF.R.S32.HI R0, RZ, 0x1f, R213 ;  /* 0x0000001fff007819 */ /* 0x000fe200000114d5 */
[----:B------:R-:W-:Y:S01]  /*0e10*/  VIADD R222, R214, 0x60 ;  /* 0x00000060d6de7836 */ /* 0x000fe20000000000 */
[----:B------:R-:W-:Y:S02]  /*0e20*/  LOP3.LUT R2, R2, 0x1c0, RZ, 0xc0, !PT ;  /* 0x000001c002027812 */ /* 0x000fe400078ec0ff */
[----:B------:R-:W-:-:S02]  /*0e30*/  LEA.HI R0, R0, R213, RZ, 0x3 ;  /* 0x000000d500007211 */ /* 0x000fc400078f18ff */
[----:B------:R-:W-:Y:S02]  /*0e40*/  SHF.R.U32.HI R6, RZ, 0x3, R4 ;  /* 0x00000003ff067819 */ /* 0x000fe40000011604 */
[----:B------:R-:W-:Y:S02]  /*0e50*/  SHF.R.U32.HI R4, RZ, 0x3, R2 ;  /* 0x00000003ff047819 */ /* 0x000fe40000011602 */
[----:B------:R-:W-:Y:S02]  /*0e60*/  LOP3.LUT R23, R0, 0xfffffff8, RZ, 0xc0, !PT ;  /* 0xfffffff800177812 */ /* 0x000fe400078ec0ff */
[----:B------:R-:W-:Y:S02]  /*0e70*/  LOP3.LUT R2, R5, 0xfffffe00, RZ, 0xc0, !PT ;  /* 0xfffffe0005027812 */ /* 0x000fe400078ec0ff */
[----:B------:R-:W-:Y:S02]  /*0e80*/  LOP3.LUT R0, R3, 0xfffffe00, RZ, 0xc0, !PT ;  /* 0xfffffe0003007812 */ /* 0x000fe400078ec0ff */
[----:B------:R-:W-:Y:S01]  /*0e90*/  SHF.R.S32.HI R217, RZ, 0x1f, R19 ;  /* 0x0000001fffd97819 */ /* 0x000fe20000011413 */
[----:B------:R0:W-:Y:S01]  /*0ea0*/  STL [R1+0x58], R2 ;  /* 0x0000580201007387 */ /* 0x0001e20000100800 */
[----:B------:R-:W-:-:S03]  /*0eb0*/  SHF.R.S32.HI R216, RZ, 0x1f, R23 ;  /* 0x0000001fffd87819 */ /* 0x000fc60000011417 */
[----:B------:R0:W-:Y:S04]  /*0ec0*/  STL [R1+0x54], R0 ;  /* 0x0000540001007387 */ /* 0x0001e80000100800 */
.L_x_674:
[----:B01-34-:R-:W0:Y:S01]  /*0ed0*/  LDC.64 R2, c[0x0][0xc88] ;  /* 0x00032200ff027b82 */ /* 0x01be220000000a00 */
[----:B------:R-:W-:Y:S01]  /*0ee0*/  ULDC.64 UR10, c[0x0][0x208] ;  /* 0x00008200000a7ab9 */ /* 0x000fe20000000a00 */
[----:B------:R-:W-:Y:S01]  /*0ef0*/  ULDC.64 UR4, c[0x0][0xa28] ;  /* 0x00028a0000047ab9 */ /* 0x000fe20000000a00 */
[----:B------:R-:W-:Y:S01]  /*0f00*/  ULDC.64 UR8, c[0x0][0xa18] ;  /* 0x0002860000087ab9 */ /* 0x000fe20000000a00 */
[----:B------:R-:W-:Y:S01]  /*0f10*/  ULDC.64 UR6, c[0x0][0xa08] ;  /* 0x0002820000067ab9 */ /* 0x000fe20000000a00 */
[----:B0-----:R-:W-:-:S05]  /*0f20*/  IMAD.WIDE R2, R31, 0x4, R2 ;  /* 0x000000041f027825 */ /* 0x001fca00078e0202 */
[----:B------:R-:W2:Y:S01]  /*0f30*/  LDG.E R8, desc[UR10][R2.64] ;  /* 0x0000000a02087981 */ /* 0x000ea2000c1e1900 */
[----:B------:R-:W-:Y:S01]  /*0f40*/  ISETP.NE.U32.AND P2, PT, RZ, UR4, PT ;  /* 0x00000004ff007c0c */ /* 0x000fe2000bf45070 */
[----:B------:R-:W-:Y:S01]  /*0f50*/  IMAD.MOV.U32 R120, RZ, RZ, RZ ;  /* 0x000000ffff787224 */ /* 0x000fe200078e00ff */
[----:B------:R-:W-:Y:S02]  /*0f60*/  ISETP.NE.U32.AND P1, PT, RZ, UR8, PT ;  /* 0x00000008ff007c0c */ /* 0x000fe4000bf25070 */
[----:B------:R-:W-:Y:S02]  /*0f70*/  ISETP.NE.AND.EX P2, PT, RZ, UR5, PT, P2 ;  /* 0x00000005ff007c0c */ /* 0x000fe4000bf45320 */
[----:B------:R-:W-:Y:S02]  /*0f80*/  ISETP.NE.AND.EX P1, PT, RZ, UR9, PT, P1 ;  /* 0x00000009ff007c0c */ /* 0x000fe4000bf25310 */
[----:B------:R-:W-:-:S04]  /*0f90*/  ISETP.NE.U32.AND P0, PT, RZ, UR6, PT ;  /* 0x00000006ff007c0c */ /* 0x000fc8000bf05070 */
[----:B------:R-:W-:Y:S02]  /*0fa0*/  ISETP.NE.AND.EX P0, PT, RZ, UR7, PT, P0 ;  /* 0x00000007ff007c0c */ /* 0x000fe4000bf05300 */
[----:B--2---:R-:W-:Y:S01]  /*0fb0*/  SHF.R.S32.HI R0, RZ, 0x1f, R8 ;  /* 0x0000001fff007819 */ /* 0x004fe20000011408 */
[----:B------:R0:W-:Y:S02]  /*0fc0*/  STL [R1+0x64], R8 ;  /* 0x0000640801007387 */ /* 0x0001e40000100800 */
[C---:B------:R-:W-:Y:S01]  /*0fd0*/  @P2 LEA R2, P3, R8.reuse, UR4, 0x2 ;  /* 0x0000000408022c11 */ /* 0x040fe2000f8610ff */
[----:B------:R-:W-:Y:S01]  /*0fe0*/  ULDC UR4, c[0x0][0x288] ;  /* 0x0000a20000047ab9 */ /* 0x000fe20000000800 */
[C-C-:B------:R-:W-:Y:S01]  /*0ff0*/  SHF.L.U64.HI R27, R8.reuse, 0x2, R0.reuse ;  /* 0x00000002081b7819 */ /* 0x140fe20000010200 */
[----:B------:R0:W-:Y:S01]  /*1000*/  STL [R1+0x78], R29 ;  /* 0x0000781d01007387 */ /* 0x0001e20000100800 */
[C---:B------:R-:W-:Y:S01]  /*1010*/  @P2 LEA.HI.X R3, R8.reuse, UR5, R0, 0x2, P3 ;  /* 0x0000000508032c11 */ /* 0x040fe200098f1400 */
[----:B------:R-:W-:Y:S01]  /*1020*/  IMAD.MOV.U32 R0, RZ, RZ, RZ ;  /* 0x000000ffff007224 */ /* 0x000fe200078e00ff */
[----:B------:R-:W-:Y:S01]  /*1030*/  MOV R140, UR4 ;  /* 0x00000004008c7c02 */ /* 0x000fe20008000f00 */
[----:B------:R0:W-:Y:S01]  /*1040*/  STL [R1+0x6c], R30 ;  /* 0x00006c1e01007387 */ /* 0x0001e20000100800 */
[----:B------:R-:W-:Y:S01]  /*1050*/  IMAD.SHL.U32 R26, R8, 0x4, RZ ;  /* 0x00000004081a7824 */ /* 0x000fe200078e00ff */
[----:B------:R-:W-:-:S02]  /*1060*/  ULDC.64 UR4, c[0x0][0x418] ;  /* 0x0001060000047ab9 */ /* 0x000fc40000000a00 */
[----:B------:R-:W-:Y:S01]  /*1070*/  UISETP.NE.U32.AND UP0, UPT, UR4, URZ, UPT ;  /* 0x0000003f0400728c */ /* 0x000fe2000bf05070 */
[----:B------:R0:W5:Y:S01]  /*1080*/  @P2 LDG.E R0, desc[UR10][R2.64] ;  /* 0x0000000a02002981 */ /* 0x000162000c1e1900 */
[C---:B------:R-:W-:Y:S01]  /*1090*/  @P1 IADD3 R4, P2, R26.reuse, UR8, RZ ;  /* 0x000000081a041c10 */ /* 0x040fe2000ff5e0ff */
[----:B------:R-:W-:Y:S01]  /*10a0*/  ULDC UR4, c[0x0][0x424] ;  /* 0x0001090000047ab9 */ /* 0x000fe20000000800 */
[----:B------:R-:W-:Y:S01]  /*10b0*/  IADD3 R6, P4, R26, UR6, RZ ;  /* 0x000000061a067c10 */ /* 0x000fe2000ff9e0ff */
[----:B------:R-:W-:Y:S01]  /*10c0*/  UISETP.NE.AND.EX UP0, UPT, UR5, URZ, UPT, UP0 ;  /* 0x0000003f0500728c */ /* 0x000fe2000bf05300 */
[C---:B------:R-:W-:Y:S01]  /*10d0*/  @P1 IADD3.X R5, R27.reuse, UR9, RZ, P2, !PT ;  /* 0x000000091b051c10 */ /* 0x040fe200097fe4ff */
[----:B------:R-:W-:Y:S01]  /*10e0*/  ULDC.64 UR8, c[0x0][0xa20] ;  /* 0x0002880000087ab9 */ /* 0x000fe20000000a00 */
[----:B------:R-:W-:Y:S01]  /*10f0*/  IADD3.X R7, R27, UR7, RZ, P4, !PT ;  /* 0x000000071b077c10 */ /* 0x000fe2000a7fe4ff */
[----:B------:R-:W-:Y:S01]  /*1100*/  USEL UR4, UR4, 0x1, UP0 ;  /* 0x0000000104047887 */ /* 0x000fe20008000000 */
[----:B------:R-:W-:Y:S01]  /*1110*/  ISETP.NE.U32.AND P2, PT, RZ, UR8, PT ;  /* 0x00000008ff007c0c */ /* 0x000fe2000bf45070 */
[----:B------:R-:W-:Y:S01]  /*1120*/  ULDC UR5, c[0x0][0x2f0] ;  /* 0x0000bc0000057ab9 */ /* 0x000fe20000000800 */
[----:B------:R0:W5:Y:S01]  /*1130*/  @P1 LDG.E R140, desc[UR10][R4.64] ;  /* 0x0000000a048c1981 */ /* 0x000162000c1e1900 */
[----:B------:R-:W-:Y:S01]  /*1140*/  UIMAD UR4, UR4, UR5, URZ ;  /* 0x00000005040472a4 */ /* 0x000fe2000f8e023f */
[----:B------:R-:W-:-:S02]  /*1150*/  ISETP.NE.AND.EX P2, PT, RZ, UR9, PT, P2 ;  /* 0x00000009ff007c0c */ /* 0x000fc4000bf45320 */
[----:B------:R0:W5:Y:S01]  /*1160*/  @P0 LDG.E R120, desc[UR10][R6.64] ;  /* 0x0000000a06780981 */ /* 0x000162000c1e1900 */
[----:B------:R-:W-:Y:S01]  /*1170*/  ULDC UR5, c[0x0][0x348] ;  /* 0x0000d20000057ab9 */ /* 0x000fe20000000800 */
[----:B------:R-:W-:Y:S01]  /*1180*/  IMAD.MOV.U32 R91, RZ, RZ, R8 ;  /* 0x000000ffff5b7224 */ /* 0x000fe200078e0008 */
[----:B------:R-:W-:Y:S08]  /*1190*/  @P1 BRA `(.L_x_437) ;  /* 0x0000000000281947 */ /* 0x000ff00003800000 */
[----:B------:R-:W-:Y:S02]  /*11a0*/  ULDC.64 UR6, c[0x0][0xa00] ;  /* 0x0002800000067ab9 */ /* 0x000fe40000000a00 */
[----:B------:R-:W-:-:S04]  /*11b0*/  ISETP.NE.U32.AND P1, PT, RZ, UR6, PT ;  /* 0x00000006ff007c0c */ /* 0x000fc8000bf25070 */
[----:B------:R-:W-:-:S13]  /*11c0*/  ISETP.NE.AND.EX P1, PT, RZ, UR7, PT, P1 ;  /* 0x00000007ff007c0c */ /* 0x000fda000bf25310 */
[----:B------:R-:W-:Y:S05]  /*11d0*/  @!P1 BRA `(.L_x_437) ;  /* 0x0000000000189947 */ /* 0x000fea0003800000 */
[----:B0-----:R-:W0:Y:S01]  /*11e0*/  LDC.64 R2, c[0x0][0xa00] ;  /* 0x00028000ff027b82 */ /* 0x001e220000000a00 */
[----:B------:R-:W-:Y:S01]  /*11f0*/  ULDC.64 UR6, c[0x0][0x208] ;  /* 0x0000820000067ab9 */ /* 0x000fe20000000a00 */
[----:B0-----:R-:W-:-:S05]  /*1200*/  IMAD.WIDE R2, R91, 0x4, R2 ;  /* 0x000000045b027825 */ /* 0x001fca00078e0202 */
[----:B-----5:R-:W2:Y:S04]  /*1210*/  LDG.E R140, desc[UR6][R2.64] ;  /* 0x00000006028c7981 */ /* 0x020ea8000c1e1900 */
[----:B------:R-:W2:Y:S02]  /*1220*/  LDG.E R5, desc[UR6][R2.64+0x4] ;  /* 0x0000040602057981 */ /* 0x000ea4000c1e1900 */
[----:B--2---:R-:W-:-:S07]  /*1230*/  IMAD.IADD R140, R5, 0x1, -R140 ;  /* 0x00000001058c7824 */ /* 0x004fce00078e0a8c */
.L_x_437:
[----:B------:R-:W-:Y:S02]  /*1240*/  IMAD.U32 R24, RZ, RZ, UR5 ;  /* 0x00000005ff187e24 */ /* 0x000fe4000f8e00ff */
[----:B------:R-:W-:Y:S01]  /*1250*/  IMAD.U32 R25, RZ, RZ, UR4 ;  /* 0x00000004ff197e24 */ /* 0x000fe2000f8e00ff */
[----:B------:R-:W-:Y:S06]  /*1260*/  @!P2 BRA `(.L_x_438) ;  /* 0x000000000014a947 */ /* 0x000fec0003800000 */
[----:B0-----:R-:W-:Y:S01]  /*1270*/  IADD3 R2, P0, R26, UR8, RZ ;  /* 0x000000081a027c10 */ /* 0x001fe2000ff1e0ff */
[----:B------:R-:W-:-:S03]  /*1280*/  ULDC.64 UR4, c[0x0][0x208] ;  /* 0x0000820000047ab9 */ /* 0x000fc60000000a00 */
[----:B------:R-:W-:-:S05]  /*1290*/  IADD3.X R3, R27, UR9, RZ, P0, !PT ;  /* 0x000000091b037c10 */ /* 0x000fca00087fe4ff */
[----:B------:R1:W5:Y:S01]  /*12a0*/  LDG.E R25, desc[UR4][R2.64] ;  /* 0x0000000402197981 */ /* 0x000362000c1e1900 */
[----:B------:R-:W-:Y:S05]  /*12b0*/  BRA `(.L_x_439) ;  /* 0x0000000000147947 */ /* 0x000fea0003800000 */
.L_x_438:
[----:B------:R-:W-:Y:S05]  /*12c0*/  @!P0 BRA `(.L_x_439) ;  /* 0x0000000000108947 */ /* 0x000fea0003800000 */
[----:B------:R-:W-:Y:S02]  /*12d0*/  ULDC.64 UR4, c[0x0][0x208] ;  /* 0x0000820000047ab9 */ /* 0x000fe40000000a00 */
[----:B0-----:R-:W2:Y:S04]  /*12e0*/  LDG.E R2, desc[UR4][R6.64] ;  /* 0x0000000406027981 */ /* 0x001ea8000c1e1900 */
[----:B------:R-:W2:Y:S02]  /*12f0*/  LDG.E R25, desc[UR4][R6.64+0x4] ;  /* 0x0000040406197981 */ /* 0x000ea4000c1e1900 */
[----:B--2---:R-:W-:-:S07]  /*1300*/  IMAD.IADD R25, R25, 0x1, -R2 ;  /* 0x0000000119197824 */ /* 0x004fce00078e0a02 */
.L_x_439:
[----:B------:R-:W-:Y:S01]  /*1310*/  ULDC.64 UR4, c[0x0][0xa10] ;  /* 0x0002840000047ab9 */ /* 0x000fe20000000a00 */
[----:B------:R-:W-:Y:S01]  /*1320*/  ULDC.64 UR6, c[0x0][0x208] ;  /* 0x0000820000067ab9 */ /* 0x000fe20000000a00 */
[----:B------:R-:W-:-:S04]  /*1330*/  ISETP.NE.U32.AND P0, PT, RZ, UR4, PT ;  /* 0x00000004ff007c0c */ /* 0x000fc8000bf05070 */
[----:B------:R-:W-:Y:S01]  /*1340*/  ISETP.NE.AND.EX P0, PT, RZ, UR5, PT, P0 ;  /* 0x00000005ff007c0c */ /* 0x000fe2000bf05300 */
[----:B0----5:R-:W-:Y:S01]  /*1350*/  IMAD.IADD R8, R25, 0x1, -R0 ;  /* 0x0000000119087824 */ /* 0x021fe200078e0a00 */
[----:B------:R-:W-:-:S11]  /*1360*/  ULDC.64 UR4, c[0x0][0xa30] ;  /* 0x00028c0000047ab9 */ /* 0x000fd60000000a00 */
[----:B-1----:R-:W0:Y:S02]  /*1370*/  @P0 LDC.64 R2, c[0x0][0xa10] ;  /* 0x00028400ff020b82 */ /* 0x002e240000000a00 */
[----:B0-----:R-:W-:-:S05]  /*1380*/  @P0 IMAD.WIDE R2, R91, 0x4, R2 ;  /* 0x000000045b020825 */ /* 0x001fca00078e0202 */
[----:B------:R-:W2:Y:S04]  /*1390*/  @P0 LDG.E R6, desc[UR6][R2.64] ;  /* 0x0000000602060981 */ /* 0x000ea8000c1e1900 */
[----:B------:R-:W2:Y:S01]  /*13a0*/  @P0 LDG.E R7, desc[UR6][R2.64+0x4] ;  /* 0x0000040602070981 */ /* 0x000ea2000c1e1900 */
[----:B------:R-:W-:Y:S01]  /*13b0*/  IMAD.MOV R116, RZ, RZ, -R8 ;  /* 0x000000ffff747224 */ /* 0x000fe200078e0a08 */
[----:B------:R-:W-:Y:S01]  /*13c0*/  ISETP.NE.U32.AND P1, PT, RZ, UR4, PT ;  /* 0x00000004ff007c0c */ /* 0x000fe2000bf25070 */
[----:B------:R-:W-:-:S03]  /*13d0*/  IMAD.MOV.U32 R136, RZ, RZ, R25 ;  /* 0x000000ffff887224 */ /* 0x000fc600078e0019 */
[----:B------:R-:W-:Y:S02]  /*13e0*/  VIMNMX R116, RZ, R116, !PT ;  /* 0x00000074ff747248 */ /* 0x000fe40007fe0100 */
[----:B------:R-:W-:-:S13]  /*13f0*/  ISETP.NE.AND.EX P1, PT, RZ, UR5, PT, P1 ;  /* 0x00000005ff007c0c */ /* 0x000fda000bf25310 */
[----:B------:R-:W-:-:S04]  /*1400*/  @P1 IADD3 R4, P2, R26, UR4, RZ ;  /* 0x000000041a041c10 */ /* 0x000fc8000ff5e0ff */
[----:B------:R-:W-:-:S05]  /*1410*/  @P1 IADD3.X R5, R27, UR5, RZ, P2, !PT ;  /* 0x000000051b051c10 */ /* 0x000fca00097fe4ff */
[----:B------:R0:W5:Y:S01]  /*1420*/  @P1 LDG.E R136, desc[UR6][R4.64] ;  /* 0x0000000604881981 */ /* 0x000162000c1e1900 */
[----:B--2---:R-:W-:-:S04]  /*1430*/  @P0 IMAD.IADD R24, R7, 0x1, -R6 ;  /* 0x0000000107180824 */ /* 0x004fc800078e0a06 */
[----:B------:R-:W-:-:S04]  /*1440*/  IMAD.IADD R180, R8, 0x1, R24 ;  /* 0x0000000108b47824 */ /* 0x000fc800078e0218 */
[----:B------:R-:W-:-:S04]  /*1450*/  VIADD R0, R180, 0x4f ;  /* 0x0000004fb4007836 */ /* 0x000fc80000000000 */
[----:B------:R-:W-:-:S05]  /*1460*/  IMAD.HI R0, R0, 0x66666667, RZ ;  /* 0x6666666700007827 */ /* 0x000fca00078e02ff */
[----:B------:R-:W-:-:S04]  /*1470*/  SHF.R.U32.HI R223, RZ, 0x1f, R0 ;  /* 0x0000001fffdf7819 */ /* 0x000fc80000011600 */
[----:B------:R-:W-:-:S05]  /*1480*/  LEA.HI.SX32 R223, R0, R223, 0x1b ;  /* 0x000000df00df7211 */ /* 0x000fca00078fdaff */
[----:B------:R-:W-:-:S05]  /*1490*/  IMAD R3, R223, 0x50, -R8 ;  /* 0x00000050df037824 */ /* 0x000fca00078e0a08 */
[----:B------:R-:W-:-:S04]  /*14a0*/  VIMNMX R3, R3, R24, PT ;  /* 0x0000001803037248 */ /* 0x000fc80003fe0100 */
[----:B------:R-:W-:Y:S01]  /*14b0*/  ISETP.GT.AND P0, PT, R3, R116, PT ;  /* 0x000000740300720c */ /* 0x000fe20003f04270 */
[----:B------:R-:W-:-:S05]  /*14c0*/  IMAD.WIDE.U32 R116, R116, -0x33333333, RZ ;  /* 0xcccccccd74747825 */ /* 0x000fca00078e00ff */
[----:B------:R-:W-:-:S05]  /*14d0*/  SHF.R.U32.HI R116, RZ, 0x6, R117 ;  /* 0x00000006ff747819 */ /* 0x000fca0000011675 */
[----:B------:R-:W-:Y:S02]  /*14e0*/  IMAD.MOV.U32 R2, RZ, RZ, R116 ;  /* 0x000000ffff027224 */ /* 0x000fe400078e0074 */
[----:B------:R-:W-:-:S04]  /*14f0*/  @P0 VIADD R0, R3, 0x4f ;  /* 0x0000004f03000836 */ /* 0x000fc80000000000 */
[----:B------:R-:W-:-:S05]  /*1500*/  @P0 IMAD.HI R0, R0, 0x66666667, RZ ;  /* 0x6666666700000827 */ /* 0x000fca00078e02ff */
[----:B------:R-:W-:-:S04]  /*1510*/  @P0 SHF.R.U32.HI R3, RZ, 0x1f, R0 ;  /* 0x0000001fff030819 */ /* 0x000fc80000011600 */
[----:B------:R-:W-:Y:S02]  /*1520*/  @P0 LEA.HI.SX32 R2, R0, R3, 0x1b ;  /* 0x0000000300020211 */ /* 0x000fe400078fdaff */
[----:B------:R-:W-:Y:S02]  /*1530*/  PLOP3.LUT P0, PT, PT, PT, PT, 0x80, 0x0 ;  /* 0x000000000000781c */ /* 0x000fe40003f0f070 */
[----:B------:R-:W-:-:S13]  /*1540*/  ISETP.GT.AND P1, PT, R2, R116, PT ;  /* 0x000000740200720c */ /* 0x000fda0003f24270 */
[----:B0-----:R-:W-:Y:S05]  /*1550*/  @!P1 BRA `(.L_x_440) ;  /* 0x0000009800f49947 */ /* 0x001fea0003800000 */
[----:B------:R-:W-:Y:S01]  /*1560*/  VIADD R0, R22, 0x24400 ;  /* 0x0002440016007836 */ /* 0x000fe20000000000 */
[----:B------:R-:W-:Y:S04]  /*1570*/  BSSY B6, `(.L_x_441) ;  /* 0x0000013000067945 */ /* 0x000fe80003800000 */
[----:B------:R-:W-:-:S13]  /*1580*/  LOP3.LUT P0, RZ, R0, 0x3ff, RZ, 0xc0, !PT ;  /* 0x000003ff00ff7812 */ /* 0x000fda000780c0ff */
[----:B------:R-:W-:Y:S05]  /*1590*/  @!P0 BRA `(.L_x_442) ;  /* 0x0000000000408947 */ /* 0x000fea0003800000 */
        /* <DEDUP_REMOVED lines=15> */
[----:B-1---5:R-:W-:Y:S05]  /*1690*/  CALL.ABS.NOINC R14 ;  /* 0x000000000e007343 */ /* 0x022fea0003c00000 */
.L_x_442:
[----:B------:R-:W-:Y:S05]  /*16a0*/  BSYNC B6 ;  /* 0x0000000000067941 */ /* 0x000fea0003800000 */
.L_x_441:
        /* <DEDUP_REMOVED lines=19> */
[----:B-1---5:R-:W-:Y:S05]  /*17e0*/  CALL.ABS.NOINC R14 ;  /* 0x000000000e007343 */ /* 0x022fea0003c00000 */
.L_x_444:
[----:B------:R-:W-:Y:S05]  /*17f0*/  BSYNC B6 ;  /* 0x0000000000067941 */ /* 0x000fea0003800000 */
.L_x_443:
[----:B------:R-:W2:Y:S01]  /*1800*/  LDL R32, [R1+0x58] ;  /* 0x0000580001207983 */ /* 0x000ea20000100800 */
[----:B------:R-:W-:-:S03]  /*1810*/  ULDC.64 UR4, c[0x0][0x9f8] ;  /* 0x00027e0000047ab9 */ /* 0x000fc60000000a00 */
[----:B------:R-:W3:Y:S01]  /*1820*/  LDL R28, [R1+0x54] ;  /* 0x00005400011c7983 */ /* 0x000ee20000100800 */
[----:B------:R-:W-:Y:S01]  /*1830*/  ISETP.NE.U32.AND P0, PT, RZ, UR4, PT ;  /* 0x00000004ff007c0c */ /* 0x000fe2000bf05070 */
[----:B------:R-:W-:Y:S01]  /*1840*/  ULDC.64 UR6, c[0x0][0x208] ;  /* 0x0000820000067ab9 */ /* 0x000fe20000000a00 */
[----:B------:R-:W0:Y:S01]  /*1850*/  LDC R115, c[0x0][0x3f4] ;  /* 0x0000fd00ff737b82 */ /* 0x000e220000000800 */
[----:B------:R-:W4:Y:S01]  /*1860*/  LDL R11, [R1+0x68] ;  /* 0x00006800010b7983 */ /* 0x000f220000100800 */
[----:B------:R-:W-:-:S06]  /*1870*/  ISETP.NE.AND.EX P0, PT, RZ, UR5, PT, P0 ;  /* 0x00000005ff007c0c */ /* 0x000fcc000bf05300 */
[----:B------:R-:W1:Y:S07]  /*1880*/  LDC.64 R98, c[0x0][0x3f8] ;  /* 0x0000fe00ff627b82 */ /* 0x000e6e0000000a00 */
[----:B------:R-:W-:Y:S01]  /*1890*/  @P0 IADD3 R4, P1, R26, UR4, RZ ;  /* 0x000000041a040c10 */ /* 0x000fe2000ff3e0ff */
[----:B------:R-:W0:Y:S01]  /*18a0*/  LDC.64 R92, c[0x0][0x408] ;  /* 0x00010200ff5c7b82 */ /* 0x000e220000000a00 */
[----:B------:R-:W-:Y:S02]  /*18b0*/  ULDC UR4, c[0x0][0x2f4] ;  /* 0x0000bd0000047ab9 */ /* 0x000fe40000000800 */
[----:B------:R-:W-:-:S05]  /*18c0*/  @P0 IADD3.X R5, R27, UR5, RZ, P1, !PT ;  /* 0x000000051b050c10 */ /* 0x000fca0008ffe4ff */
[----:B------:R0:W4:Y:S01]  /*18d0*/  @P0 LDG.E R91, desc[UR6][R4.64] ;  /* 0x00000006045b0981 */ /* 0x000122000c1e1900 */
[----:B------:R-:W-:Y:S01]  /*18e0*/  ISETP.GE.AND P1, PT, R213, UR4, PT ;  /* 0x00000004d5007c0c */ /* 0x000fe2000bf26270 */
[C---:B------:R-:W-:Y:S01]  /*18f0*/  VIADD R34, R219.reuse, 0x40 ;  /* 0x00000040db227836 */ /* 0x040fe20000000000 */
[----:B------:R-:W-:Y:S01]  /*1900*/  ISETP.GE.AND P0, PT, R16, UR4, PT ;  /* 0x0000000410007c0c */ /* 0x000fe2000bf06270 */
[C---:B------:R-:W-:Y:S01]  /*1910*/  VIADD R21, R219.reuse, 0x40 ;  /* 0x00000040db157836 */ /* 0x040fe20000000000 */
[----:B------:R-:W-:Y:S01]  /*1920*/  SEL R3, RZ, 0xffffffff, P1 ;  /* 0xffffffffff037807 */ /* 0x000fe20000800000 */
[----:B------:R-:W-:Y:S01]  /*1930*/  IMAD.SHL.U32 R34, R34, 0x40, RZ ;  /* 0x0000004022227824 */ /* 0x000fe200078e00ff */
[----:B------:R-:W-:Y:S01]  /*1940*/  SEL R0, RZ, 0x1, P0 ;  /* 0x00000001ff007807 */ /* 0x000fe20000000000 */
[----:B-1----:R-:W-:Y:S01]  /*1950*/  IMAD.WIDE.U32 R100, R219, R98, R16 ;  /* 0x00000062db647225 */ /* 0x002fe200078e0010 */
[----:B------:R-:W-:Y:S01]  /*1960*/  SHF.L.U32 R3, R3, 0x1, RZ ;  /* 0x0000000103037819 */ /* 0x000fe200000006ff */
[----:B------:R-:W1:Y:S01]  /*1970*/  S2R R138, SR_TID.X ;  /* 0x00000000008a7919 */ /* 0x000e620000002100 */
[----:B------:R-:W-:Y:S01]  /*1980*/  ISETP.GE.AND P2, PT, R18, UR4, PT ;  /* 0x0000000412007c0c */ /* 0x000fe2000bf46270 */
[----:B------:R-:W-:Y:S01]  /*1990*/  IMAD.SHL.U32 R21, R21, 0x40, RZ ;  /* 0x0000004015157824 */ /* 0x000fe200078e00ff */
[----:B------:R-:W-:Y:S01]  /*19a0*/  LOP3.LUT R0, R3, 0x2, R0, 0xe2, !PT ;  /* 0x0000000203007812 */ /* 0x000fe200078ee200 */
[C---:B------:R-:W-:Y:S01]  /*19b0*/  VIADD R35, R219.reuse, 0x20 ;  /* 0x00000020db237836 */ /* 0x040fe20000000000 */
[----:B------:R-:W-:Y:S01]  /*19c0*/  SHF.R.S32.HI R7, RZ, 0x1f, R219 ;  /* 0x0000001fff077819 */ /* 0x000fe200000114db */
[----:B0-----:R-:W-:Y:S01]  /*19d0*/  IMAD.WIDE.U32 R94, R219, R92, R16 ;  /* 0x0000005cdb5e7225 */ /* 0x001fe200078e0010 */
[----:B------:R-:W-:-:S02]  /*19e0*/  SEL R3, RZ, 0x4, P2 ;  /* 0x00000004ff037807 */ /* 0x000fc40001000000 */
[----:B------:R-:W-:Y:S01]  /*19f0*/  ISETP.GE.AND P2, PT, R16, R115, PT ;  /* 0x000000731000720c */ /* 0x000fe20003f46270 */
[C---:B------:R-:W-:Y:S01]  /*1a00*/  IMAD R6, R7.reuse, R98, RZ ;  /* 0x0000006207067224 */ /* 0x040fe200078e02ff */
[----:B------:R-:W-:Y:S01]  /*1a10*/  LOP3.LUT R4, R0, R3, RZ, 0xfc, !PT ;  /* 0x0000000300047212 */ /* 0x000fe200078efcff */
[-C--:B------:R-:W-:Y:S01]  /*1a20*/  IMAD R0, R7, R92.reuse, RZ ;  /* 0x0000005c07007224 */ /* 0x080fe200078e02ff */
[----:B------:R-:W-:Y:S01]  /*1a30*/  SHF.R.S32.HI R215, RZ, 0x1f, R214 ;  /* 0x0000001fffd77819 */ /* 0x000fe200000114d6 */
[----:B------:R-:W-:Y:S01]  /*1a40*/  IMAD R5, R219, R99, R6 ;  /* 0x00000063db057224 */ /* 0x000fe200078e0206 */
[----:B------:R-:W-:Y:S01]  /*1a50*/  SEL R3, R115, RZ, P2 ;  /* 0x000000ff73037207 */ /* 0x000fe20001000000 */
[----:B------:R-:W-:Y:S01]  /*1a60*/  IMAD R7, R219, R93, R0 ;  /* 0x0000005ddb077224 */ /* 0x000fe200078e0200 */
[----:B------:R-:W-:Y:S01]  /*1a70*/  ISETP.GE.AND P1, PT, R213, R115, PT ;  /* 0x00000073d500720c */ /* 0x000fe20003f26270 */
[----:B------:R-:W-:Y:S01]  /*1a80*/  IMAD.WIDE.U32 R96, R219, R92, R214 ;  /* 0x0000005cdb607225 */ /* 0x000fe200078e00d6 */
[----:B------:R-:W-:-:S02]  /*1a90*/  LOP3.LUT R34, R34, 0x1c0, RZ, 0xc0, !PT ;  /* 0x000001c022227812 */ /* 0x000fc400078ec0ff */
[----:B------:R-:W-:Y:S01]  /*1aa0*/  SEL R6, R115, RZ, P1 ;  /* 0x000000ff73067207 */ /* 0x000fe20000800000 */
[----:B------:R-:W-:Y:S01]  /*1ab0*/  IMAD.IADD R3, R16, 0x1, R3 ;  /* 0x0000000110037824 */ /* 0x000fe200078e0203 */
[----:B------:R-:W-:Y:S01]  /*1ac0*/  LOP3.LUT R21, R21, 0x1c0, RZ, 0xc0, !PT ;  /* 0x000001c015157812 */ /* 0x000fe200078ec0ff */
[----:B------:R-:W-:Y:S01]  /*1ad0*/  IMAD.WIDE.U32 R102, R219, R98, R214 ;  /* 0x00000062db667225 */ /* 0x000fe200078e00d6 */
[----:B------:R-:W-:Y:S02]  /*1ae0*/  SHF.R.U32.HI R33, RZ, 0x3, R225 ;  /* 0x00000003ff217819 */ /* 0x000fe400000116e1 */
[----:B------:R-:W-:Y:S01]  /*1af0*/  SHF.R.S32.HI R0, RZ, 0x1f, R3 ;  /* 0x0000001fff007819 */ /* 0x000fe20000011403 */
[----:B------:R-:W-:Y:S01]  /*1b00*/  IMAD.IADD R97, R97, 0x1, R7 ;  /* 0x0000000161617824 */ /* 0x000fe200078e0207 */
[----:B------:R-:W-:Y:S01]  /*1b10*/  SHF.R.U32.HI R21, RZ, 0x3, R21 ;  /* 0x00000003ff157819 */ /* 0x000fe20000011615 */
[----:B------:R-:W-:Y:S01]  /*1b20*/  IMAD.IADD R95, R7, 0x1, R95 ;  /* 0x00000001075f7824 */ /* 0x000fe200078e025f */
[----:B------:R-:W-:Y:S01]  /*1b30*/  LEA.HI R10, R0, R3, RZ, 0x3 ;  /* 0x00000003000a7211 */ /* 0x000fe200078f18ff */
[----:B------:R-:W-:-:S02]  /*1b40*/  IMAD.IADD R7, R213, 0x1, R6 ;  /* 0x00000001d5077824 */ /* 0x000fc400078e0206 */
[----:B------:R-:W-:Y:S01]  /*1b50*/  VIADD R31, R219, 0x20 ;  /* 0x00000020db1f7836 */ /* 0x000fe20000000000 */
[--C-:B------:R-:W-:Y:S01]  /*1b60*/  LOP3.LUT R9, R34, 0x38, R10.reuse, 0xf8, !PT ;  /* 0x0000003822097812 */ /* 0x100fe200078ef80a */
[----:B------:R-:W-:Y:S01]  /*1b70*/  IMAD.IADD R103, R103, 0x1, R5 ;  /* 0x0000000167677824 */ /* 0x000fe200078e0205 */
[----:B------:R-:W-:Y:S01]  /*1b80*/  SHF.R.S32.HI R8, RZ, 0x1f, R7 ;  /* 0x0000001fff087819 */ /* 0x000fe20000011407 */
[----:B------:R-:W-:Y:S01]  /*1b90*/  IMAD.IADD R101, R5, 0x1, R101 ;  /* 0x0000000105657824 */ /* 0x000fe200078e0265 */
[----:B------:R-:W-:Y:S01]  /*1ba0*/  LEA.HI R5, R0, R3, RZ, 0x6 ;  /* 0x0000000300057211 */ /* 0x000fe200078f30ff */
[----:B------:R-:W-:Y:S01]  /*1bb0*/  IMAD.SHL.U32 R35, R35, 0x40, RZ ;  /* 0x0000004023237824 */ /* 0x000fe200078e00ff */
[----:B------:R-:W-:Y:S01]  /*1bc0*/  LOP3.LUT R0, R225, 0x38, R10, 0xf8, !PT ;  /* 0x00000038e1007812 */ /* 0x000fe200078ef80a */
[----:B------:R-:W-:Y:S01]  /*1bd0*/  IMAD.SHL.U32 R31, R31, 0x40, RZ ;  /* 0x000000401f1f7824 */ /* 0x000fe200078e00ff */
[----:B------:R-:W-:Y:S01]  /*1be0*/  SHF.R.S32.HI R6, RZ, 0x6, R5 ;  /* 0x00000006ff067819 */ /* 0x000fe20000011405 */
[----:B------:R-:W-:Y:S01]  /*1bf0*/  IMAD.IADD R120, R120, 0x1, R25 ;  /* 0x0000000178787824 */ /* 0x000fe200078e0219 */
[----:B------:R-:W-:-:S02]  /*1c00*/  LEA.HI R20, R8, R7, RZ, 0x3 ;  /* 0x0000000708147211 */ /* 0x000fc400078f18ff */
[----:B------:R-:W-:Y:S01]  /*1c10*/  LEA.HI R7, R8, R7, RZ, 0x6 ;  /* 0x0000000708077211 */ /* 0x000fe200078f30ff */
[----:B------:R-:W-:Y:S01]  /*1c20*/  IMAD R134, R6, 0x1400, R229 ;  /* 0x0000140006867824 */ /* 0x000fe200078e02e5 */
[----:B------:R-:W-:Y:S02]  /*1c30*/  LOP3.LUT R35, R35, 0x1c0, RZ, 0xc0, !PT ;  /* 0x000001c023237812 */ /* 0x000fe400078ec0ff */
[----:B------:R-:W-:Y:S02]  /*1c40*/  LOP3.LUT R31, R31, 0x1c0, RZ, 0xc0, !PT ;  /* 0x000001c01f1f7812 */ /* 0x000fe400078ec0ff */
[----:B------:R-:W-:Y:S02]  /*1c50*/  LOP3.LUT R3, R0, R33, RZ, 0x3c, !PT ;  /* 0x0000002100037212 */ /* 0x000fe400078e3cff */
[----:B------:R-:W-:Y:S02]  /*1c60*/  LOP3.LUT R9, R9, R21, RZ, 0x3c, !PT ;  /* 0x0000001509097212 */ /* 0x000fe400078e3cff */
[----:B------:R-:W-:Y:S01]  /*1c70*/  LOP3.LUT R0, R225, 0x38, R20, 0xf8, !PT ;  /* 0x00000038e1007812 */ /* 0x000fe200078ef814 */
[----:B------:R-:W-:Y:S01]  /*1c80*/  IMAD.IADD R134, R134, 0x1, R3 ;  /* 0x0000000186867824 */ /* 0x000fe200078e0203 */
[----:B------:R-:W-:-:S02]  /*1c90*/  LOP3.LUT R5, R35, 0x38, R10, 0xf8, !PT ;  /* 0x0000003823057812 */ /* 0x000fc400078ef80a */
[----:B------:R-:W-:Y:S02]  /*1ca0*/  SHF.R.U32.HI R31, RZ, 0x3, R31 ;  /* 0x00000003ff1f7819 */ /* 0x000fe4000001161f */
[----:B------:R-:W-:Y:S02]  /*1cb0*/  LOP3.LUT R0, R0, R33, RZ, 0x3c, !PT ;  /* 0x0000002100007212 */ /* 0x000fe400078e3cff */
[-C--:B------:R-:W-:Y:S02]  /*1cc0*/  LOP3.LUT R5, R5, R31.reuse, RZ, 0x3c, !PT ;  /* 0x0000001f05057212 */ /* 0x080fe400078e3cff */
[----:B------:R-:W-:Y:S02]  /*1cd0*/  LOP3.LUT R3, R35, 0x38, R20, 0xf8, !PT ;  /* 0x0000003823037812 */ /* 0x000fe400078ef814 */
[----:B------:R-:W-:Y:S01]  /*1ce0*/  ISETP.GE.AND P0, PT, R19, UR4, PT ;  /* 0x0000000413007c0c */ /* 0x000fe2000bf06270 */
[C---:B------:R-:W-:Y:S01]  /*1cf0*/  IMAD.SHL.U32 R107, R92.reuse, 0x20, RZ ;  /* 0x000000205c6b7824 */ /* 0x040fe200078e00ff */
[----:B------:R-:W-:Y:S01]  /*1d00*/  LOP3.LUT R8, R3, R31, RZ, 0x3c, !PT ;  /* 0x0000001f03087212 */ /* 0x000fe200078e3cff */
[C---:B------:R-:W-:Y:S01]  /*1d10*/  IMAD.SHL.U32 R111, R92.reuse, 0x40, RZ ;  /* 0x000000405c6f7824 */ /* 0x040fe200078e00ff */
[----:B------:R-:W-:Y:S01]  /*1d20*/  SHF.L.U64.HI R106, R92, 0x5, R93 ;  /* 0x000000055c6a7819 */ /* 0x000fe2000001025d */
[----:B-----5:R-:W-:Y:S01]  /*1d30*/  IMAD.WIDE.U32 R96, R136, R92, R96 ;  /* 0x0000005c88607225 */ /* 0x020fe200078e0060 */
[----:B------:R-:W-:-:S02]  /*1d40*/  SHF.L.U64.HI R110, R92, 0x6, R93 ;  /* 0x000000065c6e7819 */ /* 0x000fc4000001025d */
[----:B------:R-:W-:Y:S01]  /*1d50*/  SEL R3, RZ, 0x8, P0 ;  /* 0x00000008ff037807 */ /* 0x000fe20000000000 */
[----:B------:R-:W-:-:S04]  /*1d60*/  IMAD.WIDE.U32 R94, R136, R92, R94 ;  /* 0x0000005c885e7225 */ /* 0x000fc800078e005e */
[----:B------:R-:W-:Y:S01]  /*1d70*/  IMAD.WIDE.U32 R102, R136, R98, R102 ;  /* 0x0000006288667225 */ /* 0x000fe200078e0066 */
[----:B------:R-:W-:-:S03]  /*1d80*/  LOP3.LUT R26, R4, R3, RZ, 0xfc, !PT ;  /* 0x00000003041a7212 */ /* 0x000fc600078efcff */
[----:B------:R-:W-:Y:S01]  /*1d90*/  IMAD.WIDE.U32 R100, R136, R98, R100 ;  /* 0x0000006288647225 */ /* 0x000fe200078e0064 */
[----:B------:R-:W-:Y:S02]  /*1da0*/  LOP3.LUT R3, R4, 0x1, RZ, 0xc0, !PT ;  /* 0x0000000104037812 */ /* 0x000fe400078ec0ff */
[C-C-:B------:R-:W-:Y:S01]  /*1db0*/  SHF.L.U64.HI R104, R98.reuse, 0x5, R99.reuse ;  /* 0x0000000562687819 */ /* 0x140fe20000010263 */
[----:B------:R-:W-:Y:S01]  /*1dc0*/  IMAD R121, R99, 0x50, RZ ;  /* 0x0000005063797824 */ /* 0x000fe200078e02ff */
[C---:B------:R-:W-:Y:S01]  /*1dd0*/  SHF.L.U64.HI R108, R98.reuse, 0x6, R99 ;  /* 0x00000006626c7819 */ /* 0x040fe20000010263 */
[C---:B------:R-:W-:Y:S02]  /*1de0*/  IMAD.SHL.U32 R105, R98.reuse, 0x20, RZ ;  /* 0x0000002062697824 */ /* 0x040fe400078e00ff */
[----:B------:R-:W-:Y:S01]  /*1df0*/  IMAD.SHL.U32 R109, R98, 0x40, RZ ;  /* 0x00000040626d7824 */ /* 0x000fe200078e00ff */
[----:B------:R-:W-:Y:S01]  /*1e00*/  LOP3.LUT R25, R26, 0x4, RZ, 0xc0, !PT ;  /* 0x000000041a197812 */ /* 0x000fe200078ec0ff */
[----:B------:R-:W-:Y:S01]  /*1e10*/  IMAD.SHL.U32 R115, R115, 0x2, RZ ;  /* 0x0000000273737824 */ /* 0x000fe200078e00ff */
[----:B-1----:R-:W-:Y:S01]  /*1e20*/  LEA.HI R138, R138, 0x8, RZ, 0x19 ;  /* 0x000000088a8a7811 */ /* 0x002fe200078fc8ff */
[----:B--2---:R-:W-:-:S02]  /*1e30*/  IMAD R132, R6, 0x1400, R32 ;  /* 0x0000140006847824 */ /* 0x004fc400078e0220 */
[----:B---3--:R-:W-:Y:S01]  /*1e40*/  IMAD R130, R6, 0x1400, R28 ;  /* 0x0000140006827824 */ /* 0x008fe200078e021c */
[----:B------:R-:W-:Y:S02]  /*1e50*/  SHF.R.S32.HI R6, RZ, 0x6, R7 ;  /* 0x00000006ff067819 */ /* 0x000fe40000011407 */
[----:B------:R-:W-:Y:S01]  /*1e60*/  IADD3 R132, R132, R5, RZ ;  /* 0x0000000584847210 */ /* 0x000fe20007ffe0ff */
[----:B------:R-:W-:Y:S01]  /*1e70*/  IMAD.IADD R130, R130, 0x1, R9 ;  /* 0x0000000182827824 */ /* 0x000fe200078e0209 */
[----:B------:R-:W-:Y:S01]  /*1e80*/  SHF.R.S32.HI R9, RZ, 0x1f, R136 ;  /* 0x0000001fff097819 */ /* 0x000fe20000011488 */
[----:B------:R-:W-:Y:S01]  /*1e90*/  IMAD R133, R6, 0x1400, R229 ;  /* 0x0000140006857824 */ /* 0x000fe200078e02e5 */
[----:B------:R-:W-:-:S03]  /*1ea0*/  LOP3.LUT R5, R34, 0x38, R20, 0xf8, !PT ;  /* 0x0000003822057812 */ /* 0x000fc600078ef814 */
[----:B------:R-:W-:Y:S02]  /*1eb0*/  IMAD.IADD R133, R133, 0x1, R0 ;  /* 0x0000000185857824 */ /* 0x000fe400078e0200 */
[C---:B------:R-:W-:Y:S02]  /*1ec0*/  IMAD R0, R9.reuse, R98, RZ ;  /* 0x0000006209007224 */ /* 0x040fe400078e02ff */
[----:B------:R-:W-:Y:S02]  /*1ed0*/  IMAD R9, R9, R92, RZ ;  /* 0x0000005c09097224 */ /* 0x000fe400078e02ff */
[C---:B------:R-:W-:Y:S02]  /*1ee0*/  IMAD R131, R6.reuse, 0x1400, R32 ;  /* 0x0000140006837824 */ /* 0x040fe400078e0220 */
[----:B------:R-:W-:Y:S01]  /*1ef0*/  IMAD R129, R6, 0x1400, R28 ;  /* 0x0000140006817824 */ /* 0x000fe200078e021c */
[----:B------:R-:W-:Y:S01]  /*1f00*/  LOP3.LUT R6, R5, R21, RZ, 0x3c, !PT ;  /* 0x0000001505067212 */ /* 0x000fe200078e3cff */
[----:B------:R-:W-:-:S02]  /*1f10*/  IMAD R5, R93, 0x50, RZ ;  /* 0x000000505d057824 */ /* 0x000fc400078e02ff */
[----:B------:R-:W-:Y:S02]  /*1f20*/  IMAD R9, R136, R93, R9 ;  /* 0x0000005d88097224 */ /* 0x000fe400078e0209 */
[----:B------:R-:W-:-:S04]  /*1f30*/  IMAD.WIDE.U32 R92, R92, 0x50, RZ ;  /* 0x000000505c5c7825 */ /* 0x000fc800078e00ff */
[----:B------:R-:W-:Y:S02]  /*1f40*/  IMAD R7, R136, R99, R0 ;  /* 0x0000006388077224 */ /* 0x000fe400078e0200 */
[----:B------:R-:W-:Y:S02]  /*1f50*/  IMAD.IADD R128, R93, 0x1, R5 ;  /* 0x000000015d807824 */ /* 0x000fe400078e0205 */
[----:B------:R-:W-:Y:S02]  /*1f60*/  IMAD.IADD R129, R129, 0x1, R6 ;  /* 0x0000000181817824 */ /* 0x000fe400078e0206 */
[----:B------:R-:W-:Y:S02]  /*1f70*/  IMAD.IADD R4, R103, 0x1, R7 ;  /* 0x0000000167047824 */ /* 0x000fe400078e0207 */
[----:B------:R-:W-:Y:S02]  /*1f80*/  IMAD.IADD R5, R7, 0x1, R101 ;  /* 0x0000000107057824 */ /* 0x000fe400078e0265 */
[----:B------:R-:W-:Y:S01]  /*1f90*/  IMAD.IADD R131, R131, 0x1, R8 ;  /* 0x0000000183837824 */ /* 0x000fe200078e0208 */
[----:B------:R-:W-:Y:S01]  /*1fa0*/  SHF.R.S32.HI R8, RZ, 0x3, R10 ;  /* 0x00000003ff087819 */ /* 0x000fe2000001140a */
[----:B------:R-:W-:-:S02]  /*1fb0*/  IMAD.IADD R6, R97, 0x1, R9 ;  /* 0x0000000161067824 */ /* 0x000fc400078e0209 */
[----:B------:R-:W-:Y:S01]  /*1fc0*/  IMAD.IADD R7, R9, 0x1, R95 ;  /* 0x0000000109077824 */ /* 0x000fe200078e025f */
[----:B------:R-:W-:Y:S01]  /*1fd0*/  LOP3.LUT R9, R10, 0xfffffff8, RZ, 0xc0, !PT ;  /* 0xfffffff80a097812 */ /* 0x000fe200078ec0ff */
[----:B------:R-:W-:Y:S01]  /*1fe0*/  IMAD.WIDE.U32 R98, R98, 0x50, RZ ;  /* 0x0000005062627825 */ /* 0x000fe200078e00ff */
[----:B------:R-:W-:Y:S02]  /*1ff0*/  SHF.R.S32.HI R10, RZ, 0x3, R20 ;  /* 0x00000003ff0a7819 */ /* 0x000fe40000011414 */
[----:B------:R-:W-:Y:S01]  /*2000*/  LOP3.LUT R20, R20, 0xfffffff8, RZ, 0xc0, !PT ;  /* 0xfffffff814147812 */ /* 0x000fe200078ec0ff */
[----:B----4-:R-:W-:Y:S01]  /*2010*/  IMAD R112, R11, 0x20, R219 ;  /* 0x000000200b707824 */ /* 0x010fe200078e02db */
[C---:B------:R-:W-:Y:S01]  /*2020*/  LOP3.LUT R21, R26.reuse, 0x2, RZ, 0xc0, !PT ;  /* 0x000000021a157812 */ /* 0x040fe200078ec0ff */
[----:B------:R-:W-:Y:S01]  /*2030*/  IMAD.IADD R121, R99, 0x1, R121 ;  /* 0x0000000163797824 */ /* 0x000fe200078e0279 */
[----:B------:R-:W-:Y:S02]  /*2040*/  SHF.R.S32.HI R0, RZ, 0x1f, R30 ;  /* 0x0000001fff007819 */ /* 0x000fe4000001141e */
[----:B------:R-:W-:-:S02]  /*2050*/  LOP3.LUT R26, R26, 0x8, RZ, 0xc0, !PT ;  /* 0x000000081a1a7812 */ /* 0x000fc400078ec0ff */
[----:B------:R-:W-:Y:S02]  /*2060*/  SHF.R.S32.HI R119, RZ, 0x1f, R91 ;  /* 0x0000001fff777819 */ /* 0x000fe4000001145b */
[----:B------:R-:W-:Y:S02]  /*2070*/  SHF.R.S32.HI R27, RZ, 0x1f, R9 ;  /* 0x0000001fff1b7819 */ /* 0x000fe40000011409 */
[----:B------:R-:W-:-:S07]  /*2080*/  SHF.R.S32.HI R28, RZ, 0x1f, R20 ;  /* 0x0000001fff1c7819 */ /* 0x000fce0000011414 */
.L_x_561:
[----:B------:R-:W0:Y:S01]  /*2090*/  LDC R84, c[0x0][0x430] ;  /* 0x00010c00ff547b82 */ /* 0x000e220000000800 */
[----:B------:R-:W-:Y:S01]  /*20a0*/  IADD3 R2, R2, -0x1, RZ ;  /* 0xffffffff02027810 */ /* 0x000fe20007ffe0ff */
[----:B----4-:R-:W-:Y:S01]  /*20b0*/  IMAD.MOV.U32 R31, RZ, RZ, RZ ;  /* 0x000000ffff1f7224 */ /* 0x010fe200078e00ff */
[----:B------:R-:W-:Y:S01]  /*20c0*/  ULDC.64 UR4, c[0x0][0x208] ;  /* 0x0000820000047ab9 */ /* 0x000fe20000000a00 */
[----:B------:R-:W-:Y:S02]  /*20d0*/  SHF.R.U32.HI R32, RZ, 0x3, R225 ;  /* 0x00000003ff207819 */ /* 0x000fe400000116e1 */
[----:B------:R-:W-:Y:S02]  /*20e0*/  IMAD R11, R2, 0x50, R112 ;  /* 0x00000050020b7824 */ /* 0x000fe400078e0270 */
[----:B------:R-:W1:Y:S02]  /*20f0*/  LDC R114, c[0x0][0x3f4] ;  /* 0x0000fd00ff727b82 */ /* 0x000e640000000800 */
[----:B------:R-:W-:Y:S01]  /*2100*/  IMAD.IADD R33, R120, 0x1, R11 ;  /* 0x0000000178217824 */ /* 0x000fe200078e020b */
[----:B------:R-:W-:-:S03]  /*2110*/  ISETP.GE.AND P0, PT, R11, R24, PT ;  /* 0x000000180b00720c */ /* 0x000fc60003f06270 */
[----:B------:R-:W-:Y:S01]  /*2120*/  IMAD.MOV.U32 R11, RZ, RZ, R33 ;  /* 0x000000ffff0b7224 */ /* 0x000fe200078e0021 */
[----:B------:R-:W-:Y:S02]  /*2130*/  ISETP.GT.OR P0, PT, R112, 0x4f, P0 ;  /* 0x0000004f7000780c */ /* 0x000fe40000704670 */
[----:B0-----:R-:W-:-:S11]  /*2140*/  ISETP.NE.AND P3, PT, R84, 0x1, PT ;  /* 0x000000015400780c */ /* 0x001fd60003f65270 */
[----:B------:R-:W0:Y:S08]  /*2150*/  @!P0 LDC.64 R14, c[0x0][0x428] ;  /* 0x00010a00ff0e8b82 */ /* 0x000e300000000a00 */
[----:B--2---:R-:W2:Y:S08]  /*2160*/  @!P0 LDC.64 R34, c[0x0][0x418] ;  /* 0x00010600ff228b82 */ /* 0x004eb00000000a00 */
[----:B---3--:R-:W3:Y:S08]  /*2170*/  @P3 LDC R12, c[0x0][0x434] ;  /* 0x00010d00ff0c3b82 */ /* 0x008ef00000000800 */
[----:B------:R-:W4:Y:S01]  /*2180*/  @P3 LDC R13, c[0x0][0x438] ;  /* 0x00010e00ff0d3b82 */ /* 0x000f220000000800 */
[----:B---3--:R-:W-:-:S05]  /*2190*/  @P3 IMAD.HI.U32 R12, R33, R12, RZ ;  /* 0x0000000c210c3227 */ /* 0x008fca00078e00ff */
[----:B----4-:R-:W-:Y:S01]  /*21a0*/  @P3 SHF.R.U32.HI R11, RZ, R13, R12 ;  /* 0x0000000dff0b3219 */ /* 0x010fe2000001160c */
[----:B0-----:R-:W-:-:S03]  /*21b0*/  @!P0 IMAD R12, R119, R14, RZ ;  /* 0x0000000e770c8224 */ /* 0x001fc600078e02ff */
[--C-:B------:R-:W-:Y:S01]  /*21c0*/  @!P0 SHF.R.S32.HI R13, RZ, 0x1f, R11.reuse ;  /* 0x0000001fff0d8819 */ /* 0x100fe2000001140b */
[----:B------:R-:W-:Y:S02]  /*21d0*/  @!P0 IMAD R15, R91, R15, R12 ;  /* 0x0000000f5b0f8224 */ /* 0x000fe400078e020c */
[----:B------:R-:W-:-:S04]  /*21e0*/  @!P0 IMAD.MOV.U32 R12, RZ, RZ, R11 ;  /* 0x000000ffff0c8224 */ /* 0x000fc800078e000b */
[----:B------:R-:W-:-:S04]  /*21f0*/  @!P0 IMAD.WIDE.U32 R12, R91, R14, R12 ;  /* 0x0000000e5b0c8225 */ /* 0x000fc800078e000c */
[----:B------:R-:W-:Y:S01]  /*2200*/  @!P0 IMAD.IADD R13, R13, 0x1, R15 ;  /* 0x000000010d0d8824 */ /* 0x000fe200078e020f */
[----:B--2---:R-:W-:-:S04]  /*2210*/  @!P0 LEA R14, P3, R12, R34, 0x2 ;  /* 0x000000220c0e8211 */ /* 0x004fc800078610ff */
[----:B------:R-:W-:Y:S02]  /*2220*/  @!P0 LEA.HI.X R15, R12, R35, R13, 0x2, P3 ;  /* 0x000000230c0f8211 */ /* 0x000fe400018f140d */
[----:B------:R-:W-:-:S03]  /*2230*/  LOP3.LUT R12, R225, 0x38, R16, 0xf8, !PT ;  /* 0x00000038e10c7812 */ /* 0x000fc600078ef810 */
[----:B------:R0:W5:Y:S01]  /*2240*/  @!P0 LDG.E R31, desc[UR4][R14.64] ;  /* 0x000000040e1f8981 */ /* 0x000162000c1e1900 */
[----:B-1----:R-:W-:Y:S01]  /*2250*/  ISETP.GE.AND P0, PT, R114, 0x1, PT ;  /* 0x000000017200780c */ /* 0x002fe20003f06270 */
[----:B------:R-:W-:Y:S01]  /*2260*/  IMAD.MOV R11, RZ, RZ, -R11 ;  /* 0x000000ffff0b7224 */ /* 0x000fe200078e0a0b */
[----:B------:R-:W-:Y:S01]  /*2270*/  LOP3.LUT R85, R229, R12, R32, 0xf6, !PT ;  /* 0x0000000ce5557212 */ /* 0x000fe200078ef620 */
[----:B------:R-:W-:Y:S05]  /*2280*/  YIELD ;  /* 0x0000000000007946 */ /* 0x000fea0003800000 */
[----:B------:R-:W-:Y:S01]  /*2290*/  IMAD R85, R212, 0x5000, R85 ;  /* 0x00005000d4557824 */ /* 0x000fe200078e0255 */
[----:B------:R-:W-:Y:S01]  /*22a0*/  ISETP.GT.AND P3, PT, R2, R116, PT ;  /* 0x000000740200720c */ /* 0x000fe20003f64270 */
[----:B------:R-:W-:Y:S01]  /*22b0*/  BSSY B0, `(.L_x_445) ;  /* 0x000085a000007945 */ /* 0x000fe20003800000 */
[----:B------:R-:W-:-:S02]  /*22c0*/  IMAD R84, R84, R11, R33 ;  /* 0x0000000b54547224 */ /* 0x000fc400078e0221 */
[----:B------:R-:W-:Y:S01]  /*22d0*/  P2R R113, PR, RZ, 0x8 ;  /* 0x00000008ff717803 */ /* 0x000fe20000000000 */
[----:B------:R-:W-:Y:S01]  /*22e0*/  IMAD R85, R85, 0x2, R22 ;  /* 0x0000000255557824 */ /* 0x000fe200078e0216 */
[----:B0-----:R-:W-:Y:S07]  /*22f0*/  @!P0 BRA `(.L_x_446) ;  /* 0x0000007c006c8947 */ /* 0x001fee0003800000 */
[----:B------:R-:W-:Y:S01]  /*2300*/  SHF.R.S32.HI R86, RZ, 0x1f, R84 ;  /* 0x0000001fff567819 */ /* 0x000fe20000011454 */
[----:B------:R-:W-:Y:S01]  /*2310*/  ULDC.64 UR4, c[0x0][0x300] ;  /* 0x0000c00000047ab9 */ /* 0x000fe20000000a00 */
[----:B-----5:R-:W-:Y:S01]  /*2320*/  SHF.R.S32.HI R87, RZ, 0x1f, R31 ;  /* 0x0000001fff577819 */ /* 0x020fe2000001141f */
[----:B------:R-:W-:Y:S01]  /*2330*/  IMAD.WIDE.U32 R12, R84, UR4, RZ ;  /* 0x00000004540c7c25 */ /* 0x000fe2000f8e00ff */
[----:B------:R-:W-:Y:S02]  /*2340*/  ULDC.U8 UR6, c[0x0][0x410] ;  /* 0x0001040000067ab9 */ /* 0x000fe40000000000 */
[----:B------:R-:W-:Y:S01]  /*2350*/  ISETP.NE.AND P0, PT, RZ, UR6, PT ;  /* 0x00000006ff007c0c */ /* 0x000fe2000bf05270 */
[----:B------:R-:W-:Y:S02]  /*2360*/  IMAD R11, R86, UR4, RZ ;  /* 0x00000004560b7c24 */ /* 0x000fe4000f8e02ff */
[----:B------:R-:W-:Y:S02]  /*2370*/  IMAD R88, R2, -0x50, R24 ;  /* 0xffffffb002587824 */ /* 0x000fe400078e0218 */
[----:B------:R-:W-:Y:S01]  /*2380*/  IMAD R11, R84, UR5, R11 ;  /* 0x00000005540b7c24 */ /* 0x000fe2000f8e020b */
[----:B------:R-:W-:-:S02]  /*2390*/  ULDC.64 UR4, c[0x0][0x310] ;  /* 0x0000c40000047ab9 */ /* 0x000fc40000000a00 */
[----:B------:R-:W-:Y:S01]  /*23a0*/  IMAD R14, R87, UR4, RZ ;  /* 0x00000004570e7c24 */ /* 0x000fe2000f8e02ff */
[----:B------:R-:W-:Y:S01]  /*23b0*/  VIMNMX R88, R88, 0x50, PT ;  /* 0x0000005058587848 */ /* 0x000fe20003fe0100 */
[----:B------:R-:W-:Y:S01]  /*23c0*/  IMAD.IADD R13, R13, 0x1, R11 ;  /* 0x000000010d0d7824 */ /* 0x000fe200078e020b */
[----:B------:R-:W-:Y:S01]  /*23d0*/  SHF.R.S32.HI R11, RZ, 0x1f, R2 ;  /* 0x0000001fff0b7819 */ /* 0x000fe20000011402 */
        /* <DEDUP_REMOVED lines=8> */
[-C--:B------:R-:W-:Y:S01]  /*2460*/  IMAD R12, R121, R2.reuse, RZ ;  /* 0x00000002790c7224 */ /* 0x080fe200078e02ff */
[----:B------:R-:W-:Y:S01]  /*2470*/  LEA R118, P3, R32, UR4, 0x1 ;  /* 0x0000000420767c11 */ /* 0x000fe2000f8608ff */
[----:B------:R-:W-:Y:S02]  /*2480*/  IMAD R14, R128, R2, RZ ;  /* 0x00000002800e7224 */ /* 0x000fe400078e02ff */
[----:B------:R-:W-:Y:S02]  /*2490*/  IMAD.IADD R117, R33, 0x1, R13 ;  /* 0x0000000121757824 */ /* 0x000fe400078e020d */
[C---:B------:R-:W-:Y:S02]  /*24a0*/  IMAD R35, R11.reuse, R98, R12 ;  /* 0x000000620b237224 */ /* 0x040fe400078e020c */
[----:B------:R-:W-:Y:S01]  /*24b0*/  IMAD R37, R11, R92, R14 ;  /* 0x0000005c0b257224 */ /* 0x000fe200078e020e */
[----:B------:R-:W-:Y:S01]  /*24c0*/  LEA.HI.X R117, R32, UR5, R117, 0x1, P3 ;  /* 0x0000000520757c11 */ /* 0x000fe200098f0c75 */
[----:B------:R-:W-:-:S04]  /*24d0*/  IMAD.WIDE.U32 R14, R98, R2, RZ ;  /* 0x00000002620e7225 */ /* 0x000fc800078e00ff */
[----:B------:R-:W-:-:S04]  /*24e0*/  IMAD.WIDE.U32 R12, R92, R2, RZ ;  /* 0x000000025c0c7225 */ /* 0x000fc800078e00ff */
[----:B------:R-:W-:Y:S02]  /*24f0*/  IMAD.IADD R11, R15, 0x1, R35 ;  /* 0x000000010f0b7824 */ /* 0x000fe400078e0223 */
[----:B------:R-:W-:Y:S01]  /*2500*/  IMAD.IADD R80, R13, 0x1, R37 ;  /* 0x000000010d507824 */ /* 0x000fe200078e0225 */
[----:B------:R-:W-:Y:S06]  /*2510*/  @!P0 BRA `(.L_x_447) ;  /* 0x0000003800f48947 */ /* 0x000fec0003800000 */
[C---:B------:R-:W-:Y:S01]  /*2520*/  ISETP.GE.AND P3, PT, R219.reuse, R88, PT ;  /* 0x00000058db00720c */ /* 0x040fe20003f66270 */
[----:B------:R-:W-:Y:S01]  /*2530*/  BSSY B1, `(.L_x_448) ;  /* 0x000002b000017945 */ /* 0x000fe20003800000 */
[----:B------:R-:W-:Y:S01]  /*2540*/  VIADD R37, R219, 0x20 ;  /* 0x00000020db257836 */ /* 0x000fe20000000000 */
        /* <DEDUP_REMOVED lines=8> */
[----:B------:R-:W-:Y:S01]  /*25d0*/  CS2R R78, SRZ ;  /* 0x00000000004e7805 */ /* 0x000fe2000001ff00 */
[----:B------:R-:W-:Y:S06]  /*25e0*/  @P3 BRA `(.L_x_449) ;  /* 0x00000000007c3947 */ /* 0x000fec0003800000 */
[----:B------:R-:W-:Y:S01]  /*25f0*/  IADD3 R33, P0, R102, R14, RZ ;  /* 0x0000000e66217210 */ /* 0x000fe20007f1e0ff */
[----:B------:R-:W-:Y:S01]  /*2600*/  ULDC.64 UR4, c[0x0][0x3e8] ;  /* 0x0000fa0000047ab9 */ /* 0x000fe20000000a00 */
[----:B------:R-:W-:Y:S02]  /*2610*/  IADD3 R35, P4, R96, R12, RZ ;  /* 0x0000000c60237210 */ /* 0x000fe40007f9e0ff */
[----:B------:R-:W-:Y:S02]  /*2620*/  CS2R R76, SRZ ;  /* 0x00000000004c7805 */ /* 0x000fe4000001ff00 */
[-C--:B------:R-:W-:Y:S01]  /*2630*/  ISETP.GE.AND P5, PT, R214, R114.reuse, PT ;  /* 0x00000072d600720c */ /* 0x080fe20003fa6270 */
[----:B------:R-:W-:Y:S01]  /*2640*/  IMAD.X R34, R11, 0x1, R4, P0 ;  /* 0x000000010b227824 */ /* 0x000fe200000e0604 */
[C---:B------:R-:W-:Y:S01]  /*2650*/  LEA R32, P0, R33.reuse, UR4, 0x1 ;  /* 0x0000000421207c11 */ /* 0x040fe2000f8008ff */
[----:B------:R-:W-:Y:S01]  /*2660*/  IMAD.X R36, R80, 0x1, R6, P4 ;  /* 0x0000000150247824 */ /* 0x000fe200020e0606 */
[----:B------:R-:W-:Y:S01]  /*2670*/  CS2R R78, SRZ ;  /* 0x00000000004e7805 */ /* 0x000fe2000001ff00 */
[----:B------:R-:W-:Y:S01]  /*2680*/  ULDC.64 UR6, c[0x0][0x208] ;  /* 0x0000820000067ab9 */ /* 0x000fe20000000a00 */
[----:B------:R-:W-:Y:S01]  /*2690*/  LEA.HI.X R33, R33, UR5, R34, 0x1, P0 ;  /* 0x0000000521217c11 */ /* 0x000fe200080f0c22 */
[----:B------:R-:W-:Y:S01]  /*26a0*/  ULDC.64 UR4, c[0x0][0x400] ;  /* 0x0001000000047ab9 */ /* 0x000fe20000000a00 */
[----:B------:R-:W-:-:S02]  /*26b0*/  ISETP.GE.AND P4, PT, R221, R114, PT ;  /* 0x00000072dd00720c */ /* 0x000fc40003f86270 */
[----:B------:R-:W-:-:S03]  /*26c0*/  LEA R34, P0, R35, UR4, 0x1 ;  /* 0x0000000423227c11 */ /* 0x000fc6000f8008ff */
[----:B------:R0:W5:Y:S01]  /*26d0*/  @!P5 LDG.E.64 R76, desc[UR6][R32.64] ;  /* 0x00000006204cd981 */ /* 0x000162000c1e1b00 */
[----:B------:R-:W-:Y:S02]  /*26e0*/  LEA.HI.X R35, R35, UR5, R36, 0x1, P0 ;  /* 0x0000000523237c11 */ /* 0x000fe400080f0c24 */
[----:B------:R-:W-:-:S03]  /*26f0*/  ISETP.GE.AND P0, PT, R220, R114, PT ;  /* 0x00000072dc00720c */ /* 0x000fc60003f06270 */
[----:B------:R0:W5:Y:S01]  /*2700*/  @!P5 LDG.E.64 R78, desc[UR6][R34.64] ;  /* 0x00000006224ed981 */ /* 0x000162000c1e1b00 */
[----:B------:R-:W-:Y:S02]  /*2710*/  ISETP.GE.AND P5, PT, R222, R114, PT ;  /* 0x00000072de00720c */ /* 0x000fe40003fa6270 */
[----:B------:R-:W-:Y:S02]  /*2720*/  CS2R R72, SRZ ;  /* 0x0000000000487805 */ /* 0x000fe4000001ff00 */
[----:B------:R-:W-:Y:S02]  /*2730*/  CS2R R68, SRZ ;  /* 0x0000000000447805 */ /* 0x000fe4000001ff00 */
[----:B------:R-:W-:Y:S02]  /*2740*/  CS2R R64, SRZ ;  /* 0x0000000000407805 */ /* 0x000fe4000001ff00 */
[----:B------:R-:W-:Y:S02]  /*2750*/  CS2R R74, SRZ ;  /* 0x00000000004a7805 */ /* 0x000fe4000001ff00 */
[----:B------:R-:W-:-:S02]  /*2760*/  CS2R R70, SRZ ;  /* 0x0000000000467805 */ /* 0x000fc4000001ff00 */
[----:B------:R-:W-:Y:S01]  /*2770*/  CS2R R66, SRZ ;  /* 0x0000000000427805 */ /* 0x000fe2000001ff00 */
[----:B------:R0:W5:Y:S04]  /*2780*/  @!P4 LDG.E.64 R72, desc[UR6][R32.64+0x40] ;  /* 0x000040062048c981 */ /* 0x000168000c1e1b00 */
[----:B------:R0:W5:Y:S04]  /*2790*/  @!P0 LDG.E.64 R68, desc[UR6][R32.64+0x80] ;  /* 0x0000800620448981 */ /* 0x000168000c1e1b00 */
[----:B------:R0:W5:Y:S04]  /*27a0*/  @!P5 LDG.E.64 R64, desc[UR6][R32.64+0xc0] ;  /* 0x0000c0062040d981 */ /* 0x000168000c1e1b00 */
[----:B------:R0:W5:Y:S04]  /*27b0*/  @!P4 LDG.E.64 R74, desc[UR6][R34.64+0x40] ;  /* 0x00004006224ac981 */ /* 0x000168000c1e1b00 */
[----:B------:R0:W5:Y:S04]  /*27c0*/  @!P0 LDG.E.64 R70, desc[UR6][R34.64+0x80] ;  /* 0x0000800622468981 */ /* 0x000168000c1e1b00 */
[----:B------:R0:W5:Y:S02]  /*27d0*/  @!P5 LDG.E.64 R66, desc[UR6][R34.64+0xc0] ;  /* 0x0000c0062242d981 */ /* 0x000164000c1e1b00 */
.L_x_449:
[----:B------:R-:W-:Y:S05]  /*27e0*/  BSYNC B1 ;  /* 0x0000000000017941 */ /* 0x000fea0003800000 */
.L_x_448:
[----:B0----5:R-:W-:Y:S01]  /*27f0*/  IMAD.MOV.U32 R32, RZ, RZ, R64 ;  /* 0x000000ffff207224 */ /* 0x021fe200078e0040 */
[----:B------:R-:W-:Y:S01]  /*2800*/  MOV R33, R65 ;  /* 0x0000004100217202 */ /* 0x000fe20000000f00 */
[----:B------:R-:W-:Y:S01]  /*2810*/  IMAD.MOV.U32 R34, RZ, RZ, R68 ;  /* 0x000000ffff227224 */ /* 0x000fe200078e0044 */
[----:B------:R-:W-:Y:S01]  /*2820*/  ISETP.GE.AND P4, PT, R37, R88, PT ;  /* 0x000000582500720c */ /* 0x000fe20003f86270 */
[----:B------:R-:W-:Y:S01]  /*2830*/  IMAD.MOV.U32 R35, RZ, RZ, R69 ;  /* 0x000000ffff237224 */ /* 0x000fe200078e0045 */
[----:B------:R-:W-:Y:S01]  /*2840*/  PRMT R156, R32, 0x7610, R156 ;  /* 0x00007610209c7816 */ /* 0x000fe2000000009c */
        /* <DEDUP_REMOVED lines=23> */
[----:B------:R-:W-:Y:S01]  /*29c0*/  BSSY B1, `(.L_x_450) ;  /* 0x000002c000017945 */ /* 0x000fe20003800000 */
[----:B------:R-:W-:-:S02]  /*29d0*/  PRMT R124, R124, 0x5410, R32 ;  /* 0x000054107c7c7816 */ /* 0x000fc40000000020 */
[----:B------:R-:W-:Y:S02]  /*29e0*/  CS2R R52, SRZ ;  /* 0x0000000000347805 */ /* 0x000fe4000001ff00 */
[----:B------:R-:W-:Y:S02]  /*29f0*/  PRMT R182, R33, 0x7610, R182 ;  /* 0x0000761021b67816 */ /* 0x000fe400000000b6 */
[----:B------:R-:W-:Y:S02]  /*2a00*/  CS2R R56, SRZ ;  /* 0x0000000000387805 */ /* 0x000fe4000001ff00 */
[----:B------:R-:W-:Y:S02]  /*2a10*/  PRMT R125, R125, 0x5410, R34 ;  /* 0x000054107d7d7816 */ /* 0x000fe40000000022 */
[----:B------:R-:W-:Y:S02]  /*2a20*/  CS2R R60, SRZ ;  /* 0x00000000003c7805 */ /* 0x000fe4000001ff00 */
[----:B------:R-:W-:-:S02]  /*2a30*/  PRMT R168, R35, 0x7610, R168 ;  /* 0x0000761023a87816 */ /* 0x000fc400000000a8 */
[----:B------:R-:W-:Y:S02]  /*2a40*/  CS2R R50, SRZ ;  /* 0x0000000000327805 */ /* 0x000fe4000001ff00 */
[----:B------:R-:W-:Y:S02]  /*2a50*/  CS2R R54, SRZ ;  /* 0x0000000000367805 */ /* 0x000fe4000001ff00 */
[----:B------:R-:W-:Y:S02]  /*2a60*/  CS2R R58, SRZ ;  /* 0x00000000003a7805 */ /* 0x000fe4000001ff00 */
[----:B------:R-:W-:Y:S01]  /*2a70*/  CS2R R62, SRZ ;  /* 0x00000000003e7805 */ /* 0x000fe2000001ff00 */
[----:B------:R-:W-:Y:S06]  /*2a80*/  @P4 BRA `(.L_x_451) ;  /* 0x00000000007c4947 */ /* 0x000fec0003800000 */
[----:B------:R-:W-:Y:S01]  /*2a90*/  IADD3 R33, P0, P5, R102, R14, R105 ;  /* 0x0000000e66217210 */ /* 0x000fe20007d1e069 */
[----:B------:R-:W-:Y:S01]  /*2aa0*/  ULDC.64 UR4, c[0x0][0x3e8] ;  /* 0x0000fa0000047ab9 */ /* 0x000fe20000000a00 */
[----:B------:R-:W-:Y:S01]  /*2ab0*/  ULDC.64 UR6, c[0x0][0x400] ;  /* 0x0001000000067ab9 */ /* 0x000fe20000000a00 */
[----:B------:R-:W-:Y:S02]  /*2ac0*/  CS2R R60, SRZ ;  /* 0x00000000003c7805 */ /* 0x000fe4000001ff00 */
[----:B------:R-:W-:Y:S02]  /*2ad0*/  IADD3.X R38, R4, R11, R104, P0, P5 ;  /* 0x0000000b04267210 */ /* 0x000fe400007ea468 */
[----:B------:R-:W-:Y:S02]  /*2ae0*/  CS2R R56, SRZ ;  /* 0x0000000000387805 */ /* 0x000fe4000001ff00 */
[----:B------:R-:W-:Y:S02]  /*2af0*/  IADD3 R35, P0, P5, R96, R12, R107 ;  /* 0x0000000c60237210 */ /* 0x000fe40007d1e06b */
[----:B------:R-:W-:-:S02]  /*2b00*/  CS2R R62, SRZ ;  /* 0x00000000003e7805 */ /* 0x000fc4000001ff00 */
[----:B------:R-:W-:Y:S01]  /*2b10*/  CS2R R58, SRZ ;  /* 0x00000000003a7805 */ /* 0x000fe2000001ff00 */
[----:B------:R-:W-:Y:S01]  /*2b20*/  ULDC.64 UR8, c[0x0][0x208] ;  /* 0x0000820000087ab9 */ /* 0x000fe20000000a00 */
[----:B------:R-:W-:Y:S02]  /*2b30*/  IADD3.X R36, R6, R80, R106, P0, P5 ;  /* 0x0000005006247210 */ /* 0x000fe400007ea46a */
[----:B------:R-:W-:Y:S02]  /*2b40*/  LEA R32, P0, R33, UR4, 0x1 ;  /* 0x0000000421207c11 */ /* 0x000fe4000f8008ff */
[----:B------:R-:W-:Y:S02]  /*2b50*/  LEA R34, P5, R35, UR6, 0x1 ;  /* 0x0000000623227c11 */ /* 0x000fe4000f8a08ff */
[----:B------:R-:W-:Y:S02]  /*2b60*/  LEA.HI.X R33, R33, UR5, R38, 0x1, P0 ;  /* 0x0000000521217c11 */ /* 0x000fe400080f0c26 */
[----:B------:R-:W-:-:S02]  /*2b70*/  LEA.HI.X R35, R35, UR7, R36, 0x1, P5 ;  /* 0x0000000723237c11 */ /* 0x000fc4000a8f0c24 */
[-C--:B------:R-:W-:Y:S02]  /*2b80*/  ISETP.GE.AND P0, PT, R214, R114.reuse, PT ;  /* 0x00000072d600720c */ /* 0x080fe40003f06270 */
[----:B------:R-:W-:Y:S02]  /*2b90*/  ISETP.GE.AND P5, PT, R221, R114, PT ;  /* 0x00000072dd00720c */ /* 0x000fe40003fa6270 */
[----:B------:R-:W-:Y:S02]  /*2ba0*/  CS2R R52, SRZ ;  /* 0x0000000000347805 */ /* 0x000fe4000001ff00 */
[----:B------:R-:W-:Y:S02]  /*2bb0*/  CS2R R48, SRZ ;  /* 0x0000000000307805 */ /* 0x000fe4000001ff00 */
[----:B------:R-:W-:-:S05]  /*2bc0*/  CS2R R54, SRZ ;  /* 0x0000000000367805 */ /* 0x000fca000001ff00 */
[----:B------:R0:W5:Y:S04]  /*2bd0*/  @!P0 LDG.E.64 R60, desc[UR8][R32.64] ;  /* 0x00000008203c8981 */ /* 0x000168000c1e1b00 */
[----:B------:R0:W5:Y:S01]  /*2be0*/  @!P0 LDG.E.64 R62, desc[UR8][R34.64] ;  /* 0x00000008223e8981 */ /* 0x000162000c1e1b00 */
[----:B------:R-:W-:-:S03]  /*2bf0*/  ISETP.GE.AND P0, PT, R220, R114, PT ;  /* 0x00000072dc00720c */ /* 0x000fc60003f06270 */
[----:B------:R0:W5:Y:S04]  /*2c00*/  @!P5 LDG.E.64 R56, desc[UR8][R32.64+0x40] ;  /* 0x000040082038d981 */ /* 0x000168000c1e1b00 */
[----:B------:R0:W5:Y:S01]  /*2c10*/  @!P5 LDG.E.64 R58, desc[UR8][R34.64+0x40] ;  /* 0x00004008223ad981 */ /* 0x000162000c1e1b00 */
[----:B------:R-:W-:Y:S02]  /*2c20*/  ISETP.GE.AND P5, PT, R222, R114, PT ;  /* 0x00000072de00720c */ /* 0x000fe40003fa6270 */
[----:B------:R-:W-:-:S03]  /*2c30*/  CS2R R50, SRZ ;  /* 0x0000000000327805 */ /* 0x000fc6000001ff00 */
[----:B------:R0:W5:Y:S04]  /*2c40*/  @!P0 LDG.E.64 R52, desc[UR8][R32.64+0x80] ;  /* 0x0000800820348981 */ /* 0x000168000c1e1b00 */
[----:B------:R0:W5:Y:S04]  /*2c50*/  @!P0 LDG.E.64 R54, desc[UR8][R34.64+0x80] ;  /* 0x0000800822368981 */ /* 0x000168000c1e1b00 */
[----:B------:R0:W5:Y:S04]  /*2c60*/  @!P5 LDG.E.64 R48, desc[UR8][R32.64+0xc0] ;  /* 0x0000c0082030d981 */ /* 0x000168000c1e1b00 */
[----:B------:R0:W5:Y:S02]  /*2c70*/  @!P5 LDG.E.64 R50, desc[UR8][R34.64+0xc0] ;  /* 0x0000c0082232d981 */ /* 0x000164000c1e1b00 */
.L_x_451:
[----:B------:R-:W-:Y:S05]  /*2c80*/  BSYNC B1 ;  /* 0x0000000000017941 */ /* 0x000fea0003800000 */
.L_x_450:
[----:B0-----:R-:W-:Y:S01]  /*2c90*/  VIADD R32, R219, 0x40 ;  /* 0x00000040db207836 */ /* 0x001fe20000000000 */
[----:B------:R-:W-:Y:S01]  /*2ca0*/  BSSY B1, `(.L_x_452) ;  /* 0x000002b000017945 */ /* 0x000fe20003800000 */
[----:B------:R-:W-:Y:S02]  /*2cb0*/  CS2R R36, SRZ ;  /* 0x0000000000247805 */ /* 0x000fe4000001ff00 */
[----:B------:R-:W-:Y:S02]  /*2cc0*/  CS2R R40, SRZ ;  /* 0x0000000000287805 */ /* 0x000fe4000001ff00 */
[----:B------:R-:W-:Y:S02]  /*2cd0*/  CS2R R44, SRZ ;  /* 0x00000000002c7805 */ /* 0x000fe4000001ff00 */
[----:B------:R-:W-:Y:S02]  /*2ce0*/  ISETP.GE.AND P5, PT, R32, R88, PT ;  /* 0x000000582000720c */ /* 0x000fe40003fa6270 */
[----:B------:R-:W-:-:S02]  /*2cf0*/  CS2R R32, SRZ ;  /* 0x0000000000207805 */ /* 0x000fc4000001ff00 */
[----:B------:R-:W-:Y:S02]  /*2d00*/  CS2R R34, SRZ ;  /* 0x0000000000227805 */ /* 0x000fe4000001ff00 */
[----:B------:R-:W-:Y:S02]  /*2d10*/  CS2R R38, SRZ ;  /* 0x0000000000267805 */ /* 0x000fe4000001ff00 */
[----:B------:R-:W-:Y:S01]  /*2d20*/  CS2R R42, SRZ ;  /* 0x00000000002a7805 */ /* 0x000fe2000001ff00 */
[----:B-----5:R-:W-:Y:S01]  /*2d30*/  IMAD.MOV.U32 R81, RZ, RZ, R48 ;  /* 0x000000ffff517224 */ /* 0x020fe200078e0030 */
[----:B------:R-:W-:-:S03]  /*2d40*/  CS2R R46, SRZ ;  /* 0x00000000002e7805 */ /* 0x000fc6000001ff00 */
[----:B------:R-:W-:Y:S05]  /*2d50*/  @P5 BRA `(.L_x_453) ;  /* 0x00000000007c5947 */ /* 0x000fea0003800000 */
[----:B------:R-:W-:Y:S01]  /*2d60*/  IADD3 R14, P0, P6, R102, R109, R14 ;  /* 0x0000006d660e7210 */ /* 0x000fe20007e1e00e */
[----:B------:R-:W-:Y:S01]  /*2d70*/  ULDC.64 UR4, c[0x0][0x3e8] ;  /* 0x0000fa0000047ab9 */ /* 0x000fe20000000a00 */
[----:B------:R-:W-:Y:S01]  /*2d80*/  ULDC.64 UR6, c[0x0][0x400] ;  /* 0x0001000000067ab9 */ /* 0x000fe20000000a00 */
[----:B------:R-:W-:Y:S02]  /*2d90*/  CS2R R44, SRZ ;  /* 0x00000000002c7805 */ /* 0x000fe4000001ff00 */
[----:B------:R-:W-:Y:S02]  /*2da0*/  IADD3.X R13, R4, R108, R11, P0, P6 ;  /* 0x0000006c040d7210 */ /* 0x000fe400007ec40b */
[----:B------:R-:W-:Y:S02]  /*2db0*/  CS2R R46, SRZ ;  /* 0x00000000002e7805 */ /* 0x000fe4000001ff00 */
[----:B------:R-:W-:Y:S01]  /*2dc0*/  IADD3 R11, P0, P6, R96, R111, R12 ;  /* 0x0000006f600b7210 */ /* 0x000fe20007e1e00c */
[----:B------:R-:W-:-:S03]  /*2dd0*/  ULDC.64 UR8, c[0x0][0x208] ;  /* 0x0000820000087ab9 */ /* 0x000fc60000000a00 */
[----:B------:R-:W-:Y:S02]  /*2de0*/  IADD3.X R80, R6, R110, R80, P0, P6 ;  /* 0x0000006e06507210 */ /* 0x000fe400007ec450 */
[----:B------:R-:W-:-:S04]  /*2df0*/  LEA R12, P0, R14, UR4, 0x1 ;  /* 0x000000040e0c7c11 */ /* 0x000fc8000f8008ff */
[----:B------:R-:W-:Y:S02]  /*2e00*/  LEA.HI.X R13, R14, UR5, R13, 0x1, P0 ;  /* 0x000000050e0d7c11 */ /* 0x000fe400080f0c0d */
[----:B------:R-:W-:-:S04]  /*2e10*/  LEA R14, P0, R11, UR6, 0x1 ;  /* 0x000000060b0e7c11 */ /* 0x000fc8000f8008ff */
[----:B------:R-:W-:Y:S02]  /*2e20*/  LEA.HI.X R15, R11, UR7, R80, 0x1, P0 ;  /* 0x000000070b0f7c11 */ /* 0x000fe400080f0c50 */
[----:B------:R-:W-:Y:S02]  /*2e30*/  ISETP.GE.AND P0, PT, R214, R114, PT ;  /* 0x00000072d600720c */ /* 0x000fe40003f06270 */
[----:B------:R-:W-:Y:S02]  /*2e40*/  CS2R R40, SRZ ;  /* 0x0000000000287805 */ /* 0x000fe4000001ff00 */
[----:B------:R-:W-:-:S09]  /*2e50*/  CS2R R42, SRZ ;  /* 0x00000000002a7805 */ /* 0x000fd2000001ff00 */
[----:B------:R0:W5:Y:S04]  /*2e60*/  @!P0 LDG.E.64 R44, desc[UR8][R12.64] ;  /* 0x000000080c2c8981 */ /* 0x000168000c1e1b00 */
[----:B------:R0:W5:Y:S01]  /*2e70*/  @!P0 LDG.E.64 R46, desc[UR8][R14.64] ;  /* 0x000000080e2e8981 */ /* 0x000162000c1e1b00 */
        /* <DEDUP_REMOVED lines=10> */
[----:B------:R-:W-:-:S13]  /*2f20*/  ISETP.GE.AND P0, PT, R222, R114, PT ;  /* 0x00000072de00720c */ /* 0x000fda0003f06270 */
[----:B------:R0:W5:Y:S04]  /*2f30*/  @!P0 LDG.E.64 R32, desc[UR8][R12.64+0xc0] ;  /* 0x0000c0080c208981 */ /* 0x000168000c1e1b00 */
[----:B------:R0:W5:Y:S02]  /*2f40*/  @!P0 LDG.E.64 R34, desc[UR8][R14.64+0xc0] ;  /* 0x0000c0080e228981 */ /* 0x000164000c1e1b00 */
.L_x_453:
[----:B------:R-:W-:Y:S05]  /*2f50*/  BSYNC B1 ;  /* 0x0000000000017941 */ /* 0x000fea0003800000 */
.L_x_452:
[----:B0-----:R-:W-:Y:S01]  /*2f60*/  IMAD.MOV.U32 R13, RZ, RZ, R53 ;  /* 0x000000ffff0d7224 */ /* 0x001fe200078e0035 */
[----:B------:R-:W-:Y:S01]  /*2f70*/  MOV R11, R49 ;  /* 0x00000031000b7202 */ /* 0x000fe20000000f00 */
[----:B------:R-:W-:Y:S01]  /*2f80*/  IMAD.MOV.U32 R12, RZ, RZ, R52 ;  /* 0x000000ffff0c7224 */ /* 0x000fe200078e0034 */
[----:B------:R-:W-:Y:S01]  /*2f90*/  ULOP3.LUT UR4, UR60, 0x1, URZ, 0xfc, !UPT ;  /* 0x000000013c047892 */ /* 0x000fe2000f8efc3f */
        /* <DEDUP_REMOVED lines=24> */
[----:B-----5:R-:W-:Y:S01]  /*3120*/  IMAD.MOV.U32 R14, RZ, RZ, R32 ;  /* 0x000000ffff0e7224 */ /* 0x020fe200078e0020 */
[----:B------:R-:W-:Y:S01]  /*3130*/  PRMT R160, R11, 0x7610, R160 ;  /* 0x000076100ba07816 */ /* 0x000fe200000000a0 */
[----:B------:R-:W-:Y:S01]  /*3140*/  IMAD.MOV.U32 R11, RZ, RZ, R33 ;  /* 0x000000ffff0b7224 */ /* 0x000fe200078e0021 */
[----:B------:R-:W-:Y:S01]  /*3150*/  PRMT R164, R13, 0x7610, R164 ;  /* 0x000076100da47816 */ /* 0x000fe200000000a4 */
[----:B------:R-:W-:Y:S01]  /*3160*/  IMAD.MOV.U32 R13, RZ, RZ, R37 ;  /* 0x000000ffff0d7224 */ /* 0x000fe200078e0025 */
[----:B------:R-:W-:Y:S01]  /*3170*/  PRMT R163, R12, 0x7610, R163 ;  /* 0x000076100ca37816 */ /* 0x000fe200000000a3 */
[----:B------:R-:W-:Y:S01]  /*3180*/  UISETP.NE.AND UP0, UPT, UR4, 0x3, UPT ;  /* 0x000000030400788c */ /* 0x000fe2000bf05270 */
[----:B------:R-:W-:-:S02]  /*3190*/  MOV R12, R36 ;  /* 0x00000024000c7202 */ /* 0x000fc40000000f00 */
        /* <DEDUP_REMOVED lines=8> */
[----:B------:R-:W-:Y:S02]  /*3220*/  PLOP3.LUT P0, PT, PT, PT, UP0, 0x80, 0x0 ;  /* 0x000000000000781c */ /* 0x000fe40003f0f008 */
        /* <DEDUP_REMOVED lines=16> */
[----:B------:R-:W-:-:S02]  /*3330*/  PRMT R151, R81, 0x7610, R151 ;  /* 0x0000761051977816 */ /* 0x000fc40000000097 */
[----:B------:R-:W-:Y:S02]  /*3340*/  PRMT R141, R11, 0x7610, R141 ;  /* 0x000076100b8d7816 */ /* 0x000fe4000000008d */
[----:B------:R-:W-:Y:S02]  /*3350*/  PRMT R139, R12, 0x7610, R139 ;  /* 0x000076100c8b7816 */ /* 0x000fe4000000008b */
[----:B------:R-:W-:Y:S02]  /*3360*/  PRMT R146, R13, 0x7610, R146 ;  /* 0x000076100d927816 */ /* 0x000fe40000000092 */
[----:B------:R-:W-:Y:S01]  /*3370*/  PRMT R147, R14, 0x7610, R147 ;  /* 0x000076100e937816 */ /* 0x000fe20000000093 */
[----:B------:R-:W-:Y:S06]  /*3380*/  @!P0 BRA `(.L_x_454) ;  /* 0x0000000000048947 */ /* 0x000fec0003800000 */
[----:B------:R-:W-:Y:S01]  /*3390*/  BPT.TRAP 0x1 ;  /* 0x000000040000795c */ /* 0x000fe20000300000 */
.L_x_454:
[----:B------:R-:W-:Y:S01]  /*33a0*/  IMAD R89, R212, 0x8, R22 ;  /* 0x00000008d4597824 */ /* 0x000fe200078e0216 */
[----:B------:R-:W-:Y:S01]  /*33b0*/  SHF.L.U32 R90, R224, 0x1f, RZ ;  /* 0x0000001fe05a7819 */ /* 0x000fe200000006ff */
[----:B------:R-:W-:Y:S03]  /*33c0*/  BSSY B1, `(.L_x_455) ;  /* 0x0000003000017945 */ /* 0x000fe60003800000 */
[----:B------:R-:W0:Y:S02]  /*33d0*/  SYNCS.PHASECHK.TRANS64.TRYWAIT P6, [R89+URZ+0x38890], R90 ;  /* 0x0388905a590075a7 */ /* 0x000e2400080c017f */
[----:B0-----:R-:W-:Y:S05]  /*33e0*/  @!P6 BRA `(.L_x_456) ;  /* 0x0000024000e0e947 */ /* 0x001fea0003800000 */
.L_x_805:
[----:B------:R-:W-:Y:S05]  /*33f0*/  BSYNC B1 ;  /* 0x0000000000017941 */ /* 0x000fea0003800000 */
.L_x_455:
[----:B------:R-:W-:-:S03]  /*3400*/  UMOV UR4, 0xffffffff ;  /* 0xffffffff00047882 */ /* 0x000fc60000000000 */
[----:B------:R-:W-:Y:S05]  /*3410*/  BRA.DIV UR4, `(.L_x_457) ;  /* 0x0000024204e87947 */ /* 0x000fea000b800000 */
[----:B------:R1:W2:Y:S04]  /*3420*/  SHFL.IDX PT, R83, R117, RZ, 0x181f ;  /* 0x00181fff75537589 */ /* 0x0002a800000e0000 */
[----:B------:R1:W3:Y:S02]  /*3430*/  SHFL.IDX PT, R82, R118, RZ, 0x181f ;  /* 0x00181fff76527589 */ /* 0x0002e400000e0000 */
.L_x_809:
[----:B------:R-:W-:Y:S04]  /*3440*/  BSSY B1, `(.L_x_458) ;  /* 0x00000ea000017945 */ /* 0x000fe80003800000 */
[----:B------:R-:W-:Y:S05]  /*3450*/  @P3 BRA `(.L_x_459) ;  /* 0x0000000c00a03947 */ /* 0x000fea0003800000 */
[----:B------:R-:W-:Y:S01]  /*3460*/  ISETP.NE.AND P3, PT, R3, RZ, PT ;  /* 0x000000ff0300720c */ /* 0x000fe20003f65270 */
[----:B------:R-:W-:-:S12]  /*3470*/  BSSY B2, `(.L_x_460) ;  /* 0x0000039000027945 */ /* 0x000fd80003800000 */
[----:B------:R-:W-:Y:S05]  /*3480*/  @!P3 BRA `(.L_x_461) ;  /* 0x0000000000dcb947 */ /* 0x000fea0003800000 */
[----:B------:R4:W0:Y:S01]  /*3490*/  LDS.128 R12, [R85+0x24400] ;  /* 0x02440000550c7984 */ /* 0x0008220000000c00 */
[C---:B---3--:R-:W-:Y:S01]  /*34a0*/  LEA R80, P3, R16.reuse, R82, 0x1 ;  /* 0x0000005210507211 */ /* 0x048fe200078608ff */
[----:B------:R-:W-:Y:S03]  /*34b0*/  BSSY B3, `(.L_x_462) ;  /* 0x0000032000037945 */ /* 0x000fe60003800000 */
[----:B--2---:R-:W-:Y:S02]  /*34c0*/  LEA.HI.X R81, R16, R83, R17, 0x1, P3 ;  /* 0x0000005310517211 */ /* 0x004fe400018f0c11 */
[----:B------:R-:W-:-:S13]  /*34d0*/  ISETP.GE.AND P3, PT, R214, R114, PT ;  /* 0x00000072d600720c */ /* 0x000fda0003f66270 */
[----:B----4-:R-:W-:Y:S05]  /*34e0*/  @P3 BRA `(.L_x_463) ;  /* 0x0000000000b83947 */ /* 0x010fea0003800000 */
[----:B------:R-:W-:Y:S01]  /*34f0*/  SHF.R.U64 R78, R78, 0x10, R79 ;  /* 0x000000104e4e7819 */ /* 0x000fe2000000124f */
[----:B0-----:R-:W-:Y:S01]  /*3500*/  IMAD.U32 R166, R15, 0x10000, RZ ;  /* 0x000100000fa67824 */ /* 0x001fe200078e00ff */
[----:B------:R-:W-:Y:S01]  /*3510*/  SHF.R.U64 R165, R76, 0x10, R77 ;  /* 0x000000104ca57819 */ /* 0x000fe2000000124d */
[----:B------:R-:W-:Y:S01]  /*3520*/  IMAD.U32 R76, R14, 0x10000, RZ ;  /* 0x000100000e4c7824 */ /* 0x000fe200078e00ff */
[----:B------:R-:W-:Y:S02]  /*3530*/  SHF.R.U32.HI R167, RZ, 0x10, R79 ;  /* 0x00000010ffa77819 */ /* 0x000fe4000001164f */
[----:B------:R-:W-:Y:S02]  /*3540*/  PRMT R79, R125, 0x5432, R78 ;  /* 0x000054327d4f7816 */ /* 0x000fe4000000004e */
[----:B------:R-:W-:Y:S02]  /*3550*/  PRMT R165, R170, 0x5410, R165 ;  /* 0x00005410aaa57816 */ /* 0x000fe400000000a5 */
[----:B------:R-:W-:-:S02]  /*3560*/  SHF.R.U32.HI R77, RZ, 0x10, R77 ;  /* 0x00000010ff4d7819 */ /* 0x000fc4000001164d */
[----:B------:R-:W-:Y:S02]  /*3570*/  PRMT R78, R168, 0x5410, R167 ;  /* 0x00005410a84e7816 */ /* 0x000fe400000000a7 */
[----:B------:R-:W-:Y:S02]  /*3580*/  LOP3.LUT R171, R13, 0xffff0000, RZ, 0xc0, !PT ;  /* 0xffff00000dab7812 */ /* 0x000fe400078ec0ff */
[----:B------:R-:W-:Y:S01]  /*3590*/  LOP3.LUT R168, R79, 0xffff0000, RZ, 0xc0, !PT ;  /* 0xffff00004fa87812 */ /* 0x000fe200078ec0ff */
[----:B------:R-:W-:Y:S01]  /*35a0*/  IMAD.U32 R167, R78, 0x10000, RZ ;  /* 0x000100004ea77824 */ /* 0x000fe200078e00ff */
[----:B------:R-:W-:Y:S01]  /*35b0*/  LOP3.LUT R170, R165, 0xffff0000, RZ, 0xc0, !PT ;  /* 0xffff0000a5aa7812 */ /* 0x000fe200078ec0ff */
[----:B------:R-:W-:Y:S01]  /*35c0*/  IMAD.U32 R79, R79, 0x10000, RZ ;  /* 0x000100004f4f7824 */ /* 0x000fe200078e00ff */
[----:B------:R-:W-:Y:S01]  /*35d0*/  PRMT R77, R169, 0x5410, R77 ;  /* 0x00005410a94d7816 */ /* 0x000fe2000000004d */
[C---:B------:R-:W-:Y:S01]  /*35e0*/  FMUL.FTZ R172, R171.reuse, R168 ;  /* 0x000000a8abac7220 */ /* 0x040fe20000410000 */
[----:B------:R-:W-:Y:S01]  /*35f0*/  LOP3.LUT R11, R14, 0xffff0000, RZ, 0xc0, !PT ;  /* 0xffff00000e0b7812 */ /* 0x000fe200078ec0ff */
[----:B------:R-:W-:Y:S01]  /*3600*/  FMUL.FTZ R171, R171, R170 ;  /* 0x000000aaabab7220 */ /* 0x000fe20000410000 */
[----:B------:R-:W-:Y:S01]  /*3610*/  LOP3.LUT R14, R15, 0xffff0000, RZ, 0xc0, !PT ;  /* 0xffff00000f0e7812 */ /* 0x000fe200078ec0ff */
[----:B------:R-:W-:Y:S01]  /*3620*/  IMAD.U32 R169, R77, 0x10000, RZ ;  /* 0x000100004da97824 */ /* 0x000fe200078e00ff */
[----:B------:R-:W-:Y:S01]  /*3630*/  SHF.L.U32 R15, R13, 0x10, RZ ;  /* 0x000000100d0f7819 */ /* 0x000fe200000006ff */
[----:B------:R-:W-:Y:S01]  /*3640*/  FMUL.FTZ R173, R11, R167 ;  /* 0x000000a70bad7220 */ /* 0x000fe20000410000 */
[----:B------:R-:W-:-:S02]  /*3650*/  IMAD.U32 R13, R12, 0x10000, RZ ;  /* 0x000100000c0d7824 */ /* 0x000fc400078e00ff */
[-C--:B------:R-:W-:Y:S01]  /*3660*/  FMUL.FTZ R11, R11, R169.reuse ;  /* 0x000000a90b0b7220 */ /* 0x080fe20000410000 */
[----:B------:R-:W-:Y:S01]  /*3670*/  LOP3.LUT R77, R77, 0xffff0000, RZ, 0xc0, !PT ;  /* 0xffff00004d4d7812 */ /* 0x000fe200078ec0ff */
[C---:B------:R-:W-:Y:S01]  /*3680*/  FFMA.FTZ R172, R15.reuse, R170, -R172 ;  /* 0x000000aa0fac7223 */ /* 0x040fe200000108ac */
[----:B------:R-:W-:Y:S01]  /*3690*/  FFMA.FTZ R171, R15, R168, R171 ;  /* 0x000000a80fab7223 */ /* 0x000fe200000100ab */
[----:B------:R-:W-:Y:S01]  /*36a0*/  LOP3.LUT R15, R78, 0xffff0000, RZ, 0xc0, !PT ;  /* 0xffff00004e0f7812 */ /* 0x000fe200078ec0ff */
[----:B------:R-:W-:Y:S01]  /*36b0*/  FFMA.FTZ R173, R76, R169, -R173 ;  /* 0x000000a94cad7223 */ /* 0x000fe200000108ad */
[----:B------:R-:W-:Y:S01]  /*36c0*/  LOP3.LUT R12, R12, 0xffff0000, RZ, 0xc0, !PT ;  /* 0xffff00000c0c7812 */ /* 0x000fe200078ec0ff */
[----:B------:R-:W-:Y:S02]  /*36d0*/  IMAD.U32 R165, R165, 0x10000, RZ ;  /* 0x00010000a5a57824 */ /* 0x000fe400078e00ff */
[----:B------:R-:W-:Y:S01]  /*36e0*/  FFMA.FTZ R76, R76, R167, R11 ;  /* 0x000000a74c4c7223 */ /* 0x000fe2000001000b */
[C---:B------:R-:W-:Y:S01]  /*36f0*/  FMUL.FTZ R11, R14.reuse, R15 ;  /* 0x0000000f0e0b7220 */ /* 0x040fe20000410000 */
[----:B------:R-:W-:Y:S01]  /*3700*/  FMUL.FTZ R78, R14, R77 ;  /* 0x0000004d0e4e7220 */ /* 0x000fe20000410000 */
[C---:B------:R-:W-:Y:S01]  /*3710*/  FMUL.FTZ R14, R12.reuse, R79 ;  /* 0x0000004f0c0e7220 */ /* 0x040fe20000410000 */
[----:B------:R-:W-:Y:S01]  /*3720*/  FMUL.FTZ R12, R12, R165 ;  /* 0x000000a50c0c7220 */ /* 0x000fe20000410000 */
[C---:B------:R-:W-:Y:S01]  /*3730*/  FFMA.FTZ R11, R166.reuse, R77, -R11 ;  /* 0x0000004da60b7223 */ /* 0x040fe2000001080b */
[----:B------:R-:W-:Y:S01]  /*3740*/  FFMA.FTZ R78, R166, R15, R78 ;  /* 0x0000000fa64e7223 */ /* 0x000fe2000001004e */
[C---:B------:R-:W-:Y:S01]  /*3750*/  FFMA.FTZ R14, R13.reuse, R165, -R14 ;  /* 0x000000a50d0e7223 */ /* 0x040fe2000001080e */
[----:B------:R-:W-:Y:S01]  /*3760*/  FFMA.FTZ R13, R13, R79, R12 ;  /* 0x0000004f0d0d7223 */ /* 0x000fe2000001000c */
[----:B------:R-:W-:-:S02]  /*3770*/  F2FP.BF16.F32.PACK_AB R171, R171, R172 ;  /* 0x000000acabab723e */ /* 0x000fc400000010ff */
[----:B------:R-:W-:Y:S02]  /*3780*/  F2FP.BF16.F32.PACK_AB R76, R76, R173 ;  /* 0x000000ad4c4c723e */ /* 0x000fe400000010ff */
[----:B------:R-:W-:Y:S01]  /*3790*/  F2FP.BF16.F32.PACK_AB R12, R13, R14 ;  /* 0x0000000e0d0c723e */ /* 0x000fe200000010ff */
[----:B------:R-:W-:Y:S01]  /*37a0*/  IMAD.MOV.U32 R13, RZ, RZ, R171 ;  /* 0x000000ffff0d7224 */ /* 0x000fe200078e00ab */
[----:B------:R-:W-:Y:S01]  /*37b0*/  F2FP.BF16.F32.PACK_AB R15, R78, R11 ;  /* 0x0000000b4e0f723e */ /* 0x000fe200000010ff */
[----:B------:R-:W-:-:S07]  /*37c0*/  IMAD.MOV.U32 R14, RZ, RZ, R76 ;  /* 0x000000ffff0e7224 */ /* 0x000fce00078e004c */
.L_x_463:
[----:B------:R-:W-:Y:S05]  /*37d0*/  BSYNC B3 ;  /* 0x0000000000037941 */ /* 0x000fea0003800000 */
.L_x_462:
[----:B------:R-:W-:Y:S02]  /*37e0*/  ULDC.64 UR4, c[0x0][0x208] ;  /* 0x0000820000047ab9 */ /* 0x000fe40000000a00 */
[----:B0-----:R4:W-:Y:S03]  /*37f0*/  ST.E.128 desc[UR4][R80.64], R12 ;  /* 0x0000000c50007985 */ /* 0x0019e6000c101d04 */
.L_x_461:
[----:B------:R-:W-:Y:S05]  /*3800*/  BSYNC B2 ;  /* 0x0000000000027941 */ /* 0x000fea0003800000 */
.L_x_460:
[----:B------:R-:W-:Y:S01]  /*3810*/  ISETP.NE.AND P3, PT, R21, RZ, PT ;  /* 0x000000ff1500720c */ /* 0x000fe20003f65270 */
[----:B------:R-:W-:-:S12]  /*3820*/  BSSY B2, `(.L_x_464) ;  /* 0x0000039000027945 */ /* 0x000fd80003800000 */
[----:B------:R-:W-:Y:S05]  /*3830*/  @!P3 BRA `(.L_x_465) ;  /* 0x0000000000dcb947 */ /* 0x000fea0003800000 */
[----:B----4-:R4:W0:Y:S01]  /*3840*/  LDS.128 R12, [R85+0x26c00] ;  /* 0x026c0000550c7984 */ /* 0x0108220000000c00 */
[C---:B---3--:R-:W-:Y:S01]  /*3850*/  LEA R76, P3, R23.reuse, R82, 0x1 ;  /* 0x00000052174c7211 */ /* 0x048fe200078608ff */
[----:B------:R-:W-:Y:S03]  /*3860*/  BSSY B3, `(.L_x_466) ;  /* 0x0000032000037945 */ /* 0x000fe60003800000 */
[----:B--2---:R-:W-:Y:S02]  /*3870*/  LEA.HI.X R77, R23, R83, R216, 0x1, P3 ;  /* 0x00000053174d7211 */ /* 0x004fe400018f0cd8 */
[----:B------:R-:W-:-:S13]  /*3880*/  ISETP.GE.AND P3, PT, R221, R114, PT ;  /* 0x00000072dd00720c */ /* 0x000fda0003f66270 */
[----:B----4-:R-:W-:Y:S05]  /*3890*/  @P3 BRA `(.L_x_467) ;  /* 0x0000000000b83947 */ /* 0x010fea0003800000 */
[--C-:B------:R-:W-:Y:S01]  /*38a0*/  SHF.R.U64 R74, R74, 0x10, R75.reuse ;  /* 0x000000104a4a7819 */ /* 0x100fe2000000124b */
[----:B0-----:R-:W-:Y:S01]  /*38b0*/  IMAD.U32 R79, R15, 0x10000, RZ ;  /* 0x000100000f4f7824 */ /* 0x001fe200078e00ff */
[----:B------:R-:W-:Y:S02]  /*38c0*/  SHF.R.U32.HI R165, RZ, 0x10, R75 ;  /* 0x00000010ffa57819 */ /* 0x000fe4000001164b */
[--C-:B------:R-:W-:Y:S01]  /*38d0*/  SHF.R.U64 R81, R72, 0x10, R73.reuse ;  /* 0x0000001048517819 */ /* 0x100fe20000001249 */
[----:B------:R-:W-:Y:S01]  /*38e0*/  IMAD.U32 R72, R14, 0x10000, RZ ;  /* 0x000100000e487824 */ /* 0x000fe200078e00ff */
[----:B------:R-:W-:Y:S02]  /*38f0*/  SHF.R.U32.HI R80, RZ, 0x10, R73 ;  /* 0x00000010ff507819 */ /* 0x000fe40000011649 */
[----:B------:R-:W-:Y:S02]  /*3900*/  PRMT R75, R124, 0x5432, R74 ;  /* 0x000054327c4b7816 */ /* 0x000fe4000000004a */
[----:B------:R-:W-:-:S02]  /*3910*/  PRMT R74, R182, 0x5410, R165 ;  /* 0x00005410b64a7816 */ /* 0x000fc400000000a5 */
[----:B------:R-:W-:Y:S02]  /*3920*/  PRMT R78, R122, 0x5432, R81 ;  /* 0x000054327a4e7816 */ /* 0x000fe40000000051 */
[----:B------:R-:W-:Y:S01]  /*3930*/  PRMT R73, R123, 0x5432, R80 ;  /* 0x000054327b497816 */ /* 0x000fe20000000050 */
[----:B------:R-:W-:Y:S01]  /*3940*/  IMAD.U32 R81, R74, 0x10000, RZ ;  /* 0x000100004a517824 */ /* 0x000fe200078e00ff */
[----:B------:R-:W-:Y:S02]  /*3950*/  LOP3.LUT R11, R14, 0xffff0000, RZ, 0xc0, !PT ;  /* 0xffff00000e0b7812 */ /* 0x000fe400078ec0ff */
[----:B------:R-:W-:Y:S01]  /*3960*/  LOP3.LUT R167, R13, 0xffff0000, RZ, 0xc0, !PT ;  /* 0xffff00000da77812 */ /* 0x000fe200078ec0ff */
[----:B------:R-:W-:Y:S01]  /*3970*/  IMAD.U32 R165, R73, 0x10000, RZ ;  /* 0x0001000049a57824 */ /* 0x000fe200078e00ff */
[----:B------:R-:W-:Y:S01]  /*3980*/  LOP3.LUT R80, R75, 0xffff0000, RZ, 0xc0, !PT ;  /* 0xffff00004b507812 */ /* 0x000fe200078ec0ff */
[C---:B------:R-:W-:Y:S01]  /*3990*/  FMUL.FTZ R169, R11.reuse, R81 ;  /* 0x000000510ba97220 */ /* 0x040fe20000410000 */
[----:B------:R-:W-:Y:S01]  /*39a0*/  LOP3.LUT R166, R78, 0xffff0000, RZ, 0xc0, !PT ;  /* 0xffff00004ea67812 */ /* 0x000fe200078ec0ff */
[----:B------:R-:W-:Y:S01]  /*39b0*/  FMUL.FTZ R11, R11, R165 ;  /* 0x000000a50b0b7220 */ /* 0x000fe20000410000 */
[----:B------:R-:W-:Y:S01]  /*39c0*/  LOP3.LUT R14, R15, 0xffff0000, RZ, 0xc0, !PT ;  /* 0xffff00000f0e7812 */ /* 0x000fe200078ec0ff */
[----:B------:R-:W-:-:S02]  /*39d0*/  IMAD.U32 R15, R13, 0x10000, RZ ;  /* 0x000100000d0f7824 */ /* 0x000fc400078e00ff */
[C---:B------:R-:W-:Y:S01]  /*39e0*/  FMUL.FTZ R168, R167.reuse, R80 ;  /* 0x00000050a7a87220 */ /* 0x040fe20000410000 */
[----:B------:R-:W-:Y:S02]  /*39f0*/  IMAD.U32 R13, R12, 0x10000, RZ ;  /* 0x000100000c0d7824 */ /* 0x000fe400078e00ff */
[----:B------:R-:W-:Y:S01]  /*3a00*/  FMUL.FTZ R167, R167, R166 ;  /* 0x000000a6a7a77220 */ /* 0x000fe20000410000 */
[----:B------:R-:W-:Y:S01]  /*3a10*/  LOP3.LUT R74, R74, 0xffff0000, RZ, 0xc0, !PT ;  /* 0xffff00004a4a7812 */ /* 0x000fe200078ec0ff */
[----:B------:R-:W-:Y:S01]  /*3a20*/  IMAD.U32 R75, R75, 0x10000, RZ ;  /* 0x000100004b4b7824 */ /* 0x000fe200078e00ff */
[----:B------:R-:W-:Y:S01]  /*3a30*/  LOP3.LUT R73, R73, 0xffff0000, RZ, 0xc0, !PT ;  /* 0xffff000049497812 */ /* 0x000fe200078ec0ff */
[----:B------:R-:W-:Y:S01]  /*3a40*/  FFMA.FTZ R169, R72, R165, -R169 ;  /* 0x000000a548a97223 */ /* 0x000fe200000108a9 */
[----:B------:R-:W-:Y:S01]  /*3a50*/  LOP3.LUT R12, R12, 0xffff0000, RZ, 0xc0, !PT ;  /* 0xffff00000c0c7812 */ /* 0x000fe200078ec0ff */
[----:B------:R-:W-:Y:S02]  /*3a60*/  IMAD.U32 R78, R78, 0x10000, RZ ;  /* 0x000100004e4e7824 */ /* 0x000fe400078e00ff */
[C---:B------:R-:W-:Y:S01]  /*3a70*/  FFMA.FTZ R167, R15.reuse, R80, R167 ;  /* 0x000000500fa77223 */ /* 0x040fe200000100a7 */
[----:B------:R-:W-:Y:S01]  /*3a80*/  FFMA.FTZ R72, R72, R81, R11 ;  /* 0x0000005148487223 */ /* 0x000fe2000001000b */
[C---:B------:R-:W-:Y:S01]  /*3a90*/  FMUL.FTZ R80, R14.reuse, R74 ;  /* 0x0000004a0e507220 */ /* 0x040fe20000410000 */
[----:B------:R-:W-:Y:S01]  /*3aa0*/  FMUL.FTZ R11, R14, R73 ;  /* 0x000000490e0b7220 */ /* 0x000fe20000410000 */
[C---:B------:R-:W-:Y:S01]  /*3ab0*/  FMUL.FTZ R14, R12.reuse, R75 ;  /* 0x0000004b0c0e7220 */ /* 0x040fe20000410000 */
[----:B------:R-:W-:Y:S01]  /*3ac0*/  FMUL.FTZ R12, R12, R78 ;  /* 0x0000004e0c0c7220 */ /* 0x000fe20000410000 */
[----:B------:R-:W-:Y:S01]  /*3ad0*/  FFMA.FTZ R168, R15, R166, -R168 ;  /* 0x000000a60fa87223 */ /* 0x000fe200000108a8 */
[----:B------:R-:W-:Y:S01]  /*3ae0*/  FFMA.FTZ R80, R79, R73, -R80 ;  /* 0x000000494f507223 */ /* 0x000fe20000010850 */
[C---:B------:R-:W-:Y:S01]  /*3af0*/  FFMA.FTZ R14, R13.reuse, R78, -R14 ;  /* 0x0000004e0d0e7223 */ /* 0x040fe2000001080e */
[----:B------:R-:W-:Y:S01]  /*3b00*/  FFMA.FTZ R13, R13, R75, R12 ;  /* 0x0000004b0d0d7223 */ /* 0x000fe2000001000c */
[----:B------:R-:W-:Y:S01]  /*3b10*/  FFMA.FTZ R11, R79, R74, R11 ;  /* 0x0000004a4f0b7223 */ /* 0x000fe2000001000b */
[----:B------:R-:W-:-:S02]  /*3b20*/  F2FP.BF16.F32.PACK_AB R72, R72, R169 ;  /* 0x000000a94848723e */ /* 0x000fc400000010ff */
[----:B------:R-:W-:Y:S02]  /*3b30*/  F2FP.BF16.F32.PACK_AB R167, R167, R168 ;  /* 0x000000a8a7a7723e */ /* 0x000fe400000010ff */
[----:B------:R-:W-:Y:S01]  /*3b40*/  F2FP.BF16.F32.PACK_AB R12, R13, R14 ;  /* 0x0000000e0d0c723e */ /* 0x000fe200000010ff */
[----:B------:R-:W-:Y:S01]  /*3b50*/  IMAD.MOV.U32 R14, RZ, RZ, R72 ;  /* 0x000000ffff0e7224 */ /* 0x000fe200078e0048 */
[----:B------:R-:W-:Y:S02]  /*3b60*/  F2FP.BF16.F32.PACK_AB R15, R11, R80 ;  /* 0x000000500b0f723e */ /* 0x000fe400000010ff */
[----:B------:R-:W-:-:S07]  /*3b70*/  MOV R13, R167 ;  /* 0x000000a7000d7202 */ /* 0x000fce0000000f00 */
.L_x_467:
[----:B------:R-:W-:Y:S05]  /*3b80*/  BSYNC B3 ;  /* 0x0000000000037941 */ /* 0x000fea0003800000 */
.L_x_466:
[----:B------:R-:W-:Y:S02]  /*3b90*/  ULDC.64 UR4, c[0x0][0x208] ;  /* 0x0000820000047ab9 */ /* 0x000fe40000000a00 */
[----:B0-----:R0:W-:Y:S03]  /*3ba0*/  ST.E.128 desc[UR4][R76.64], R12 ;  /* 0x0000000c4c007985 */ /* 0x0011e6000c101d04 */
.L_x_465:
[----:B------:R-:W-:Y:S05]  /*3bb0*/  BSYNC B2 ;  /* 0x0000000000027941 */ /* 0x000fea0003800000 */
.L_x_464:
[----:B------:R-:W-:Y:S01]  /*3bc0*/  ISETP.NE.AND P3, PT, R25, RZ, PT ;  /* 0x000000ff1900720c */ /* 0x000fe20003f65270 */
[----:B------:R-:W-:-:S12]  /*3bd0*/  BSSY B2, `(.L_x_468) ;  /* 0x0000038000027945 */ /* 0x000fd80003800000 */
[----:B------:R-:W-:Y:S05]  /*3be0*/  @!P3 BRA `(.L_x_469) ;  /* 0x0000000000d8b947 */ /* 0x000fea0003800000 */
[----:B0---4-:R0:W4:Y:S01]  /*3bf0*/  LDS.128 R12, [R85+0x29400] ;  /* 0x02940000550c7984 */ /* 0x0111220000000c00 */
[C---:B---3--:R-:W-:Y:S01]  /*3c00*/  LEA R72, P3, R18.reuse, R82, 0x1 ;  /* 0x0000005212487211 */ /* 0x048fe200078608ff */
[----:B------:R-:W-:Y:S03]  /*3c10*/  BSSY B3, `(.L_x_470) ;  /* 0x0000031000037945 */ /* 0x000fe60003800000 */
[----:B--2---:R-:W-:Y:S02]  /*3c20*/  LEA.HI.X R73, R18, R83, R218, 0x1, P3 ;  /* 0x0000005312497211 */ /* 0x004fe400018f0cda */
[----:B------:R-:W-:-:S13]  /*3c30*/  ISETP.GE.AND P3, PT, R220, R114, PT ;  /* 0x00000072dc00720c */ /* 0x000fda0003f66270 */
[----:B0-----:R-:W-:Y:S05]  /*3c40*/  @P3 BRA `(.L_x_471) ;  /* 0x0000000000b43947 */ /* 0x001fea0003800000 */
[----:B------:R-:W-:Y:S02]  /*3c50*/  SHF.R.U64 R74, R70, 0x10, R71 ;  /* 0x00000010464a7819 */ /* 0x000fe40000001247 */
[----:B------:R-:W-:Y:S01]  /*3c60*/  SHF.R.U64 R76, R68, 0x10, R69 ;  /* 0x00000010444c7819 */ /* 0x000fe20000001245 */
[----:B----4-:R-:W-:Y:S01]  /*3c70*/  IMAD.U32 R68, R14, 0x10000, RZ ;  /* 0x000100000e447824 */ /* 0x010fe200078e00ff */
[----:B------:R-:W-:Y:S01]  /*3c80*/  SHF.R.U32.HI R70, RZ, 0x10, R71 ;  /* 0x00000010ff467819 */ /* 0x000fe20000011647 */
[----:B------:R-:W-:Y:S01]  /*3c90*/  IMAD.U32 R71, R13, 0x10000, RZ ;  /* 0x000100000d477824 */ /* 0x000fe200078e00ff */
[----:B------:R-:W-:Y:S02]  /*3ca0*/  PRMT R179, R179, 0x5410, R74 ;  /* 0x00005410b3b37816 */ /* 0x000fe4000000004a */
[----:B------:R-:W-:Y:S02]  /*3cb0*/  PRMT R177, R177, 0x5410, R76 ;  /* 0x00005410b1b17816 */ /* 0x000fe4000000004c */
[----:B------:R-:W-:-:S02]  /*3cc0*/  SHF.R.U32.HI R69, RZ, 0x10, R69 ;  /* 0x00000010ff457819 */ /* 0x000fc40000011645 */
[----:B------:R-:W-:Y:S02]  /*3cd0*/  PRMT R181, R181, 0x5410, R70 ;  /* 0x00005410b5b57816 */ /* 0x000fe40000000046 */
[----:B------:R-:W-:Y:S01]  /*3ce0*/  LOP3.LUT R70, R13, 0xffff0000, RZ, 0xc0, !PT ;  /* 0xffff00000d467812 */ /* 0x000fe200078ec0ff */
[----:B------:R-:W-:Y:S01]  /*3cf0*/  IMAD.U32 R13, R12, 0x10000, RZ ;  /* 0x000100000c0d7824 */ /* 0x000fe200078e00ff */
[C---:B------:R-:W-:Y:S01]  /*3d00*/  LOP3.LUT R76, R179.reuse, 0xffff0000, RZ, 0xc0, !PT ;  /* 0xffff0000b34c7812 */ /* 0x040fe200078ec0ff */
[----:B------:R-:W-:Y:S01]  /*3d10*/  IMAD.U32 R179, R179, 0x10000, RZ ;  /* 0x00010000b3b37824 */ /* 0x000fe200078e00ff */
[C---:B------:R-:W-:Y:S01]  /*3d20*/  LOP3.LUT R74, R177.reuse, 0xffff0000, RZ, 0xc0, !PT ;  /* 0xffff0000b14a7812 */ /* 0x040fe200078ec0ff */
[----:B------:R-:W-:Y:S01]  /*3d30*/  IMAD.U32 R177, R177, 0x10000, RZ ;  /* 0x00010000b1b17824 */ /* 0x000fe200078e00ff */
[----:B------:R-:W-:Y:S01]  /*3d40*/  PRMT R178, R178, 0x5410, R69 ;  /* 0x00005410b2b27816 */ /* 0x000fe20000000045 */
[----:B------:R-:W-:Y:S01]  /*3d50*/  FMUL.FTZ R78, R70, R76 ;  /* 0x0000004c464e7220 */ /* 0x000fe20000410000 */
[----:B------:R-:W-:Y:S01]  /*3d60*/  LOP3.LUT R14, R14, 0xffff0000, RZ, 0xc0, !PT ;  /* 0xffff00000e0e7812 */ /* 0x000fe200078ec0ff */
[----:B------:R-:W-:Y:S01]  /*3d70*/  FMUL.FTZ R77, R70, R74 ;  /* 0x0000004a464d7220 */ /* 0x000fe20000410000 */
[----:B------:R-:W-:Y:S01]  /*3d80*/  IMAD.U32 R69, R181, 0x10000, RZ ;  /* 0x00010000b5457824 */ /* 0x000fe200078e00ff */
[----:B------:R-:W-:Y:S01]  /*3d90*/  LOP3.LUT R70, R12, 0xffff0000, RZ, 0xc0, !PT ;  /* 0xffff00000c467812 */ /* 0x000fe200078ec0ff */
[----:B------:R-:W-:-:S02]  /*3da0*/  IMAD.U32 R75, R178, 0x10000, RZ ;  /* 0x00010000b24b7824 */ /* 0x000fc400078e00ff */
[C---:B------:R-:W-:Y:S01]  /*3db0*/  FFMA.FTZ R12, R71.reuse, R74, -R78 ;  /* 0x0000004a470c7223 */ /* 0x040fe2000001084e */
[----:B------:R-:W-:Y:S01]  /*3dc0*/  FFMA.FTZ R71, R71, R76, R77 ;  /* 0x0000004c47477223 */ /* 0x000fe2000001004d */
[C---:B------:R-:W-:Y:S01]  /*3dd0*/  FMUL.FTZ R79, R14.reuse, R69 ;  /* 0x000000450e4f7220 */ /* 0x040fe20000410000 */
[-C--:B------:R-:W-:Y:S01]  /*3de0*/  FMUL.FTZ R77, R14, R75.reuse ;  /* 0x0000004b0e4d7220 */ /* 0x080fe20000410000 */
[C---:B------:R-:W-:Y:S01]  /*3df0*/  LOP3.LUT R11, R15.reuse, 0xffff0000, RZ, 0xc0, !PT ;  /* 0xffff00000f0b7812 */ /* 0x040fe200078ec0ff */
[----:B------:R-:W-:Y:S01]  /*3e00*/  IMAD.U32 R15, R15, 0x10000, RZ ;  /* 0x000100000f0f7824 */ /* 0x000fe200078e00ff */
[----:B------:R-:W-:Y:S01]  /*3e10*/  LOP3.LUT R14, R181, 0xffff0000, RZ, 0xc0, !PT ;  /* 0xffff0000b50e7812 */ /* 0x000fe200078ec0ff */
[----:B------:R-:W-:Y:S01]  /*3e20*/  FFMA.FTZ R75, R68, R75, -R79 ;  /* 0x0000004b444b7223 */ /* 0x000fe2000001084f */
[----:B------:R-:W-:Y:S01]  /*3e30*/  LOP3.LUT R178, R178, 0xffff0000, RZ, 0xc0, !PT ;  /* 0xffff0000b2b27812 */ /* 0x000fe200078ec0ff */
[----:B------:R-:W-:Y:S01]  /*3e40*/  FFMA.FTZ R74, R68, R69, R77 ;  /* 0x00000045444a7223 */ /* 0x000fe2000001004d */
[C---:B------:R-:W-:Y:S01]  /*3e50*/  FMUL.FTZ R68, R70.reuse, R179 ;  /* 0x000000b346447220 */ /* 0x040fe20000410000 */
[C---:B------:R-:W-:Y:S01]  /*3e60*/  FMUL.FTZ R76, R11.reuse, R14 ;  /* 0x0000000e0b4c7220 */ /* 0x040fe20000410000 */
[-C--:B------:R-:W-:Y:S01]  /*3e70*/  FMUL.FTZ R70, R70, R177.reuse ;  /* 0x000000b146467220 */ /* 0x080fe20000410000 */
[-C--:B------:R-:W-:Y:S01]  /*3e80*/  FMUL.FTZ R11, R11, R178.reuse ;  /* 0x000000b20b0b7220 */ /* 0x080fe20000410000 */
[----:B------:R-:W-:Y:S01]  /*3e90*/  FFMA.FTZ R68, R13, R177, -R68 ;  /* 0x000000b10d447223 */ /* 0x000fe20000010844 */
[----:B------:R-:W-:Y:S01]  /*3ea0*/  FFMA.FTZ R76, R15, R178, -R76 ;  /* 0x000000b20f4c7223 */ /* 0x000fe2000001084c */
[----:B------:R-:W-:Y:S01]  /*3eb0*/  FFMA.FTZ R13, R13, R179, R70 ;  /* 0x000000b30d0d7223 */ /* 0x000fe20000010046 */
[----:B------:R-:W-:Y:S01]  /*3ec0*/  FFMA.FTZ R11, R15, R14, R11 ;  /* 0x0000000e0f0b7223 */ /* 0x000fe2000001000b */
[----:B------:R-:W-:-:S02]  /*3ed0*/  F2FP.BF16.F32.PACK_AB R71, R71, R12 ;  /* 0x0000000c4747723e */ /* 0x000fc400000010ff */
[----:B------:R-:W-:Y:S02]  /*3ee0*/  F2FP.BF16.F32.PACK_AB R14, R74, R75 ;  /* 0x0000004b4a0e723e */ /* 0x000fe400000010ff */
[----:B------:R-:W-:Y:S01]  /*3ef0*/  F2FP.BF16.F32.PACK_AB R12, R13, R68 ;  /* 0x000000440d0c723e */ /* 0x000fe200000010ff */
[----:B------:R-:W-:Y:S01]  /*3f00*/  IMAD.MOV.U32 R13, RZ, RZ, R71 ;  /* 0x000000ffff0d7224 */ /* 0x000fe200078e0047 */
[----:B------:R-:W-:-:S07]  /*3f10*/  F2FP.BF16.F32.PACK_AB R15, R11, R76 ;  /* 0x0000004c0b0f723e */ /* 0x000fce00000010ff */
.L_x_471:
[----:B------:R-:W-:Y:S05]  /*3f20*/  BSYNC B3 ;  /* 0x0000000000037941 */ /* 0x000fea0003800000 */
.L_x_470:
[----:B------:R-:W-:Y:S02]  /*3f30*/  ULDC.64 UR4, c[0x0][0x208] ;  /* 0x0000820000047ab9 */ /* 0x000fe40000000a00 */
[----:B----4-:R0:W-:Y:S03]  /*3f40*/  ST.E.128 desc[UR4][R72.64], R12 ;  /* 0x0000000c48007985 */ /* 0x0101e6000c101d04 */
.L_x_469:
[----:B------:R-:W-:Y:S05]  /*3f50*/  BSYNC B2 ;  /* 0x0000000000027941 */ /* 0x000fea0003800000 */
.L_x_468:
[----:B------:R-:W-:-:S13]  /*3f60*/  ISETP.NE.AND P3, PT, R26, RZ, PT ;  /* 0x000000ff1a00720c */ /* 0x000fda0003f65270 */
        /* <DEDUP_REMOVED lines=8> */
[--C-:B------:R-:W-:Y:S01]  /*3ff0*/  SHF.R.U64 R71, R64, 0x10, R65.reuse ;  /* 0x0000001040477819 */ /* 0x100fe20000001241 */
[----:B----4-:R-:W-:Y:S01]  /*4000*/  IMAD.U32 R64, R14, 0x10000, RZ ;  /* 0x000100000e407824 */ /* 0x010fe200078e00ff */
[----:B------:R-:W-:Y:S02]  /*4010*/  SHF.R.U32.HI R65, RZ, 0x10, R65 ;  /* 0x00000010ff417819 */ /* 0x000fe40000011641 */
[----:B------:R-:W-:Y:S02]  /*4020*/  PRMT R175, R175, 0x5410, R70 ;  /* 0x00005410afaf7816 */ /* 0x000fe40000000046 */
[----:B------:R-:W-:Y:S02]  /*4030*/  PRMT R156, R156, 0x5410, R71 ;  /* 0x000054109c9c7816 */ /* 0x000fe40000000047 */
[----:B------:R-:W-:-:S02]  /*4040*/  SHF.R.U32.HI R67, RZ, 0x10, R67 ;  /* 0x00000010ff437819 */ /* 0x000fc40000011643 */
[----:B------:R-:W-:Y:S02]  /*4050*/  PRMT R174, R174, 0x5410, R65 ;  /* 0x00005410aeae7816 */ /* 0x000fe40000000041 */
[----:B------:R-:W-:Y:S02]  /*4060*/  LOP3.LUT R65, R13, 0xffff0000, RZ, 0xc0, !PT ;  /* 0xffff00000d417812 */ /* 0x000fe400078ec0ff */
[C---:B------:R-:W-:Y:S01]  /*4070*/  LOP3.LUT R72, R175.reuse, 0xffff0000, RZ, 0xc0, !PT ;  /* 0xffff0000af487812 */ /* 0x040fe200078ec0ff */
[----:B------:R-:W-:Y:S01]  /*4080*/  IMAD.U32 R175, R175, 0x10000, RZ ;  /* 0x00010000afaf7824 */ /* 0x000fe200078e00ff */
[----:B------:R-:W-:Y:S02]  /*4090*/  LOP3.LUT R70, R156, 0xffff0000, RZ, 0xc0, !PT ;  /* 0xffff00009c467812 */ /* 0x000fe400078ec0ff */
[----:B------:R-:W-:Y:S01]  /*40a0*/  PRMT R176, R176, 0x5410, R67 ;  /* 0x00005410b0b07816 */ /* 0x000fe20000000043 */
[----:B------:R-:W-:Y:S01]  /*40b0*/  FMUL.FTZ R74, R65, R72 ;  /* 0x00000048414a7220 */ /* 0x000fe20000410000 */
[----:B------:R-:W-:Y:S01]  /*40c0*/  LOP3.LUT R66, R14, 0xffff0000, RZ, 0xc0, !PT ;  /* 0xffff00000e427812 */ /* 0x000fe200078ec0ff */
[C---:B------:R-:W-:Y:S01]  /*40d0*/  IMAD.U32 R14, R15.reuse, 0x10000, RZ ;  /* 0x000100000f0e7824 */ /* 0x040fe200078e00ff */
[----:B------:R-:W-:Y:S01]  /*40e0*/  LOP3.LUT R11, R15, 0xffff0000, RZ, 0xc0, !PT ;  /* 0xffff00000f0b7812 */ /* 0x000fe200078ec0ff */
[----:B------:R-:W-:-:S02]  /*40f0*/  IMAD.U32 R15, R13, 0x10000, RZ ;  /* 0x000100000d0f7824 */ /* 0x000fc400078e00ff */
[-C--:B------:R-:W-:Y:S01]  /*4100*/  FMUL.FTZ R65, R65, R70.reuse ;  /* 0x0000004641417220 */ /* 0x080fe20000410000 */
[C---:B------:R-:W-:Y:S01]  /*4110*/  IMAD.U32 R71, R176.reuse, 0x10000, RZ ;  /* 0x00010000b0477824 */ /* 0x040fe200078e00ff */
[----:B------:R-:W-:Y:S01]  /*4120*/  LOP3.LUT R176, R176, 0xffff0000, RZ, 0xc0, !PT ;  /* 0xffff0000b0b07812 */ /* 0x000fe200078ec0ff */
[----:B------:R-:W-:Y:S02]  /*4130*/  IMAD.U32 R67, R174, 0x10000, RZ ;  /* 0x00010000ae437824 */ /* 0x000fe400078e00ff */
[C---:B------:R-:W-:Y:S01]  /*4140*/  FFMA.FTZ R74, R15.reuse, R70, -R74 ;  /* 0x000000460f4a7223 */ /* 0x040fe2000001084a */
[C---:B------:R-:W-:Y:S02]  /*4150*/  IMAD.U32 R13, R12.reuse, 0x10000, RZ ;  /* 0x000100000c0d7824 */ /* 0x040fe400078e00ff */
[----:B------:R-:W-:Y:S01]  /*4160*/  FFMA.FTZ R65, R15, R72, R65 ;  /* 0x000000480f417223 */ /* 0x000fe20000010041 */
[----:B------:R-:W-:Y:S01]  /*4170*/  LOP3.LUT R12, R12, 0xffff0000, RZ, 0xc0, !PT ;  /* 0xffff00000c0c7812 */ /* 0x000fe200078ec0ff */
[C---:B------:R-:W-:Y:S01]  /*4180*/  FMUL.FTZ R73, R66.reuse, R71 ;  /* 0x0000004742497220 */ /* 0x040fe20000410000 */
[----:B------:R-:W-:Y:S01]  /*4190*/  FMUL.FTZ R15, R66, R67 ;  /* 0x00000043420f7220 */ /* 0x000fe20000410000 */
[----:B------:R-:W-:-:S02]  /*41a0*/  LOP3.LUT R174, R174, 0xffff0000, RZ, 0xc0, !PT ;  /* 0xffff0000aeae7812 */ /* 0x000fc400078ec0ff */
[----:B------:R-:W-:Y:S01]  /*41b0*/  SHF.L.U32 R156, R156, 0x10, RZ ;  /* 0x000000109c9c7819 */ /* 0x000fe200000006ff */
[C---:B------:R-:W-:Y:S01]  /*41c0*/  FFMA.FTZ R73, R64.reuse, R67, -R73 ;  /* 0x0000004340497223 */ /* 0x040fe20000010849 */
[----:B------:R-:W-:Y:S01]  /*41d0*/  FFMA.FTZ R66, R64, R71, R15 ;  /* 0x0000004740427223 */ /* 0x000fe2000001000f */
[C---:B------:R-:W-:Y:S01]  /*41e0*/  FMUL.FTZ R15, R11.reuse, R176 ;  /* 0x000000b00b0f7220 */ /* 0x040fe20000410000 */
[CC--:B------:R-:W-:Y:S01]  /*41f0*/  FMUL.FTZ R64, R12.reuse, R175.reuse ;  /* 0x000000af0c407220 */ /* 0x0c0fe20000410000 */
[----:B------:R-:W-:Y:S01]  /*4200*/  FMUL.FTZ R11, R11, R174 ;  /* 0x000000ae0b0b7220 */ /* 0x000fe20000410000 */
[----:B------:R-:W-:Y:S01]  /*4210*/  FMUL.FTZ R12, R12, R156 ;  /* 0x0000009c0c0c7220 */ /* 0x000fe20000410000 */
[C---:B------:R-:W-:Y:S01]  /*4220*/  FFMA.FTZ R15, R14.reuse, R174, -R15 ;  /* 0x000000ae0e0f7223 */ /* 0x040fe2000001080f */
[C---:B------:R-:W-:Y:S01]  /*4230*/  FFMA.FTZ R64, R13.reuse, R156, -R64 ;  /* 0x0000009c0d407223 */ /* 0x040fe20000010840 */
[----:B------:R-:W-:Y:S01]  /*4240*/  FFMA.FTZ R14, R14, R176, R11 ;  /* 0x000000b00e0e7223 */ /* 0x000fe2000001000b */
[----:B------:R-:W-:Y:S01]  /*4250*/  FFMA.FTZ R13, R13, R175, R12 ;  /* 0x000000af0d0d7223 */ /* 0x000fe2000001000c */
[----:B------:R-:W-:-:S03]  /*4260*/  F2FP.BF16.F32.PACK_AB R65, R65, R74 ;  /* 0x0000004a4141723e */ /* 0x000fc600000010ff */
[----:B------:R-:W-:Y:S02]  /*4270*/  F2FP.BF16.F32.PACK_AB R15, R14, R15 ;  /* 0x0000000f0e0f723e */ /* 0x000fe400000010ff */
[----:B------:R-:W-:Y:S01]  /*4280*/  F2FP.BF16.F32.PACK_AB R12, R13, R64 ;  /* 0x000000400d0c723e */ /* 0x000fe200000010ff */
[----:B------:R-:W-:Y:S01]  /*4290*/  IMAD.MOV.U32 R13, RZ, RZ, R65 ;  /* 0x000000ffff0d7224 */ /* 0x000fe200078e0041 */
[----:B------:R-:W-:-:S07]  /*42a0*/  F2FP.BF16.F32.PACK_AB R14, R66, R73 ;  /* 0x00000049420e723e */ /* 0x000fce00000010ff */
.L_x_473:
[----:B------:R-:W-:Y:S05]  /*42b0*/  BSYNC B2 ;  /* 0x0000000000027941 */ /* 0x000fea0003800000 */
.L_x_472:
[----:B------:R-:W-:Y:S02]  /*42c0*/  ULDC.64 UR4, c[0x0][0x208] ;  /* 0x0000820000047ab9 */ /* 0x000fe40000000a00 */
[----:B----4-:R0:W-:Y:S03]  /*42d0*/  ST.E.128 desc[UR4][R68.64], R12 ;  /* 0x0000000c44007985 */ /* 0x0101e6000c101d04 */
.L_x_459:
[----:B------:R-:W-:Y:S05]  /*42e0*/  BSYNC B1 ;  /* 0x0000000000017941 */ /* 0x000fea0003800000 */
.L_x_458:
[----:B------:R-:W-:-:S03]  /*42f0*/  UMOV UR4, 0xffffffff ;  /* 0xffffffff00047882 */ /* 0x000fc60000000000 */
[----:B------:R-:W-:Y:S05]  /*4300*/  BRA.DIV UR4, `(.L_x_474) ;  /* 0x0000023604787947 */ /* 0x000fea000b800000 */
[----:B------:R0:W0:Y:S04]  /*4310*/  SHFL.IDX PT, R67, R117, 0x1, 0x181f ;  /* 0x00381f0075437f89 */ /* 0x00002800000e0000 */
[----:B------:R0:W0:Y:S02]  /*4320*/  SHFL.IDX PT, R66, R118, 0x1, 0x181f ;  /* 0x00381f0076427f89 */ /* 0x00002400000e0000 */
.L_x_813:
[----:B------:R-:W-:Y:S04]  /*4330*/  BSSY B1, `(.L_x_475) ;  /* 0x00000eb000017945 */ /* 0x000fe80003800000 */
[----:B------:R-:W-:Y:S05]  /*4340*/  @P4 BRA `(.L_x_476) ;  /* 0x0000000c00a44947 */ /* 0x000fea0003800000 */
[----:B------:R-:W-:Y:S01]  /*4350*/  ISETP.NE.AND P3, PT, R3, RZ, PT ;  /* 0x000000ff0300720c */ /* 0x000fe20003f65270 */
[----:B------:R-:W-:-:S12]  /*4360*/  BSSY B2, `(.L_x_477) ;  /* 0x0000038000027945 */ /* 0x000fd80003800000 */
[----:B------:R-:W-:Y:S05]  /*4370*/  @!P3 BRA `(.L_x_478) ;  /* 0x0000000000d8b947 */ /* 0x000fea0003800000 */
[----:B0---4-:R0:W4:Y:S01]  /*4380*/  LDS.128 R12, [R85+0x25400] ;  /* 0x02540000550c7984 */ /* 0x0111220000000c00 */
[----:B------:R-:W-:Y:S01]  /*4390*/  ISETP.GE.AND P4, PT, R214, R114, PT ;  /* 0x00000072d600720c */ /* 0x000fe20003f86270 */
[----:B------:R-:W-:Y:S01]  /*43a0*/  BSSY B3, `(.L_x_479) ;  /* 0x0000031000037945 */ /* 0x000fe20003800000 */
[----:B------:R-:W-:-:S04]  /*43b0*/  LEA R64, P3, R16, R66, 0x1 ;  /* 0x0000004210407211 */ /* 0x000fc800078608ff */
[----:B------:R-:W-:-:S07]  /*43c0*/  LEA.HI.X R65, R16, R67, R17, 0x1, P3 ;  /* 0x0000004310417211 */ /* 0x000fce00018f0c11 */
[----:B0-----:R-:W-:Y:S05]  /*43d0*/  @P4 BRA `(.L_x_480) ;  /* 0x0000000000b44947 */ /* 0x001fea0003800000 */
[----:B------:R-:W-:Y:S02]  /*43e0*/  SHF.R.U64 R68, R60, 0x10, R61 ;  /* 0x000000103c447819 */ /* 0x000fe4000000123d */
[----:B------:R-:W-:Y:S02]  /*43f0*/  SHF.R.U64 R60, R62, 0x10, R63 ;  /* 0x000000103e3c7819 */ /* 0x000fe4000000123f */
[----:B------:R-:W-:Y:S01]  /*4400*/  SHF.R.U32.HI R69, RZ, 0x10, R61 ;  /* 0x00000010ff457819 */ /* 0x000fe2000001163d */
[----:B----4-:R-:W-:Y:S01]  /*4410*/  IMAD.U32 R61, R14, 0x10000, RZ ;  /* 0x000100000e3d7824 */ /* 0x010fe200078e00ff */
[----:B------:R-:W-:Y:S02]  /*4420*/  SHF.R.U32.HI R63, RZ, 0x10, R63 ;  /* 0x00000010ff3f7819 */ /* 0x000fe4000001163f */
[----:B------:R-:W-:Y:S02]  /*4430*/  PRMT R163, R163, 0x5410, R60 ;  /* 0x00005410a3a37816 */ /* 0x000fe4000000003c */
[----:B------:R-:W-:-:S02]  /*4440*/  PRMT R161, R161, 0x5410, R68 ;  /* 0x00005410a1a17816 */ /* 0x000fc40000000044 */
[----:B------:R-:W-:Y:S02]  /*4450*/  PRMT R162, R162, 0x5410, R69 ;  /* 0x00005410a2a27816 */ /* 0x000fe40000000045 */
[----:B------:R-:W-:Y:S02]  /*4460*/  PRMT R164, R164, 0x5410, R63 ;  /* 0x00005410a4a47816 */ /* 0x000fe4000000003f */
[----:B------:R-:W-:Y:S01]  /*4470*/  LOP3.LUT R60, R13, 0xffff0000, RZ, 0xc0, !PT ;  /* 0xffff00000d3c7812 */ /* 0x000fe200078ec0ff */
[----:B------:R-:W-:Y:S01]  /*4480*/  IMAD.U32 R68, R162, 0x10000, RZ ;  /* 0x00010000a2447824 */ /* 0x000fe200078e00ff */
[----:B------:R-:W-:Y:S01]  /*4490*/  LOP3.LUT R69, R163, 0xffff0000, RZ, 0xc0, !PT ;  /* 0xffff0000a3457812 */ /* 0x000fe200078ec0ff */
[----:B------:R-:W-:Y:S01]  /*44a0*/  IMAD.U32 R70, R164, 0x10000, RZ ;  /* 0x00010000a4467824 */ /* 0x000fe200078e00ff */
[----:B------:R-:W-:Y:S01]  /*44b0*/  LOP3.LUT R63, R161, 0xffff0000, RZ, 0xc0, !PT ;  /* 0xffff0000a13f7812 */ /* 0x000fe200078ec0ff */
[----:B------:R-:W-:Y:S01]  /*44c0*/  IMAD.U32 R163, R163, 0x10000, RZ ;  /* 0x00010000a3a37824 */ /* 0x000fe200078e00ff */
[----:B------:R-:W-:Y:S01]  /*44d0*/  LOP3.LUT R62, R14, 0xffff0000, RZ, 0xc0, !PT ;  /* 0xffff00000e3e7812 */ /* 0x000fe200078ec0ff */
[C---:B------:R-:W-:Y:S01]  /*44e0*/  IMAD.U32 R14, R15.reuse, 0x10000, RZ ;  /* 0x000100000f0e7824 */ /* 0x040fe200078e00ff */
[----:B------:R-:W-:Y:S01]  /*44f0*/  LOP3.LUT R11, R15, 0xffff0000, RZ, 0xc0, !PT ;  /* 0xffff00000f0b7812 */ /* 0x000fe200078ec0ff */
[----:B------:R-:W-:-:S02]  /*4500*/  IMAD.U32 R15, R13, 0x10000, RZ ;  /* 0x000100000d0f7824 */ /* 0x000fc400078e00ff */
[----:B------:R-:W-:Y:S01]  /*4510*/  FMUL.FTZ R72, R60, R69 ;  /* 0x000000453c487220 */ /* 0x000fe20000410000 */
[----:B------:R-:W-:Y:S02]  /*4520*/  IMAD.U32 R13, R12, 0x10000, RZ ;  /* 0x000100000c0d7824 */ /* 0x000fe400078e00ff */
[-C--:B------:R-:W-:Y:S01]  /*4530*/  FMUL.FTZ R60, R60, R63.reuse ;  /* 0x0000003f3c3c7220 */ /* 0x080fe20000410000 */
[----:B------:R-:W-:Y:S01]  /*4540*/  LOP3.LUT R12, R12, 0xffff0000, RZ, 0xc0, !PT ;  /* 0xffff00000c0c7812 */ /* 0x000fe200078ec0ff */
[----:B------:R-:W-:Y:S01]  /*4550*/  IMAD.U32 R161, R161, 0x10000, RZ ;  /* 0x00010000a1a17824 */ /* 0x000fe200078e00ff */
[----:B------:R-:W-:Y:S01]  /*4560*/  LOP3.LUT R164, R164, 0xffff0000, RZ, 0xc0, !PT ;  /* 0xffff0000a4a47812 */ /* 0x000fe200078ec0ff */
[C---:B------:R-:W-:Y:S01]  /*4570*/  FFMA.FTZ R72, R15.reuse, R63, -R72 ;  /* 0x0000003f0f487223 */ /* 0x040fe20000010848 */
[----:B------:R-:W-:Y:S01]  /*4580*/  LOP3.LUT R162, R162, 0xffff0000, RZ, 0xc0, !PT ;  /* 0xffff0000a2a27812 */ /* 0x000fe200078ec0ff */
[----:B------:R-:W-:Y:S01]  /*4590*/  FFMA.FTZ R15, R15, R69, R60 ;  /* 0x000000450f0f7223 */ /* 0x000fe2000001003c */
[----:B------:R-:W-:Y:S01]  /*45a0*/  FMUL.FTZ R60, R12, R163 ;  /* 0x000000a30c3c7220 */ /* 0x000fe20000410000 */
[C---:B------:R-:W-:Y:S01]  /*45b0*/  FMUL.FTZ R63, R11.reuse, R164 ;  /* 0x000000a40b3f7220 */ /* 0x040fe20000410000 */
[----:B------:R-:W-:Y:S01]  /*45c0*/  FMUL.FTZ R74, R62, R70 ;  /* 0x000000463e4a7220 */ /* 0x000fe20000410000 */
[----:B------:R-:W-:Y:S01]  /*45d0*/  FMUL.FTZ R11, R11, R162 ;  /* 0x000000a20b0b7220 */ /* 0x000fe20000410000 */
[-C--:B------:R-:W-:Y:S01]  /*45e0*/  FMUL.FTZ R12, R12, R161.reuse ;  /* 0x000000a10c0c7220 */ /* 0x080fe20000410000 */
[----:B------:R-:W-:Y:S01]  /*45f0*/  FMUL.FTZ R62, R62, R68 ;  /* 0x000000443e3e7220 */ /* 0x000fe20000410000 */
[C---:B------:R-:W-:Y:S01]  /*4600*/  FFMA.FTZ R63, R14.reuse, R162, -R63 ;  /* 0x000000a20e3f7223 */ /* 0x040fe2000001083f */
[----:B------:R-:W-:Y:S01]  /*4610*/  FFMA.FTZ R60, R13, R161, -R60 ;  /* 0x000000a10d3c7223 */ /* 0x000fe2000001083c */
[----:B------:R-:W-:Y:S01]  /*4620*/  FFMA.FTZ R74, R61, R68, -R74 ;  /* 0x000000443d4a7223 */ /* 0x000fe2000001084a */
[----:B------:R-:W-:Y:S01]  /*4630*/  FFMA.FTZ R14, R14, R164, R11 ;  /* 0x000000a40e0e7223 */ /* 0x000fe2000001000b */
[----:B------:R-:W-:Y:S01]  /*4640*/  FFMA.FTZ R13, R13, R163, R12 ;  /* 0x000000a30d0d7223 */ /* 0x000fe2000001000c */
[----:B------:R-:W-:Y:S01]  /*4650*/  FFMA.FTZ R61, R61, R70, R62 ;  /* 0x000000463d3d7223 */ /* 0x000fe2000001003e */
[----:B------:R-:W-:-:S02]  /*4660*/  F2FP.BF16.F32.PACK_AB R72, R15, R72 ;  /* 0x000000480f48723e */ /* 0x000fc400000010ff */
[----:B------:R-:W-:Y:S02]  /*4670*/  F2FP.BF16.F32.PACK_AB R15, R14, R63 ;  /* 0x0000003f0e0f723e */ /* 0x000fe400000010ff */
[----:B------:R-:W-:Y:S01]  /*4680*/  F2FP.BF16.F32.PACK_AB R12, R13, R60 ;  /* 0x0000003c0d0c723e */ /* 0x000fe200000010ff */
[----:B------:R-:W-:Y:S01]  /*4690*/  IMAD.MOV.U32 R13, RZ, RZ, R72 ;  /* 0x000000ffff0d7224 */ /* 0x000fe200078e0048 */
[----:B------:R-:W-:-:S07]  /*46a0*/  F2FP.BF16.F32.PACK_AB R14, R61, R74 ;  /* 0x0000004a3d0e723e */ /* 0x000fce00000010ff */
.L_x_480:
[----:B------:R-:W-:Y:S05]  /*46b0*/  BSYNC B3 ;  /* 0x0000000000037941 */ /* 0x000fea0003800000 */
.L_x_479:
[----:B------:R-:W-:Y:S02]  /*46c0*/  ULDC.64 UR4, c[0x0][0x208] ;  /* 0x0000820000047ab9 */ /* 0x000fe40000000a00 */
[----:B----4-:R0:W-:Y:S03]  /*46d0*/  ST.E.128 desc[UR4][R64.64], R12 ;  /* 0x0000000c40007985 */ /* 0x0101e6000c101d04 */
.L_x_478:
[----:B------:R-:W-:Y:S05]  /*46e0*/  BSYNC B2 ;  /* 0x0000000000027941 */ /* 0x000fea0003800000 */
.L_x_477:
        /* <DEDUP_REMOVED lines=9> */
[----:B------:R-:W-:Y:S01]  /*4780*/  SHF.R.U64 R64, R56, 0x10, R57 ;  /* 0x0000001038407819 */ /* 0x000fe20000001239 */
[----:B----4-:R-:W-:Y:S01]  /*4790*/  IMAD.U32 R56, R14, 0x10000, RZ ;  /* 0x000100000e387824 */ /* 0x010fe200078e00ff */
[--C-:B------:R-:W-:Y:S02]  /*47a0*/  SHF.R.U64 R62, R58, 0x10, R59.reuse ;  /* 0x000000103a3e7819 */ /* 0x100fe4000000123b */
[----:B------:R-:W-:Y:S02]  /*47b0*/  SHF.R.U32.HI R59, RZ, 0x10, R59 ;  /* 0x00000010ff3b7819 */ /* 0x000fe4000001163b */
[----:B------:R-:W-:Y:S02]  /*47c0*/  SHF.R.U32.HI R11, RZ, 0x10, R57 ;  /* 0x00000010ff0b7819 */ /* 0x000fe40000011639 */
[----:B------:R-:W-:Y:S02]  /*47d0*/  PRMT R157, R157, 0x5410, R64 ;  /* 0x000054109d9d7816 */ /* 0x000fe40000000040 */
[----:B------:R-:W-:-:S02]  /*47e0*/  PRMT R159, R159, 0x5410, R62 ;  /* 0x000054109f9f7816 */ /* 0x000fc4000000003e */
[----:B------:R-:W-:Y:S02]  /*47f0*/  PRMT R160, R160, 0x5410, R59 ;  /* 0x00005410a0a07816 */ /* 0x000fe4000000003b */
[----:B------:R-:W-:Y:S01]  /*4800*/  LOP3.LUT R57, R14, 0xffff0000, RZ, 0xc0, !PT ;  /* 0xffff00000e397812 */ /* 0x000fe200078ec0ff */
[C---:B------:R-:W-:Y:S01]  /*4810*/  IMAD.U32 R14, R13.reuse, 0x10000, RZ ;  /* 0x000100000d0e7824 */ /* 0x040fe200078e00ff */
[----:B------:R-:W-:Y:S01]  /*4820*/  PRMT R158, R158, 0x5410, R11 ;  /* 0x000054109e9e7816 */ /* 0x000fe2000000000b */
[----:B------:R-:W-:Y:S01]  /*4830*/  IMAD.U32 R64, R160, 0x10000, RZ ;  /* 0x00010000a0407824 */ /* 0x000fe200078e00ff */
[----:B------:R-:W-:Y:S01]  /*4840*/  LOP3.LUT R13, R13, 0xffff0000, RZ, 0xc0, !PT ;  /* 0xffff00000d0d7812 */ /* 0x000fe200078ec0ff */
[----:B------:R-:W-:Y:S01]  /*4850*/  IMAD.U32 R11, R12, 0x10000, RZ ;  /* 0x000100000c0b7824 */ /* 0x000fe200078e00ff */
[----:B------:R-:W-:Y:S01]  /*4860*/  LOP3.LUT R63, R159, 0xffff0000, RZ, 0xc0, !PT ;  /* 0xffff00009f3f7812 */ /* 0x000fe200078ec0ff */
[----:B------:R-:W-:Y:S01]  /*4870*/  IMAD.U32 R62, R158, 0x10000, RZ ;  /* 0x000100009e3e7824 */ /* 0x000fe200078e00ff */
[C---:B------:R-:W-:Y:S01]  /*4880*/  LOP3.LUT R59, R157.reuse, 0xffff0000, RZ, 0xc0, !PT ;  /* 0xffff00009d3b7812 */ /* 0x040fe200078ec0ff */
[----:B------:R-:W-:Y:S01]  /*4890*/  IMAD.U32 R157, R157, 0x10000, RZ ;  /* 0x000100009d9d7824 */ /* 0x000fe200078e00ff */
[----:B------:R-:W-:Y:S01]  /*48a0*/  LOP3.LUT R12, R12, 0xffff0000, RZ, 0xc0, !PT ;  /* 0xffff00000c0c7812 */ /* 0x000fe200078ec0ff */
[----:B------:R-:W-:Y:S01]  /*48b0*/  FMUL.FTZ R65, R13, R63 ;  /* 0x0000003f0d417220 */ /* 0x000fe20000410000 */
[----:B------:R-:W-:Y:S01]  /*48c0*/  SHF.L.U32 R159, R159, 0x10, RZ ;  /* 0x000000109f9f7819 */ /* 0x000fe200000006ff */
[-C--:B------:R-:W-:Y:S01]  /*48d0*/  FMUL.FTZ R68, R13, R59.reuse ;  /* 0x0000003b0d447220 */ /* 0x080fe20000410000 */
[----:B------:R-:W-:Y:S01]  /*48e0*/  FMUL.FTZ R13, R57, R64 ;  /* 0x00000040390d7220 */ /* 0x000fe20000410000 */
[----:B------:R-:W-:Y:S01]  /*48f0*/  LOP3.LUT R58, R15, 0xffff0000, RZ, 0xc0, !PT ;  /* 0xffff00000f3a7812 */ /* 0x000fe200078ec0ff */
[-C--:B------:R-:W-:Y:S01]  /*4900*/  FMUL.FTZ R57, R57, R62.reuse ;  /* 0x0000003e39397220 */ /* 0x080fe20000410000 */
[----:B------:R-:W-:Y:S01]  /*4910*/  LOP3.LUT R160, R160, 0xffff0000, RZ, 0xc0, !PT ;  /* 0xffff0000a0a07812 */ /* 0x000fe200078ec0ff */
[----:B------:R-:W-:Y:S01]  /*4920*/  FFMA.FTZ R65, R14, R59, -R65 ;  /* 0x0000003b0e417223 */ /* 0x000fe20000010841 */
[----:B------:R-:W-:Y:S01]  /*4930*/  LOP3.LUT R158, R158, 0xffff0000, RZ, 0xc0, !PT ;  /* 0xffff00009e9e7812 */ /* 0x000fe200078ec0ff */
[----:B------:R-:W-:Y:S01]  /*4940*/  FFMA.FTZ R68, R14, R63, R68 ;  /* 0x0000003f0e447223 */ /* 0x000fe20000010044 */
[----:B------:R-:W-:Y:S01]  /*4950*/  FFMA.FTZ R13, R56, R62, -R13 ;  /* 0x0000003e380d7223 */ /* 0x000fe2000001080d */
[----:B------:R-:W-:Y:S01]  /*4960*/  FMUL.FTZ R14, R12, R159 ;  /* 0x0000009f0c0e7220 */ /* 0x000fe20000410000 */
[----:B------:R-:W-:Y:S01]  /*4970*/  FFMA.FTZ R56, R56, R64, R57 ;  /* 0x0000004038387223 */ /* 0x000fe20000010039 */
[----:B------:R-:W-:Y:S01]  /*4980*/  FMUL.FTZ R12, R12, R157 ;  /* 0x0000009d0c0c7220 */ /* 0x000fe20000410000 */
[----:B------:R-:W-:-:S02]  /*4990*/  IMAD.U32 R15, R15, 0x10000, RZ ;  /* 0x000100000f0f7824 */ /* 0x000fc400078e00ff */
[C---:B------:R-:W-:Y:S01]  /*49a0*/  FMUL.FTZ R62, R58.reuse, R160 ;  /* 0x000000a03a3e7220 */ /* 0x040fe20000410000 */
[-C--:B------:R-:W-:Y:S01]  /*49b0*/  FMUL.FTZ R57, R58, R158.reuse ;  /* 0x0000009e3a397220 */ /* 0x080fe20000410000 */
[C---:B------:R-:W-:Y:S01]  /*49c0*/  FFMA.FTZ R14, R11.reuse, R157, -R14 ;  /* 0x0000009d0b0e7223 */ /* 0x040fe2000001080e */
[----:B------:R-:W-:Y:S01]  /*49d0*/  FFMA.FTZ R11, R11, R159, R12 ;  /* 0x0000009f0b0b7223 */ /* 0x000fe2000001000c */
[C---:B------:R-:W-:Y:S01]  /*49e0*/  FFMA.FTZ R62, R15.reuse, R158, -R62 ;  /* 0x0000009e0f3e7223 */ /* 0x040fe2000001083e */
[----:B------:R-:W-:Y:S01]  /*49f0*/  FFMA.FTZ R57, R15, R160, R57 ;  /* 0x000000a00f397223 */ /* 0x000fe20000010039 */
[----:B------:R-:W-:Y:S02]  /*4a00*/  F2FP.BF16.F32.PACK_AB R65, R68, R65 ;  /* 0x000000414441723e */ /* 0x000fe400000010ff */
[----:B------:R-:W-:Y:S02]  /*4a10*/  F2FP.BF16.F32.PACK_AB R56, R56, R13 ;  /* 0x0000000d3838723e */ /* 0x000fe400000010ff */
[----:B------:R-:W-:Y:S01]  /*4a20*/  F2FP.BF16.F32.PACK_AB R12, R11, R14 ;  /* 0x0000000e0b0c723e */ /* 0x000fe200000010ff */
[----:B------:R-:W-:Y:S01]  /*4a30*/  IMAD.MOV.U32 R13, RZ, RZ, R65 ;  /* 0x000000ffff0d7224 */ /* 0x000fe200078e0041 */
[----:B------:R-:W-:Y:S01]  /*4a40*/  F2FP.BF16.F32.PACK_AB R15, R57, R62 ;  /* 0x0000003e390f723e */ /* 0x000fe200000010ff */
[----:B------:R-:W-:-:S07]  /*4a50*/  IMAD.MOV.U32 R14, RZ, RZ, R56 ;  /* 0x000000ffff0e7224 */ /* 0x000fce00078e0038 */
.L_x_484:
[----:B------:R-:W-:Y:S05]  /*4a60*/  BSYNC B3 ;  /* 0x0000000000037941 */ /* 0x000fea0003800000 */
.L_x_483:
[----:B------:R-:W-:Y:S02]  /*4a70*/  ULDC.64 UR4, c[0x0][0x208] ;  /* 0x0000820000047ab9 */ /* 0x000fe40000000a00 */
[----:B----4-:R0:W-:Y:S03]  /*4a80*/  ST.E.128 desc[UR4][R60.64], R12 ;  /* 0x0000000c3c007985 */ /* 0x0101e6000c101d04 */
.L_x_482:
[----:B------:R-:W-:Y:S05]  /*4a90*/  BSYNC B2 ;  /* 0x0000000000027941 */ /* 0x000fea0003800000 */
.L_x_481:
        /* <DEDUP_REMOVED lines=15> */
[----:B------:R-:W-:Y:S01]  /*4b90*/  PRMT R154, R154, 0x5410, R11 ;  /* 0x000054109a9a7816 */ /* 0x000fe2000000000b */
[----:B------:R-:W-:Y:S01]  /*4ba0*/  IMAD.U32 R11, R12, 0x10000, RZ ;  /* 0x000100000c0b7824 */ /* 0x000fe200078e00ff */
[----:B------:R-:W-:-:S02]  /*4bb0*/  PRMT R155, R155, 0x5410, R58 ;  /* 0x000054109b9b7816 */ /* 0x000fc4000000003a */
[----:B------:R-:W-:Y:S01]  /*4bc0*/  LOP3.LUT R53, R14, 0xffff0000, RZ, 0xc0, !PT ;  /* 0xffff00000e357812 */ /* 0x000fe200078ec0ff */
[----:B------:R-:W-:Y:S01]  /*4bd0*/  IMAD.U32 R14, R13, 0x10000, RZ ;  /* 0x000100000d0e7824 */ /* 0x000fe200078e00ff */
[----:B------:R-:W-:Y:S01]  /*4be0*/  PRMT R153, R153, 0x5410, R60 ;  /* 0x0000541099997816 */ /* 0x000fe2000000003c */
[----:B------:R-:W-:Y:S01]  /*4bf0*/  IMAD.U32 R60, R155, 0x10000, RZ ;  /* 0x000100009b3c7824 */ /* 0x000fe200078e00ff */
[----:B------:R-:W-:Y:S02]  /*4c00*/  LOP3.LUT R13, R13, 0xffff0000, RZ, 0xc0, !PT ;  /* 0xffff00000d0d7812 */ /* 0x000fe400078ec0ff */
[----:B------:R-:W-:Y:S01]  /*4c10*/  LOP3.LUT R59, R154, 0xffff0000, RZ, 0xc0, !PT ;  /* 0xffff00009a3b7812 */ /* 0x000fe200078ec0ff */
[----:B------:R-:W-:Y:S01]  /*4c20*/  IMAD.U32 R58, R153, 0x10000, RZ ;  /* 0x00010000993a7824 */ /* 0x000fe200078e00ff */
[----:B------:R-:W-:Y:S01]  /*4c30*/  LOP3.LUT R55, R152, 0xffff0000, RZ, 0xc0, !PT ;  /* 0xffff000098377812 */ /* 0x000fe200078ec0ff */
[----:B------:R-:W-:Y:S01]  /*4c40*/  IMAD.U32 R154, R154, 0x10000, RZ ;  /* 0x000100009a9a7824 */ /* 0x000fe200078e00ff */
[----:B------:R-:W-:Y:S01]  /*4c50*/  LOP3.LUT R54, R15, 0xffff0000, RZ, 0xc0, !PT ;  /* 0xffff00000f367812 */ /* 0x000fe200078ec0ff */
[C---:B------:R-:W-:Y:S01]  /*4c60*/  FMUL.FTZ R61, R13.reuse, R59 ;  /* 0x0000003b0d3d7220 */ /* 0x040fe20000410000 */
[----:B------:R-:W-:Y:S01]  /*4c70*/  LOP3.LUT R12, R12, 0xffff0000, RZ, 0xc0, !PT ;  /* 0xffff00000c0c7812 */ /* 0x000fe200078ec0ff */
[-C--:B------:R-:W-:Y:S01]  /*4c80*/  FMUL.FTZ R62, R13, R55.reuse ;  /* 0x000000370d3e7220 */ /* 0x080fe20000410000 */
[C---:B------:R-:W-:Y:S01]  /*4c90*/  FMUL.FTZ R13, R53.reuse, R60 ;  /* 0x0000003c350d7220 */ /* 0x040fe20000410000 */
[-C--:B------:R-:W-:Y:S01]  /*4ca0*/  FMUL.FTZ R53, R53, R58.reuse ;  /* 0x0000003a35357220 */ /* 0x080fe20000410000 */
[----:B------:R-:W-:Y:S01]  /*4cb0*/  LOP3.LUT R155, R155, 0xffff0000, RZ, 0xc0, !PT ;  /* 0xffff00009b9b7812 */ /* 0x000fe200078ec0ff */
[----:B------:R-:W-:Y:S01]  /*4cc0*/  IMAD.U32 R152, R152, 0x10000, RZ ;  /* 0x0001000098987824 */ /* 0x000fe200078e00ff */
[----:B------:R-:W-:Y:S01]  /*4cd0*/  LOP3.LUT R153, R153, 0xffff0000, RZ, 0xc0, !PT ;  /* 0xffff000099997812 */ /* 0x000fe200078ec0ff */
[C---:B------:R-:W-:Y:S01]  /*4ce0*/  FFMA.FTZ R61, R14.reuse, R55, -R61 ;  /* 0x000000370e3d7223 */ /* 0x040fe2000001083d */
[----:B------:R-:W-:Y:S01]  /*4cf0*/  FFMA.FTZ R62, R14, R59, R62 ;  /* 0x0000003b0e3e7223 */ /* 0x000fe2000001003e */
[C---:B------:R-:W-:Y:S01]  /*4d00*/  FFMA.FTZ R58, R52.reuse, R58, -R13 ;  /* 0x0000003a343a7223 */ /* 0x040fe2000001080d */
[----:B------:R-:W-:Y:S01]  /*4d10*/  FFMA.FTZ R53, R52, R60, R53 ;  /* 0x0000003c34357223 */ /* 0x000fe20000010035 */
[----:B------:R-:W-:-:S02]  /*4d20*/  IMAD.U32 R15, R15, 0x10000, RZ ;  /* 0x000100000f0f7824 */ /* 0x000fc400078e00ff */
[----:B------:R-:W-:Y:S01]  /*4d30*/  FMUL.FTZ R52, R54, R155 ;  /* 0x0000009b36347220 */ /* 0x000fe20000410000 */
[C---:B------:R-:W-:Y:S01]  /*4d40*/  FMUL.FTZ R14, R12.reuse, R154 ;  /* 0x0000009a0c0e7220 */ /* 0x040fe20000410000 */
[-C--:B------:R-:W-:Y:S01]  /*4d50*/  FMUL.FTZ R13, R12, R152.reuse ;  /* 0x000000980c0d7220 */ /* 0x080fe20000410000 */
[-C--:B------:R-:W-:Y:S01]  /*4d60*/  FMUL.FTZ R54, R54, R153.reuse ;  /* 0x0000009936367220 */ /* 0x080fe20000410000 */
[----:B------:R-:W-:Y:S01]  /*4d70*/  FFMA.FTZ R52, R15, R153, -R52 ;  /* 0x000000990f347223 */ /* 0x000fe20000010834 */
[C---:B------:R-:W-:Y:S01]  /*4d80*/  FFMA.FTZ R14, R11.reuse, R152, -R14 ;  /* 0x000000980b0e7223 */ /* 0x040fe2000001080e */
[----:B------:R-:W-:Y:S01]  /*4d90*/  FFMA.FTZ R13, R11, R154, R13 ;  /* 0x0000009a0b0d7223 */ /* 0x000fe2000001000d */
[----:B------:R-:W-:Y:S01]  /*4da0*/  FFMA.FTZ R15, R15, R155, R54 ;  /* 0x0000009b0f0f7223 */ /* 0x000fe20000010036 */
[----:B------:R-:W-:Y:S02]  /*4db0*/  F2FP.BF16.F32.PACK_AB R61, R62, R61 ;  /* 0x0000003d3e3d723e */ /* 0x000fe400000010ff */
[----:B------:R-:W-:-:S02]  /*4dc0*/  F2FP.BF16.F32.PACK_AB R58, R53, R58 ;  /* 0x0000003a353a723e */ /* 0x000fc400000010ff */
[----:B------:R-:W-:Y:S01]  /*4dd0*/  F2FP.BF16.F32.PACK_AB R12, R13, R14 ;  /* 0x0000000e0d0c723e */ /* 0x000fe200000010ff */
[----:B------:R-:W-:Y:S01]  /*4de0*/  IMAD.MOV.U32 R13, RZ, RZ, R61 ;  /* 0x000000ffff0d7224 */ /* 0x000fe200078e003d */
[----:B------:R-:W-:Y:S01]  /*4df0*/  F2FP.BF16.F32.PACK_AB R15, R15, R52 ;  /* 0x000000340f0f723e */ /* 0x000fe200000010ff */
[----:B------:R-:W-:-:S07]  /*4e00*/  IMAD.MOV.U32 R14, RZ, RZ, R58 ;  /* 0x000000ffff0e7224 */ /* 0x000fce00078e003a */
.L_x_488:
[----:B------:R-:W-:Y:S05]  /*4e10*/  BSYNC B3 ;  /* 0x0000000000037941 */ /* 0x000fea0003800000 */
.L_x_487:
[----:B------:R-:W-:Y:S02]  /*4e20*/  ULDC.64 UR4, c[0x0][0x208] ;  /* 0x0000820000047ab9 */ /* 0x000fe40000000a00 */
[----:B----4-:R0:W-:Y:S03]  /*4e30*/  ST.E.128 desc[UR4][R56.64], R12 ;  /* 0x0000000c38007985 */ /* 0x0101e6000c101d04 */
.L_x_486:
[----:B------:R-:W-:Y:S05]  /*4e40*/  BSYNC B2 ;  /* 0x0000000000027941 */ /* 0x000fea0003800000 */
.L_x_485:
[----:B------:R-:W-:-:S13]  /*4e50*/  ISETP.NE.AND P3, PT, R26, RZ, PT ;  /* 0x000000ff1a00720c */ /* 0x000fda0003f65270 */
        /* <DEDUP_REMOVED lines=19> */
[----:B------:R-:W-:Y:S02]  /*4f90*/  LOP3.LUT R13, R13, 0xffff0000, RZ, 0xc0, !PT ;  /* 0xffff00000d0d7812 */ /* 0x000fe400078ec0ff */
[----:B------:R-:W-:Y:S01]  /*4fa0*/  LOP3.LUT R55, R149, 0xffff0000, RZ, 0xc0, !PT ;  /* 0xffff000095377812 */ /* 0x000fe200078ec0ff */
[----:B------:R-:W-:Y:S01]  /*4fb0*/  IMAD.U32 R54, R150, 0x10000, RZ ;  /* 0x0001000096367824 */ /* 0x000fe200078e00ff */
[----:B------:R-:W-:Y:S01]  /*4fc0*/  LOP3.LUT R51, R151, 0xffff0000, RZ, 0xc0, !PT ;  /* 0xffff000097337812 */ /* 0x000fe200078ec0ff */
[----:B------:R-:W-:Y:S01]  /*4fd0*/  IMAD.U32 R149, R149, 0x10000, RZ ;  /* 0x0001000095957824 */ /* 0x000fe200078e00ff */
[C---:B------:R-:W-:Y:S01]  /*4fe0*/  SHF.L.U32 R11, R12.reuse, 0x10, RZ ;  /* 0x000000100c0b7819 */ /* 0x040fe200000006ff */
[C---:B------:R-:W-:Y:S01]  /*4ff0*/  FMUL.FTZ R57, R13.reuse, R55 ;  /* 0x000000370d397220 */ /* 0x040fe20000410000 */
[----:B------:R-:W-:Y:S01]  /*5000*/  LOP3.LUT R12, R12, 0xffff0000, RZ, 0xc0, !PT ;  /* 0xffff00000c0c7812 */ /* 0x000fe200078ec0ff */
[-C--:B------:R-:W-:Y:S01]  /*5010*/  FMUL.FTZ R58, R13, R51.reuse ;  /* 0x000000330d3a7220 */ /* 0x080fe20000410000 */
[----:B------:R-:W-:Y:S01]  /*5020*/  FMUL.FTZ R13, R49, R56 ;  /* 0x00000038310d7220 */ /* 0x000fe20000410000 */
[----:B------:R-:W-:Y:S01]  /*5030*/  LOP3.LUT R50, R15, 0xffff0000, RZ, 0xc0, !PT ;  /* 0xffff00000f327812 */ /* 0x000fe200078ec0ff */
[-C--:B------:R-:W-:Y:S01]  /*5040*/  FMUL.FTZ R49, R49, R54.reuse ;  /* 0x0000003631317220 */ /* 0x080fe20000410000 */
[----:B------:R-:W-:Y:S01]  /*5050*/  LOP3.LUT R148, R148, 0xffff0000, RZ, 0xc0, !PT ;  /* 0xffff000094947812 */ /* 0x000fe200078ec0ff */
[----:B------:R-:W-:Y:S01]  /*5060*/  IMAD.U32 R151, R151, 0x10000, RZ ;  /* 0x0001000097977824 */ /* 0x000fe200078e00ff */
[----:B------:R-:W-:Y:S01]  /*5070*/  LOP3.LUT R150, R150, 0xffff0000, RZ, 0xc0, !PT ;  /* 0xffff000096967812 */ /* 0x000fe200078ec0ff */
[C---:B------:R-:W-:Y:S01]  /*5080*/  FFMA.FTZ R57, R14.reuse, R51, -R57 ;  /* 0x000000330e397223 */ /* 0x040fe20000010839 */
        /* <DEDUP_REMOVED lines=18> */
.L_x_490:
[----:B------:R-:W-:Y:S05]  /*51b0*/  BSYNC B2 ;  /* 0x0000000000027941 */ /* 0x000fea0003800000 */
.L_x_489:
[----:B------:R-:W-:Y:S02]  /*51c0*/  ULDC.64 UR4, c[0x0][0x208] ;  /* 0x0000820000047ab9 */ /* 0x000fe40000000a00 */
[----:B----4-:R0:W-:Y:S03]  /*51d0*/  ST.E.128 desc[UR4][R52.64], R12 ;  /* 0x0000000c34007985 */ /* 0x0101e6000c101d04 */
.L_x_476:
[----:B------:R-:W-:Y:S05]  /*51e0*/  BSYNC B1 ;  /* 0x0000000000017941 */ /* 0x000fea0003800000 */
.L_x_475:
[----:B------:R-:W-:-:S03]  /*51f0*/  UMOV UR4, 0xffffffff ;  /* 0xffffffff00047882 */ /* 0x000fc60000000000 */
[----:B------:R-:W-:Y:S05]  /*5200*/  BRA.DIV UR4, `(.L_x_491) ;  /* 0x0000022a04047947 */ /* 0x000fea000b800000 */
[----:B01----:R-:W0:Y:S04]  /*5210*/  SHFL.IDX PT, R117, R117, 0x2, 0x181f ;  /* 0x00581f0075757f89 */ /* 0x003e2800000e0000 */
[----:B------:R-:W1:Y:S02]  /*5220*/  SHFL.IDX PT, R118, R118, 0x2, 0x181f ;  /* 0x00581f0076767f89 */ /* 0x000e6400000e0000 */
.L_x_817:
[----:B------:R-:W-:Y:S05]  /*5230*/  @P5 BRA `(.L_x_492) ;  /* 0x0000005400845947 */ /* 0x000fea0003800000 */
[----:B------:R-:W-:Y:S01]  /*5240*/  ISETP.NE.AND P3, PT, R3, RZ, PT ;  /* 0x000000ff0300720c */ /* 0x000fe20003f65270 */
[----:B------:R-:W-:-:S12]  /*5250*/  BSSY B1, `(.L_x_493) ;  /* 0x0000039000017945 */ /* 0x000fd80003800000 */
[----:B------:R-:W-:Y:S05]  /*5260*/  @!P3 BRA `(.L_x_494) ;  /* 0x0000000000dcb947 */ /* 0x000fea0003800000 */
[----:B----4-:R4:W2:Y:S01]  /*5270*/  LDS.128 R12, [R85+0x26400] ;  /* 0x02640000550c7984 */ /* 0x0108a20000000c00 */
[----:B------:R-:W-:Y:S01]  /*5280*/  ISETP.GE.AND P4, PT, R214, R114, PT ;  /* 0x00000072d600720c */ /* 0x000fe20003f86270 */
[----:B------:R-:W-:Y:S01]  /*5290*/  BSSY B2, `(.L_x_495) ;  /* 0x0000032000027945 */ /* 0x000fe20003800000 */
[----:B-1----:R-:W-:-:S04]  /*52a0*/  LEA R48, P3, R16, R118, 0x1 ;  /* 0x0000007610307211 */ /* 0x002fc800078608ff */
[----:B0-----:R-:W-:-:S07]  /*52b0*/  LEA.HI.X R49, R16, R117, R17, 0x1, P3 ;  /* 0x0000007510317211 */ /* 0x001fce00018f0c11 */
[----:B----4-:R-:W-:Y:S05]  /*52c0*/  @P4 BRA `(.L_x_496) ;  /* 0x0000000000b84947 */ /* 0x010fea0003800000 */
[----:B------:R-:W-:Y:S01]  /*52d0*/  SHF.R.U64 R51, R44, 0x10, R45 ;  /* 0x000000102c337819 */ /* 0x000fe2000000122d */
[----:B--2---:R-:W-:Y:S01]  /*52e0*/  IMAD.U32 R44, R14, 0x10000, RZ ;  /* 0x000100000e2c7824 */ /* 0x004fe200078e00ff */
        /* <DEDUP_REMOVED lines=44> */
.L_x_496:
[----:B------:R-:W-:Y:S05]  /*55b0*/  BSYNC B2 ;  /* 0x0000000000027941 */ /* 0x000fea0003800000 */
.L_x_495:
[----:B------:R-:W-:Y:S02]  /*55c0*/  ULDC.64 UR4, c[0x0][0x208] ;  /* 0x0000820000047ab9 */ /* 0x000fe40000000a00 */
[----:B--2---:R0:W-:Y:S03]  /*55d0*/  ST.E.128 desc[UR4][R48.64], R12 ;  /* 0x0000000c30007985 */ /* 0x0041e6000c101d04 */
.L_x_494:
[----:B------:R-:W-:Y:S05]  /*55e0*/  BSYNC B1 ;  /* 0x0000000000017941 */ /* 0x000fea0003800000 */
.L_x_493:
[----:B------:R-:W-:Y:S01]  /*55f0*/  ISETP.NE.AND P3, PT, R21, RZ, PT ;  /* 0x000000ff1500720c */ /* 0x000fe20003f65270 */
[----:B------:R-:W-:-:S12]  /*5600*/  BSSY B1, `(.L_x_497) ;  /* 0x0000039000017945 */ /* 0x000fd80003800000 */
[----:B------:R-:W-:Y:S05]  /*5610*/  @!P3 BRA `(.L_x_498) ;  /* 0x0000000000dcb947 */ /* 0x000fea0003800000 */
[----:B0---4-:R0:W4:Y:S01]  /*5620*/  LDS.128 R12, [R85+0x28c00] ;  /* 0x028c0000550c7984 */ /* 0x0111220000000c00 */
[----:B------:R-:W-:Y:S01]  /*5630*/  ISETP.GE.AND P4, PT, R221, R114, PT ;  /* 0x00000072dd00720c */ /* 0x000fe20003f86270 */
[----:B------:R-:W-:Y:S01]  /*5640*/  BSSY B2, `(.L_x_499) ;  /* 0x0000032000027945 */ /* 0x000fe20003800000 */
[----:B-1----:R-:W-:-:S04]  /*5650*/  LEA R44, P3, R23, R118, 0x1 ;  /* 0x00000076172c7211 */ /* 0x002fc800078608ff */
[----:B------:R-:W-:-:S07]  /*5660*/  LEA.HI.X R45, R23, R117, R216, 0x1, P3 ;  /* 0x00000075172d7211 */ /* 0x000fce00018f0cd8 */
[----:B0-----:R-:W-:Y:S05]  /*5670*/  @P4 BRA `(.L_x_500) ;  /* 0x0000000000b84947 */ /* 0x001fea0003800000 */
[----:B------:R-:W-:Y:S02]  /*5680*/  SHF.R.U64 R50, R40, 0x10, R41 ;  /* 0x0000001028327819 */ /* 0x000fe40000001229 */
[--C-:B------:R-:W-:Y:S02]  /*5690*/  SHF.R.U64 R48, R42, 0x10, R43.reuse ;  /* 0x000000102a307819 */ /* 0x100fe4000000122b */
[----:B------:R-:W-:Y:S02]  /*56a0*/  SHF.R.U32.HI R46, RZ, 0x10, R43 ;  /* 0x00000010ff2e7819 */ /* 0x000fe4000001162b */
[----:B------:R-:W-:Y:S02]  /*56b0*/  SHF.R.U32.HI R11, RZ, 0x10, R41 ;  /* 0x00000010ff0b7819 */ /* 0x000fe40000011629 */
[----:B------:R-:W-:Y:S02]  /*56c0*/  PRMT R143, R143, 0x5410, R50 ;  /* 0x000054108f8f7816 */ /* 0x000fe40000000032 */
[----:B------:R-:W-:-:S02]  /*56d0*/  PRMT R141, R141, 0x5410, R48 ;  /* 0x000054108d8d7816 */ /* 0x000fc40000000030 */
[----:B------:R-:W-:Y:S02]  /*56e0*/  PRMT R139, R139, 0x5410, R46 ;  /* 0x000054108b8b7816 */ /* 0x000fe4000000002e */
[C---:B----4-:R-:W-:Y:S02]  /*56f0*/  SHF.L.U32 R40, R14.reuse, 0x10, RZ ;  /* 0x000000100e287819 */ /* 0x050fe400000006ff */
[----:B------:R-:W-:Y:S01]  /*5700*/  LOP3.LUT R41, R14, 0xffff0000, RZ, 0xc0, !PT ;  /* 0xffff00000e297812 */ /* 0x000fe200078ec0ff */
[----:B------:R-:W-:Y:S01]  /*5710*/  IMAD.U32 R14, R13, 0x10000, RZ ;  /* 0x000100000d0e7824 */ /* 0x000fe200078e00ff */
[----:B------:R-:W-:Y:S01]  /*5720*/  PRMT R142, R142, 0x5410, R11 ;  /* 0x000054108e8e7816 */ /* 0x000fe2000000000b */
[----:B------:R-:W-:Y:S01]  /*5730*/  IMAD.U32 R48, R139, 0x10000, RZ ;  /* 0x000100008b307824 */ /* 0x000fe200078e00ff */
[----:B------:R-:W-:Y:S01]  /*5740*/  LOP3.LUT R13, R13, 0xffff0000, RZ, 0xc0, !PT ;  /* 0xffff00000d0d7812 */ /* 0x000fe200078ec0ff */
[----:B------:R-:W-:Y:S01]  /*5750*/  IMAD.U32 R11, R12, 0x10000, RZ ;  /* 0x000100000c0b7824 */ /* 0x000fe200078e00ff */
[----:B------:R-:W-:Y:S01]  /*5760*/  LOP3.LUT R47, R141, 0xffff0000, RZ, 0xc0, !PT ;  /* 0xffff00008d2f7812 */ /* 0x000fe200078ec0ff */
[----:B------:R-:W-:Y:S01]  /*5770*/  IMAD.U32 R46, R142, 0x10000, RZ ;  /* 0x000100008e2e7824 */ /* 0x000fe200078e00ff */
[----:B------:R-:W-:Y:S01]  /*5780*/  LOP3.LUT R43, R143, 0xffff0000, RZ, 0xc0, !PT ;  /* 0xffff00008f2b7812 */ /* 0x000fe200078ec0ff */
[----:B------:R-:W-:Y:S01]  /*5790*/  IMAD.U32 R141, R141, 0x10000, RZ ;  /* 0x000100008d8d7824 */ /* 0x000fe200078e00ff */
[----:B------:R-:W-:Y:S01]  /*57a0*/  LOP3.LUT R12, R12, 0xffff0000, RZ, 0xc0, !PT ;  /* 0xffff00000c0c7812 */ /* 0x000fe200078ec0ff */
[----:B------:R-:W-:Y:S01]  /*57b0*/  FMUL.FTZ R49, R13, R47 ;  /* 0x0000002f0d317220 */ /* 0x000fe20000410000 */
[----:B------:R-:W-:Y:S01]  /*57c0*/  LOP3.LUT R42, R15, 0xffff0000, RZ, 0xc0, !PT ;  /* 0xffff00000f2a7812 */ /* 0x000fe200078ec0ff */
[----:B------:R-:W-:Y:S01]  /*57d0*/  FMUL.FTZ R50, R13, R43 ;  /* 0x0000002b0d327220 */ /* 0x000fe20000410000 */
[----:B------:R-:W-:Y:S01]  /*57e0*/  FMUL.FTZ R13, R41, R48 ;  /* 0x00000030290d7220 */ /* 0x000fe20000410000 */
[----:B------:R-:W-:Y:S01]  /*57f0*/  LOP3.LUT R139, R139, 0xffff0000, RZ, 0xc0, !PT ;  /* 0xffff00008b8b7812 */ /* 0x000fe200078ec0ff */
[----:B------:R-:W-:Y:S01]  /*5800*/  FMUL.FTZ R41, R41, R46 ;  /* 0x0000002e29297220 */ /* 0x000fe20000410000 */
[----:B------:R-:W-:Y:S01]  /*5810*/  LOP3.LUT R142, R142, 0xffff0000, RZ, 0xc0, !PT ;  /* 0xffff00008e8e7812 */ /* 0x000fe200078ec0ff */
[----:B------:R-:W-:-:S02]  /*5820*/  IMAD.U32 R143, R143, 0x10000, RZ ;  /* 0x000100008f8f7824 */ /* 0x000fc400078e00ff */
[C---:B------:R-:W-:Y:S01]  /*5830*/  FFMA.FTZ R49, R14.reuse, R43, -R49 ;  /* 0x0000002b0e317223 */ /* 0x040fe20000010831 */
[----:B------:R-:W-:Y:S01]  /*5840*/  FFMA.FTZ R50, R14, R47, R50 ;  /* 0x0000002f0e327223 */ /* 0x000fe20000010032 */
[----:B------:R-:W-:Y:S01]  /*5850*/  FFMA.FTZ R13, R40, R46, -R13 ;  /* 0x0000002e280d7223 */ /* 0x000fe2000001080d */
[----:B------:R-:W-:Y:S01]  /*5860*/  FMUL.FTZ R14, R12, R141 ;  /* 0x0000008d0c0e7220 */ /* 0x000fe20000410000 */
[----:B------:R-:W-:Y:S02]  /*5870*/  IMAD.U32 R15, R15, 0x10000, RZ ;  /* 0x000100000f0f7824 */ /* 0x000fe400078e00ff */
[----:B------:R-:W-:Y:S01]  /*5880*/  FFMA.FTZ R40, R40, R48, R41 ;  /* 0x0000003028287223 */ /* 0x000fe20000010029 */
[----:B------:R-:W-:Y:S01]  /*5890*/  FMUL.FTZ R46, R42, R139 ;  /* 0x0000008b2a2e7220 */ /* 0x000fe20000410000 */
        /* <DEDUP_REMOVED lines=10> */
[----:B------:R-:W-:Y:S01]  /*5940*/  F2FP.BF16.F32.PACK_AB R15, R15, R46 ;  /* 0x0000002e0f0f723e */ /* 0x000fe200000010ff */
[----:B------:R-:W-:-:S07]  /*5950*/  IMAD.MOV.U32 R14, RZ, RZ, R40 ;  /* 0x000000ffff0e7224 */ /* 0x000fce00078e0028 */
.L_x_500:
[----:B------:R-:W-:Y:S05]  /*5960*/  BSYNC B2 ;  /* 0x0000000000027941 */ /* 0x000fea0003800000 */
.L_x_499:
[----:B------:R-:W-:Y:S02]  /*5970*/  ULDC.64 UR4, c[0x0][0x208] ;  /* 0x0000820000047ab9 */ /* 0x000fe40000000a00 */
[----:B----4-:R0:W-:Y:S03]  /*5980*/  ST.E.128 desc[UR4][R44.64], R12 ;  /* 0x0000000c2c007985 */ /* 0x0101e6000c101d04 */
.L_x_498:
[----:B------:R-:W-:Y:S05]  /*5990*/  BSYNC B1 ;  /* 0x0000000000017941 */ /* 0x000fea0003800000 */
.L_x_497:
        /* <DEDUP_REMOVED lines=9> */
[----:B------:R-:W-:Y:S01]  /*5a30*/  SHF.R.U64 R46, R36, 0x10, R37 ;  /* 0x00000010242e7819 */ /* 0x000fe20000001225 */
[----:B----4-:R-:W-:Y:S01]  /*5a40*/  IMAD.U32 R36, R14, 0x10000, RZ ;  /* 0x000100000e247824 */ /* 0x010fe200078e00ff */
[--C-:B------:R-:W-:Y:S01]  /*5a50*/  SHF.R.U64 R42, R38, 0x10, R39.reuse ;  /* 0x00000010262a7819 */ /* 0x100fe20000001227 */
[----:B------:R-:W-:Y:S01]  /*5a60*/  IMAD.U32 R11, R12, 0x10000, RZ ;  /* 0x000100000c0b7824 */ /* 0x000fe200078e00ff */
[----:B------:R-:W-:Y:S02]  /*5a70*/  SHF.R.U32.HI R39, RZ, 0x10, R39 ;  /* 0x00000010ff277819 */ /* 0x000fe40000011627 */
[----:B------:R-:W-:Y:S02]  /*5a80*/  SHF.R.U32.HI R44, RZ, 0x10, R37 ;  /* 0x00000010ff2c7819 */ /* 0x000fe40000011625 */
[----:B------:R-:W-:Y:S02]  /*5a90*/  PRMT R137, R137, 0x5410, R46 ;  /* 0x0000541089897816 */ /* 0x000fe4000000002e */
[----:B------:R-:W-:-:S02]  /*5aa0*/  PRMT R127, R127, 0x5410, R42 ;  /* 0x000054107f7f7816 */ /* 0x000fc4000000002a */
[----:B------:R-:W-:Y:S02]  /*5ab0*/  PRMT R126, R126, 0x5410, R39 ;  /* 0x000054107e7e7816 */ /* 0x000fe40000000027 */
        /* <DEDUP_REMOVED lines=17> */
[C---:B------:R-:W-:Y:S01]  /*5bd0*/  FFMA.FTZ R45, R14.reuse, R39, -R45 ;  /* 0x000000270e2d7223 */ /* 0x040fe2000001082d */
[----:B------:R-:W-:Y:S01]  /*5be0*/  LOP3.LUT R135, R135, 0xffff0000, RZ, 0xc0, !PT ;  /* 0xffff000087877812 */ /* 0x000fe200078ec0ff */
[----:B------:R-:W-:Y:S01]  /*5bf0*/  FFMA.FTZ R46, R14, R43, R46 ;  /* 0x0000002b0e2e7223 */ /* 0x000fe2000001002e */
[----:B------:R-:W-:Y:S01]  /*5c00*/  FFMA.FTZ R13, R36, R42, -R13 ;  /* 0x0000002a240d7223 */ /* 0x000fe2000001080d */
[----:B------:R-:W-:Y:S01]  /*5c10*/  FMUL.FTZ R14, R12, R127 ;  /* 0x0000007f0c0e7220 */ /* 0x000fe20000410000 */
[----:B------:R-:W-:Y:S01]  /*5c20*/  FFMA.FTZ R36, R36, R44, R37 ;  /* 0x0000002c24247223 */ /* 0x000fe20000010025 */
[----:B------:R-:W-:Y:S01]  /*5c30*/  FMUL.FTZ R12, R12, R137 ;  /* 0x000000890c0c7220 */ /* 0x000fe20000410000 */
[----:B------:R-:W-:-:S02]  /*5c40*/  IMAD.U32 R15, R15, 0x10000, RZ ;  /* 0x000100000f0f7824 */ /* 0x000fc400078e00ff */
[CC--:B------:R-:W-:Y:S01]  /*5c50*/  FMUL.FTZ R42, R38.reuse, R126.reuse ;  /* 0x0000007e262a7220 */ /* 0x0c0fe20000410000 */
[----:B------:R-:W-:Y:S01]  /*5c60*/  FMUL.FTZ R37, R38, R135 ;  /* 0x0000008726257220 */ /* 0x000fe20000410000 */
        /* <DEDUP_REMOVED lines=10> */
.L_x_504:
[----:B------:R-:W-:Y:S05]  /*5d10*/  BSYNC B2 ;  /* 0x0000000000027941 */ /* 0x000fea0003800000 */
.L_x_503:
[----:B------:R-:W-:Y:S02]  /*5d20*/  ULDC.64 UR4, c[0x0][0x208] ;  /* 0x0000820000047ab9 */ /* 0x000fe40000000a00 */
[----:B----4-:R0:W-:Y:S03]  /*5d30*/  ST.E.128 desc[UR4][R40.64], R12 ;  /* 0x0000000c28007985 */ /* 0x0101e6000c101d04 */
.L_x_502:
[----:B------:R-:W-:Y:S05]  /*5d40*/  BSYNC B1 ;  /* 0x0000000000017941 */ /* 0x000fea0003800000 */
.L_x_501:
[----:B------:R-:W-:-:S13]  /*5d50*/  ISETP.NE.AND P3, PT, R26, RZ, PT ;  /* 0x000000ff1a00720c */ /* 0x000fda0003f65270 */
        /* <DEDUP_REMOVED lines=53> */
.L_x_506:
[----:B------:R-:W-:Y:S05]  /*60b0*/  BSYNC B1 ;  /* 0x0000000000017941 */ /* 0x000fea0003800000 */
.L_x_505:
[----:B------:R-:W-:Y:S02]  /*60c0*/  ULDC.64 UR4, c[0x0][0x208] ;  /* 0x0000820000047ab9 */ /* 0x000fe40000000a00 */
[----:B----4-:R0:W-:Y:S01]  /*60d0*/  ST.E.128 desc[UR4][R36.64], R12 ;  /* 0x0000000c24007985 */ /* 0x0101e2000c101d04 */
[----:B------:R-:W-:Y:S05]  /*60e0*/  BRA `(.L_x_492) ;  /* 0x0000004400d87947 */ /* 0x000fea0003800000 */
.L_x_447:
        /* <DEDUP_REMOVED lines=15> */
[----:B------:R-:W-:Y:S01]  /*61e0*/  IADD3 R32, P5, R94, R12, RZ ;  /* 0x0000000c5e207210 */ /* 0x000fe20007fbe0ff */
[----:B------:R-:W-:Y:S01]  /*61f0*/  ULDC.64 UR6, c[0x0][0x400] ;  /* 0x0001000000067ab9 */ /* 0x000fe20000000a00 */
[----:B------:R-:W-:Y:S01]  /*6200*/  LEA R48, P4, R34, UR4, 0x1 ;  /* 0x0000000422307c11 */ /* 0x000fe2000f8808ff */
[----:B------:R-:W-:Y:S01]  /*6210*/  IMAD.X R35, R11, 0x1, R5, P0 ;  /* 0x000000010b237824 */ /* 0x000fe200000e0605 */
[----:B------:R-:W-:Y:S01]  /*6220*/  LEA R52, P0, R32, UR6, 0x1 ;  /* 0x0000000620347c11 */ /* 0x000fe2000f8008ff */
[----:B------:R-:W-:Y:S01]  /*6230*/  IMAD.X R33, R80, 0x1, R7, P5 ;  /* 0x0000000150217824 */ /* 0x000fe200028e0607 */
[----:B------:R-:W-:Y:S02]  /*6240*/  ISETP.GE.AND P5, PT, R213, R114, PT ;  /* 0x00000072d500720c */ /* 0x000fe40003fa6270 */
[----:B------:R-:W-:-:S02]  /*6250*/  CS2R R38, SRZ ;  /* 0x0000000000267805 */ /* 0x000fc4000001ff00 */
[----:B------:R-:W-:Y:S02]  /*6260*/  LEA.HI.X R49, R34, UR5, R35, 0x1, P4 ;  /* 0x0000000522317c11 */ /* 0x000fe4000a0f0c23 */
[----:B------:R-:W-:Y:S02]  /*6270*/  CS2R R36, SRZ ;  /* 0x0000000000247805 */ /* 0x000fe4000001ff00 */
[----:B------:R-:W-:Y:S02]  /*6280*/  ISETP.GE.AND P4, PT, R16, R114, PT ;  /* 0x000000721000720c */ /* 0x000fe40003f86270 */
[----:B------:R-:W-:Y:S02]  /*6290*/  CS2R R34, SRZ ;  /* 0x0000000000227805 */ /* 0x000fe4000001ff00 */
[----:B------:R-:W-:Y:S02]  /*62a0*/  LEA.HI.X R53, R32, UR7, R33, 0x1, P0 ;  /* 0x0000000720357c11 */ /* 0x000fe400080f0c21 */
[----:B------:R-:W-:-:S02]  /*62b0*/  CS2R R32, SRZ ;  /* 0x0000000000207805 */ /* 0x000fc4000001ff00 */
[----:B------:R-:W-:Y:S02]  /*62c0*/  CS2R R46, SRZ ;  /* 0x00000000002e7805 */ /* 0x000fe4000001ff00 */
[----:B------:R-:W-:Y:S02]  /*62d0*/  CS2R R44, SRZ ;  /* 0x00000000002c7805 */ /* 0x000fe4000001ff00 */
[----:B------:R-:W-:Y:S02]  /*62e0*/  CS2R R42, SRZ ;  /* 0x00000000002a7805 */ /* 0x000fe4000001ff00 */
[----:B------:R-:W-:Y:S01]  /*62f0*/  CS2R R40, SRZ ;  /* 0x0000000000287805 */ /* 0x000fe2000001ff00 */
[----:B------:R-:W-:Y:S02]  /*6300*/  ULDC.64 UR8, c[0x0][0x208] ;  /* 0x0000820000087ab9 */ /* 0x000fe40000000a00 */
[----:B------:R0:W5:Y:S04]  /*6310*/  @!P5 LDG.E.128 R32, desc[UR8][R48.64+0x80] ;  /* 0x000080083020d981 */ /* 0x000168000c1e1d00 */
[----:B------:R0:W5:Y:S04]  /*6320*/  @!P4 LDG.E.128 R36, desc[UR8][R48.64] ;  /* 0x000000083024c981 */ /* 0x000168000c1e1d00 */
[----:B------:R0:W5:Y:S04]  /*6330*/  @!P4 LDG.E.128 R44, desc[UR8][R52.64] ;  /* 0x00000008342cc981 */ /* 0x000168000c1e1d00 */
[----:B------:R0:W5:Y:S02]  /*6340*/  @!P5 LDG.E.128 R40, desc[UR8][R52.64+0x80] ;  /* 0x000080083428d981 */ /* 0x000164000c1e1d00 */
.L_x_508:
[----:B------:R-:W-:Y:S05]  /*6350*/  BSYNC B1 ;  /* 0x0000000000017941 */ /* 0x000fea0003800000 */
.L_x_507:
        /* <DEDUP_REMOVED lines=50> */
[----:B------:R-:W-:Y:S02]  /*6680*/  CS2R R60, SRZ ;  /* 0x00000000003c7805 */ /* 0x000fe4000001ff00 */
[----:B------:R-:W-:Y:S02]  /*6690*/  CS2R R58, SRZ ;  /* 0x00000000003a7805 */ /* 0x000fe4000001ff00 */
[----:B------:R-:W-:Y:S02]  /*66a0*/  IADD3.X R49, R7, R80, R106, P0, P5 ;  /* 0x0000005007317210 */ /* 0x000fe400007ea46a */
[----:B------:R-:W-:Y:S02]  /*66b0*/  CS2R R56, SRZ ;  /* 0x0000000000387805 */ /* 0x000fe4000001ff00 */
[----:B------:R-:W-:Y:S01]  /*66c0*/  LEA R64, P5, R50, UR4, 0x1 ;  /* 0x0000000432407c11 */ /* 0x000fe2000f8a08ff */
[----:B------:R-:W-:Y:S01]  /*66d0*/  ULDC.64 UR8, c[0x0][0x208] ;  /* 0x0000820000087ab9 */ /* 0x000fe20000000a00 */
[----:B------:R-:W-:-:S02]  /*66e0*/  LEA R66, P0, R48, UR6, 0x1 ;  /* 0x0000000630427c11 */ /* 0x000fc4000f8008ff */
[----:B------:R-:W-:Y:S02]  /*66f0*/  LEA.HI.X R65, R50, UR5, R51, 0x1, P5 ;  /* 0x0000000532417c11 */ /* 0x000fe4000a8f0c33 */
[----:B------:R-:W-:Y:S02]  /*6700*/  CS2R R50, SRZ ;  /* 0x0000000000327805 */ /* 0x000fe4000001ff00 */
[----:B------:R-:W-:Y:S02]  /*6710*/  LEA.HI.X R67, R48, UR7, R49, 0x1, P0 ;  /* 0x0000000730437c11 */ /* 0x000fe400080f0c31 */
[----:B------:R-:W-:Y:S02]  /*6720*/  CS2R R48, SRZ ;  /* 0x0000000000307805 */ /* 0x000fe4000001ff00 */
[-C--:B------:R-:W-:Y:S02]  /*6730*/  ISETP.GE.AND P5, PT, R16, R114.reuse, PT ;  /* 0x000000721000720c */ /* 0x080fe40003fa6270 */
[----:B------:R-:W-:-:S11]  /*6740*/  ISETP.GE.AND P0, PT, R213, R114, PT ;  /* 0x00000072d500720c */ /* 0x000fd60003f06270 */
[----:B------:R0:W5:Y:S04]  /*6750*/  @!P5 LDG.E.128 R52, desc[UR8][R64.64] ;  /* 0x000000084034d981 */ /* 0x000168000c1e1d00 */
[----:B------:R0:W5:Y:S04]  /*6760*/  @!P0 LDG.E.128 R48, desc[UR8][R64.64+0x80] ;  /* 0x0000800840308981 */ /* 0x000168000c1e1d00 */
[----:B------:R0:W5:Y:S04]  /*6770*/  @!P5 LDG.E.128 R60, desc[UR8][R66.64] ;  /* 0x00000008423cd981 */ /* 0x000168000c1e1d00 */
[----:B------:R0:W5:Y:S02]  /*6780*/  @!P0 LDG.E.128 R56, desc[UR8][R66.64+0x80] ;  /* 0x0000800842388981 */ /* 0x000164000c1e1d00 */
.L_x_510:
[----:B------:R-:W-:Y:S05]  /*6790*/  BSYNC B1 ;  /* 0x0000000000017941 */ /* 0x000fea0003800000 */
.L_x_509:
        /* <DEDUP_REMOVED lines=16> */
[----:B------:R-:W-:Y:S01]  /*68a0*/  ULDC.64 UR8, c[0x0][0x208] ;  /* 0x0000820000087ab9 */ /* 0x000fe20000000a00 */
[----:B------:R-:W-:Y:S02]  /*68b0*/  IADD3.X R13, R5, R108, R11, P0, P6 ;  /* 0x0000006c050d7210 */ /* 0x000fe400007ec40b */
[----:B------:R-:W-:-:S04]  /*68c0*/  IADD3 R11, P0, P6, R94, R111, R12 ;  /* 0x0000006f5e0b7210 */ /* 0x000fc80007e1e00c */
[----:B------:R-:W-:Y:S02]  /*68d0*/  IADD3.X R80, R7, R110, R80, P0, P6 ;  /* 0x0000006e07507210 */ /* 0x000fe400007ec450 */
[----:B------:R-:W-:-:S04]  /*68e0*/  LEA R12, P0, R14, UR4, 0x1 ;  /* 0x000000040e0c7c11 */ /* 0x000fc8000f8008ff */
[----:B------:R-:W-:Y:S02]  /*68f0*/  LEA.HI.X R13, R14, UR5, R13, 0x1, P0 ;  /* 0x000000050e0d7c11 */ /* 0x000fe400080f0c0d */
[----:B------:R-:W-:-:S04]  /*6900*/  LEA R14, P0, R11, UR6, 0x1 ;  /* 0x000000060b0e7c11 */ /* 0x000fc8000f8008ff */
[----:B------:R-:W-:Y:S02]  /*6910*/  LEA.HI.X R15, R11, UR7, R80, 0x1, P0 ;  /* 0x000000070b0f7c11 */ /* 0x000fe400080f0c50 */
[----:B------:R-:W-:Y:S02]  /*6920*/  ISETP.GE.AND P0, PT, R16, R114, PT ;  /* 0x000000721000720c */ /* 0x000fe40003f06270 */
[----:B------:R-:W-:Y:S02]  /*6930*/  CS2R R66, SRZ ;  /* 0x0000000000427805 */ /* 0x000fe4000001ff00 */
[----:B------:R-:W-:Y:S02]  /*6940*/  CS2R R64, SRZ ;  /* 0x0000000000407805 */ /* 0x000fe4000001ff00 */
[----:B------:R-:W-:Y:S02]  /*6950*/  CS2R R74, SRZ ;  /* 0x00000000004a7805 */ /* 0x000fe4000001ff00 */
[----:B------:R-:W-:-:S05]  /*6960*/  CS2R R72, SRZ ;  /* 0x0000000000487805 */ /* 0x000fca000001ff00 */
[----:B------:R0:W5:Y:S04]  /*6970*/  @!P0 LDG.E.128 R68, desc[UR8][R12.64] ;  /* 0x000000080c448981 */ /* 0x000168000c1e1d00 */
[----:B------:R0:W5:Y:S01]  /*6980*/  @!P0 LDG.E.128 R76, desc[UR8][R14.64] ;  /* 0x000000080e4c8981 */ /* 0x000162000c1e1d00 */
[----:B------:R-:W-:-:S13]  /*6990*/  ISETP.GE.AND P0, PT, R213, R114, PT ;  /* 0x00000072d500720c */ /* 0x000fda0003f06270 */
[----:B------:R0:W5:Y:S04]  /*69a0*/  @!P0 LDG.E.128 R64, desc[UR8][R12.64+0x80] ;  /* 0x000080080c408981 */ /* 0x000168000c1e1d00 */
[----:B------:R0:W5:Y:S02]  /*69b0*/  @!P0 LDG.E.128 R72, desc[UR8][R14.64+0x80] ;  /* 0x000080080e488981 */ /* 0x000164000c1e1d00 */
.L_x_512:
[----:B------:R-:W-:Y:S05]  /*69c0*/  BSYNC B1 ;  /* 0x0000000000017941 */ /* 0x000fea0003800000 */
.L_x_511:
        /* <DEDUP_REMOVED lines=68> */
.L_x_513:
[----:B------:R-:W-:Y:S01]  /*6e10*/  IMAD R89, R212, 0x8, R22 ;  /* 0x00000008d4597824 */ /* 0x000fe200078e0216 */
[----:B------:R-:W-:Y:S01]  /*6e20*/  SHF.L.U32 R90, R224, 0x1f, RZ ;  /* 0x0000001fe05a7819 */ /* 0x000fe200000006ff */
[----:B------:R-:W0:Y:S01]  /*6e30*/  LDC R135, c[0x0][0x2f4] ;  /* 0x0000bd00ff877b82 */ /* 0x000e220000000800 */
[----:B------:R-:W-:Y:S02]  /*6e40*/  BSSY B1, `(.L_x_514) ;  /* 0x0000003000017945 */ /* 0x000fe40003800000 */
[----:B------:R-:W1:Y:S02]  /*6e50*/  SYNCS.PHASECHK.TRANS64.TRYWAIT P6, [R89+URZ+0x38890], R90 ;  /* 0x0388905a590075a7 */ /* 0x000e6400080c017f */
[----:B-1----:R-:W-:Y:S05]  /*6e60*/  @!P6 BRA `(.L_x_515) ;  /* 0x0000020c0038e947 */ /* 0x002fea0003800000 */
.L_x_818:
[----:B------:R-:W-:Y:S05]  /*6e70*/  BSYNC B1 ;  /* 0x0000000000017941 */ /* 0x000fea0003800000 */
.L_x_514:
[----:B------:R-:W-:Y:S01]  /*6e80*/  UMOV UR4, 0xffffffff ;  /* 0xffffffff00047882 */ /* 0x000fe20000000000 */
[----:B0-----:R-:W-:Y:S02]  /*6e90*/  IMAD.IADD R137, R135, 0x1, -R115 ;  /* 0x0000000187897824 */ /* 0x001fe400078e0a73 */
[----:B------:R-:W-:Y:S05]  /*6ea0*/  BRA.DIV UR4, `(.L_x_516) ;  /* 0x0000020e043c7947 */ /* 0x000fea000b800000 */
[----:B------:R0:W2:Y:S04]  /*6eb0*/  SHFL.IDX PT, R123, R117, RZ, 0x181f ;  /* 0x00181fff757b7589 */ /* 0x0000a800000e0000 */
[----:B------:R0:W3:Y:S02]  /*6ec0*/  SHFL.IDX PT, R122, R118, RZ, 0x181f ;  /* 0x00181fff767a7589 */ /* 0x0000e400000e0000 */
.L_x_822:
[----:B------:R-:W-:Y:S04]  /*6ed0*/  BSSY B1, `(.L_x_517) ;  /* 0x00000ff000017945 */ /* 0x000fe80003800000 */
[----:B------:R-:W-:Y:S05]  /*6ee0*/  @P3 BRA `(.L_x_518) ;  /* 0x0000000c00f43947 */ /* 0x000fea0003800000 */
[----:B------:R-:W-:Y:S01]  /*6ef0*/  ISETP.NE.AND P3, PT, R3, RZ, PT ;  /* 0x000000ff0300720c */ /* 0x000fe20003f65270 */
[----:B------:R-:W-:-:S12]  /*6f00*/  BSSY B2, `(.L_x_519) ;  /* 0x000007d000027945 */ /* 0x000fd80003800000 */
[----:B------:R-:W-:Y:S05]  /*6f10*/  @!P3 BRA `(.L_x_520) ;  /* 0x0000000400ecb947 */ /* 0x000fea0003800000 */
[----:B------:R-:W-:Y:S01]  /*6f20*/  SEL R11, R115, R137, !P2 ;  /* 0x00000089730b7207 */ /* 0x000fe20005000000 */
[----:B------:R-:W-:Y:S01]  /*6f30*/  BSSY B3, `(.L_x_521) ;  /* 0x0000076000037945 */ /* 0x000fe20003800000 */
[----:B------:R-:W-:Y:S02]  /*6f40*/  SHF.R.U32.HI R13, RZ, 0x3, R225 ;  /* 0x00000003ff0d7819 */ /* 0x000fe400000116e1 */
[----:B------:R-:W-:Y:S02]  /*6f50*/  SHF.R.S32.HI R12, RZ, 0x1f, R11 ;  /* 0x0000001fff0c7819 */ /* 0x000fe4000001140b */
[----:B---3--:R-:W-:Y:S02]  /*6f60*/  LEA R124, P3, R9, R122, 0x1 ;  /* 0x0000007a097c7211 */ /* 0x008fe400078608ff */
[----:B------:R-:W-:Y:S02]  /*6f70*/  LEA.HI R11, R12, R11, RZ, 0x4 ;  /* 0x0000000b0c0b7211 */ /* 0x000fe400078f20ff */
[----:B------:R-:W-:-:S02]  /*6f80*/  ISETP.GE.AND P6, PT, R16, R114, PT ;  /* 0x000000721000720c */ /* 0x000fc40003fc6270 */
[----:B------:R-:W-:Y:S02]  /*6f90*/  LEA.HI.SX32 R126, R11, R8, 0x1c ;  /* 0x000000080b7e7211 */ /* 0x000fe400078fe2ff */
[----:B--2---:R-:W-:Y:S02]  /*6fa0*/  LEA.HI.X R125, R9, R123, R27, 0x1, P3 ;  /* 0x0000007b097d7211 */ /* 0x004fe400018f0c1b */
[----:B------:R-:W-:-:S04]  /*6fb0*/  SHF.R.S32.HI R11, RZ, 0x1f, R126 ;  /* 0x0000001fff0b7819 */ /* 0x000fc8000001147e */
[----:B------:R-:W-:Y:S01]  /*6fc0*/  LEA.HI R12, R11, R126, RZ, 0x3 ;  /* 0x0000007e0b0c7211 */ /* 0x000fe200078f18ff */
[----:B------:R-:W-:-:S03]  /*6fd0*/  IMAD.SHL.U32 R126, R126, 0x8, RZ ;  /* 0x000000087e7e7824 */ /* 0x000fc600078e00ff */
[----:B------:R-:W-:Y:S02]  /*6fe0*/  SHF.R.S32.HI R12, RZ, 0x3, R12 ;  /* 0x00000003ff0c7819 */ /* 0x000fe4000001140c */
[----:B------:R-:W-:Y:S02]  /*6ff0*/  LOP3.LUT R11, R225, 0x38, R126, 0xf8, !PT ;  /* 0x00000038e10b7812 */ /* 0x000fe400078ef87e */
[----:B------:R-:W-:Y:S01]  /*7000*/  ISETP.GE.AND P3, PT, R126, R135, PT ;  /* 0x000000877e00720c */ /* 0x000fe20003f66270 */
[----:B------:R-:W-:Y:S01]  /*7010*/  IMAD R12, R12, 0x1400, R229 ;  /* 0x000014000c0c7824 */ /* 0x000fe200078e02e5 */
[----:B------:R-:W-:Y:S01]  /*7020*/  LOP3.LUT R11, R11, R13, RZ, 0x3c, !PT ;  /* 0x0000000d0b0b7212 */ /* 0x000fe200078e3cff */
[----:B------:R-:W-:-:S03]  /*7030*/  IMAD R13, R212, 0x5000, R134 ;  /* 0x00005000d40d7824 */ /* 0x000fc600078e0286 */
[----:B------:R-:W-:Y:S01]  /*7040*/  IADD3 R11, R12, R11, RZ ;  /* 0x0000000b0c0b7210 */ /* 0x000fe20007ffe0ff */
[----:B------:R-:W-:-:S04]  /*7050*/  IMAD R12, R13, 0x2, R22 ;  /* 0x000000020d0c7824 */ /* 0x000fc800078e0216 */
[----:B------:R-:W-:Y:S02]  /*7060*/  IMAD R11, R212, 0x5000, R11 ;  /* 0x00005000d40b7824 */ /* 0x000fe400078e020b */
[----:B------:R-:W2:Y:S01]  /*7070*/  LDS.128 R12, [R12+0x24400] ;  /* 0x024400000c0c7984 */ /* 0x000ea20000000c00 */
[----:B------:R-:W-:-:S04]  /*7080*/  @!P3 IMAD.WIDE R126, R126, 0x2, R122 ;  /* 0x000000027e7eb825 */ /* 0x000fc800078e027a */
[----:B------:R-:W-:-:S06]  /*7090*/  IMAD R80, R11, 0x2, R22 ;  /* 0x000000020b507824 */ /* 0x000fcc00078e0216 */
[----:B------:R-:W3:Y:S01]  /*70a0*/  LDS.128 R80, [R80+0x24400] ;  /* 0x0244000050507984 */ /* 0x000ee20000000c00 */
[----:B------:R-:W-:Y:S05]  /*70b0*/  @P6 BRA `(.L_x_522) ;  /* 0x0000000400746947 */ /* 0x000fea0003800000 */
[--C-:B------:R-:W-:Y:S01]  /*70c0*/  SHF.R.U64 R11, R36, 0x10, R37.reuse ;  /* 0x00000010240b7819 */ /* 0x100fe20000001225 */
[----:B---3--:R-:W-:Y:S01]  /*70d0*/  IMAD.U32 R162, R81, 0x10000, RZ ;  /* 0x0001000051a27824 */ /* 0x008fe200078e00ff */
[----:B------:R-:W-:Y:S01]  /*70e0*/  SHF.R.U32.HI R36, RZ, 0x10, R37 ;  /* 0x00000010ff247819 */ /* 0x000fe20000011625 */
[----:B------:R-:W-:Y:S01]  /*70f0*/  IMAD.U32 R167, R83, 0x10000, RZ ;  /* 0x0001000053a77824 */ /* 0x000fe200078e00ff */
[----:B------:R-:W-:Y:S01]  /*7100*/  SHF.R.U64 R37, R38, 0x10, R39 ;  /* 0x0000001026257819 */ /* 0x000fe20000001227 */
[----:B--2---:R-:W-:Y:S01]  /*7110*/  IMAD.U32 R165, R15, 0x10000, RZ ;  /* 0x000100000fa57824 */ /* 0x004fe200078e00ff */
[--C-:B------:R-:W-:Y:S01]  /*7120*/  SHF.R.U64 R38, R44, 0x10, R45.reuse ;  /* 0x000000102c267819 */ /* 0x100fe2000000122d */
[----:B------:R-:W-:Y:S01]  /*7130*/  IMAD.U32 R164, R14, 0x10000, RZ ;  /* 0x000100000ea47824 */ /* 0x000fe200078e00ff */
[----:B------:R-:W-:Y:S02]  /*7140*/  SHF.R.U32.HI R44, RZ, 0x10, R45 ;  /* 0x00000010ff2c7819 */ /* 0x000fe4000001162d */
[----:B------:R-:W-:-:S02]  /*7150*/  SHF.R.U32.HI R39, RZ, 0x10, R39 ;  /* 0x00000010ff277819 */ /* 0x000fc40000011627 */
[----:B------:R-:W-:Y:S02]  /*7160*/  PRMT R44, R145, 0x5432, R44 ;  /* 0x00005432912c7816 */ /* 0x000fe4000000002c */
[----:B------:R-:W-:Y:S02]  /*7170*/  PRMT R36, R142, 0x5432, R36 ;  /* 0x000054328e247816 */ /* 0x000fe40000000024 */
[----:B------:R-:W-:Y:S02]  /*7180*/  SHF.R.U64 R45, R46, 0x10, R47 ;  /* 0x000000102e2d7819 */ /* 0x000fe4000000122f */
[----:B------:R-:W-:Y:S01]  /*7190*/  PRMT R37, R168, 0x5410, R37 ;  /* 0x00005410a8257816 */ /* 0x000fe20000000025 */
[----:B------:R-:W-:Y:S01]  /*71a0*/  IMAD.U32 R168, R44, 0x10000, RZ ;  /* 0x000100002ca87824 */ /* 0x000fe200078e00ff */
[----:B------:R-:W-:Y:S01]  /*71b0*/  SHF.R.U32.HI R46, RZ, 0x10, R47 ;  /* 0x00000010ff2e7819 */ /* 0x000fe2000001162f */
[----:B------:R-:W-:Y:S01]  /*71c0*/  IMAD.U32 R47, R13, 0x10000, RZ ;  /* 0x000100000d2f7824 */ /* 0x000fe200078e00ff */
[----:B------:R-:W-:Y:S01]  /*71d0*/  PRMT R39, R169, 0x5410, R39 ;  /* 0x00005410a9277816 */ /* 0x000fe20000000027 */
[----:B------:R-:W-:Y:S01]  /*71e0*/  IMAD.U32 R169, R36, 0x10000, RZ ;  /* 0x0001000024a97824 */ /* 0x000fe200078e00ff */
[----:B------:R-:W-:Y:S01]  /*71f0*/  LOP3.LUT R163, R81, 0xffff0000, RZ, 0xc0, !PT ;  /* 0xffff000051a37812 */ /* 0x000fe200078ec0ff */
[----:B------:R-:W-:Y:S01]  /*7200*/  IMAD.U32 R81, R80, 0x10000, RZ ;  /* 0x0001000050517824 */ /* 0x000fe200078e00ff */
[----:B------:R-:W-:Y:S01]  /*7210*/  PRMT R11, R170, 0x5410, R11 ;  /* 0x00005410aa0b7816 */ /* 0x000fe2000000000b */
[----:B------:R-:W-:Y:S01]  /*7220*/  FMUL.FTZ R170, R162, R168 ;  /* 0x000000a8a2aa7220 */ /* 0x000fe20000410000 */
[----:B------:R-:W-:Y:S01]  /*7230*/  LOP3.LUT R44, R44, 0xffff0000, RZ, 0xc0, !PT ;  /* 0xffff00002c2c7812 */ /* 0x000fe200078ec0ff */
[-C--:B------:R-:W-:Y:S01]  /*7240*/  FMUL.FTZ R162, R162, R169.reuse ;  /* 0x000000a9a2a27220 */ /* 0x080fe20000410000 */
[----:B------:R-:W-:Y:S01]  /*7250*/  PRMT R46, R143, 0x5432, R46 ;  /* 0x000054328f2e7816 */ /* 0x000fe2000000002e */
[----:B------:R-:W-:Y:S01]  /*7260*/  FFMA.FTZ R170, R47, R169, -R170 ;  /* 0x000000a92faa7223 */ /* 0x000fe200000108aa */
[----:B------:R-:W-:Y:S01]  /*7270*/  LOP3.LUT R36, R36, 0xffff0000, RZ, 0xc0, !PT ;  /* 0xffff000024247812 */ /* 0x000fe200078ec0ff */
[----:B------:R-:W-:Y:S01]  /*7280*/  FMUL.FTZ R174, R163, R44 ;  /* 0x0000002ca3ae7220 */ /* 0x000fe20000410000 */
[----:B------:R-:W-:Y:S01]  /*7290*/  LOP3.LUT R161, R13, 0xffff0000, RZ, 0xc0, !PT ;  /* 0xffff00000da17812 */ /* 0x000fe200078ec0ff */
[----:B------:R-:W-:Y:S01]  /*72a0*/  FFMA.FTZ R162, R47, R168, R162 ;  /* 0x000000a82fa27223 */ /* 0x000fe200000100a2 */
[----:B------:R-:W-:Y:S01]  /*72b0*/  PRMT R45, R172, 0x5410, R45 ;  /* 0x00005410ac2d7816 */ /* 0x000fe2000000002d */
[----:B------:R-:W-:-:S02]  /*72c0*/  IMAD.U32 R172, R46, 0x10000, RZ ;  /* 0x000100002eac7824 */ /* 0x000fc400078e00ff */
[-C--:B------:R-:W-:Y:S01]  /*72d0*/  FMUL.FTZ R176, R163, R36.reuse ;  /* 0x00000024a3b07220 */ /* 0x080fe20000410000 */
[----:B------:R-:W-:Y:S02]  /*72e0*/  IMAD.U32 R168, R39, 0x10000, RZ ;  /* 0x0001000027a87824 */ /* 0x000fe400078e00ff */
[----:B------:R-:W-:Y:S01]  /*72f0*/  FFMA.FTZ R47, R161, R36, -R174 ;  /* 0x00000024a12f7223 */ /* 0x000fe200000108ae */
[----:B------:R-:W-:Y:S01]  /*7300*/  FMUL.FTZ R36, R167, R172 ;  /* 0x000000aca7247220 */ /* 0x000fe20000410000 */
[----:B------:R-:W-:Y:S01]  /*7310*/  FFMA.FTZ R161, R161, R44, R176 ;  /* 0x0000002ca1a17223 */ /* 0x000fe200000100b0 */
[----:B------:R-:W-:Y:S01]  /*7320*/  LOP3.LUT R83, R83, 0xffff0000, RZ, 0xc0, !PT ;  /* 0xffff000053537812 */ /* 0x000fe200078ec0ff */
[-C--:B------:R-:W-:Y:S01]  /*7330*/  FMUL.FTZ R167, R167, R168.reuse ;  /* 0x000000a8a7a77220 */ /* 0x080fe20000410000 */
[----:B------:R-:W-:Y:S01]  /*7340*/  PRMT R38, R144, 0x5432, R38 ;  /* 0x0000543290267816 */ /* 0x000fe20000000026 */
[C---:B------:R-:W-:Y:S01]  /*7350*/  FFMA.FTZ R36, R165.reuse, R168, -R36 ;  /* 0x000000a8a5247223 */ /* 0x040fe20000010824 */
[----:B------:R-:W-:Y:S01]  /*7360*/  LOP3.LUT R46, R46, 0xffff0000, RZ, 0xc0, !PT ;  /* 0xffff00002e2e7812 */ /* 0x000fe200078ec0ff */
[----:B------:R-:W-:Y:S01]  /*7370*/  FFMA.FTZ R167, R165, R172, R167 ;  /* 0x000000aca5a77223 */ /* 0x000fe200000100a7 */
[----:B------:R-:W-:Y:S01]  /*7380*/  LOP3.LUT R44, R39, 0xffff0000, RZ, 0xc0, !PT ;  /* 0xffff0000272c7812 */ /* 0x000fe200078ec0ff */
[----:B------:R-:W-:Y:S01]  /*7390*/  IMAD.U32 R172, R38, 0x10000, RZ ;  /* 0x0001000026ac7824 */ /* 0x000fe200078e00ff */
[----:B------:R-:W-:Y:S01]  /*73a0*/  LOP3.LUT R15, R15, 0xffff0000, RZ, 0xc0, !PT ;  /* 0xffff00000f0f7812 */ /* 0x000fe200078ec0ff */
[C---:B------:R-:W-:Y:S01]  /*73b0*/  FMUL.FTZ R174, R83.reuse, R46 ;  /* 0x0000002e53ae7220 */ /* 0x040fe20000410000 */
[----:B------:R-:W-:Y:S01]  /*73c0*/  LOP3.LUT R80, R80, 0xffff0000, RZ, 0xc0, !PT ;  /* 0xffff000050507812 */ /* 0x000fe200078ec0ff */
[----:B------:R-:W-:Y:S01]  /*73d0*/  FMUL.FTZ R176, R83, R44 ;  /* 0x0000002c53b07220 */ /* 0x000fe20000410000 */
[----:B------:R-:W-:Y:S01]  /*73e0*/  IMAD.U32 R168, R11, 0x10000, RZ ;  /* 0x000100000ba87824 */ /* 0x000fe200078e00ff */
[----:B------:R-:W-:Y:S01]  /*73f0*/  LOP3.LUT R83, R38, 0xffff0000, RZ, 0xc0, !PT ;  /* 0xffff000026537812 */ /* 0x000fe200078ec0ff */
[----:B------:R-:W-:-:S02]  /*7400*/  IMAD.U32 R13, R12, 0x10000, RZ ;  /* 0x000100000c0d7824 */ /* 0x000fc400078e00ff */
[----:B------:R-:W-:Y:S01]  /*7410*/  FMUL.FTZ R38, R81, R172 ;  /* 0x000000ac51267220 */ /* 0x000fe20000410000 */
[----:B------:R-:W-:Y:S01]  /*7420*/  LOP3.LUT R12, R12, 0xffff0000, RZ, 0xc0, !PT ;  /* 0xffff00000c0c7812 */ /* 0x000fe200078ec0ff */
[----:B------:R-:W-:Y:S01]  /*7430*/  FFMA.FTZ R39, R15, R44, -R174 ;  /* 0x0000002c0f277223 */ /* 0x000fe200000108ae */
[----:B------:R-:W-:Y:S01]  /*7440*/  LOP3.LUT R11, R11, 0xffff0000, RZ, 0xc0, !PT ;  /* 0xffff00000b0b7812 */ /* 0x000fe200078ec0ff */
[----:B------:R-:W-:Y:S01]  /*7450*/  FMUL.FTZ R81, R81, R168 ;  /* 0x000000a851517220 */ /* 0x000fe20000410000 */
[----:B------:R-:W-:Y:S01]  /*7460*/  FFMA.FTZ R176, R15, R46, R176 ;  /* 0x0000002e0fb07223 */ /* 0x000fe200000100b0 */
[----:B------:R-:W-:Y:S01]  /*7470*/  FMUL.FTZ R15, R80, R83 ;  /* 0x00000053500f7220 */ /* 0x000fe20000410000 */
[C---:B------:R-:W-:Y:S01]  /*7480*/  FFMA.FTZ R38, R13.reuse, R168, -R38 ;  /* 0x000000a80d267223 */ /* 0x040fe20000010826 */
[----:B------:R-:W-:Y:S01]  /*7490*/  FFMA.FTZ R81, R13, R172, R81 ;  /* 0x000000ac0d517223 */ /* 0x000fe20000010051 */
[----:B------:R-:W-:Y:S01]  /*74a0*/  LOP3.LUT R166, R14, 0xffff0000, RZ, 0xc0, !PT ;  /* 0xffff00000ea67812 */ /* 0x000fe200078ec0ff */
[-C--:B------:R-:W-:Y:S01]  /*74b0*/  FMUL.FTZ R13, R80, R11.reuse ;  /* 0x0000000b500d7220 */ /* 0x080fe20000410000 */
[----:B------:R-:W-:Y:S01]  /*74c0*/  FFMA.FTZ R15, R12, R11, -R15 ;  /* 0x0000000b0c0f7223 */ /* 0x000fe2000001080f */
[C---:B------:R-:W-:Y:S01]  /*74d0*/  IMAD.U32 R14, R82.reuse, 0x10000, RZ ;  /* 0x00010000520e7824 */ /* 0x040fe200078e00ff */
[----:B------:R-:W-:Y:S01]  /*74e0*/  SHF.L.U32 R11, R45, 0x10, RZ ;  /* 0x000000102d0b7819 */ /* 0x000fe200000006ff */
[----:B------:R-:W-:Y:S01]  /*74f0*/  IMAD.U32 R163, R37, 0x10000, RZ ;  /* 0x0001000025a37824 */ /* 0x000fe200078e00ff */
[----:B------:R-:W-:Y:S01]  /*7500*/  LOP3.LUT R82, R82, 0xffff0000, RZ, 0xc0, !PT ;  /* 0xffff000052527812 */ /* 0x000fe200078ec0ff */
[----:B------:R-:W-:Y:S01]  /*7510*/  FFMA.FTZ R12, R12, R83, R13 ;  /* 0x000000530c0c7223 */ /* 0x000fe2000001000d */
[----:B------:R-:W-:Y:S01]  /*7520*/  LOP3.LUT R45, R45, 0xffff0000, RZ, 0xc0, !PT ;  /* 0xffff00002d2d7812 */ /* 0x000fe200078ec0ff */
[C---:B------:R-:W-:Y:S01]  /*7530*/  FMUL.FTZ R13, R14.reuse, R11 ;  /* 0x0000000b0e0d7220 */ /* 0x040fe20000410000 */
[----:B------:R-:W-:Y:S01]  /*7540*/  LOP3.LUT R37, R37, 0xffff0000, RZ, 0xc0, !PT ;  /* 0xffff000025257812 */ /* 0x000fe200078ec0ff */
[----:B------:R-:W-:Y:S01]  /*7550*/  FMUL.FTZ R14, R14, R163 ;  /* 0x000000a30e0e7220 */ /* 0x000fe20000410000 */
[----:B------:R-:W-:Y:S01]  /*7560*/  F2FP.BF16.F32.PACK_AB R47, R47, R170 ;  /* 0x000000aa2f2f723e */ /* 0x000fe200000010ff */
[----:B------:R-:W-:Y:S01]  /*7570*/  FMUL.FTZ R83, R82, R45 ;  /* 0x0000002d52537220 */ /* 0x000fe20000410000 */
[----:B------:R-:W-:Y:S01]  /*7580*/  FFMA.FTZ R13, R164, R163, -R13 ;  /* 0x000000a3a40d7223 */ /* 0x000fe2000001080d */
[----:B------:R-:W-:Y:S01]  /*7590*/  FMUL.FTZ R82, R82, R37 ;  /* 0x0000002552527220 */ /* 0x000fe20000410000 */
[----:B------:R-:W-:Y:S01]  /*75a0*/  FFMA.FTZ R14, R164, R11, R14 ;  /* 0x0000000ba40e7223 */ /* 0x000fe2000001000e */
[C---:B------:R-:W-:Y:S01]  /*75b0*/  FFMA.FTZ R44, R166.reuse, R37, -R83 ;  /* 0x00000025a62c7223 */ /* 0x040fe20000010853 */
[----:B------:R-:W-:Y:S01]  /*75c0*/  F2FP.BF16.F32.PACK_AB R36, R39, R36 ;  /* 0x000000242724723e */ /* 0x000fe200000010ff */
[----:B------:R-:W-:Y:S01]  /*75d0*/  FFMA.FTZ R45, R166, R45, R82 ;  /* 0x0000002da62d7223 */ /* 0x000fe20000010052 */
[----:B------:R-:W-:-:S02]  /*75e0*/  F2FP.BF16.F32.PACK_AB R161, R161, R162 ;  /* 0x000000a2a1a1723e */ /* 0x000fc400000010ff */
[----:B------:R-:W-:Y:S01]  /*75f0*/  F2FP.BF16.F32.PACK_AB R46, R15, R38 ;  /* 0x000000260f2e723e */ /* 0x000fe200000010ff */
[----:B------:R-:W-:Y:S01]  /*7600*/  IMAD.MOV.U32 R15, RZ, RZ, R36 ;  /* 0x000000ffff0f7224 */ /* 0x000fe200078e0024 */
[----:B------:R-:W-:Y:S01]  /*7610*/  F2FP.BF16.F32.PACK_AB R11, R44, R13 ;  /* 0x0000000d2c0b723e */ /* 0x000fe200000010ff */
[----:B------:R-:W-:Y:S01]  /*7620*/  IMAD.MOV.U32 R13, RZ, RZ, R47 ;  /* 0x000000ffff0d7224 */ /* 0x000fe200078e002f */
[----:B------:R-:W-:Y:S01]  /*7630*/  F2FP.BF16.F32.PACK_AB R80, R12, R81 ;  /* 0x000000510c50723e */ /* 0x000fe200000010ff */
[----:B------:R-:W-:Y:S01]  /*7640*/  IMAD.MOV.U32 R12, RZ, RZ, R46 ;  /* 0x000000ffff0c7224 */ /* 0x000fe200078e002e */
[----:B------:R-:W-:Y:S01]  /*7650*/  F2FP.BF16.F32.PACK_AB R82, R45, R14 ;  /* 0x0000000e2d52723e */ /* 0x000fe200000010ff */
[----:B------:R-:W-:Y:S01]  /*7660*/  IMAD.MOV.U32 R81, RZ, RZ, R161 ;  /* 0x000000ffff517224 */ /* 0x000fe200078e00a1 */
[----:B------:R-:W-:Y:S01]  /*7670*/  F2FP.BF16.F32.PACK_AB R83, R176, R167 ;  /* 0x000000a7b053723e */ /* 0x000fe200000010ff */
[----:B------:R-:W-:-:S07]  /*7680*/  IMAD.MOV.U32 R14, RZ, RZ, R11 ;  /* 0x000000ffff0e7224 */ /* 0x000fce00078e000b */
.L_x_522:
[----:B------:R-:W-:Y:S05]  /*7690*/  BSYNC B3 ;  /* 0x0000000000037941 */ /* 0x000fea0003800000 */
.L_x_521:
[----:B------:R-:W-:Y:S02]  /*76a0*/  ULDC.64 UR4, c[0x0][0x208] ;  /* 0x0000820000047ab9 */ /* 0x000fe40000000a00 */
[----:B--2---:R4:W-:Y:S04]  /*76b0*/  ST.E.128 desc[UR4][R124.64], R12 ;  /* 0x0000000c7c007985 */ /* 0x0049e8000c101d04 */
[----:B---3--:R4:W-:Y:S02]  /*76c0*/  @!P3 ST.E.128 desc[UR4][R126.64], R80 ;  /* 0x000000507e00b985 */ /* 0x0089e4000c101d04 */
.L_x_520:
[----:B------:R-:W-:Y:S05]  /*76d0*/  BSYNC B2 ;  /* 0x0000000000027941 */ /* 0x000fea0003800000 */
.L_x_519:
[----:B------:R-:W-:-:S13]  /*76e0*/  ISETP.NE.AND P3, PT, R21, RZ, PT ;  /* 0x000000ff1500720c */ /* 0x000fda0003f65270 */
[----:B------:R-:W-:Y:S05]  /*76f0*/  @!P3 BRA `(.L_x_518) ;  /* 0x0000000400f0b947 */ /* 0x000fea0003800000 */
[----:B------:R-:W-:Y:S01]  /*7700*/  SEL R11, R115, R137, !P1 ;  /* 0x00000089730b7207 */ /* 0x000fe20004800000 */
[----:B------:R-:W-:Y:S01]  /*7710*/  BSSY B2, `(.L_x_523) ;  /* 0x0000077000027945 */ /* 0x000fe20003800000 */
[----:B----4-:R-:W-:Y:S02]  /*7720*/  SHF.R.U32.HI R15, RZ, 0x3, R225 ;  /* 0x00000003ff0f7819 */ /* 0x010fe400000116e1 */
[----:B------:R-:W-:Y:S02]  /*7730*/  SHF.R.S32.HI R12, RZ, 0x1f, R11 ;  /* 0x0000001fff0c7819 */ /* 0x000fe4000001140b */
[----:B---3--:R-:W-:Y:S02]  /*7740*/  LEA R44, P3, R20, R122, 0x1 ;  /* 0x0000007a142c7211 */ /* 0x008fe400078608ff */
[----:B------:R-:W-:Y:S02]  /*7750*/  LEA.HI R11, R12, R11, RZ, 0x4 ;  /* 0x0000000b0c0b7211 */ /* 0x000fe400078f20ff */
[----:B--2---:R-:W-:-:S02]  /*7760*/  LEA.HI.X R45, R20, R123, R28, 0x1, P3 ;  /* 0x0000007b142d7211 */ /* 0x004fc400018f0c1c */
[----:B------:R-:W-:Y:S02]  /*7770*/  LEA.HI.SX32 R11, R11, R10, 0x1c ;  /* 0x0000000a0b0b7211 */ /* 0x000fe400078fe2ff */
[----:B------:R-:W-:Y:S02]  /*7780*/  ISETP.GE.AND P6, PT, R213, R114, PT ;  /* 0x00000072d500720c */ /* 0x000fe40003fc6270 */
[----:B------:R-:W-:-:S04]  /*7790*/  SHF.R.S32.HI R12, RZ, 0x1f, R11 ;  /* 0x0000001fff0c7819 */ /* 0x000fc8000001140b */
[----:B------:R-:W-:Y:S01]  /*77a0*/  LEA.HI R13, R12, R11, RZ, 0x3 ;  /* 0x0000000b0c0d7211 */ /* 0x000fe200078f18ff */
[----:B------:R-:W-:-:S03]  /*77b0*/  IMAD.SHL.U32 R12, R11, 0x8, RZ ;  /* 0x000000080b0c7824 */ /* 0x000fc600078e00ff */
[----:B------:R-:W-:Y:S02]  /*77c0*/  SHF.R.S32.HI R14, RZ, 0x3, R13 ;  /* 0x00000003ff0e7819 */ /* 0x000fe4000001140d */
[----:B------:R-:W-:Y:S02]  /*77d0*/  LOP3.LUT R11, R225, 0x38, R12, 0xf8, !PT ;  /* 0x00000038e10b7812 */ /* 0x000fe400078ef80c */
[----:B------:R-:W-:Y:S01]  /*77e0*/  ISETP.GE.AND P3, PT, R12, R135, PT ;  /* 0x000000870c00720c */ /* 0x000fe20003f66270 */
[----:B------:R-:W-:Y:S01]  /*77f0*/  IMAD R14, R14, 0x1400, R229 ;  /* 0x000014000e0e7824 */ /* 0x000fe200078e02e5 */
[----:B------:R-:W-:-:S05]  /*7800*/  LOP3.LUT R11, R11, R15, RZ, 0x3c, !PT ;  /* 0x0000000f0b0b7212 */ /* 0x000fca00078e3cff */
[----:B------:R-:W-:Y:S02]  /*7810*/  IMAD.IADD R13, R14, 0x1, R11 ;  /* 0x000000010e0d7824 */ /* 0x000fe400078e020b */
[C---:B------:R-:W-:Y:S02]  /*7820*/  IMAD R11, R212.reuse, 0x5000, R133 ;  /* 0x00005000d40b7824 */ /* 0x040fe400078e0285 */
[----:B------:R-:W-:Y:S02]  /*7830*/  IMAD R13, R212, 0x5000, R13 ;  /* 0x00005000d40d7824 */ /* 0x000fe400078e020d */
[--C-:B------:R-:W-:Y:S02]  /*7840*/  IMAD R11, R11, 0x2, R22.reuse ;  /* 0x000000020b0b7824 */ /* 0x100fe400078e0216 */
[----:B------:R-:W-:Y:S02]  /*7850*/  IMAD R36, R13, 0x2, R22 ;  /* 0x000000020d247824 */ /* 0x000fe400078e0216 */
[----:B------:R-:W-:-:S02]  /*7860*/  @!P3 IMAD.WIDE R122, R12, 0x2, R122 ;  /* 0x000000020c7ab825 */ /* 0x000fc400078e027a */
[----:B------:R2:W3:Y:S04]  /*7870*/  LDS.128 R12, [R11+0x24400] ;  /* 0x024400000b0c7984 */ /* 0x0004e80000000c00 */
[----:B------:R-:W4:Y:S01]  /*7880*/  LDS.128 R36, [R36+0x24400] ;  /* 0x0244000024247984 */ /* 0x000f220000000c00 */
[----:B------:R-:W-:Y:S05]  /*7890*/  @P6 BRA `(.L_x_524) ;  /* 0x0000000400786947 */ /* 0x000fea0003800000 */
[--C-:B--2---:R-:W-:Y:S01]  /*78a0*/  SHF.R.U64 R11, R32, 0x10, R33.reuse ;  /* 0x00000010200b7819 */ /* 0x104fe20000001221 */
[----:B----4-:R-:W-:Y:S01]  /*78b0*/  IMAD.U32 R47, R37, 0x10000, RZ ;  /* 0x00010000252f7824 */ /* 0x010fe200078e00ff */
[----:B------:R-:W-:Y:S01]  /*78c0*/  SHF.R.U32.HI R32, RZ, 0x10, R33 ;  /* 0x00000010ff207819 */ /* 0x000fe20000011621 */
[----:B---3--:R-:W-:Y:S01]  /*78d0*/  IMAD.U32 R82, R15, 0x10000, RZ ;  /* 0x000100000f527824 */ /* 0x008fe200078e00ff */
[--C-:B------:R-:W-:Y:S01]  /*78e0*/  SHF.R.U64 R33, R40, 0x10, R41.reuse ;  /* 0x0000001028217819 */ /* 0x100fe20000001229 */
[----:B------:R-:W-:Y:S01]  /*78f0*/  IMAD.U32 R124, R38, 0x10000, RZ ;  /* 0x00010000267c7824 */ /* 0x000fe200078e00ff */
[----:B------:R-:W-:Y:S01]  /*7900*/  SHF.R.U32.HI R40, RZ, 0x10, R41 ;  /* 0x00000010ff287819 */ /* 0x000fe20000011629 */
[----:B------:R-:W-:Y:S01]  /*7910*/  IMAD.U32 R41, R13, 0x10000, RZ ;  /* 0x000100000d297824 */ /* 0x000fe200078e00ff */
[----:B------:R-:W-:Y:S01]  /*7920*/  SHF.R.U64 R34, R34, 0x10, R35 ;  /* 0x0000001022227819 */ /* 0x000fe20000001223 */
[----:B------:R-:W-:Y:S01]  /*7930*/  IMAD.U32 R81, R14, 0x10000, RZ ;  /* 0x000100000e517824 */ /* 0x000fe200078e00ff */
[----:B------:R-:W-:-:S02]  /*7940*/  PRMT R32, R139, 0x5432, R32 ;  /* 0x000054328b207816 */ /* 0x000fc40000000020 */
[----:B------:R-:W-:Y:S02]  /*7950*/  PRMT R40, R141, 0x5432, R40 ;  /* 0x000054328d287816 */ /* 0x000fe40000000028 */
[--C-:B------:R-:W-:Y:S01]  /*7960*/  SHF.R.U64 R42, R42, 0x10, R43.reuse ;  /* 0x000000102a2a7819 */ /* 0x100fe2000000122b */
[----:B------:R-:W-:Y:S01]  /*7970*/  IMAD.U32 R126, R32, 0x10000, RZ ;  /* 0x00010000207e7824 */ /* 0x000fe200078e00ff */
[----:B------:R-:W-:Y:S02]  /*7980*/  SHF.R.U32.HI R43, RZ, 0x10, R43 ;  /* 0x00000010ff2b7819 */ /* 0x000fe4000001162b */
[----:B------:R-:W-:Y:S02]  /*7990*/  SHF.R.U32.HI R35, RZ, 0x10, R35 ;  /* 0x00000010ff237819 */ /* 0x000fe40000011623 */
[----:B------:R-:W-:Y:S02]  /*79a0*/  PRMT R190, R190, 0x5410, R11 ;  /* 0x00005410bebe7816 */ /* 0x000fe4000000000b */
[----:B------:R-:W-:Y:S01]  /*79b0*/  PRMT R187, R187, 0x5410, R34 ;  /* 0x00005410bbbb7816 */ /* 0x000fe20000000022 */
[----:B------:R-:W-:Y:S01]  /*79c0*/  IMAD.U32 R34, R40, 0x10000, RZ ;  /* 0x0001000028227824 */ /* 0x000fe200078e00ff */
[----:B------:R-:W-:Y:S01]  /*79d0*/  LOP3.LUT R80, R37, 0xffff0000, RZ, 0xc0, !PT ;  /* 0xffff000025507812 */ /* 0x000fe200078ec0ff */
[----:B------:R-:W-:Y:S01]  /*79e0*/  IMAD.U32 R37, R36, 0x10000, RZ ;  /* 0x0001000024257824 */ /* 0x000fe200078e00ff */
[----:B------:R-:W-:Y:S01]  /*79f0*/  LOP3.LUT R11, R40, 0xffff0000, RZ, 0xc0, !PT ;  /* 0xffff0000280b7812 */ /* 0x000fe200078ec0ff */
[----:B------:R-:W-:Y:S01]  /*7a00*/  FMUL.FTZ R40, R47, R126 ;  /* 0x0000007e2f287220 */ /* 0x000fe20000410000 */
[----:B------:R-:W-:-:S02]  /*7a10*/  PRMT R188, R188, 0x5410, R43 ;  /* 0x00005410bcbc7816 */ /* 0x000fc4000000002b */
[----:B------:R-:W-:Y:S01]  /*7a20*/  PRMT R186, R186, 0x5410, R35 ;  /* 0x00005410baba7816 */ /* 0x000fe20000000023 */
[-C--:B------:R-:W-:Y:S01]  /*7a30*/  FFMA.FTZ R40, R41, R34.reuse, R40 ;  /* 0x0000002229287223 */ /* 0x080fe20000010028 */
[----:B------:R-:W-:Y:S01]  /*7a40*/  PRMT R189, R189, 0x5410, R42 ;  /* 0x00005410bdbd7816 */ /* 0x000fe2000000002a */
[----:B------:R-:W-:Y:S01]  /*7a50*/  FMUL.FTZ R42, R47, R34 ;  /* 0x000000222f2a7220 */ /* 0x000fe20000410000 */
[----:B------:R-:W-:Y:S01]  /*7a60*/  LOP3.LUT R46, R13, 0xffff0000, RZ, 0xc0, !PT ;  /* 0xffff00000d2e7812 */ /* 0x000fe200078ec0ff */
[----:B------:R-:W-:Y:S01]  /*7a70*/  IMAD.U32 R34, R186, 0x10000, RZ ;  /* 0x00010000ba227824 */ /* 0x000fe200078e00ff */
[----:B------:R-:W-:Y:S01]  /*7a80*/  PRMT R191, R191, 0x5410, R33 ;  /* 0x00005410bfbf7816 */ /* 0x000fe20000000021 */
[----:B------:R-:W-:Y:S01]  /*7a90*/  FMUL.FTZ R33, R80, R11 ;  /* 0x0000000b50217220 */ /* 0x000fe20000410000 */
[----:B------:R-:W-:Y:S01]  /*7aa0*/  LOP3.LUT R35, R32, 0xffff0000, RZ, 0xc0, !PT ;  /* 0xffff000020237812 */ /* 0x000fe200078ec0ff */
[----:B------:R-:W-:Y:S01]  /*7ab0*/  IMAD.U32 R32, R188, 0x10000, RZ ;  /* 0x00010000bc207824 */ /* 0x000fe200078e00ff */
[----:B------:R-:W-:Y:S01]  /*7ac0*/  SHF.L.U32 R83, R39, 0x10, RZ ;  /* 0x0000001027537819 */ /* 0x000fe200000006ff */
[----:B------:R-:W-:Y:S01]  /*7ad0*/  FFMA.FTZ R42, R41, R126, -R42 ;  /* 0x0000007e292a7223 */ /* 0x000fe2000001082a */
[----:B------:R-:W-:Y:S01]  /*7ae0*/  LOP3.LUT R39, R39, 0xffff0000, RZ, 0xc0, !PT ;  /* 0xffff000027277812 */ /* 0x000fe200078ec0ff */
[-C--:B------:R-:W-:Y:S01]  /*7af0*/  FMUL.FTZ R41, R80, R35.reuse ;  /* 0x0000002350297220 */ /* 0x080fe20000410000 */
[----:B------:R-:W-:Y:S01]  /*7b00*/  FFMA.FTZ R33, R46, R35, -R33 ;  /* 0x000000232e217223 */ /* 0x000fe20000010821 */
[C---:B------:R-:W-:Y:S01]  /*7b10*/  FMUL.FTZ R35, R83.reuse, R32 ;  /* 0x0000002053237220 */ /* 0x040fe20000410000 */
[----:B------:R-:W-:Y:S01]  /*7b20*/  LOP3.LUT R188, R188, 0xffff0000, RZ, 0xc0, !PT ;  /* 0xffff0000bcbc7812 */ /* 0x000fe200078ec0ff */
[-C--:B------:R-:W-:Y:S01]  /*7b30*/  FMUL.FTZ R83, R83, R34.reuse ;  /* 0x0000002253537220 */ /* 0x080fe20000410000 */
[----:B------:R-:W-:Y:S01]  /*7b40*/  LOP3.LUT R15, R15, 0xffff0000, RZ, 0xc0, !PT ;  /* 0xffff00000f0f7812 */ /* 0x000fe200078ec0ff */
[----:B------:R-:W-:Y:S01]  /*7b50*/  FFMA.FTZ R35, R82, R34, -R35 ;  /* 0x0000002252237223 */ /* 0x000fe20000010823 */
[----:B------:R-:W-:Y:S01]  /*7b60*/  LOP3.LUT R34, R186, 0xffff0000, RZ, 0xc0, !PT ;  /* 0xffff0000ba227812 */ /* 0x000fe200078ec0ff */
[----:B------:R-:W-:Y:S01]  /*7b70*/  FFMA.FTZ R41, R46, R11, R41 ;  /* 0x0000000b2e297223 */ /* 0x000fe20000010029 */
[----:B------:R-:W-:Y:S01]  /*7b80*/  FMUL.FTZ R126, R39, R188 ;  /* 0x000000bc277e7220 */ /* 0x000fe20000410000 */
[----:B------:R-:W-:-:S02]  /*7b90*/  IMAD.U32 R46, R191, 0x10000, RZ ;  /* 0x00010000bf2e7824 */ /* 0x000fc400078e00ff */
[----:B------:R-:W-:Y:S01]  /*7ba0*/  FFMA.FTZ R32, R82, R32, R83 ;  /* 0x0000002052207223 */ /* 0x000fe20000010053 */
[----:B------:R-:W-:Y:S02]  /*7bb0*/  IMAD.U32 R80, R190, 0x10000, RZ ;  /* 0x00010000be507824 */ /* 0x000fe400078e00ff */
[-C--:B------:R-:W-:Y:S01]  /*7bc0*/  FMUL.FTZ R82, R39, R34.reuse ;  /* 0x0000002227527220 */ /* 0x080fe20000410000 */
[----:B------:R-:W-:Y:S01]  /*7bd0*/  LOP3.LUT R36, R36, 0xffff0000, RZ, 0xc0, !PT ;  /* 0xffff000024247812 */ /* 0x000fe200078ec0ff */
[----:B------:R-:W-:Y:S01]  /*7be0*/  FFMA.FTZ R34, R15, R34, -R126 ;  /* 0x000000220f227223 */ /* 0x000fe2000001087e */
[----:B------:R-:W-:Y:S01]  /*7bf0*/  LOP3.LUT R191, R191, 0xffff0000, RZ, 0xc0, !PT ;  /* 0xffff0000bfbf7812 */ /* 0x000fe200078ec0ff */
[----:B------:R-:W-:Y:S01]  /*7c00*/  IMAD.U32 R13, R12, 0x10000, RZ ;  /* 0x000100000c0d7824 */ /* 0x000fe200078e00ff */
[----:B------:R-:W-:Y:S01]  /*7c10*/  LOP3.LUT R11, R190, 0xffff0000, RZ, 0xc0, !PT ;  /* 0xffff0000be0b7812 */ /* 0x000fe200078ec0ff */
[C---:B------:R-:W-:Y:S01]  /*7c20*/  FMUL.FTZ R126, R37.reuse, R46 ;  /* 0x0000002e257e7220 */ /* 0x040fe20000410000 */
[-C--:B------:R-:W-:Y:S01]  /*7c30*/  FMUL.FTZ R37, R37, R80.reuse ;  /* 0x0000005025257220 */ /* 0x080fe20000410000 */
[----:B------:R-:W-:Y:S01]  /*7c40*/  LOP3.LUT R12, R12, 0xffff0000, RZ, 0xc0, !PT ;  /* 0xffff00000c0c7812 */ /* 0x000fe200078ec0ff */
[C---:B------:R-:W-:Y:S01]  /*7c50*/  FMUL.FTZ R39, R36.reuse, R191 ;  /* 0x000000bf24277220 */ /* 0x040fe20000410000 */
[C---:B------:R-:W-:Y:S01]  /*7c60*/  FFMA.FTZ R80, R13.reuse, R80, -R126 ;  /* 0x000000500d507223 */ /* 0x040fe2000001087e */
[-C--:B------:R-:W-:Y:S01]  /*7c70*/  FMUL.FTZ R43, R36, R11.reuse ;  /* 0x0000000b242b7220 */ /* 0x080fe20000410000 */
[----:B------:R-:W-:Y:S01]  /*7c80*/  FFMA.FTZ R13, R13, R46, R37 ;  /* 0x0000002e0d0d7223 */ /* 0x000fe20000010025 */
[----:B------:R-:W-:Y:S01]  /*7c90*/  IMAD.U32 R36, R189, 0x10000, RZ ;  /* 0x00010000bd247824 */ /* 0x000fe200078e00ff */
[----:B------:R-:W-:Y:S01]  /*7ca0*/  LOP3.LUT R38, R38, 0xffff0000, RZ, 0xc0, !PT ;  /* 0xffff000026267812 */ /* 0x000fe200078ec0ff */
[----:B------:R-:W-:Y:S01]  /*7cb0*/  IMAD.U32 R37, R187, 0x10000, RZ ;  /* 0x00010000bb257824 */ /* 0x000fe200078e00ff */
[----:B------:R-:W-:Y:S01]  /*7cc0*/  LOP3.LUT R189, R189, 0xffff0000, RZ, 0xc0, !PT ;  /* 0xffff0000bdbd7812 */ /* 0x000fe200078ec0ff */
[C---:B------:R-:W-:Y:S01]  /*7cd0*/  FFMA.FTZ R11, R12.reuse, R11, -R39 ;  /* 0x0000000b0c0b7223 */ /* 0x040fe20000010827 */
[----:B------:R-:W-:Y:S01]  /*7ce0*/  LOP3.LUT R187, R187, 0xffff0000, RZ, 0xc0, !PT ;  /* 0xffff0000bbbb7812 */ /* 0x000fe200078ec0ff */
[----:B------:R-:W-:Y:S01]  /*7cf0*/  FFMA.FTZ R15, R15, R188, R82 ;  /* 0x000000bc0f0f7223 */ /* 0x000fe20000010052 */
[----:B------:R-:W-:Y:S01]  /*7d00*/  FFMA.FTZ R12, R12, R191, R43 ;  /* 0x000000bf0c0c7223 */ /* 0x000fe2000001002b */
[----:B------:R-:W-:Y:S01]  /*7d10*/  LOP3.LUT R14, R14, 0xffff0000, RZ, 0xc0, !PT ;  /* 0xffff00000e0e7812 */ /* 0x000fe200078ec0ff */
[----:B------:R-:W-:Y:S01]  /*7d20*/  FMUL.FTZ R39, R124, R37 ;  /* 0x000000257c277220 */ /* 0x000fe20000410000 */
[----:B------:R-:W-:Y:S01]  /*7d30*/  FMUL.FTZ R43, R38, R189 ;  /* 0x000000bd262b7220 */ /* 0x000fe20000410000 */
[-C--:B------:R-:W-:Y:S01]  /*7d40*/  FMUL.FTZ R46, R124, R36.reuse ;  /* 0x000000247c2e7220 */ /* 0x080fe20000410000 */
[----:B------:R-:W-:Y:S01]  /*7d50*/  FMUL.FTZ R38, R38, R187 ;  /* 0x000000bb26267220 */ /* 0x000fe20000410000 */
[----:B------:R-:W-:Y:S01]  /*7d60*/  F2FP.BF16.F32.PACK_AB R34, R34, R35 ;  /* 0x000000232222723e */ /* 0x000fe200000010ff */
[----:B------:R-:W-:Y:S01]  /*7d70*/  FFMA.FTZ R39, R81, R36, R39 ;  /* 0x0000002451277223 */ /* 0x000fe20000010027 */
[----:B------:R-:W-:Y:S01]  /*7d80*/  F2FP.BF16.F32.PACK_AB R35, R15, R32 ;  /* 0x000000200f23723e */ /* 0x000fe200000010ff */
[----:B------:R-:W-:Y:S01]  /*7d90*/  FFMA.FTZ R37, R81, R37, -R46 ;  /* 0x0000002551257223 */ /* 0x000fe2000001082e */
[C---:B------:R-:W-:Y:S01]  /*7da0*/  FFMA.FTZ R36, R14.reuse, R187, -R43 ;  /* 0x000000bb0e247223 */ /* 0x040fe2000001082b */
[----:B------:R-:W-:Y:S01]  /*7db0*/  FFMA.FTZ R38, R14, R189, R38 ;  /* 0x000000bd0e267223 */ /* 0x000fe20000010026 */
[----:B------:R-:W-:Y:S01]  /*7dc0*/  F2FP.BF16.F32.PACK_AB R32, R11, R80 ;  /* 0x000000500b20723e */ /* 0x000fe200000010ff */
[----:B------:R-:W-:Y:S01]  /*7dd0*/  IMAD.MOV.U32 R15, RZ, RZ, R34 ;  /* 0x000000ffff0f7224 */ /* 0x000fe200078e0022 */
[----:B------:R-:W-:-:S02]  /*7de0*/  F2FP.BF16.F32.PACK_AB R33, R33, R42 ;  /* 0x0000002a2121723e */ /* 0x000fc400000010ff */
[----:B------:R-:W-:Y:S02]  /*7df0*/  F2FP.BF16.F32.PACK_AB R40, R41, R40 ;  /* 0x000000282928723e */ /* 0x000fe400000010ff */
[----:B------:R-:W-:Y:S01]  /*7e00*/  F2FP.BF16.F32.PACK_AB R11, R12, R13 ;  /* 0x0000000d0c0b723e */ /* 0x000fe200000010ff */
[----:B------:R-:W-:Y:S01]  /*7e10*/  IMAD.MOV.U32 R12, RZ, RZ, R32 ;  /* 0x000000ffff0c7224 */ /* 0x000fe200078e0020 */
[----:B------:R-:W-:Y:S01]  /*7e20*/  F2FP.BF16.F32.PACK_AB R14, R36, R37 ;  /* 0x00000025240e723e */ /* 0x000fe200000010ff */
[----:B------:R-:W-:Y:S01]  /*7e30*/  IMAD.MOV.U32 R13, RZ, RZ, R33 ;  /* 0x000000ffff0d7224 */ /* 0x000fe200078e0021 */
[----:B------:R-:W-:Y:S01]  /*7e40*/  F2FP.BF16.F32.PACK_AB R38, R38, R39 ;  /* 0x000000272626723e */ /* 0x000fe200000010ff */
[----:B------:R-:W-:Y:S02]  /*7e50*/  IMAD.MOV.U32 R36, RZ, RZ, R11 ;  /* 0x000000ffff247224 */ /* 0x000fe400078e000b */
[----:B------:R-:W-:Y:S02]  /*7e60*/  IMAD.MOV.U32 R37, RZ, RZ, R40 ;  /* 0x000000ffff257224 */ /* 0x000fe400078e0028 */
[----:B------:R-:W-:-:S07]  /*7e70*/  IMAD.MOV.U32 R39, RZ, RZ, R35 ;  /* 0x000000ffff277224 */ /* 0x000fce00078e0023 */
.L_x_524:
[----:B------:R-:W-:Y:S05]  /*7e80*/  BSYNC B2 ;  /* 0x0000000000027941 */ /* 0x000fea0003800000 */
.L_x_523:
[----:B------:R-:W-:Y:S02]  /*7e90*/  ULDC.64 UR4, c[0x0][0x208] ;  /* 0x0000820000047ab9 */ /* 0x000fe40000000a00 */
[----:B---3--:R3:W-:Y:S04]  /*7ea0*/  ST.E.128 desc[UR4][R44.64], R12 ;  /* 0x0000000c2c007985 */ /* 0x0087e8000c101d04 */
[----:B----4-:R3:W-:Y:S02]  /*7eb0*/  @!P3 ST.E.128 desc[UR4][R122.64], R36 ;  /* 0x000000247a00b985 */ /* 0x0107e4000c101d04 */
.L_x_518:
[----:B------:R-:W-:Y:S05]  /*7ec0*/  BSYNC B1 ;  /* 0x0000000000017941 */ /* 0x000fea0003800000 */
.L_x_517:
[----:B------:R-:W-:-:S03]  /*7ed0*/  UMOV UR4, 0xffffffff ;  /* 0xffffffff00047882 */ /* 0x000fc60000000000 */
[----:B------:R-:W-:Y:S05]  /*7ee0*/  BRA.DIV UR4, `(.L_x_525) ;  /* 0x000001fe04787947 */ /* 0x000fea000b800000 */
[----:B---3--:R3:W0:Y:S04]  /*7ef0*/  SHFL.IDX PT, R37, R117, 0x1, 0x181f ;  /* 0x00381f0075257f89 */ /* 0x00862800000e0000 */
[----:B------:R3:W0:Y:S02]  /*7f00*/  SHFL.IDX PT, R36, R118, 0x1, 0x181f ;  /* 0x00381f0076247f89 */ /* 0x00062400000e0000 */
.L_x_826:
[----:B------:R-:W-:Y:S04]  /*7f10*/  BSSY B1, `(.L_x_526) ;  /* 0x000010a000017945 */ /* 0x000fe80003800000 */
[----:B------:R-:W-:Y:S05]  /*7f20*/  @P4 BRA `(.L_x_527) ;  /* 0x0000001000204947 */ /* 0x000fea0003800000 */
[----:B------:R-:W-:Y:S01]  /*7f30*/  ISETP.NE.AND P3, PT, R3, RZ, PT ;  /* 0x000000ff0300720c */ /* 0x000fe20003f65270 */
[----:B------:R-:W-:-:S12]  /*7f40*/  BSSY B2, `(.L_x_528) ;  /* 0x0000083000027945 */ /* 0x000fd80003800000 */
[----:B------:R-:W-:Y:S05]  /*7f50*/  @!P3 BRA `(.L_x_529) ;  /* 0x000000080004b947 */ /* 0x000fea0003800000 */
[----:B----4-:R-:W4:Y:S01]  /*7f60*/  LDL R14, [R1+0x58] ;  /* 0x00005800010e7983 */ /* 0x010f220000100800 */
[----:B--2---:R-:W-:Y:S01]  /*7f70*/  SEL R11, R115, R137, !P2 ;  /* 0x00000089730b7207 */ /* 0x004fe20005000000 */
[C---:B------:R-:W-:Y:S01]  /*7f80*/  VIADD R15, R219.reuse, 0x20 ;  /* 0x00000020db0f7836 */ /* 0x040fe20000000000 */
[----:B------:R-:W-:Y:S01]  /*7f90*/  IADD3 R13, R219, 0x20, RZ ;  /* 0x00000020db0d7810 */ /* 0x000fe20007ffe0ff */
[----:B------:R-:W-:Y:S01]  /*7fa0*/  BSSY B3, `(.L_x_530) ;  /* 0x0000079000037945 */ /* 0x000fe20003800000 */
[----:B------:R-:W-:Y:S01]  /*7fb0*/  SHF.R.S32.HI R12, RZ, 0x1f, R11 ;  /* 0x0000001fff0c7819 */ /* 0x000fe2000001140b */
[----:B------:R-:W-:Y:S01]  /*7fc0*/  IMAD.SHL.U32 R15, R15, 0x40, RZ ;  /* 0x000000400f0f7824 */ /* 0x000fe200078e00ff */
[----:B0-----:R-:W-:Y:S01]  /*7fd0*/  LEA R38, P4, R9, R36, 0x1 ;  /* 0x0000002409267211 */ /* 0x001fe200078808ff */
[----:B------:R-:W-:Y:S01]  /*7fe0*/  IMAD.SHL.U32 R13, R13, 0x40, RZ ;  /* 0x000000400d0d7824 */ /* 0x000fe200078e00ff */
[----:B------:R-:W-:Y:S02]  /*7ff0*/  LEA.HI R11, R12, R11, RZ, 0x4 ;  /* 0x0000000b0c0b7211 */ /* 0x000fe400078f20ff */
[----:B------:R-:W-:-:S02]  /*8000*/  LOP3.LUT R15, R15, 0x1c0, RZ, 0xc0, !PT ;  /* 0x000001c00f0f7812 */ /* 0x000fc400078ec0ff */
[----:B------:R-:W-:Y:S02]  /*8010*/  LEA.HI.SX32 R11, R11, R8, 0x1c ;  /* 0x000000080b0b7211 */ /* 0x000fe400078fe2ff */
[----:B------:R-:W-:Y:S02]  /*8020*/  LOP3.LUT R13, R13, 0x1c0, RZ, 0xc0, !PT ;  /* 0x000001c00d0d7812 */ /* 0x000fe400078ec0ff */
[----:B------:R-:W-:Y:S01]  /*8030*/  SHF.R.S32.HI R12, RZ, 0x1f, R11 ;  /* 0x0000001fff0c7819 */ /* 0x000fe2000001140b */
[----:B------:R-:W-:Y:S01]  /*8040*/  IMAD.SHL.U32 R40, R11, 0x8, RZ ;  /* 0x000000080b287824 */ /* 0x000fe200078e00ff */
[----:B------:R-:W-:Y:S02]  /*8050*/  SHF.R.U32.HI R13, RZ, 0x3, R13 ;  /* 0x00000003ff0d7819 */ /* 0x000fe4000001160d */
[----:B------:R-:W-:Y:S02]  /*8060*/  LEA.HI R12, R12, R11, RZ, 0x3 ;  /* 0x0000000b0c0c7211 */ /* 0x000fe400078f18ff */
[----:B------:R-:W-:-:S02]  /*8070*/  LOP3.LUT R11, R15, 0x38, R40, 0xf8, !PT ;  /* 0x000000380f0b7812 */ /* 0x000fc400078ef828 */
[----:B------:R-:W-:Y:S02]  /*8080*/  SHF.R.S32.HI R12, RZ, 0x3, R12 ;  /* 0x00000003ff0c7819 */ /* 0x000fe4000001140c */
[----:B------:R-:W-:Y:S02]  /*8090*/  LOP3.LUT R11, R11, R13, RZ, 0x3c, !PT ;  /* 0x0000000d0b0b7212 */ /* 0x000fe400078e3cff */
[----:B------:R-:W-:Y:S02]  /*80a0*/  LEA.HI.X R39, R9, R37, R27, 0x1, P4 ;  /* 0x0000002509277211 */ /* 0x000fe400020f0c1b */
[----:B------:R-:W-:Y:S02]  /*80b0*/  ISETP.GE.AND P4, PT, R16, R114, PT ;  /* 0x000000721000720c */ /* 0x000fe40003f86270 */
[----:B------:R-:W-:-:S13]  /*80c0*/  ISETP.GE.AND P3, PT, R40, R135, PT ;  /* 0x000000872800720c */ /* 0x000fda0003f66270 */
[----:B------:R-:W-:-:S04]  /*80d0*/  @!P3 IMAD.WIDE R40, R40, 0x2, R36 ;  /* 0x000000022828b825 */ /* 0x000fc800078e0224 */
[----:B----4-:R-:W-:-:S04]  /*80e0*/  IMAD R12, R12, 0x1400, R14 ;  /* 0x000014000c0c7824 */ /* 0x010fc800078e020e */
[----:B------:R-:W-:Y:S02]  /*80f0*/  IMAD.IADD R13, R12, 0x1, R11 ;  /* 0x000000010c0d7824 */ /* 0x000fe400078e020b */
[C---:B------:R-:W-:Y:S02]  /*8100*/  IMAD R11, R212.reuse, 0x5000, R132 ;  /* 0x00005000d40b7824 */ /* 0x040fe400078e0284 */
[----:B------:R-:W-:Y:S02]  /*8110*/  IMAD R13, R212, 0x5000, R13 ;  /* 0x00005000d40d7824 */ /* 0x000fe400078e020d */
[--C-:B------:R-:W-:Y:S02]  /*8120*/  IMAD R11, R11, 0x2, R22.reuse ;  /* 0x000000020b0b7824 */ /* 0x100fe400078e0216 */
[----:B------:R-:W-:-:S03]  /*8130*/  IMAD R32, R13, 0x2, R22 ;  /* 0x000000020d207824 */ /* 0x000fc600078e0216 */
[----:B------:R0:W2:Y:S04]  /*8140*/  LDS.128 R12, [R11+0x24400] ;  /* 0x024400000b0c7984 */ /* 0x0000a80000000c00 */
[----:B------:R-:W4:Y:S01]  /*8150*/  LDS.128 R32, [R32+0x24400] ;  /* 0x0244000020207984 */ /* 0x000f220000000c00 */
[----:B------:R-:W-:Y:S05]  /*8160*/  @P4 BRA `(.L_x_531) ;  /* 0x0000000400704947 */ /* 0x000fea0003800000 */
[--C-:B------:R-:W-:Y:S01]  /*8170*/  SHF.R.U64 R46, R60, 0x10, R61.reuse ;  /* 0x000000103c2e7819 */ /* 0x100fe2000000123d */
[----:B----4-:R-:W-:Y:S01]  /*8180*/  IMAD.U32 R45, R33, 0x10000, RZ ;  /* 0x00010000212d7824 */ /* 0x010fe200078e00ff */
[----:B------:R-:W-:Y:S01]  /*8190*/  SHF.R.U32.HI R61, RZ, 0x10, R61 ;  /* 0x00000010ff3d7819 */ /* 0x000fe2000001163d */
[----:B0-2---:R-:W-:Y:S01]  /*81a0*/  IMAD.U32 R11, R13, 0x10000, RZ ;  /* 0x000100000d0b7824 */ /* 0x005fe200078e00ff */
[--C-:B------:R-:W-:Y:S01]  /*81b0*/  SHF.R.U64 R42, R52, 0x10, R53.reuse ;  /* 0x00000010342a7819 */ /* 0x100fe20000001235 */
[----:B------:R-:W-:Y:S01]  /*81c0*/  IMAD.U32 R80, R35, 0x10000, RZ ;  /* 0x0001000023507824 */ /* 0x000fe200078e00ff */
[----:B------:R-:W-:Y:S01]  /*81d0*/  SHF.R.U32.HI R52, RZ, 0x10, R53 ;  /* 0x00000010ff347819 */ /* 0x000fe20000011635 */
[----:B------:R-:W-:Y:S01]  /*81e0*/  IMAD.U32 R60, R15, 0x10000, RZ ;  /* 0x000100000f3c7824 */ /* 0x000fe200078e00ff */
[----:B------:R-:W-:Y:S01]  /*81f0*/  PRMT R184, R184, 0x5410, R61 ;  /* 0x00005410b8b87816 */ /* 0x000fe2000000003d */
[----:B------:R-:W-:Y:S01]  /*8200*/  IMAD.U32 R53, R14, 0x10000, RZ ;  /* 0x000100000e357824 */ /* 0x000fe200078e00ff */
[----:B------:R-:W-:-:S02]  /*8210*/  PRMT R179, R179, 0x5410, R52 ;  /* 0x00005410b3b37816 */ /* 0x000fc40000000034 */
[----:B------:R-:W-:Y:S01]  /*8220*/  SHF.R.U64 R44, R54, 0x10, R55 ;  /* 0x00000010362c7819 */ /* 0x000fe20000001237 */
[----:B------:R-:W-:Y:S01]  /*8230*/  IMAD.U32 R52, R184, 0x10000, RZ ;  /* 0x00010000b8347824 */ /* 0x000fe200078e00ff */
[--C-:B------:R-:W-:Y:S02]  /*8240*/  SHF.R.U64 R54, R62, 0x10, R63.reuse ;  /* 0x000000103e367819 */ /* 0x100fe4000000123f */
[----:B------:R-:W-:Y:S02]  /*8250*/  SHF.R.U32.HI R63, RZ, 0x10, R63 ;  /* 0x00000010ff3f7819 */ /* 0x000fe4000001163f */
[----:B------:R-:W-:Y:S01]  /*8260*/  PRMT R185, R185, 0x5410, R42 ;  /* 0x00005410b9b97816 */ /* 0x000fe2000000002a */
[----:B------:R-:W-:Y:S01]  /*8270*/  IMAD.U32 R42, R179, 0x10000, RZ ;  /* 0x00010000b32a7824 */ /* 0x000fe200078e00ff */
[----:B------:R-:W-:Y:S02]  /*8280*/  SHF.R.U32.HI R55, RZ, 0x10, R55 ;  /* 0x00000010ff377819 */ /* 0x000fe40000011637 */
[----:B------:R-:W-:Y:S01]  /*8290*/  PRMT R177, R177, 0x5410, R44 ;  /* 0x00005410b1b17816 */ /* 0x000fe2000000002c */
[----:B------:R-:W-:Y:S01]  /*82a0*/  FMUL.FTZ R44, R45, R52 ;  /* 0x000000342d2c7220 */ /* 0x000fe20000410000 */
[----:B------:R-:W-:Y:S01]  /*82b0*/  PRMT R183, R183, 0x5410, R46 ;  /* 0x00005410b7b77816 */ /* 0x000fe2000000002e */
[-C--:B------:R-:W-:Y:S01]  /*82c0*/  FMUL.FTZ R46, R45, R42.reuse ;  /* 0x0000002a2d2e7220 */ /* 0x080fe20000410000 */
[----:B------:R-:W-:Y:S01]  /*82d0*/  PRMT R182, R182, 0x5410, R63 ;  /* 0x00005410b6b67816 */ /* 0x000fe2000000003f */
[C---:B------:R-:W-:Y:S01]  /*82e0*/  FFMA.FTZ R42, R11.reuse, R42, -R44 ;  /* 0x0000002a0b2a7223 */ /* 0x040fe2000001082c */
[----:B------:R-:W-:Y:S01]  /*82f0*/  PRMT R178, R178, 0x5410, R55 ;  /* 0x00005410b2b27816 */ /* 0x000fe20000000037 */
[----:B------:R-:W-:Y:S01]  /*8300*/  FFMA.FTZ R11, R11, R52, R46 ;  /* 0x000000340b0b7223 */ /* 0x000fe2000001002e */
[----:B------:R-:W-:Y:S01]  /*8310*/  LOP3.LUT R47, R33, 0xffff0000, RZ, 0xc0, !PT ;  /* 0xffff0000212f7812 */ /* 0x000fe200078ec0ff */
[----:B------:R-:W-:Y:S01]  /*8320*/  IMAD.U32 R33, R32, 0x10000, RZ ;  /* 0x0001000020217824 */ /* 0x000fe200078e00ff */
[----:B------:R-:W-:Y:S01]  /*8330*/  LOP3.LUT R184, R184, 0xffff0000, RZ, 0xc0, !PT ;  /* 0xffff0000b8b87812 */ /* 0x000fe200078ec0ff */
[----:B------:R-:W-:Y:S01]  /*8340*/  IMAD.U32 R55, R178, 0x10000, RZ ;  /* 0x00010000b2377824 */ /* 0x000fe200078e00ff */
[----:B------:R-:W-:Y:S01]  /*8350*/  LOP3.LUT R44, R179, 0xffff0000, RZ, 0xc0, !PT ;  /* 0xffff0000b32c7812 */ /* 0x000fe200078ec0ff */
[----:B------:R-:W-:Y:S01]  /*8360*/  IMAD.U32 R52, R185, 0x10000, RZ ;  /* 0x00010000b9347824 */ /* 0x000fe200078e00ff */
[----:B------:R-:W-:-:S02]  /*8370*/  SHF.L.U32 R61, R182, 0x10, RZ ;  /* 0x00000010b63d7819 */ /* 0x000fc400000006ff */
[----:B------:R-:W-:Y:S01]  /*8380*/  LOP3.LUT R43, R13, 0xffff0000, RZ, 0xc0, !PT ;  /* 0xffff00000d2b7812 */ /* 0x000fe200078ec0ff */
[----:B------:R-:W-:Y:S01]  /*8390*/  FMUL.FTZ R46, R47, R44 ;  /* 0x0000002c2f2e7220 */ /* 0x000fe20000410000 */
[----:B------:R-:W-:Y:S01]  /*83a0*/  PRMT R181, R181, 0x5410, R54 ;  /* 0x00005410b5b57816 */ /* 0x000fe20000000036 */
[----:B------:R-:W-:Y:S01]  /*83b0*/  FMUL.FTZ R54, R47, R184 ;  /* 0x000000b82f367220 */ /* 0x000fe20000410000 */
[C---:B------:R-:W-:Y:S01]  /*83c0*/  FMUL.FTZ R47, R80.reuse, R61 ;  /* 0x0000003d502f7220 */ /* 0x040fe20000410000 */
[----:B------:R-:W-:Y:S01]  /*83d0*/  LOP3.LUT R35, R35, 0xffff0000, RZ, 0xc0, !PT ;  /* 0xffff000023237812 */ /* 0x000fe200078ec0ff */
[-C--:B------:R-:W-:Y:S01]  /*83e0*/  FMUL.FTZ R80, R80, R55.reuse ;  /* 0x0000003750507220 */ /* 0x080fe20000410000 */
[----:B------:R-:W-:Y:S01]  /*83f0*/  LOP3.LUT R182, R182, 0xffff0000, RZ, 0xc0, !PT ;  /* 0xffff0000b6b67812 */ /* 0x000fe200078ec0ff */
[C---:B------:R-:W-:Y:S01]  /*8400*/  FFMA.FTZ R45, R43.reuse, R44, -R54 ;  /* 0x0000002c2b2d7223 */ /* 0x040fe20000010836 */
[----:B------:R-:W-:Y:S01]  /*8410*/  FFMA.FTZ R44, R43, R184, R46 ;  /* 0x000000b82b2c7223 */ /* 0x000fe2000001002e */
[----:B------:R-:W-:Y:S01]  /*8420*/  FFMA.FTZ R43, R60, R55, -R47 ;  /* 0x000000373c2b7223 */ /* 0x000fe2000001082f */
[----:B------:R-:W-:Y:S01]  /*8430*/  LOP3.LUT R46, R178, 0xffff0000, RZ, 0xc0, !PT ;  /* 0xffff0000b22e7812 */ /* 0x000fe200078ec0ff */
[----:B------:R-:W-:Y:S01]  /*8440*/  FFMA.FTZ R60, R60, R61, R80 ;  /* 0x0000003d3c3c7223 */ /* 0x000fe20000010050 */
[----:B------:R-:W-:Y:S01]  /*8450*/  LOP3.LUT R15, R15, 0xffff0000, RZ, 0xc0, !PT ;  /* 0xffff00000f0f7812 */ /* 0x000fe200078ec0ff */
[----:B------:R-:W-:Y:S01]  /*8460*/  FMUL.FTZ R80, R35, R182 ;  /* 0x000000b623507220 */ /* 0x000fe20000410000 */
[----:B------:R-:W-:Y:S01]  /*8470*/  IMAD.U32 R54, R183, 0x10000, RZ ;  /* 0x00010000b7367824 */ /* 0x000fe200078e00ff */
[----:B------:R-:W-:Y:S01]  /*8480*/  LOP3.LUT R32, R32, 0xffff0000, RZ, 0xc0, !PT ;  /* 0xffff000020207812 */ /* 0x000fe200078ec0ff */
[-C--:B------:R-:W-:Y:S01]  /*8490*/  FMUL.FTZ R82, R35, R46.reuse ;  /* 0x0000002e23527220 */ /* 0x080fe20000410000 */
[----:B------:R-:W-:Y:S01]  /*84a0*/  LOP3.LUT R183, R183, 0xffff0000, RZ, 0xc0, !PT ;  /* 0xffff0000b7b77812 */ /* 0x000fe200078ec0ff */
[----:B------:R-:W-:Y:S01]  /*84b0*/  FFMA.FTZ R46, R15, R46, -R80 ;  /* 0x0000002e0f2e7223 */ /* 0x000fe20000010850 */
[----:B------:R-:W-:Y:S01]  /*84c0*/  LOP3.LUT R185, R185, 0xffff0000, RZ, 0xc0, !PT ;  /* 0xffff0000b9b97812 */ /* 0x000fe200078ec0ff */
[----:B------:R-:W-:-:S02]  /*84d0*/  IMAD.U32 R13, R12, 0x10000, RZ ;  /* 0x000100000c0d7824 */ /* 0x000fc400078e00ff */
[C---:B------:R-:W-:Y:S01]  /*84e0*/  FMUL.FTZ R80, R33.reuse, R54 ;  /* 0x0000003621507220 */ /* 0x040fe20000410000 */
[-C--:B------:R-:W-:Y:S01]  /*84f0*/  FMUL.FTZ R35, R33, R52.reuse ;  /* 0x0000003421237220 */ /* 0x080fe20000410000 */
[----:B------:R-:W-:Y:S01]  /*8500*/  LOP3.LUT R12, R12, 0xffff0000, RZ, 0xc0, !PT ;  /* 0xffff00000c0c7812 */ /* 0x000fe200078ec0ff */
[----:B------:R-:W-:Y:S01]  /*8510*/  FMUL.FTZ R47, R32, R183 ;  /* 0x000000b7202f7220 */ /* 0x000fe20000410000 */
[----:B------:R-:W-:Y:S01]  /*8520*/  LOP3.LUT R62, R14, 0xffff0000, RZ, 0xc0, !PT ;  /* 0xffff00000e3e7812 */ /* 0x000fe200078ec0ff */
[-C--:B------:R-:W-:Y:S01]  /*8530*/  FMUL.FTZ R55, R32, R185.reuse ;  /* 0x000000b920377220 */ /* 0x080fe20000410000 */
[C---:B------:R-:W-:Y:S02]  /*8540*/  IMAD.U32 R14, R34.reuse, 0x10000, RZ ;  /* 0x00010000220e7824 */ /* 0x040fe400078e00ff */
[C---:B------:R-:W-:Y:S01]  /*8550*/  FFMA.FTZ R33, R13.reuse, R52, -R80 ;  /* 0x000000340d217223 */ /* 0x040fe20000010850 */
        /* <DEDUP_REMOVED lines=9> */
[----:B------:R-:W-:Y:S01]  /*85f0*/  FMUL.FTZ R55, R34, R181 ;  /* 0x000000b522377220 */ /* 0x000fe20000410000 */
[CC--:B------:R-:W-:Y:S01]  /*8600*/  FMUL.FTZ R54, R14.reuse, R32.reuse ;  /* 0x000000200e367220 */ /* 0x0c0fe20000410000 */
[----:B------:R-:W-:Y:S01]  /*8610*/  FMUL.FTZ R47, R14, R13 ;  /* 0x0000000d0e2f7220 */ /* 0x000fe20000410000 */
[-C--:B------:R-:W-:Y:S01]  /*8620*/  FMUL.FTZ R34, R34, R177.reuse ;  /* 0x000000b122227220 */ /* 0x080fe20000410000 */
[C---:B------:R-:W-:Y:S01]  /*8630*/  FFMA.FTZ R55, R62.reuse, R177, -R55 ;  /* 0x000000b13e377223 */ /* 0x040fe20000010837 */
[C---:B------:R-:W-:Y:S01]  /*8640*/  FFMA.FTZ R54, R53.reuse, R13, -R54 ;  /* 0x0000000d35367223 */ /* 0x040fe20000010836 */
[----:B------:R-:W-:Y:S01]  /*8650*/  FFMA.FTZ R47, R53, R32, R47 ;  /* 0x00000020352f7223 */ /* 0x000fe2000001002f */
[----:B------:R-:W-:Y:S01]  /*8660*/  FFMA.FTZ R34, R62, R181, R34 ;  /* 0x000000b53e227223 */ /* 0x000fe20000010022 */
[----:B------:R-:W-:-:S02]  /*8670*/  F2FP.BF16.F32.PACK_AB R43, R46, R43 ;  /* 0x0000002b2e2b723e */ /* 0x000fc400000010ff */
[----:B------:R-:W-:Y:S02]  /*8680*/  F2FP.BF16.F32.PACK_AB R11, R44, R11 ;  /* 0x0000000b2c0b723e */ /* 0x000fe400000010ff */
        /* <DEDUP_REMOVED lines=8> */
[----:B------:R-:W-:-:S02]  /*8710*/  F2FP.BF16.F32.PACK_AB R14, R55, R54 ;  /* 0x00000036370e723e */ /* 0x000fc400000010ff */
[----:B------:R-:W-:-:S07]  /*8720*/  F2FP.BF16.F32.PACK_AB R34, R34, R47 ;  /* 0x0000002f2222723e */ /* 0x000fce00000010ff */
.L_x_531:
[----:B------:R-:W-:Y:S05]  /*8730*/  BSYNC B3 ;  /* 0x0000000000037941 */ /* 0x000fea0003800000 */
.L_x_530:
[----:B------:R-:W-:Y:S02]  /*8740*/  ULDC.64 UR4, c[0x0][0x208] ;  /* 0x0000820000047ab9 */ /* 0x000fe40000000a00 */
[----:B--2---:R2:W-:Y:S04]  /*8750*/  ST.E.128 desc[UR4][R38.64], R12 ;  /* 0x0000000c26007985 */ /* 0x0045e8000c101d04 */
[----:B----4-:R2:W-:Y:S02]  /*8760*/  @!P3 ST.E.128 desc[UR4][R40.64], R32 ;  /* 0x000000202800b985 */ /* 0x0105e4000c101d04 */
.L_x_529:
[----:B------:R-:W-:Y:S05]  /*8770*/  BSYNC B2 ;  /* 0x0000000000027941 */ /* 0x000fea0003800000 */
.L_x_528:
[----:B------:R-:W-:-:S13]  /*8780*/  ISETP.NE.AND P3, PT, R21, RZ, PT ;  /* 0x000000ff1500720c */ /* 0x000fda0003f65270 */
[----:B------:R-:W-:Y:S05]  /*8790*/  @!P3 BRA `(.L_x_527) ;  /* 0x000000080004b947 */ /* 0x000fea0003800000 */
[----:B--2-4-:R-:W2:Y:S01]  /*87a0*/  LDL R14, [R1+0x58] ;  /* 0x00005800010e7983 */ /* 0x014ea20000100800 */
[----:B0-----:R-:W-:Y:S01]  /*87b0*/  SEL R11, R115, R137, !P1 ;  /* 0x00000089730b7207 */ /* 0x001fe20004800000 */
[C---:B------:R-:W-:Y:S01]  /*87c0*/  VIADD R13, R219.reuse, 0x20 ;  /* 0x00000020db0d7836 */ /* 0x040fe20000000000 */
[C---:B------:R-:W-:Y:S01]  /*87d0*/  LEA R38, P4, R20.reuse, R36, 0x1 ;  /* 0x0000002414267211 */ /* 0x040fe200078808ff */
[----:B------:R-:W-:Y:S01]  /*87e0*/  VIADD R15, R219, 0x20 ;  /* 0x00000020db0f7836 */ /* 0x000fe20000000000 */
[----:B------:R-:W-:Y:S01]  /*87f0*/  SHF.R.S32.HI R12, RZ, 0x1f, R11 ;  /* 0x0000001fff0c7819 */ /* 0x000fe2000001140b */
[----:B------:R-:W-:Y:S01]  /*8800*/  IMAD.SHL.U32 R13, R13, 0x40, RZ ;  /* 0x000000400d0d7824 */ /* 0x000fe200078e00ff */
[----:B------:R-:W-:Y:S01]  /*8810*/  LEA.HI.X R39, R20, R37, R28, 0x1, P4 ;  /* 0x0000002514277211 */ /* 0x000fe200020f0c1c */
[----:B------:R-:W-:Y:S01]  /*8820*/  IMAD.SHL.U32 R15, R15, 0x40, RZ ;  /* 0x000000400f0f7824 */ /* 0x000fe200078e00ff */
[----:B------:R-:W-:Y:S01]  /*8830*/  LEA.HI R11, R12, R11, RZ, 0x4 ;  /* 0x0000000b0c0b7211 */ /* 0x000fe200078f20ff */
[----:B------:R-:W-:Y:S01]  /*8840*/  BSSY B2, `(.L_x_532) ;  /* 0x0000073000027945 */ /* 0x000fe20003800000 */
        /* <DEDUP_REMOVED lines=10> */
[----:B------:R-:W-:Y:S02]  /*88f0*/  ISETP.GE.AND P4, PT, R213, R114, PT ;  /* 0x00000072d500720c */ /* 0x000fe40003f86270 */
[----:B------:R-:W-:-:S13]  /*8900*/  ISETP.GE.AND P3, PT, R40, R135, PT ;  /* 0x000000872800720c */ /* 0x000fda0003f66270 */
[----:B------:R-:W-:-:S04]  /*8910*/  @!P3 IMAD.WIDE R36, R40, 0x2, R36 ;  /* 0x000000022824b825 */ /* 0x000fc800078e0224 */
[----:B--2---:R-:W-:-:S04]  /*8920*/  IMAD R12, R12, 0x1400, R14 ;  /* 0x000014000c0c7824 */ /* 0x004fc800078e020e */
[----:B------:R-:W-:Y:S02]  /*8930*/  IMAD.IADD R13, R12, 0x1, R11 ;  /* 0x000000010c0d7824 */ /* 0x000fe400078e020b */
[C---:B------:R-:W-:Y:S02]  /*8940*/  IMAD R11, R212.reuse, 0x5000, R131 ;  /* 0x00005000d40b7824 */ /* 0x040fe400078e0283 */
[----:B------:R-:W-:Y:S02]  /*8950*/  IMAD R13, R212, 0x5000, R13 ;  /* 0x00005000d40d7824 */ /* 0x000fe400078e020d */
[----:B------:R-:W-:-:S03]  /*8960*/  IMAD R11, R11, 0x2, R22 ;  /* 0x000000020b0b7824 */ /* 0x000fc600078e0216 */
[----:B------:R-:W-:Y:S02]  /*8970*/  LEA R32, R13, R22, 0x1 ;  /* 0x000000160d207211 */ /* 0x000fe400078e08ff */
[----:B------:R0:W2:Y:S04]  /*8980*/  LDS.128 R12, [R11+0x24400] ;  /* 0x024400000b0c7984 */ /* 0x0000a80000000c00 */
[----:B------:R-:W4:Y:S01]  /*8990*/  LDS.128 R32, [R32+0x24400] ;  /* 0x0244000020207984 */ /* 0x000f220000000c00 */
[----:B------:R-:W-:Y:S05]  /*89a0*/  @P4 BRA `(.L_x_533) ;  /* 0x0000000400704947 */ /* 0x000fea0003800000 */
[----:B------:R-:W-:Y:S01]  /*89b0*/  SHF.R.U64 R53, R50, 0x10, R51 ;  /* 0x0000001032357819 */ /* 0x000fe20000001233 */
[----:B--2---:R-:W-:Y:S01]  /*89c0*/  IMAD.U32 R44, R15, 0x10000, RZ ;  /* 0x000100000f2c7824 */ /* 0x004fe200078e00ff */
[----:B------:R-:W-:Y:S01]  /*89d0*/  SHF.R.U64 R50, R56, 0x10, R57 ;  /* 0x0000001038327819 */ /* 0x000fe20000001239 */
[----:B----4-:R-:W-:Y:S01]  /*89e0*/  IMAD.U32 R46, R33, 0x10000, RZ ;  /* 0x00010000212e7824 */ /* 0x010fe200078e00ff */
[----:B------:R-:W-:Y:S01]  /*89f0*/  SHF.R.U32.HI R54, RZ, 0x10, R49 ;  /* 0x00000010ff367819 */ /* 0x000fe20000011631 */
[----:B------:R-:W-:Y:S01]  /*8a00*/  IMAD.U32 R45, R13, 0x10000, RZ ;  /* 0x000100000d2d7824 */ /* 0x000fe200078e00ff */
[----:B------:R-:W-:Y:S01]  /*8a10*/  SHF.R.U32.HI R56, RZ, 0x10, R57 ;  /* 0x00000010ff387819 */ /* 0x000fe20000011639 */
[----:B------:R-:W-:Y:S01]  /*8a20*/  IMAD.U32 R40, R12, 0x10000, RZ ;  /* 0x000100000c287824 */ /* 0x000fe200078e00ff */
[----:B------:R-:W-:Y:S01]  /*8a30*/  PRMT R159, R159, 0x5410, R54 ;  /* 0x000054109f9f7816 */ /* 0x000fe20000000036 */
[----:B0-----:R-:W-:Y:S01]  /*8a40*/  IMAD.U32 R11, R14, 0x10000, RZ ;  /* 0x000100000e0b7824 */ /* 0x001fe200078e00ff */
[----:B------:R-:W-:-:S02]  /*8a50*/  PRMT R175, R175, 0x5410, R56 ;  /* 0x00005410afaf7816 */ /* 0x000fc40000000038 */
[----:B------:R-:W-:Y:S01]  /*8a60*/  SHF.R.U64 R55, R48, 0x10, R49 ;  /* 0x0000001030377819 */ /* 0x000fe20000001231 */
[----:B------:R-:W-:Y:S01]  /*8a70*/  IMAD.U32 R48, R35, 0x10000, RZ ;  /* 0x0001000023307824 */ /* 0x000fe200078e00ff */
[----:B------:R-:W-:Y:S02]  /*8a80*/  SHF.R.U64 R49, R58, 0x10, R59 ;  /* 0x000000103a317819 */ /* 0x000fe4000000123b */
[----:B------:R-:W-:Y:S02]  /*8a90*/  SHF.R.U32.HI R52, RZ, 0x10, R51 ;  /* 0x00000010ff347819 */ /* 0x000fe40000011633 */
[----:B------:R-:W-:Y:S02]  /*8aa0*/  SHF.R.U32.HI R58, RZ, 0x10, R59 ;  /* 0x00000010ff3a7819 */ /* 0x000fe4000001163b */
[----:B------:R-:W-:Y:S01]  /*8ab0*/  LOP3.LUT R41, R15, 0xffff0000, RZ, 0xc0, !PT ;  /* 0xffff00000f297812 */ /* 0x000fe200078ec0ff */
[----:B------:R-:W-:Y:S01]  /*8ac0*/  IMAD.U32 R15, R159, 0x10000, RZ ;  /* 0x000100009f0f7824 */ /* 0x000fe200078e00ff */
[----:B------:R-:W-:Y:S01]  /*8ad0*/  LOP3.LUT R42, R35, 0xffff0000, RZ, 0xc0, !PT ;  /* 0xffff0000232a7812 */ /* 0x000fe200078ec0ff */
[----:B------:R-:W-:Y:S01]  /*8ae0*/  IMAD.U32 R35, R175, 0x10000, RZ ;  /* 0x00010000af237824 */ /* 0x000fe200078e00ff */
[----:B------:R-:W-:Y:S01]  /*8af0*/  PRMT R157, R157, 0x5410, R52 ;  /* 0x000054109d9d7816 */ /* 0x000fe20000000034 */
[C---:B------:R-:W-:Y:S01]  /*8b00*/  FMUL.FTZ R54, R46.reuse, R15 ;  /* 0x0000000f2e367220 */ /* 0x040fe20000410000 */
[----:B------:R-:W-:Y:S01]  /*8b10*/  PRMT R171, R171, 0x5410, R58 ;  /* 0x00005410abab7816 */ /* 0x000fe2000000003a */
[-C--:B------:R-:W-:Y:S01]  /*8b20*/  FMUL.FTZ R52, R46, R35.reuse ;  /* 0x000000232e347220 */ /* 0x080fe20000410000 */
[----:B------:R-:W-:Y:S01]  /*8b30*/  PRMT R173, R173, 0x5410, R50 ;  /* 0x00005410adad7816 */ /* 0x000fe20000000032 */
[----:B------:R-:W-:Y:S01]  /*8b40*/  FFMA.FTZ R35, R45, R35, R54 ;  /* 0x000000232d237223 */ /* 0x000fe20000010036 */
[----:B------:R-:W-:Y:S01]  /*8b50*/  LOP3.LUT R47, R33, 0xffff0000, RZ, 0xc0, !PT ;  /* 0xffff0000212f7812 */ /* 0x000fe200078ec0ff */
[----:B------:R-:W-:Y:S01]  /*8b60*/  FFMA.FTZ R15, R45, R15, -R52 ;  /* 0x0000000f2d0f7223 */ /* 0x000fe20000010834 */
[----:B------:R-:W-:Y:S01]  /*8b70*/  LOP3.LUT R50, R175, 0xffff0000, RZ, 0xc0, !PT ;  /* 0xffff0000af327812 */ /* 0x000fe200078ec0ff */
[----:B------:R-:W-:Y:S01]  /*8b80*/  IMAD.U32 R45, R157, 0x10000, RZ ;  /* 0x000100009d2d7824 */ /* 0x000fe200078e00ff */
[----:B------:R-:W-:Y:S01]  /*8b90*/  LOP3.LUT R46, R159, 0xffff0000, RZ, 0xc0, !PT ;  /* 0xffff00009f2e7812 */ /* 0x000fe200078ec0ff */
[----:B------:R-:W-:Y:S01]  /*8ba0*/  IMAD.U32 R33, R32, 0x10000, RZ ;  /* 0x0001000020217824 */ /* 0x000fe200078e00ff */
[----:B------:R-:W-:Y:S01]  /*8bb0*/  PRMT R160, R160, 0x5410, R49 ;  /* 0x00005410a0a07816 */ /* 0x000fe20000000031 */
[----:B------:R-:W-:Y:S01]  /*8bc0*/  IMAD.U32 R49, R171, 0x10000, RZ ;  /* 0x00010000ab317824 */ /* 0x000fe200078e00ff */
[----:B------:R-:W-:Y:S01]  /*8bd0*/  LOP3.LUT R43, R13, 0xffff0000, RZ, 0xc0, !PT ;  /* 0xffff00000d2b7812 */ /* 0x000fe200078ec0ff */
[C---:B------:R-:W-:Y:S01]  /*8be0*/  FMUL.FTZ R52, R47.reuse, R50 ;  /* 0x000000322f347220 */ /* 0x040fe20000410000 */
[-C--:B------:R-:W-:Y:S01]  /*8bf0*/  FMUL.FTZ R54, R47, R46.reuse ;  /* 0x0000002e2f367220 */ /* 0x080fe20000410000 */
[C---:B------:R-:W-:Y:S01]  /*8c00*/  FMUL.FTZ R47, R48.reuse, R49 ;  /* 0x00000031302f7220 */ /* 0x040fe20000410000 */
[----:B------:R-:W-:Y:S01]  /*8c10*/  LOP3.LUT R171, R171, 0xffff0000, RZ, 0xc0, !PT ;  /* 0xffff0000abab7812 */ /* 0x000fe200078ec0ff */
[-C--:B------:R-:W-:Y:S01]  /*8c20*/  FMUL.FTZ R48, R48, R45.reuse ;  /* 0x0000002d30307220 */ /* 0x080fe20000410000 */
[----:B------:R-:W-:Y:S01]  /*8c30*/  LOP3.LUT R157, R157, 0xffff0000, RZ, 0xc0, !PT ;  /* 0xffff00009d9d7812 */ /* 0x000fe200078ec0ff */
[C---:B------:R-:W-:Y:S01]  /*8c40*/  FFMA.FTZ R52, R43.reuse, R46, -R52 ;  /* 0x0000002e2b347223 */ /* 0x040fe20000010834 */
[----:B------:R-:W-:Y:S01]  /*8c50*/  PRMT R158, R158, 0x5410, R55 ;  /* 0x000054109e9e7816 */ /* 0x000fe20000000037 */
[----:B------:R-:W-:Y:S01]  /*8c60*/  FFMA.FTZ R54, R43, R50, R54 ;  /* 0x000000322b367223 */ /* 0x000fe20000010036 */
[C---:B------:R-:W-:Y:S01]  /*8c70*/  FFMA.FTZ R46, R44.reuse, R45, -R47 ;  /* 0x0000002d2c2e7223 */ /* 0x040fe2000001082f */
[----:B------:R-:W-:Y:S01]  /*8c80*/  FFMA.FTZ R48, R44, R49, R48 ;  /* 0x000000312c307223 */ /* 0x000fe20000010030 */
[----:B------:R-:W-:Y:S01]  /*8c90*/  FMUL.FTZ R50, R42, R171 ;  /* 0x000000ab2a327220 */ /* 0x000fe20000410000 */
[C---:B------:R-:W-:Y:S01]  /*8ca0*/  IMAD.U32 R44, R173.reuse, 0x10000, RZ ;  /* 0x00010000ad2c7824 */ /* 0x040fe200078e00ff */
[----:B------:R-:W-:Y:S01]  /*8cb0*/  LOP3.LUT R32, R32, 0xffff0000, RZ, 0xc0, !PT ;  /* 0xffff000020207812 */ /* 0x000fe200078ec0ff */
[-C--:B------:R-:W-:Y:S01]  /*8cc0*/  FMUL.FTZ R42, R42, R157.reuse ;  /* 0x0000009d2a2a7220 */ /* 0x080fe20000410000 */
[----:B------:R-:W-:Y:S01]  /*8cd0*/  LOP3.LUT R173, R173, 0xffff0000, RZ, 0xc0, !PT ;  /* 0xffff0000adad7812 */ /* 0x000fe200078ec0ff */
[----:B------:R-:W-:Y:S01]  /*8ce0*/  IMAD.U32 R43, R158, 0x10000, RZ ;  /* 0x000100009e2b7824 */ /* 0x000fe200078e00ff */
[----:B------:R-:W-:Y:S01]  /*8cf0*/  LOP3.LUT R12, R12, 0xffff0000, RZ, 0xc0, !PT ;  /* 0xffff00000c0c7812 */ /* 0x000fe200078ec0ff */
[C---:B------:R-:W-:Y:S01]  /*8d00*/  FFMA.FTZ R157, R41.reuse, R157, -R50 ;  /* 0x0000009d299d7223 */ /* 0x040fe20000010832 */
[----:B------:R-:W-:Y:S01]  /*8d10*/  LOP3.LUT R45, R158, 0xffff0000, RZ, 0xc0, !PT ;  /* 0xffff00009e2d7812 */ /* 0x000fe200078ec0ff */
[----:B------:R-:W-:Y:S01]  /*8d20*/  FFMA.FTZ R171, R41, R171, R42 ;  /* 0x000000ab29ab7223 */ /* 0x000fe2000001002a */
[CC--:B------:R-:W-:Y:S01]  /*8d30*/  FMUL.FTZ R47, R33.reuse, R44.reuse ;  /* 0x0000002c212f7220 */ /* 0x0c0fe20000410000 */
[----:B------:R-:W-:Y:S01]  /*8d40*/  FMUL.FTZ R41, R32, R173 ;  /* 0x000000ad20297220 */ /* 0x000fe20000410000 */
[-C--:B------:R-:W-:Y:S01]  /*8d50*/  FMUL.FTZ R33, R33, R43.reuse ;  /* 0x0000002b21217220 */ /* 0x080fe20000410000 */
[----:B------:R-:W-:Y:S01]  /*8d60*/  IMAD.U32 R13, R34, 0x10000, RZ ;  /* 0x00010000220d7824 */ /* 0x000fe200078e00ff */
[----:B------:R-:W-:Y:S01]  /*8d70*/  PRMT R156, R156, 0x5410, R53 ;  /* 0x000054109c9c7816 */ /* 0x000fe20000000035 */
[----:B------:R-:W-:Y:S01]  /*8d80*/  FFMA.FTZ R47, R40, R43, -R47 ;  /* 0x0000002b282f7223 */ /* 0x000fe2000001082f */
[-C--:B------:R-:W-:Y:S01]  /*8d90*/  FFMA.FTZ R42, R12, R45.reuse, -R41 ;  /* 0x0000002d0c2a7223 */ /* 0x080fe20000010829 */
[----:B------:R-:W-:Y:S01]  /*8da0*/  LOP3.LUT R34, R34, 0xffff0000, RZ, 0xc0, !PT ;  /* 0xffff000022227812 */ /* 0x000fe200078ec0ff */
[----:B------:R-:W-:Y:S01]  /*8db0*/  FFMA.FTZ R44, R40, R44, R33 ;  /* 0x0000002c282c7223 */ /* 0x000fe20000010021 */
[----:B------:R-:W-:Y:S01]  /*8dc0*/  FMUL.FTZ R43, R32, R45 ;  /* 0x0000002d202b7220 */ /* 0x000fe20000410000 */
[C---:B------:R-:W-:Y:S01]  /*8dd0*/  LOP3.LUT R41, R160.reuse, 0xffff0000, RZ, 0xc0, !PT ;  /* 0xffff0000a0297812 */ /* 0x040fe200078ec0ff */
[----:B------:R-:W-:Y:S01]  /*8de0*/  IMAD.U32 R40, R160, 0x10000, RZ ;  /* 0x00010000a0287824 */ /* 0x000fe200078e00ff */
[C---:B------:R-:W-:Y:S01]  /*8df0*/  LOP3.LUT R33, R156.reuse, 0xffff0000, RZ, 0xc0, !PT ;  /* 0xffff00009c217812 */ /* 0x040fe200078ec0ff */
[----:B------:R-:W-:Y:S01]  /*8e00*/  IMAD.U32 R32, R156, 0x10000, RZ ;  /* 0x000100009c207824 */ /* 0x000fe200078e00ff */
[----:B------:R-:W-:Y:S01]  /*8e10*/  LOP3.LUT R14, R14, 0xffff0000, RZ, 0xc0, !PT ;  /* 0xffff00000e0e7812 */ /* 0x000fe200078ec0ff */
[----:B------:R-:W-:Y:S01]  /*8e20*/  FFMA.FTZ R43, R12, R173, R43 ;  /* 0x000000ad0c2b7223 */ /* 0x000fe2000001002b */
[C---:B------:R-:W-:Y:S01]  /*8e30*/  FMUL.FTZ R12, R13.reuse, R40 ;  /* 0x000000280d0c7220 */ /* 0x040fe20000410000 */
[C---:B------:R-:W-:Y:S01]  /*8e40*/  FMUL.FTZ R45, R34.reuse, R41 ;  /* 0x00000029222d7220 */ /* 0x040fe20000410000 */
[-C--:B------:R-:W-:Y:S01]  /*8e50*/  FMUL.FTZ R13, R13, R32.reuse ;  /* 0x000000200d0d7220 */ /* 0x080fe20000410000 */
[-C--:B------:R-:W-:Y:S01]  /*8e60*/  FMUL.FTZ R34, R34, R33.reuse ;  /* 0x0000002122227220 */ /* 0x080fe20000410000 */
[C---:B------:R-:W-:Y:S01]  /*8e70*/  FFMA.FTZ R12, R11.reuse, R32, -R12 ;  /* 0x000000200b0c7223 */ /* 0x040fe2000001080c */
[C---:B------:R-:W-:Y:S01]  /*8e80*/  FFMA.FTZ R45, R14.reuse, R33, -R45 ;  /* 0x000000210e2d7223 */ /* 0x040fe2000001082d */
[----:B------:R-:W-:Y:S01]  /*8e90*/  FFMA.FTZ R13, R11, R40, R13 ;  /* 0x000000280b0d7223 */ /* 0x000fe2000001000d */
[----:B------:R-:W-:Y:S01]  /*8ea0*/  FFMA.FTZ R34, R14, R41, R34 ;  /* 0x000000290e227223 */ /* 0x000fe20000010022 */
[----:B------:R-:W-:-:S02]  /*8eb0*/  F2FP.BF16.F32.PACK_AB R15, R52, R15 ;  /* 0x0000000f340f723e */ /* 0x000fc400000010ff */
[----:B------:R-:W-:Y:S02]  /*8ec0*/  F2FP.BF16.F32.PACK_AB R46, R157, R46 ;  /* 0x0000002e9d2e723e */ /* 0x000fe400000010ff */
[----:B------:R-:W-:Y:S02]  /*8ed0*/  F2FP.BF16.F32.PACK_AB R14, R42, R47 ;  /* 0x0000002f2a0e723e */ /* 0x000fe400000010ff */
[----:B------:R-:W-:Y:S02]  /*8ee0*/  F2FP.BF16.F32.PACK_AB R45, R45, R12 ;  /* 0x0000000c2d2d723e */ /* 0x000fe400000010ff */
[----:B------:R-:W-:Y:S01]  /*8ef0*/  F2FP.BF16.F32.PACK_AB R34, R34, R13 ;  /* 0x0000000d2222723e */ /* 0x000fe200000010ff */
[----:B------:R-:W-:Y:S01]  /*8f00*/  IMAD.MOV.U32 R13, RZ, RZ, R15 ;  /* 0x000000ffff0d7224 */ /* 0x000fe200078e000f */
[----:B------:R-:W-:Y:S01]  /*8f10*/  F2FP.BF16.F32.PACK_AB R33, R54, R35 ;  /* 0x000000233621723e */ /* 0x000fe200000010ff */
[----:B------:R-:W-:Y:S01]  /*8f20*/  IMAD.MOV.U32 R15, RZ, RZ, R46 ;  /* 0x000000ffff0f7224 */ /* 0x000fe200078e002e */
[----:B------:R-:W-:Y:S01]  /*8f30*/  MOV R12, R14 ;  /* 0x0000000e000c7202 */ /* 0x000fe20000000f00 */
[----:B------:R-:W-:Y:S01]  /*8f40*/  IMAD.MOV.U32 R14, RZ, RZ, R45 ;  /* 0x000000ffff0e7224 */ /* 0x000fe200078e002d */
[----:B------:R-:W-:-:S02]  /*8f50*/  F2FP.BF16.F32.PACK_AB R35, R171, R48 ;  /* 0x00000030ab23723e */ /* 0x000fc400000010ff */
[----:B------:R-:W-:-:S07]  /*8f60*/  F2FP.BF16.F32.PACK_AB R32, R43, R44 ;  /* 0x0000002c2b20723e */ /* 0x000fce00000010ff */
.L_x_533:
[----:B------:R-:W-:Y:S05]  /*8f70*/  BSYNC B2 ;  /* 0x0000000000027941 */ /* 0x000fea0003800000 */
.L_x_532:
[----:B------:R-:W-:Y:S02]  /*8f80*/  ULDC.64 UR4, c[0x0][0x208] ;  /* 0x0000820000047ab9 */ /* 0x000fe40000000a00 */
[----:B--2---:R2:W-:Y:S04]  /*8f90*/  ST.E.128 desc[UR4][R38.64], R12 ;  /* 0x0000000c26007985 */ /* 0x0045e8000c101d04 */
[----:B----4-:R2:W-:Y:S02]  /*8fa0*/  @!P3 ST.E.128 desc[UR4][R36.64], R32 ;  /* 0x000000202400b985 */ /* 0x0105e4000c101d04 */
.L_x_527:
[----:B------:R-:W-:Y:S05]  /*8fb0*/  BSYNC B1 ;  /* 0x0000000000017941 */ /* 0x000fea0003800000 */
.L_x_526:
[----:B------:R-:W-:-:S03]  /*8fc0*/  UMOV UR4, 0xffffffff ;  /* 0xffffffff00047882 */ /* 0x000fc60000000000 */
[----:B------:R-:W-:Y:S05]  /*8fd0*/  BRA.DIV UR4, `(.L_x_534) ;  /* 0x000001ee04887947 */ /* 0x000fea000b800000 */
[----:B0-2---:R0:W2:Y:S04]  /*8fe0*/  SHFL.IDX PT, R37, R117, 0x2, 0x181f ;  /* 0x00581f0075257f89 */ /* 0x0050a800000e0000 */
[----:B------:R0:W0:Y:S02]  /*8ff0*/  SHFL.IDX PT, R36, R118, 0x2, 0x181f ;  /* 0x00581f0076247f89 */ /* 0x00002400000e0000 */
.L_x_830:
[----:B------:R-:W-:Y:S05]  /*9000*/  @P5 BRA `(.L_x_492) ;  /* 0x0000001800105947 */ /* 0x000fea0003800000 */
[----:B------:R-:W-:Y:S01]  /*9010*/  ISETP.NE.AND P3, PT, R3, RZ, PT ;  /* 0x000000ff0300720c */ /* 0x000fe20003f65270 */
[----:B------:R-:W-:-:S12]  /*9020*/  BSSY B1, `(.L_x_535) ;  /* 0x0000083000017945 */ /* 0x000fd80003800000 */
[----:B------:R-:W-:Y:S05]  /*9030*/  @!P3 BRA `(.L_x_536) ;  /* 0x000000080004b947 */ /* 0x000fea0003800000 */
[----:B----4-:R-:W4:Y:S01]  /*9040*/  LDL R14, [R1+0x54] ;  /* 0x00005400010e7983 */ /* 0x010f220000100800 */
[----:B------:R-:W-:Y:S01]  /*9050*/  SEL R11, R115, R137, !P2 ;  /* 0x00000089730b7207 */ /* 0x000fe20005000000 */
[C---:B------:R-:W-:Y:S01]  /*9060*/  VIADD R13, R219.reuse, 0x40 ;  /* 0x00000040db0d7836 */ /* 0x040fe20000000000 */
[----:B------:R-:W-:Y:S01]  /*9070*/  ISETP.GE.AND P4, PT, R16, R114, PT ;  /* 0x000000721000720c */ /* 0x000fe20003f86270 */
[----:B------:R-:W-:Y:S01]  /*9080*/  VIADD R15, R219, 0x40 ;  /* 0x00000040db0f7836 */ /* 0x000fe20000000000 */
[----:B------:R-:W-:Y:S01]  /*9090*/  SHF.R.S32.HI R12, RZ, 0x1f, R11 ;  /* 0x0000001fff0c7819 */ /* 0x000fe2000001140b */
[----:B------:R-:W-:Y:S01]  /*90a0*/  IMAD.SHL.U32 R13, R13, 0x40, RZ ;  /* 0x000000400d0d7824 */ /* 0x000fe200078e00ff */
[----:B0-----:R-:W-:Y:S01]  /*90b0*/  LEA R38, P3, R9, R36, 0x1 ;  /* 0x0000002409267211 */ /* 0x001fe200078608ff */
        /* <DEDUP_REMOVED lines=14> */
[----:B--2---:R-:W-:-:S11]  /*91a0*/  LEA.HI.X R39, R9, R37, R27, 0x1, P3 ;  /* 0x0000002509277211 */ /* 0x004fd600018f0c1b */
        /* <DEDUP_REMOVED lines=10> */
[----:B------:R-:W-:Y:S01]  /*9250*/  SHF.R.U64 R49, R76, 0x10, R77 ;  /* 0x000000104c317819 */ /* 0x000fe2000000124d */
[----:B----4-:R-:W-:Y:S01]  /*9260*/  IMAD.U32 R46, R33, 0x10000, RZ ;  /* 0x00010000212e7824 */ /* 0x010fe200078e00ff */
[----:B------:R-:W-:Y:S01]  /*9270*/  SHF.R.U64 R53, R68, 0x10, R69 ;  /* 0x0000001044357819 */ /* 0x000fe20000001245 */
[----:B--2---:R-:W-:Y:S01]  /*9280*/  IMAD.U32 R43, R13, 0x10000, RZ ;  /* 0x000100000d2b7824 */ /* 0x004fe200078e00ff */
[----:B------:R-:W-:Y:S01]  /*9290*/  SHF.R.U32.HI R76, RZ, 0x10, R77 ;  /* 0x00000010ff4c7819 */ /* 0x000fe2000001164d */
[----:B------:R-:W-:Y:S01]  /*92a0*/  IMAD.U32 R48, R35, 0x10000, RZ ;  /* 0x0001000023307824 */ /* 0x000fe200078e00ff */
[----:B------:R-:W-:Y:S01]  /*92b0*/  SHF.R.U32.HI R68, RZ, 0x10, R69 ;  /* 0x00000010ff447819 */ /* 0x000fe20000011645 */
[----:B------:R-:W-:Y:S01]  /*92c0*/  IMAD.U32 R45, R32, 0x10000, RZ ;  /* 0x00010000202d7824 */ /* 0x000fe200078e00ff */
[----:B------:R-:W-:Y:S01]  /*92d0*/  SHF.R.U64 R50, R70, 0x10, R71 ;  /* 0x0000001046327819 */ /* 0x000fe20000001247 */
[----:B------:R-:W-:Y:S01]  /*92e0*/  IMAD.U32 R42, R12, 0x10000, RZ ;  /* 0x000100000c2a7824 */ /* 0x000fe200078e00ff */
[----:B------:R-:W-:-:S02]  /*92f0*/  PRMT R155, R155, 0x5410, R76 ;  /* 0x000054109b9b7816 */ /* 0x000fc4000000004c */
[----:B------:R-:W-:Y:S02]  /*9300*/  PRMT R151, R151, 0x5410, R68 ;  /* 0x0000541097977816 */ /* 0x000fe40000000044 */
[----:B------:R-:W-:Y:S01]  /*9310*/  PRMT R149, R149, 0x5410, R50 ;  /* 0x0000541095957816 */ /* 0x000fe20000000032 */
[----:B------:R-:W-:Y:S01]  /*9320*/  IMAD.U32 R50, R155, 0x10000, RZ ;  /* 0x000100009b327824 */ /* 0x000fe200078e00ff */
[----:B------:R-:W-:Y:S02]  /*9330*/  SHF.R.U64 R51, R78, 0x10, R79 ;  /* 0x000000104e337819 */ /* 0x000fe4000000124f */
[----:B------:R-:W-:Y:S01]  /*9340*/  PRMT R154, R154, 0x5410, R49 ;  /* 0x000054109a9a7816 */ /* 0x000fe20000000031 */
[----:B------:R-:W-:Y:S01]  /*9350*/  IMAD.U32 R49, R151, 0x10000, RZ ;  /* 0x0001000097317824 */ /* 0x000fe200078e00ff */
[----:B------:R-:W-:Y:S01]  /*9360*/  SHF.R.U32.HI R71, RZ, 0x10, R71 ;  /* 0x00000010ff477819 */ /* 0x000fe20000011647 */
[CC--:B------:R-:W-:Y:S01]  /*9370*/  FMUL.FTZ R52, R46.reuse, R50.reuse ;  /* 0x000000322e347220 */ /* 0x0c0fe20000410000 */
[----:B------:R-:W-:Y:S01]  /*9380*/  SHF.R.U32.HI R78, RZ, 0x10, R79 ;  /* 0x00000010ff4e7819 */ /* 0x000fe2000001164f */
[-C--:B------:R-:W-:Y:S01]  /*9390*/  FMUL.FTZ R54, R46, R49.reuse ;  /* 0x000000312e367220 */ /* 0x080fe20000410000 */
[----:B------:R-:W-:Y:S01]  /*93a0*/  LOP3.LUT R47, R33, 0xffff0000, RZ, 0xc0, !PT ;  /* 0xffff0000212f7812 */ /* 0x000fe200078ec0ff */
[----:B------:R-:W-:Y:S01]  /*93b0*/  FFMA.FTZ R52, R43, R49, -R52 ;  /* 0x000000312b347223 */ /* 0x000fe20000010834 */
[----:B------:R-:W-:Y:S01]  /*93c0*/  LOP3.LUT R155, R155, 0xffff0000, RZ, 0xc0, !PT ;  /* 0xffff00009b9b7812 */ /* 0x000fe200078ec0ff */
[----:B------:R-:W-:Y:S01]  /*93d0*/  FFMA.FTZ R54, R43, R50, R54 ;  /* 0x000000322b367223 */ /* 0x000fe20000010036 */
[----:B------:R-:W-:Y:S01]  /*93e0*/  PRMT R148, R148, 0x5410, R71 ;  /* 0x0000541094947816 */ /* 0x000fe20000000047 */
[----:B------:R-:W-:Y:S01]  /*93f0*/  IMAD.U32 R33, R15, 0x10000, RZ ;  /* 0x000100000f217824 */ /* 0x000fe200078e00ff */
[----:B------:R-:W-:Y:S01]  /*9400*/  PRMT R153, R153, 0x5410, R78 ;  /* 0x0000541099997816 */ /* 0x000fe2000000004e */
[----:B------:R-:W-:Y:S01]  /*9410*/  FMUL.FTZ R49, R47, R155 ;  /* 0x0000009b2f317220 */ /* 0x000fe20000410000 */
[----:B------:R-:W-:Y:S01]  /*9420*/  LOP3.LUT R151, R151, 0xffff0000, RZ, 0xc0, !PT ;  /* 0xffff000097977812 */ /* 0x000fe200078ec0ff */
[----:B------:R-:W-:Y:S01]  /*9430*/  IMAD.U32 R43, R148, 0x10000, RZ ;  /* 0x00010000942b7824 */ /* 0x000fe200078e00ff */
[----:B------:R-:W-:Y:S01]  /*9440*/  LOP3.LUT R44, R13, 0xffff0000, RZ, 0xc0, !PT ;  /* 0xffff00000d2c7812 */ /* 0x000fe200078ec0ff */
[----:B------:R-:W-:Y:S01]  /*9450*/  IMAD.U32 R46, R153, 0x10000, RZ ;  /* 0x00010000992e7824 */ /* 0x000fe200078e00ff */
[----:B------:R-:W-:Y:S01]  /*9460*/  LOP3.LUT R35, R35, 0xffff0000, RZ, 0xc0, !PT ;  /* 0xffff000023237812 */ /* 0x000fe200078ec0ff */
[-C--:B------:R-:W-:Y:S01]  /*9470*/  FMUL.FTZ R47, R47, R151.reuse ;  /* 0x000000972f2f7220 */ /* 0x080fe20000410000 */
[----:B------:R-:W-:Y:S01]  /*9480*/  LOP3.LUT R50, R153, 0xffff0000, RZ, 0xc0, !PT ;  /* 0xffff000099327812 */ /* 0x000fe200078ec0ff */
[----:B------:R-:W-:Y:S01]  /*9490*/  FFMA.FTZ R151, R44, R151, -R49 ;  /* 0x000000972c977223 */ /* 0x000fe20000010831 */
[----:B------:R-:W-:Y:S01]  /*94a0*/  PRMT R150, R150, 0x5410, R53 ;  /* 0x0000541096967816 */ /* 0x000fe20000000035 */
[CC--:B------:R-:W-:Y:S01]  /*94b0*/  FMUL.FTZ R56, R48.reuse, R46.reuse ;  /* 0x0000002e30387220 */ /* 0x0c0fe20000410000 */
[----:B------:R-:W-:Y:S01]  /*94c0*/  FMUL.FTZ R49, R48, R43 ;  /* 0x0000002b30317220 */ /* 0x000fe20000410000 */
[----:B------:R-:W-:Y:S01]  /*94d0*/  LOP3.LUT R148, R148, 0xffff0000, RZ, 0xc0, !PT ;  /* 0xffff000094947812 */ /* 0x000fe200078ec0ff */
[----:B------:R-:W-:Y:S01]  /*94e0*/  FFMA.FTZ R155, R44, R155, R47 ;  /* 0x0000009b2c9b7223 */ /* 0x000fe2000001002f */
[----:B------:R-:W-:Y:S01]  /*94f0*/  LOP3.LUT R15, R15, 0xffff0000, RZ, 0xc0, !PT ;  /* 0xffff00000f0f7812 */ /* 0x000fe200078ec0ff */
[C---:B------:R-:W-:Y:S01]  /*9500*/  FFMA.FTZ R56, R33.reuse, R43, -R56 ;  /* 0x0000002b21387223 */ /* 0x040fe20000010838 */
[----:B------:R-:W-:Y:S01]  /*9510*/  FFMA.FTZ R48, R33, R46, R49 ;  /* 0x0000002e21307223 */ /* 0x000fe20000010031 */
[----:B------:R-:W-:Y:S01]  /*9520*/  FMUL.FTZ R44, R35, R50 ;  /* 0x00000032232c7220 */ /* 0x000fe20000410000 */
[----:B------:R-:W-:Y:S01]  /*9530*/  IMAD.U32 R33, R150, 0x10000, RZ ;  /* 0x0001000096217824 */ /* 0x000fe200078e00ff */
[----:B------:R-:W-:Y:S01]  /*9540*/  LOP3.LUT R32, R32, 0xffff0000, RZ, 0xc0, !PT ;  /* 0xffff000020207812 */ /* 0x000fe200078ec0ff */
[----:B------:R-:W-:-:S02]  /*9550*/  IMAD.U32 R43, R154, 0x10000, RZ ;  /* 0x000100009a2b7824 */ /* 0x000fc400078e00ff */
[-C--:B------:R-:W-:Y:S01]  /*9560*/  FMUL.FTZ R46, R35, R148.reuse ;  /* 0x00000094232e7220 */ /* 0x080fe20000410000 */
[----:B------:R-:W-:Y:S01]  /*9570*/  LOP3.LUT R47, R154, 0xffff0000, RZ, 0xc0, !PT ;  /* 0xffff00009a2f7812 */ /* 0x000fe200078ec0ff */
[----:B------:R-:W-:Y:S01]  /*9580*/  IMAD.U32 R13, R34, 0x10000, RZ ;  /* 0x00010000220d7824 */ /* 0x000fe200078e00ff */
[----:B------:R-:W-:Y:S01]  /*9590*/  PRMT R152, R152, 0x5410, R51 ;  /* 0x0000541098987816 */ /* 0x000fe20000000033 */
[----:B------:R-:W-:Y:S01]  /*95a0*/  FFMA.FTZ R51, R15, R148, -R44 ;  /* 0x000000940f337223 */ /* 0x000fe2000001082c */
[C---:B------:R-:W-:Y:S01]  /*95b0*/  FMUL.FTZ R49, R45.reuse, R43 ;  /* 0x0000002b2d317220 */ /* 0x040fe20000410000 */
[----:B------:R-:W-:Y:S01]  /*95c0*/  FMUL.FTZ R44, R45, R33 ;  /* 0x000000212d2c7220 */ /* 0x000fe20000410000 */
[----:B------:R-:W-:Y:S01]  /*95d0*/  LOP3.LUT R12, R12, 0xffff0000, RZ, 0xc0, !PT ;  /* 0xffff00000c0c7812 */ /* 0x000fe200078ec0ff */
[----:B------:R-:W-:Y:S01]  /*95e0*/  FFMA.FTZ R45, R15, R50, R46 ;  /* 0x000000320f2d7223 */ /* 0x000fe2000001002e */
[----:B------:R-:W-:Y:S01]  /*95f0*/  LOP3.LUT R35, R150, 0xffff0000, RZ, 0xc0, !PT ;  /* 0xffff000096237812 */ /* 0x000fe200078ec0ff */
[----:B------:R-:W-:Y:S01]  /*9600*/  FMUL.FTZ R15, R32, R47 ;  /* 0x0000002f200f7220 */ /* 0x000fe20000410000 */
[----:B------:R-:W-:Y:S01]  /*9610*/  FFMA.FTZ R49, R42, R33, -R49 ;  /* 0x000000212a317223 */ /* 0x000fe20000010831 */
[----:B------:R-:W-:Y:S01]  /*9620*/  LOP3.LUT R34, R34, 0xffff0000, RZ, 0xc0, !PT ;  /* 0xffff000022227812 */ /* 0x000fe200078ec0ff */
[----:B------:R-:W-:Y:S01]  /*9630*/  FFMA.FTZ R44, R42, R43, R44 ;  /* 0x0000002b2a2c7223 */ /* 0x000fe2000001002c */
[-C--:B------:R-:W-:Y:S01]  /*9640*/  FMUL.FTZ R33, R32, R35.reuse ;  /* 0x0000002320217220 */ /* 0x080fe20000410000 */
[----:B------:R-:W-:Y:S01]  /*9650*/  FFMA.FTZ R46, R12, R35, -R15 ;  /* 0x000000230c2e7223 */ /* 0x000fe2000001080f */
[C---:B------:R-:W-:Y:S01]  /*9660*/  IMAD.U32 R32, R149.reuse, 0x10000, RZ ;  /* 0x0001000095207824 */ /* 0x040fe200078e00ff */
[C---:B------:R-:W-:Y:S01]  /*9670*/  LOP3.LUT R15, R152.reuse, 0xffff0000, RZ, 0xc0, !PT ;  /* 0xffff0000980f7812 */ /* 0x040fe200078ec0ff */
[----:B------:R-:W-:Y:S01]  /*9680*/  IMAD.U32 R42, R152, 0x10000, RZ ;  /* 0x00010000982a7824 */ /* 0x000fe200078e00ff */
[----:B------:R-:W-:Y:S01]  /*9690*/  LOP3.LUT R149, R149, 0xffff0000, RZ, 0xc0, !PT ;  /* 0xffff000095957812 */ /* 0x000fe200078ec0ff */
[----:B------:R-:W-:Y:S01]  /*96a0*/  FFMA.FTZ R33, R12, R47, R33 ;  /* 0x0000002f0c217223 */ /* 0x000fe20000010021 */
[C---:B0-----:R-:W-:Y:S01]  /*96b0*/  SHF.L.U32 R11, R14.reuse, 0x10, RZ ;  /* 0x000000100e0b7819 */ /* 0x041fe200000006ff */
[C---:B------:R-:W-:Y:S01]  /*96c0*/  FMUL.FTZ R12, R13.reuse, R42 ;  /* 0x0000002a0d0c7220 */ /* 0x040fe20000410000 */
[----:B------:R-:W-:Y:S01]  /*96d0*/  LOP3.LUT R14, R14, 0xffff0000, RZ, 0xc0, !PT ;  /* 0xffff00000e0e7812 */ /* 0x000fe200078ec0ff */
        /* <DEDUP_REMOVED lines=19> */
.L_x_538:
[----:B------:R-:W-:Y:S05]  /*9810*/  BSYNC B2 ;  /* 0x0000000000027941 */ /* 0x000fea0003800000 */
.L_x_537:
[----:B------:R-:W-:Y:S02]  /*9820*/  ULDC.64 UR4, c[0x0][0x208] ;  /* 0x0000820000047ab9 */ /* 0x000fe40000000a00 */
[----:B--2---:R2:W-:Y:S04]  /*9830*/  ST.E.128 desc[UR4][R38.64], R12 ;  /* 0x0000000c26007985 */ /* 0x0045e8000c101d04 */
[----:B----4-:R2:W-:Y:S02]  /*9840*/  @!P5 ST.E.128 desc[UR4][R40.64], R32 ;  /* 0x000000202800d985 */ /* 0x0105e4000c101d04 */
.L_x_536:
[----:B------:R-:W-:Y:S05]  /*9850*/  BSYNC B1 ;  /* 0x0000000000017941 */ /* 0x000fea0003800000 */
.L_x_535:
[----:B------:R-:W-:-:S13]  /*9860*/  ISETP.NE.AND P3, PT, R21, RZ, PT ;  /* 0x000000ff1500720c */ /* 0x000fda0003f65270 */
[----:B------:R-:W-:Y:S05]  /*9870*/  @!P3 BRA `(.L_x_492) ;  /* 0x0000000c00f4b947 */ /* 0x000fea0003800000 */
[----:B--2-4-:R-:W2:Y:S01]  /*9880*/  LDL R15, [R1+0x54] ;  /* 0x00005400010f7983 */ /* 0x014ea20000100800 */
[----:B------:R-:W-:Y:S01]  /*9890*/  SEL R137, R115, R137, !P1 ;  /* 0x0000008973897207 */ /* 0x000fe20004800000 */
[----:B------:R-:W-:Y:S01]  /*98a0*/  VIADD R14, R219, 0x40 ;  /* 0x00000040db0e7836 */ /* 0x000fe20000000000 */
[----:B------:R-:W-:Y:S01]  /*98b0*/  ISETP.GE.AND P4, PT, R213, R114, PT ;  /* 0x00000072d500720c */ /* 0x000fe20003f86270 */
[----:B------:R-:W-:Y:S01]  /*98c0*/  VIADD R32, R219, 0x40 ;  /* 0x00000040db207836 */ /* 0x000fe20000000000 */
[----:B------:R-:W-:Y:S01]  /*98d0*/  SHF.R.S32.HI R12, RZ, 0x1f, R137 ;  /* 0x0000001fff0c7819 */ /* 0x000fe20000011489 */
[----:B------:R-:W-:Y:S01]  /*98e0*/  BSSY B1, `(.L_x_539) ;  /* 0x0000074000017945 */ /* 0x000fe20003800000 */
[----:B------:R-:W-:Y:S01]  /*98f0*/  SHF.L.U32 R14, R14, 0x6, RZ ;  /* 0x000000060e0e7819 */ /* 0x000fe200000006ff */
[----:B------:R-:W-:Y:S01]  /*9900*/  IMAD.SHL.U32 R32, R32, 0x40, RZ ;  /* 0x0000004020207824 */ /* 0x000fe200078e00ff */
[----:B------:R-:W-:Y:S02]  /*9910*/  LEA.HI R137, R12, R137, RZ, 0x4 ;  /* 0x000000890c897211 */ /* 0x000fe400078f20ff */
[----:B------:R-:W-:-:S02]  /*9920*/  LOP3.LUT R14, R14, 0x1c0, RZ, 0xc0, !PT ;  /* 0x000001c00e0e7812 */ /* 0x000fc400078ec0ff */
[----:B------:R-:W-:Y:S02]  /*9930*/  LEA.HI.SX32 R137, R137, R10, 0x1c ;  /* 0x0000000a89897211 */ /* 0x000fe400078fe2ff */
[----:B------:R-:W-:Y:S02]  /*9940*/  LOP3.LUT R32, R32, 0x1c0, RZ, 0xc0, !PT ;  /* 0x000001c020207812 */ /* 0x000fe400078ec0ff */
[----:B------:R-:W-:Y:S01]  /*9950*/  SHF.R.S32.HI R12, RZ, 0x1f, R137 ;  /* 0x0000001fff0c7819 */ /* 0x000fe20000011489 */
[----:B0-----:R-:W-:Y:S01]  /*9960*/  IMAD.SHL.U32 R11, R137, 0x8, RZ ;  /* 0x00000008890b7824 */ /* 0x001fe200078e00ff */
[----:B------:R-:W-:Y:S02]  /*9970*/  SHF.R.U32.HI R14, RZ, 0x3, R14 ;  /* 0x00000003ff0e7819 */ /* 0x000fe4000001160e */
[----:B------:R-:W-:Y:S02]  /*9980*/  LEA.HI R12, R12, R137, RZ, 0x3 ;  /* 0x000000890c0c7211 */ /* 0x000fe400078f18ff */
[----:B------:R-:W-:-:S02]  /*9990*/  LEA R38, P3, R20, R36, 0x1 ;  /* 0x0000002414267211 */ /* 0x000fc400078608ff */
[----:B------:R-:W-:Y:S02]  /*99a0*/  SHF.R.S32.HI R13, RZ, 0x3, R12 ;  /* 0x00000003ff0d7819 */ /* 0x000fe4000001140c */
[----:B------:R-:W-:Y:S02]  /*99b0*/  LOP3.LUT R12, R32, 0x38, R11, 0xf8, !PT ;  /* 0x00000038200c7812 */ /* 0x000fe400078ef80b */
[----:B------:R-:W-:Y:S02]  /*99c0*/  LEA.HI.X R39, R20, R37, R28, 0x1, P3 ;  /* 0x0000002514277211 */ /* 0x000fe400018f0c1c */
[----:B------:R-:W-:Y:S01]  /*99d0*/  LOP3.LUT R12, R12, R14, RZ, 0x3c, !PT ;  /* 0x0000000e0c0c7212 */ /* 0x000fe200078e3cff */
[----:B--2---:R-:W-:-:S04]  /*99e0*/  IMAD R13, R13, 0x1400, R15 ;  /* 0x000014000d0d7824 */ /* 0x004fc800078e020f */
[----:B------:R-:W-:Y:S02]  /*99f0*/  IMAD.IADD R15, R13, 0x1, R12 ;  /* 0x000000010d0f7824 */ /* 0x000fe400078e020c */
[C---:B------:R-:W-:Y:S02]  /*9a00*/  IMAD R13, R212.reuse, 0x5000, R129 ;  /* 0x00005000d40d7824 */ /* 0x040fe400078e0281 */
[----:B------:R-:W-:Y:S02]  /*9a10*/  IMAD R15, R212, 0x5000, R15 ;  /* 0x00005000d40f7824 */ /* 0x000fe400078e020f */
[--C-:B------:R-:W-:Y:S02]  /*9a20*/  IMAD R13, R13, 0x2, R22.reuse ;  /* 0x000000020d0d7824 */ /* 0x100fe400078e0216 */
[----:B------:R-:W-:-:S04]  /*9a30*/  IMAD R32, R15, 0x2, R22 ;  /* 0x000000020f207824 */ /* 0x000fc800078e0216 */
[----:B------:R-:W0:Y:S04]  /*9a40*/  LDS.128 R12, [R13+0x24400] ;  /* 0x024400000d0c7984 */ /* 0x000e280000000c00 */
[----:B------:R-:W2:Y:S01]  /*9a50*/  LDS.128 R32, [R32+0x24400] ;  /* 0x0244000020207984 */ /* 0x000ea20000000c00 */
[----:B------:R-:W-:Y:S05]  /*9a60*/  @P4 BRA `(.L_x_540) ;  /* 0x00000004006c4947 */ /* 0x000fea0003800000 */
[----:B------:R-:W-:Y:S01]  /*9a70*/  SHF.R.U64 R49, R72, 0x10, R73 ;  /* 0x0000001048317819 */ /* 0x000fe20000001249 */
[----:B--2---:R-:W-:Y:S01]  /*9a80*/  IMAD.U32 R44, R33, 0x10000, RZ ;  /* 0x00010000212c7824 */ /* 0x004fe200078e00ff */
[----:B------:R-:W-:Y:S01]  /*9a90*/  SHF.R.U64 R51, R64, 0x10, R65 ;  /* 0x0000001040337819 */ /* 0x000fe20000001241 */
[----:B0-----:R-:W-:Y:S01]  /*9aa0*/  IMAD.U32 R40, R13, 0x10000, RZ ;  /* 0x000100000d287824 */ /* 0x001fe200078e00ff */
[----:B------:R-:W-:Y:S01]  /*9ab0*/  SHF.R.U32.HI R72, RZ, 0x10, R73 ;  /* 0x00000010ff487819 */ /* 0x000fe20000011649 */
[----:B------:R-:W-:Y:S01]  /*9ac0*/  IMAD.U32 R46, R35, 0x10000, RZ ;  /* 0x00010000232e7824 */ /* 0x000fe200078e00ff */
[----:B------:R-:W-:Y:S01]  /*9ad0*/  SHF.R.U32.HI R64, RZ, 0x10, R65 ;  /* 0x00000010ff407819 */ /* 0x000fe20000011641 */
[----:B------:R-:W-:Y:S01]  /*9ae0*/  IMAD.U32 R42, R32, 0x10000, RZ ;  /* 0x00010000202a7824 */ /* 0x000fe200078e00ff */
[----:B------:R-:W-:Y:S02]  /*9af0*/  PRMT R147, R147, 0x5410, R72 ;  /* 0x0000541093937816 */ /* 0x000fe40000000048 */
[----:B------:R-:W-:-:S02]  /*9b00*/  PRMT R143, R143, 0x5410, R64 ;  /* 0x000054108f8f7816 */ /* 0x000fc40000000040 */
[----:B------:R-:W-:Y:S02]  /*9b10*/  SHF.R.U64 R48, R66, 0x10, R67 ;  /* 0x0000001042307819 */ /* 0x000fe40000001243 */
[----:B------:R-:W-:Y:S02]  /*9b20*/  SHF.R.U64 R53, R74, 0x10, R75 ;  /* 0x000000104a357819 */ /* 0x000fe4000000124b */
[----:B------:R-:W-:Y:S01]  /*9b30*/  PRMT R142, R142, 0x5410, R51 ;  /* 0x000054108e8e7816 */ /* 0x000fe20000000033 */
[----:B------:R-:W-:Y:S01]  /*9b40*/  IMAD.U32 R51, R147, 0x10000, RZ ;  /* 0x0001000093337824 */ /* 0x000fe200078e00ff */
[----:B------:R-:W-:Y:S02]  /*9b50*/  SHF.R.U32.HI R74, RZ, 0x10, R75 ;  /* 0x00000010ff4a7819 */ /* 0x000fe4000001164b */
[----:B------:R-:W-:Y:S01]  /*9b60*/  PRMT R146, R146, 0x5410, R49 ;  /* 0x0000541092927816 */ /* 0x000fe20000000031 */
[----:B------:R-:W-:Y:S01]  /*9b70*/  IMAD.U32 R49, R143, 0x10000, RZ ;  /* 0x000100008f317824 */ /* 0x000fe200078e00ff */
[----:B------:R-:W-:-:S02]  /*9b80*/  SHF.R.U32.HI R66, RZ, 0x10, R67 ;  /* 0x00000010ff427819 */ /* 0x000fc40000011643 */
[----:B------:R-:W-:Y:S01]  /*9b90*/  PRMT R139, R139, 0x5410, R48 ;  /* 0x000054108b8b7816 */ /* 0x000fe20000000030 */
[----:B------:R-:W-:Y:S01]  /*9ba0*/  FMUL.FTZ R55, R44, R49 ;  /* 0x000000312c377220 */ /* 0x000fe20000410000 */
[----:B------:R-:W-:Y:S02]  /*9bb0*/  LOP3.LUT R45, R33, 0xffff0000, RZ, 0xc0, !PT ;  /* 0xffff0000212d7812 */ /* 0x000fe400078ec0ff */
[----:B------:R-:W-:Y:S01]  /*9bc0*/  LOP3.LUT R48, R147, 0xffff0000, RZ, 0xc0, !PT ;  /* 0xffff000093307812 */ /* 0x000fe200078ec0ff */
[-C--:B------:R-:W-:Y:S01]  /*9bd0*/  FFMA.FTZ R55, R40, R51.reuse, R55 ;  /* 0x0000003328377223 */ /* 0x080fe20000010037 */
[----:B------:R-:W-:Y:S01]  /*9be0*/  PRMT R144, R144, 0x5410, R53 ;  /* 0x0000541090907816 */ /* 0x000fe20000000035 */
[----:B------:R-:W-:Y:S01]  /*9bf0*/  FMUL.FTZ R53, R44, R51 ;  /* 0x000000332c357220 */ /* 0x000fe20000410000 */
[----:B------:R-:W-:Y:S01]  /*9c00*/  PRMT R145, R145, 0x5410, R74 ;  /* 0x0000541091917816 */ /* 0x000fe2000000004a */
[----:B------:R-:W-:Y:S01]  /*9c10*/  FMUL.FTZ R52, R45, R48 ;  /* 0x000000302d347220 */ /* 0x000fe20000410000 */
[----:B------:R-:W-:Y:S01]  /*9c20*/  PRMT R141, R141, 0x5410, R66 ;  /* 0x000054108d8d7816 */ /* 0x000fe20000000042 */
[----:B------:R-:W-:Y:S01]  /*9c30*/  FFMA.FTZ R50, R40, R49, -R53 ;  /* 0x0000003128327223 */ /* 0x000fe20000010835 */
[----:B------:R-:W-:Y:S01]  /*9c40*/  LOP3.LUT R41, R13, 0xffff0000, RZ, 0xc0, !PT ;  /* 0xffff00000d297812 */ /* 0x000fe200078ec0ff */
[----:B------:R-:W-:Y:S01]  /*9c50*/  IMAD.U32 R53, R145, 0x10000, RZ ;  /* 0x0001000091357824 */ /* 0x000fe200078e00ff */
[----:B------:R-:W-:Y:S01]  /*9c60*/  LOP3.LUT R44, R143, 0xffff0000, RZ, 0xc0, !PT ;  /* 0xffff00008f2c7812 */ /* 0x000fe200078ec0ff */
[----:B------:R-:W-:Y:S01]  /*9c70*/  IMAD.U32 R13, R12, 0x10000, RZ ;  /* 0x000100000c0d7824 */ /* 0x000fe200078e00ff */
[----:B------:R-:W-:-:S02]  /*9c80*/  SHF.L.U32 R49, R141, 0x10, RZ ;  /* 0x000000108d317819 */ /* 0x000fc400000006ff */
[----:B------:R-:W-:Y:S01]  /*9c90*/  LOP3.LUT R47, R35, 0xffff0000, RZ, 0xc0, !PT ;  /* 0xffff0000232f7812 */ /* 0x000fe200078ec0ff */
[-C--:B------:R-:W-:Y:S01]  /*9ca0*/  FMUL.FTZ R40, R45, R44.reuse ;  /* 0x0000002c2d287220 */ /* 0x080fe20000410000 */
[----:B------:R-:W-:Y:S01]  /*9cb0*/  FFMA.FTZ R51, R41, R44, -R52 ;  /* 0x0000002c29337223 */ /* 0x000fe20000010834 */
[----:B------:R-:W-:Y:S01]  /*9cc0*/  LOP3.LUT R44, R145, 0xffff0000, RZ, 0xc0, !PT ;  /* 0xffff0000912c7812 */ /* 0x000fe200078ec0ff */
[----:B------:R-:W-:Y:S01]  /*9cd0*/  FMUL.FTZ R45, R46, R53 ;  /* 0x000000352e2d7220 */ /* 0x000fe20000410000 */
[----:B------:R-:W-:Y:S01]  /*9ce0*/  LOP3.LUT R43, R32, 0xffff0000, RZ, 0xc0, !PT ;  /* 0xffff0000202b7812 */ /* 0x000fe200078ec0ff */
[----:B------:R-:W-:Y:S02]  /*9cf0*/  IMAD.U32 R32, R15, 0x10000, RZ ;  /* 0x000100000f207824 */ /* 0x000fe400078e00ff */
[-C--:B------:R-:W-:Y:S01]  /*9d00*/  FMUL.FTZ R46, R46, R49.reuse ;  /* 0x000000312e2e7220 */ /* 0x080fe20000410000 */
[----:B------:R-:W-:Y:S01]  /*9d10*/  FFMA.FTZ R48, R41, R48, R40 ;  /* 0x0000003029307223 */ /* 0x000fe20000010028 */
[----:B------:R-:W-:Y:S01]  /*9d20*/  LOP3.LUT R33, R15, 0xffff0000, RZ, 0xc0, !PT ;  /* 0xffff00000f217812 */ /* 0x000fe200078ec0ff */
[----:B------:R-:W-:Y:S01]  /*9d30*/  FMUL.FTZ R52, R47, R44 ;  /* 0x0000002c2f347220 */ /* 0x000fe20000410000 */
[----:B------:R-:W-:Y:S01]  /*9d40*/  LOP3.LUT R40, R141, 0xffff0000, RZ, 0xc0, !PT ;  /* 0xffff00008d287812 */ /* 0x000fe200078ec0ff */
[C---:B------:R-:W-:Y:S01]  /*9d50*/  FFMA.FTZ R49, R32.reuse, R49, -R45 ;  /* 0x0000003120317223 */ /* 0x040fe2000001082d */
[----:B------:R-:W-:Y:S01]  /*9d60*/  FFMA.FTZ R46, R32, R53, R46 ;  /* 0x00000035202e7223 */ /* 0x000fe2000001002e */
[C---:B------:R-:W-:Y:S01]  /*9d70*/  IMAD.U32 R41, R146.reuse, 0x10000, RZ ;  /* 0x0001000092297824 */ /* 0x040fe200078e00ff */
[----:B------:R-:W-:Y:S01]  /*9d80*/  LOP3.LUT R146, R146, 0xffff0000, RZ, 0xc0, !PT ;  /* 0xffff000092927812 */ /* 0x000fe200078ec0ff */
[----:B------:R-:W-:-:S02]  /*9d90*/  IMAD.U32 R32, R142, 0x10000, RZ ;  /* 0x000100008e207824 */ /* 0x000fc400078e00ff */
[-C--:B------:R-:W-:Y:S01]  /*9da0*/  FMUL.FTZ R54, R47, R40.reuse ;  /* 0x000000282f367220 */ /* 0x080fe20000410000 */
[C---:B------:R-:W-:Y:S01]  /*9db0*/  FFMA.FTZ R52, R33.reuse, R40, -R52 ;  /* 0x0000002821347223 */ /* 0x040fe20000010834 */
[-C--:B------:R-:W-:Y:S01]  /*9dc0*/  FMUL.FTZ R40, R42, R41.reuse ;  /* 0x000000292a287220 */ /* 0x080fe20000410000 */
[----:B------:R-:W-:Y:S01]  /*9dd0*/  LOP3.LUT R142, R142, 0xffff0000, RZ, 0xc0, !PT ;  /* 0xffff00008e8e7812 */ /* 0x000fe200078ec0ff */
[----:B------:R-:W-:Y:S01]  /*9de0*/  FMUL.FTZ R42, R42, R32 ;  /* 0x000000202a2a7220 */ /* 0x000fe20000410000 */
[----:B------:R-:W-:Y:S01]  /*9df0*/  FFMA.FTZ R47, R33, R44, R54 ;  /* 0x0000002c212f7223 */ /* 0x000fe20000010036 */
[----:B------:R-:W-:Y:S01]  /*9e00*/  LOP3.LUT R12, R12, 0xffff0000, RZ, 0xc0, !PT ;  /* 0xffff00000c0c7812 */ /* 0x000fe200078ec0ff */
[C---:B------:R-:W-:Y:S02]  /*9e10*/  IMAD.U32 R35, R34.reuse, 0x10000, RZ ;  /* 0x0001000022237824 */ /* 0x040fe400078e00ff */
[----:B------:R-:W-:Y:S01]  /*9e20*/  FMUL.FTZ R45, R43, R146 ;  /* 0x000000922b2d7220 */ /* 0x000fe20000410000 */
[C---:B------:R-:W-:Y:S01]  /*9e30*/  FFMA.FTZ R33, R13.reuse, R32, -R40 ;  /* 0x000000200d217223 */ /* 0x040fe20000010828 */
[----:B------:R-:W-:Y:S01]  /*9e40*/  FFMA.FTZ R42, R13, R41, R42 ;  /* 0x000000290d2a7223 */ /* 0x000fe2000001002a */
[----:B------:R-:W-:Y:S01]  /*9e50*/  LOP3.LUT R34, R34, 0xffff0000, RZ, 0xc0, !PT ;  /* 0xffff000022227812 */ /* 0x000fe200078ec0ff */
[----:B------:R-:W-:Y:S01]  /*9e60*/  FMUL.FTZ R43, R43, R142 ;  /* 0x0000008e2b2b7220 */ /* 0x000fe20000410000 */
[C---:B------:R-:W-:Y:S01]  /*9e70*/  IMAD.U32 R32, R139.reuse, 0x10000, RZ ;  /* 0x000100008b207824 */ /* 0x040fe200078e00ff */
[C---:B------:R-:W-:Y:S01]  /*9e80*/  LOP3.LUT R13, R144.reuse, 0xffff0000, RZ, 0xc0, !PT ;  /* 0xffff0000900d7812 */ /* 0x040fe200078ec0ff */
[----:B------:R-:W-:Y:S01]  /*9e90*/  IMAD.U32 R40, R144, 0x10000, RZ ;  /* 0x0001000090287824 */ /* 0x000fe200078e00ff */
[----:B------:R-:W-:Y:S01]  /*9ea0*/  LOP3.LUT R139, R139, 0xffff0000, RZ, 0xc0, !PT ;  /* 0xffff00008b8b7812 */ /* 0x000fe200078ec0ff */
[----:B------:R-:W-:-:S02]  /*9eb0*/  IMAD.U32 R15, R14, 0x10000, RZ ;  /* 0x000100000e0f7824 */ /* 0x000fc400078e00ff */
[C---:B------:R-:W-:Y:S01]  /*9ec0*/  FFMA.FTZ R142, R12.reuse, R142, -R45 ;  /* 0x0000008e0c8e7223 */ /* 0x040fe2000001082d */
[----:B------:R-:W-:Y:S01]  /*9ed0*/  FFMA.FTZ R43, R12, R146, R43 ;  /* 0x000000920c2b7223 */ /* 0x000fe2000001002b */
[----:B------:R-:W-:Y:S01]  /*9ee0*/  LOP3.LUT R14, R14, 0xffff0000, RZ, 0xc0, !PT ;  /* 0xffff00000e0e7812 */ /* 0x000fe200078ec0ff */
        /* <DEDUP_REMOVED lines=13> */
[----:B------:R-:W-:Y:S01]  /*9fc0*/  F2FP.BF16.F32.PACK_AB R34, R34, R35 ;  /* 0x000000232222723e */ /* 0x000fe200000010ff */
[----:B------:R-:W-:Y:S01]  /*9fd0*/  IMAD.MOV.U32 R12, RZ, RZ, R142 ;  /* 0x000000ffff0c7224 */ /* 0x000fe200078e008e */
[----:B------:R-:W-:Y:S01]  /*9fe0*/  F2FP.BF16.F32.PACK_AB R13, R51, R50 ;  /* 0x00000032330d723e */ /* 0x000fe200000010ff */
[----:B------:R-:W-:Y:S01]  /*9ff0*/  IMAD.MOV.U32 R35, RZ, RZ, R46 ;  /* 0x000000ffff237224 */ /* 0x000fe200078e002e */
[----:B------:R-:W-:-:S02]  /*a000*/  F2FP.BF16.F32.PACK_AB R15, R52, R49 ;  /* 0x00000031340f723e */ /* 0x000fc400000010ff */
[----:B------:R-:W-:-:S07]  /*a010*/  F2FP.BF16.F32.PACK_AB R32, R43, R42 ;  /* 0x0000002a2b20723e */ /* 0x000fce00000010ff */
.L_x_540:
[----:B------:R-:W-:Y:S05]  /*a020*/  BSYNC B1 ;  /* 0x0000000000017941 */ /* 0x000fea0003800000 */
.L_x_539:
[----:B------:R-:W-:Y:S01]  /*a030*/  ISETP.GE.AND P3, PT, R11, R135, PT ;  /* 0x000000870b00720c */ /* 0x000fe20003f66270 */
[----:B------:R-:W-:Y:S02]  /*a040*/  ULDC.64 UR4, c[0x0][0x208] ;  /* 0x0000820000047ab9 */ /* 0x000fe40000000a00 */
[----:B0-----:R0:W-:Y:S10]  /*a050*/  ST.E.128 desc[UR4][R38.64], R12 ;  /* 0x0000000c26007985 */ /* 0x0011f4000c101d04 */
[----:B------:R-:W-:Y:S05]  /*a060*/  @P3 BRA `(.L_x_492) ;  /* 0x0000000400f83947 */ /* 0x000fea0003800000 */
[----:B------:R-:W-:Y:S01]  /*a070*/  IMAD.WIDE R36, R11, 0x2, R36 ;  /* 0x000000020b247825 */ /* 0x000fe200078e0224 */
[----:B------:R-:W-:-:S04]  /*a080*/  ULDC.64 UR4, c[0x0][0x208] ;  /* 0x0000820000047ab9 */ /* 0x000fc80000000a00 */
[----:B--2---:R2:W-:Y:S01]  /*a090*/  ST.E.128 desc[UR4][R36.64], R32 ;  /* 0x0000002024007985 */ /* 0x0045e2000c101d04 */
[----:B------:R-:W-:Y:S05]  /*a0a0*/  BRA `(.L_x_492) ;  /* 0x0000000400e87947 */ /* 0x000fea0003800000 */
.L_x_446:
[----:B------:R-:W-:-:S04]  /*a0b0*/  ULOP3.LUT UR4, UR60, 0x1, URZ, 0xfc, !UPT ;  /* 0x000000013c047892 */ /* 0x000fc8000f8efc3f */
[----:B------:R-:W-:-:S06]  /*a0c0*/  UISETP.NE.AND UP0, UPT, UR4, 0x3, UPT ;  /* 0x000000030400788c */ /* 0x000fcc000bf05270 */
[----:B------:R-:W-:-:S13]  /*a0d0*/  PLOP3.LUT P0, PT, PT, PT, UP0, 0x80, 0x0 ;  /* 0x000000000000781c */ /* 0x000fda0003f0f008 */
[----:B------:R-:W-:Y:S05]  /*a0e0*/  @!P0 BRA `(.L_x_541) ;  /* 0x0000000000048947 */ /* 0x000fea0003800000 */
[----:B------:R-:W-:Y:S01]  /*a0f0*/  BPT.TRAP 0x1 ;  /* 0x000000040000795c */ /* 0x000fe20000300000 */
.L_x_541:
[----:B------:R-:W-:Y:S01]  /*a100*/  IMAD R89, R212, 0x8, R22 ;  /* 0x00000008d4597824 */ /* 0x000fe200078e0216 */
[----:B------:R-:W-:Y:S01]  /*a110*/  SHF.L.U32 R90, R224, 0x1f, RZ ;  /* 0x0000001fe05a7819 */ /* 0x000fe200000006ff */
[----:B------:R-:W-:Y:S01]  /*a120*/  BSSY B1, `(.L_x_542) ;  /* 0x0000004000017945 */ /* 0x000fe20003800000 */
[----:B------:R-:W-:Y:S02]  /*a130*/  SHF.R.S32.HI R86, RZ, 0x1f, R84 ;  /* 0x0000001fff567819 */ /* 0x000fe40000011454 */
[----:B------:R-:W0:Y:S02]  /*a140*/  SYNCS.PHASECHK.TRANS64.TRYWAIT P3, [R89+URZ+0x38890], R90 ;  /* 0x0388905a590075a7 */ /* 0x000e24000806017f */
[----:B0-----:R-:W-:Y:S05]  /*a150*/  @!P3 BRA `(.L_x_543) ;  /* 0x000001dc0074b947 */ /* 0x001fea0003800000 */
.L_x_831:
[----:B------:R-:W-:Y:S05]  /*a160*/  BSYNC B1 ;  /* 0x0000000000017941 */ /* 0x000fea0003800000 */
.L_x_542:
[----:B------:R-:W-:Y:S01]  /*a170*/  ULDC.64 UR4, c[0x0][0x300] ;  /* 0x0000c00000047ab9 */ /* 0x000fe20000000a00 */
[----:B-----5:R-:W-:Y:S01]  /*a180*/  SHF.R.S32.HI R87, RZ, 0x1f, R31 ;  /* 0x0000001fff577819 */ /* 0x020fe2000001141f */
[----:B------:R-:W-:Y:S02]  /*a190*/  IMAD R11, R86, UR4, RZ ;  /* 0x00000004560b7c24 */ /* 0x000fe4000f8e02ff */
[----:B------:R-:W-:-:S04]  /*a1a0*/  IMAD.WIDE.U32 R12, R84, UR4, RZ ;  /* 0x00000004540c7c25 */ /* 0x000fc8000f8e00ff */
[----:B------:R-:W-:Y:S01]  /*a1b0*/  IMAD R11, R84, UR5, R11 ;  /* 0x00000005540b7c24 */ /* 0x000fe2000f8e020b */
[----:B------:R-:W-:Y:S01]  /*a1c0*/  ULDC.64 UR4, c[0x0][0x310] ;  /* 0x0000c40000047ab9 */ /* 0x000fe20000000a00 */
[----:B------:R-:W-:Y:S02]  /*a1d0*/  IMAD R88, R2, -0x50, R24 ;  /* 0xffffffb002587824 */ /* 0x000fe400078e0218 */
[----:B------:R-:W-:Y:S02]  /*a1e0*/  IMAD R14, R87, UR4, RZ ;  /* 0x00000004570e7c24 */ /* 0x000fe4000f8e02ff */
[----:B------:R-:W-:Y:S01]  /*a1f0*/  IMAD.IADD R13, R13, 0x1, R11 ;  /* 0x000000010d0d7824 */ /* 0x000fe200078e020b */
[----:B------:R-:W-:Y:S01]  /*a200*/  VIMNMX R88, R88, 0x50, PT ;  /* 0x0000005058587848 */ /* 0x000fe20003fe0100 */
[C---:B------:R-:W-:Y:S02]  /*a210*/  IMAD R11, R31.reuse, UR5, R14 ;  /* 0x000000051f0b7c24 */ /* 0x040fe4000f8e020e */
[----:B------:R-:W-:Y:S01]  /*a220*/  IMAD.WIDE.U32 R12, R31, UR4, R12 ;  /* 0x000000041f0c7c25 */ /* 0x000fe2000f8e000c */
[----:B------:R-:W-:-:S03]  /*a230*/  ULDC.64 UR4, c[0x0][0x308] ;  /* 0x0000c20000047ab9 */ /* 0x000fc60000000a00 */
[----:B------:R-:W-:Y:S02]  /*a240*/  IMAD R15, R0, UR4, RZ ;  /* 0x00000004000f7c24 */ /* 0x000fe4000f8e02ff */
[----:B------:R-:W-:Y:S02]  /*a250*/  IMAD.IADD R13, R13, 0x1, R11 ;  /* 0x000000010d0d7824 */ /* 0x000fe400078e020b */
[C---:B------:R-:W-:Y:S02]  /*a260*/  IMAD R15, R30.reuse, UR5, R15 ;  /* 0x000000051e0f7c24 */ /* 0x040fe4000f8e020f */
[----:B------:R-:W-:Y:S01]  /*a270*/  IMAD.WIDE.U32 R12, R30, UR4, R12 ;  /* 0x000000041e0c7c25 */ /* 0x000fe2000f8e000c */
[----:B------:R-:W-:-:S03]  /*a280*/  ULDC.64 UR4, c[0x0][0x2e8] ;  /* 0x0000ba0000047ab9 */ /* 0x000fc60000000a00 */
[----:B------:R-:W-:Y:S01]  /*a290*/  IMAD.IADD R15, R13, 0x1, R15 ;  /* 0x000000010d0f7824 */ /* 0x000fe200078e020f */
[----:B------:R-:W-:Y:S01]  /*a2a0*/  LEA R40, P3, R12, UR4, 0x1 ;  /* 0x000000040c287c11 */ /* 0x000fe2000f8608ff */
[----:B------:R-:W-:Y:S01]  /*a2b0*/  IMAD.IADD R42, R88, 0x1, -R219 ;  /* 0x00000001582a7824 */ /* 0x000fe200078e0adb */
[----:B------:R-:W-:Y:S02]  /*a2c0*/  UMOV UR4, 0xffffffff ;  /* 0xffffffff00047882 */ /* 0x000fe40000000000 */
[----:B------:R-:W-:Y:S02]  /*a2d0*/  LEA.HI.X R41, R12, UR5, R15, 0x1, P3 ;  /* 0x000000050c297c11 */ /* 0x000fe400098f0c0f */
[----:B------:R-:W-:Y:S01]  /*a2e0*/  ISETP.GE.AND P3, PT, R42, 0x1, PT ;  /* 0x000000012a00780c */ /* 0x000fe20003f66270 */
[----:B------:R-:W-:-:S12]  /*a2f0*/  BRA.DIV UR4, `(.L_x_544) ;  /* 0x000001de04207947 */ /* 0x000fd8000b800000 */
[----:B------:R1:W2:Y:S04]  /*a300*/  SHFL.IDX PT, R33, R41, RZ, 0x181f ;  /* 0x00181fff29217589 */ /* 0x0002a800000e0000 */
[----:B------:R1:W3:Y:S02]  /*a310*/  SHFL.IDX PT, R32, R40, RZ, 0x181f ;  /* 0x00181fff28207589 */ /* 0x0002e400000e0000 */
.L_x_835:
[----:B------:R-:W-:Y:S04]  /*a320*/  BSSY B1, `(.L_x_545) ;  /* 0x0000018000017945 */ /* 0x000fe80003800000 */
[----:B------:R-:W-:Y:S05]  /*a330*/  @!P3 BRA `(.L_x_546) ;  /* 0x000000000058b947 */ /* 0x000fea0003800000 */
[----:B------:R-:W-:Y:S01]  /*a340*/  ULDC UR4, c[0x0][0x2f4] ;  /* 0x0000bd0000047ab9 */ /* 0x000fe20000000800 */
[----:B------:R-:W-:Y:S01]  /*a350*/  ULDC.64 UR6, c[0x0][0x208] ;  /* 0x0000820000067ab9 */ /* 0x000fe20000000a00 */
[----:B------:R-:W-:Y:S02]  /*a360*/  ISETP.GE.AND P4, PT, R16, UR4, PT ;  /* 0x0000000410007c0c */ /* 0x000fe4000bf86270 */
[----:B------:R-:W-:-:S11]  /*a370*/  ISETP.GE.AND P3, PT, R213, UR4, PT ;  /* 0x00000004d5007c0c */ /* 0x000fd6000bf66270 */
[----:B------:R-:W4:Y:S01]  /*a380*/  @!P4 LDS.128 R12, [R85+0x24400] ;  /* 0x02440000550cc984 */ /* 0x000f220000000c00 */
[----:B---3--:R-:W-:-:S04]  /*a390*/  @!P4 LEA R34, P5, R16, R32, 0x1 ;  /* 0x000000201022c211 */ /* 0x008fc800078a08ff */
[----:B--2---:R-:W-:Y:S02]  /*a3a0*/  @!P4 LEA.HI.X R35, R16, R33, R17, 0x1, P5 ;  /* 0x000000211023c211 */ /* 0x004fe400028f0c11 */
[----:B------:R-:W-:-:S04]  /*a3b0*/  @!P3 LEA R36, P5, R23, R32, 0x1 ;  /* 0x000000201724b211 */ /* 0x000fc800078a08ff */
[----:B------:R-:W-:Y:S01]  /*a3c0*/  @!P3 LEA.HI.X R37, R23, R33, R216, 0x1, P5 ;  /* 0x000000211725b211 */ /* 0x000fe200028f0cd8 */
[----:B----4-:R-:W-:Y:S01]  /*a3d0*/  @!P4 ST.E.128 desc[UR6][R34.64], R12 ;  /* 0x0000000c2200c985 */ /* 0x010fe2000c101d06 */
[----:B------:R-:W-:-:S03]  /*a3e0*/  ISETP.GE.AND P4, PT, R18, UR4, PT ;  /* 0x0000000412007c0c */ /* 0x000fc6000bf86270 */
[----:B------:R-:W2:Y:S10]  /*a3f0*/  @!P3 LDS.128 R12, [R85+0x26c00] ;  /* 0x026c0000550cb984 */ /* 0x000eb40000000c00 */
[----:B------:R-:W-:-:S04]  /*a400*/  @!P4 LEA R38, P5, R18, R32, 0x1 ;  /* 0x000000201226c211 */ /* 0x000fc800078a08ff */
[----:B------:R-:W-:Y:S01]  /*a410*/  @!P4 LEA.HI.X R39, R18, R33, R218, 0x1, P5 ;  /* 0x000000211227c211 */ /* 0x000fe200028f0cda */
[----:B--2---:R-:W-:Y:S01]  /*a420*/  @!P3 ST.E.128 desc[UR6][R36.64], R12 ;  /* 0x0000000c2400b985 */ /* 0x004fe2000c101d06 */
[----:B------:R-:W-:-:S03]  /*a430*/  ISETP.GE.AND P3, PT, R19, UR4, PT ;  /* 0x0000000413007c0c */ /* 0x000fc6000bf66270 */
[----:B------:R-:W2:Y:S04]  /*a440*/  @!P4 LDS.128 R12, [R85+0x29400] ;  /* 0x02940000550cc984 */ /* 0x000ea80000000c00 */
[----:B--2---:R-:W-:Y:S06]  /*a450*/  @!P4 ST.E.128 desc[UR6][R38.64], R12 ;  /* 0x0000000c2600c985 */ /* 0x004fec000c101d06 */
[C---:B------:R-:W-:Y:S01]  /*a460*/  @!P3 LEA R32, P4, R19.reuse, R32, 0x1 ;  /* 0x000000201320b211 */ /* 0x040fe200078808ff */
[----:B------:R-:W2:Y:S03]  /*a470*/  @!P3 LDS.128 R12, [R85+0x2bc00] ;  /* 0x02bc0000550cb984 */ /* 0x000ea60000000c00 */
[----:B------:R-:W-:-:S05]  /*a480*/  @!P3 LEA.HI.X R33, R19, R33, R217, 0x1, P4 ;  /* 0x000000211321b211 */ /* 0x000fca00020f0cd9 */
[----:B--2---:R4:W-:Y:S04]  /*a490*/  @!P3 ST.E.128 desc[UR6][R32.64], R12 ;  /* 0x0000000c2000b985 */ /* 0x0049e8000c101d06 */
.L_x_546:
[----:B------:R-:W-:Y:S05]  /*a4a0*/  BSYNC B1 ;  /* 0x0000000000017941 */ /* 0x000fea0003800000 */
.L_x_545:
[----:B------:R-:W-:-:S03]  /*a4b0*/  UMOV UR4, 0xffffffff ;  /* 0xffffffff00047882 */ /* 0x000fc60000000000 */
[----:B------:R-:W-:Y:S05]  /*a4c0*/  BRA.DIV UR4, `(.L_x_547) ;  /* 0x000001da04f87947 */ /* 0x000fea000b800000 */
[----:B--2-4-:R2:W4:Y:S04]  /*a4d0*/  SHFL.IDX PT, R33, R41, 0x1, 0x181f ;  /* 0x00381f0029217f89 */ /* 0x01452800000e0000 */
[----:B---3--:R2:W3:Y:S02]  /*a4e0*/  SHFL.IDX PT, R32, R40, 0x1, 0x181f ;  /* 0x00381f0028207f89 */ /* 0x0084e400000e0000 */
.L_x_839:
[----:B------:R-:W-:Y:S01]  /*a4f0*/  ISETP.GE.AND P3, PT, R42, 0x21, PT ;  /* 0x000000212a00780c */ /* 0x000fe20003f66270 */
[----:B------:R-:W-:-:S12]  /*a500*/  BSSY B1, `(.L_x_548) ;  /* 0x0000018000017945 */ /* 0x000fd80003800000 */
[----:B------:R-:W-:Y:S05]  /*a510*/  @!P3 BRA `(.L_x_549) ;  /* 0x000000000058b947 */ /* 0x000fea0003800000 */
[----:B------:R-:W-:Y:S01]  /*a520*/  ULDC UR4, c[0x0][0x2f4] ;  /* 0x0000bd0000047ab9 */ /* 0x000fe20000000800 */
[----:B------:R-:W-:Y:S01]  /*a530*/  ULDC.64 UR6, c[0x0][0x208] ;  /* 0x0000820000067ab9 */ /* 0x000fe20000000a00 */
[----:B------:R-:W-:Y:S02]  /*a540*/  ISETP.GE.AND P5, PT, R16, UR4, PT ;  /* 0x0000000410007c0c */ /* 0x000fe4000bfa6270 */
[----:B------:R-:W-:-:S11]  /*a550*/  ISETP.GE.AND P4, PT, R213, UR4, PT ;  /* 0x00000004d5007c0c */ /* 0x000fd6000bf86270 */
[----:B------:R-:W5:Y:S01]  /*a560*/  @!P5 LDS.128 R12, [R85+0x25400] ;  /* 0x02540000550cd984 */ /* 0x000f620000000c00 */
[----:B---3--:R-:W-:-:S04]  /*a570*/  @!P5 LEA R34, P3, R16, R32, 0x1 ;  /* 0x000000201022d211 */ /* 0x008fc800078608ff */
[----:B----4-:R-:W-:Y:S02]  /*a580*/  @!P5 LEA.HI.X R35, R16, R33, R17, 0x1, P3 ;  /* 0x000000211023d211 */ /* 0x010fe400018f0c11 */
[----:B------:R-:W-:-:S03]  /*a590*/  ISETP.GE.AND P3, PT, R18, UR4, PT ;  /* 0x0000000412007c0c */ /* 0x000fc6000bf66270 */
[----:B-----5:R-:W-:Y:S01]  /*a5a0*/  @!P5 ST.E.128 desc[UR6][R34.64], R12 ;  /* 0x0000000c2200d985 */ /* 0x020fe2000c101d06 */
[----:B------:R-:W-:-:S03]  /*a5b0*/  @!P4 LEA R36, P5, R23, R32, 0x1 ;  /* 0x000000201724c211 */ /* 0x000fc600078a08ff */
[----:B------:R-:W3:Y:S01]  /*a5c0*/  @!P4 LDS.128 R12, [R85+0x27c00] ;  /* 0x027c0000550cc984 */ /* 0x000ee20000000c00 */
[----:B------:R-:W-:-:S05]  /*a5d0*/  @!P4 LEA.HI.X R37, R23, R33, R216, 0x1, P5 ;  /* 0x000000211725c211 */ /* 0x000fca00028f0cd8 */
[----:B------:R-:W-:-:S04]  /*a5e0*/  @!P3 LEA R38, P5, R18, R32, 0x1 ;  /* 0x000000201226b211 */ /* 0x000fc800078a08ff */
[----:B------:R-:W-:Y:S01]  /*a5f0*/  @!P3 LEA.HI.X R39, R18, R33, R218, 0x1, P5 ;  /* 0x000000211227b211 */ /* 0x000fe200028f0cda */
[----:B---3--:R-:W-:Y:S01]  /*a600*/  @!P4 ST.E.128 desc[UR6][R36.64], R12 ;  /* 0x0000000c2400c985 */ /* 0x008fe2000c101d06 */
[----:B------:R-:W-:-:S03]  /*a610*/  ISETP.GE.AND P4, PT, R19, UR4, PT ;  /* 0x0000000413007c0c */ /* 0x000fc6000bf86270 */
[----:B------:R-:W3:Y:S04]  /*a620*/  @!P3 LDS.128 R12, [R85+0x2a400] ;  /* 0x02a40000550cb984 */ /* 0x000ee80000000c00 */
[----:B---3--:R-:W-:Y:S06]  /*a630*/  @!P3 ST.E.128 desc[UR6][R38.64], R12 ;  /* 0x0000000c2600b985 */ /* 0x008fec000c101d06 */
[C---:B------:R-:W-:Y:S01]  /*a640*/  @!P4 LEA R32, P3, R19.reuse, R32, 0x1 ;  /* 0x000000201320c211 */ /* 0x040fe200078608ff */
[----:B------:R-:W3:Y:S03]  /*a650*/  @!P4 LDS.128 R12, [R85+0x2cc00] ;  /* 0x02cc0000550cc984 */ /* 0x000ee60000000c00 */
[----:B------:R-:W-:-:S05]  /*a660*/  @!P4 LEA.HI.X R33, R19, R33, R217, 0x1, P3 ;  /* 0x000000211321c211 */ /* 0x000fca00018f0cd9 */
[----:B---3--:R3:W-:Y:S04]  /*a670*/  @!P4 ST.E.128 desc[UR6][R32.64], R12 ;  /* 0x0000000c2000c985 */ /* 0x0087e8000c101d06 */
.L_x_549:
[----:B------:R-:W-:Y:S05]  /*a680*/  BSYNC B1 ;  /* 0x0000000000017941 */ /* 0x000fea0003800000 */
.L_x_548:
[----:B------:R-:W-:-:S03]  /*a690*/  UMOV UR4, 0xffffffff ;  /* 0xffffffff00047882 */ /* 0x000fc60000000000 */
[----:B------:R-:W-:Y:S05]  /*a6a0*/  BRA.DIV UR4, `(.L_x_550) ;  /* 0x000001da04cc7947 */ /* 0x000fea000b800000 */
[----:B---34-:R3:W4:Y:S04]  /*a6b0*/  SHFL.IDX PT, R33, R41, 0x2, 0x181f ;  /* 0x00581f0029217f89 */ /* 0x01872800000e0000 */
[----:B------:R3:W0:Y:S02]  /*a6c0*/  SHFL.IDX PT, R32, R40, 0x2, 0x181f ;  /* 0x00581f0028207f89 */ /* 0x00062400000e0000 */
.L_x_843:
[----:B------:R-:W-:-:S13]  /*a6d0*/  ISETP.GE.AND P3, PT, R42, 0x41, PT ;  /* 0x000000412a00780c */ /* 0x000fda0003f66270 */
[----:B------:R-:W-:Y:S05]  /*a6e0*/  @!P3 BRA `(.L_x_492) ;  /* 0x000000000058b947 */ /* 0x000fea0003800000 */
[----:B------:R-:W-:Y:S01]  /*a6f0*/  ULDC UR4, c[0x0][0x2f4] ;  /* 0x0000bd0000047ab9 */ /* 0x000fe20000000800 */
[----:B------:R-:W-:Y:S01]  /*a700*/  ULDC.64 UR6, c[0x0][0x208] ;  /* 0x0000820000067ab9 */ /* 0x000fe20000000a00 */
[----:B------:R-:W-:Y:S02]  /*a710*/  ISETP.GE.AND P5, PT, R16, UR4, PT ;  /* 0x0000000410007c0c */ /* 0x000fe4000bfa6270 */
[----:B------:R-:W-:-:S11]  /*a720*/  ISETP.GE.AND P4, PT, R213, UR4, PT ;  /* 0x00000004d5007c0c */ /* 0x000fd6000bf86270 */
[----:B------:R-:W5:Y:S01]  /*a730*/  @!P5 LDS.128 R12, [R85+0x26400] ;  /* 0x02640000550cd984 */ /* 0x000f620000000c00 */
[----:B0-----:R-:W-:-:S04]  /*a740*/  @!P5 LEA R34, P3, R16, R32, 0x1 ;  /* 0x000000201022d211 */ /* 0x001fc800078608ff */
[----:B----4-:R-:W-:Y:S02]  /*a750*/  @!P5 LEA.HI.X R35, R16, R33, R17, 0x1, P3 ;  /* 0x000000211023d211 */ /* 0x010fe400018f0c11 */
[----:B------:R-:W-:-:S03]  /*a760*/  ISETP.GE.AND P3, PT, R18, UR4, PT ;  /* 0x0000000412007c0c */ /* 0x000fc6000bf66270 */
[----:B-----5:R-:W-:Y:S01]  /*a770*/  @!P5 ST.E.128 desc[UR6][R34.64], R12 ;  /* 0x0000000c2200d985 */ /* 0x020fe2000c101d06 */
[----:B------:R-:W-:-:S03]  /*a780*/  @!P4 LEA R36, P5, R23, R32, 0x1 ;  /* 0x000000201724c211 */ /* 0x000fc600078a08ff */
[----:B------:R-:W0:Y:S01]  /*a790*/  @!P4 LDS.128 R12, [R85+0x28c00] ;  /* 0x028c0000550cc984 */ /* 0x000e220000000c00 */
[----:B------:R-:W-:-:S05]  /*a7a0*/  @!P4 LEA.HI.X R37, R23, R33, R216, 0x1, P5 ;  /* 0x000000211725c211 */ /* 0x000fca00028f0cd8 */
[----:B------:R-:W-:-:S04]  /*a7b0*/  @!P3 LEA R38, P5, R18, R32, 0x1 ;  /* 0x000000201226b211 */ /* 0x000fc800078a08ff */
[----:B------:R-:W-:Y:S01]  /*a7c0*/  @!P3 LEA.HI.X R39, R18, R33, R218, 0x1, P5 ;  /* 0x000000211227b211 */ /* 0x000fe200028f0cda */
[----:B0-----:R-:W-:Y:S01]  /*a7d0*/  @!P4 ST.E.128 desc[UR6][R36.64], R12 ;  /* 0x0000000c2400c985 */ /* 0x001fe2000c101d06 */
[----:B------:R-:W-:-:S03]  /*a7e0*/  ISETP.GE.AND P4, PT, R19, UR4, PT ;  /* 0x0000000413007c0c */ /* 0x000fc6000bf86270 */
[----:B------:R-:W0:Y:S04]  /*a7f0*/  @!P3 LDS.128 R12, [R85+0x2b400] ;  /* 0x02b40000550cb984 */ /* 0x000e280000000c00 */
[----:B0-----:R-:W-:Y:S06]  /*a800*/  @!P3 ST.E.128 desc[UR6][R38.64], R12 ;  /* 0x0000000c2600b985 */ /* 0x001fec000c101d06 */
[C---:B------:R-:W-:Y:S01]  /*a810*/  @!P4 LEA R32, P3, R19.reuse, R32, 0x1 ;  /* 0x000000201320c211 */ /* 0x040fe200078608ff */
[----:B------:R-:W0:Y:S03]  /*a820*/  @!P4 LDS.128 R12, [R85+0x2dc00] ;  /* 0x02dc0000550cc984 */ /* 0x000e260000000c00 */
[----:B------:R-:W-:-:S05]  /*a830*/  @!P4 LEA.HI.X R33, R19, R33, R217, 0x1, P3 ;  /* 0x000000211321c211 */ /* 0x000fca00018f0cd9 */
[----:B0-----:R0:W-:Y:S04]  /*a840*/  @!P4 ST.E.128 desc[UR6][R32.64], R12 ;  /* 0x0000000c2000c985 */ /* 0x0011e8000c101d06 */
.L_x_492:
[----:B------:R-:W-:Y:S05]  /*a850*/  BSYNC B0 ;  /* 0x0000000000007941 */ /* 0x000fea0003800000 */
.L_x_445:
[----:B0-----:R-:W0:Y:S01]  /*a860*/  S2R R11, SR_TID.X ;  /* 0x00000000000b7919 */ /* 0x001e220000002100 */
[----:B------:R-:W-:Y:S01]  /*a870*/  @!PT LDS RZ, [RZ] ;  /* 0x00000000fffff984 */ /* 0x000fe20000000800 */
[----:B------:R-:W-:Y:S01]  /*a880*/  @!PT LDS RZ, [RZ] ;  /* 0x00000000fffff984 */ /* 0x000fe20000000800 */
[----:B------:R-:W-:Y:S01]  /*a890*/  @!PT LDS RZ, [RZ] ;  /* 0x00000000fffff984 */ /* 0x000fe20000000800 */
[----:B------:R-:W-:Y:S01]  /*a8a0*/  @!PT LDS RZ, [RZ] ;  /* 0x00000000fffff984 */ /* 0x000fe20000000800 */
[----:B------:R5:W-:Y:S06]  /*a8b0*/  MEMBAR.ALL.CTA ;  /* 0x0000000000007992 */ /* 0x000bec0000008000 */
[----:B-----5:R-:W5:Y:S01]  /*a8c0*/  FENCE.VIEW.ASYNC.S ;  /* 0x00000000000073c6 */ /* 0x020f620000000000 */
[----:B------:R-:W-:Y:S05]  /*a8d0*/  WARPSYNC.ALL ;  /* 0x0000000000007948 */ /* 0x000fea0003800000 */
[----:B------:R-:W-:Y:S01]  /*a8e0*/  BSSY B0, `(.L_x_551) ;  /* 0x0000009000007945 */ /* 0x000fe20003800000 */
[----:B0-----:R-:W-:Y:S01]  /*a8f0*/  LOP3.LUT R11, R11, 0x7f, RZ, 0xc0, !PT ;  /* 0x0000007f0b0b7812 */ /* 0x001fe200078ec0ff */
[----:B-----5:R0:W-:Y:S03]  /*a900*/  BAR.SYNC.DEFER_BLOCKING R138, 0x80 ;  /* 0x0002008a0000751d */ /* 0x0201e60000010000 */
[----:B------:R-:W-:-:S13]  /*a910*/  ISETP.NE.AND P3, PT, R11, RZ, PT ;  /* 0x000000ff0b00720c */ /* 0x000fda0003f65270 */
[----:B------:R-:W-:-:S05]  /*a920*/  @!P3 VIADD R11, R89, 0x388a0 ;  /* 0x000388a0590bb836 */ /* 0x000fca0000000000 */
[----:B------:R-:W-:-:S04]  /*a930*/  @!P3 PRMT R11, RZ, 0x654, R11 ;  /* 0x00000654ff0bb816 */ /* 0x000fc8000000000b */
[----:B------:R0:W-:Y:S01]  /*a940*/  @!P3 SYNCS.ARRIVE.TRANS64.RED.A1T0 RZ, [R11+URZ], RZ ;  /* 0x000000ff0bffb9a7 */ /* 0x0001e2000810043f */
[----:B------:R-:W-:Y:S05]  /*a950*/  @!P0 BRA `(.L_x_552) ;  /* 0x0000000000048947 */ /* 0x000fea0003800000 */
[----:B------:R-:W-:Y:S01]  /*a960*/  BPT.TRAP 0x1 ;  /* 0x000000040000795c */ /* 0x000fe20000300000 */
.L_x_552:
[----:B------:R-:W-:Y:S05]  /*a970*/  BSYNC B0 ;  /* 0x0000000000007941 */ /* 0x000fea0003800000 */
.L_x_551:
[----:B------:R-:W5:Y:S01]  /*a980*/  SYNCS.PHASECHK.TRANS64.TRYWAIT P0, [R89+URZ+0x388b0], R90 ;  /* 0x0388b05a590075a7 */ /* 0x000f62000800017f */
[----:B------:R-:W-:Y:S01]  /*a990*/  ULDC UR61, c[0x0][0x2f4] ;  /* 0x0000bd00003d7ab9 */ /* 0x000fe20000000800 */
[----:B------:R-:W-:Y:S04]  /*a9a0*/  BSSY B0, `(.L_x_553) ;  /* 0x0000002000007945 */ /* 0x000fe80003800000 */
[----:B-----5:R-:W-:Y:S05]  /*a9b0*/  @!P0 BRA `(.L_x_554) ;  /* 0x000001d800548947 */ /* 0x020fea0003800000 */
.L_x_844:
[----:B------:R-:W-:Y:S05]  /*a9c0*/  BSYNC B0 ;  /* 0x0000000000007941 */ /* 0x000fea0003800000 */
.L_x_553:
[----:B------:R-:W-:Y:S01]  /*a9d0*/  ULDC.64 UR4, c[0x0][0x328] ;  /* 0x0000ca0000047ab9 */ /* 0x000fe20000000a00 */
[----:B------:R-:W-:Y:S01]  /*a9e0*/  IMAD.IADD R88, R88, 0x1, -R219 ;  /* 0x0000000158587824 */ /* 0x000fe200078e0adb */
[----:B------:R-:W-:Y:S01]  /*a9f0*/  BSSY B0, `(.L_x_555) ;  /* 0x000002c000007945 */ /* 0x000fe20003800000 */
[----:B0-----:R-:W-:Y:S02]  /*aa00*/  IMAD R11, R86, UR4, RZ ;  /* 0x00000004560b7c24 */ /* 0x001fe4000f8e02ff */
[----:B--2-4-:R-:W-:Y:S01]  /*aa10*/  IMAD.WIDE.U32 R12, R84, UR4, RZ ;  /* 0x00000004540c7c25 */ /* 0x014fe2000f8e00ff */
[C---:B------:R-:W-:Y:S02]  /*aa20*/  ISETP.GE.AND P4, PT, R88.reuse, 0x1, PT ;  /* 0x000000015800780c */ /* 0x040fe40003f86270 */
[----:B------:R-:W-:Y:S01]  /*aa30*/  ISETP.GE.AND P0, PT, R88, 0x21, PT ;  /* 0x000000215800780c */ /* 0x000fe20003f06270 */
[----:B------:R-:W-:Y:S01]  /*aa40*/  IMAD R11, R84, UR5, R11 ;  /* 0x00000005540b7c24 */ /* 0x000fe2000f8e020b */
[----:B------:R-:W-:-:S02]  /*aa50*/  ULDC.64 UR4, c[0x0][0x338] ;  /* 0x0000ce0000047ab9 */ /* 0x000fc40000000a00 */
[----:B------:R-:W-:Y:S02]  /*aa60*/  IMAD R14, R87, UR4, RZ ;  /* 0x00000004570e7c24 */ /* 0x000fe4000f8e02ff */
[----:B------:R-:W-:Y:S02]  /*aa70*/  IMAD.IADD R13, R13, 0x1, R11 ;  /* 0x000000010d0d7824 */ /* 0x000fe400078e020b */
[C---:B------:R-:W-:Y:S02]  /*aa80*/  IMAD R11, R31.reuse, UR5, R14 ;  /* 0x000000051f0b7c24 */ /* 0x040fe4000f8e020e */
[----:B------:R-:W-:Y:S01]  /*aa90*/  IMAD.WIDE.U32 R12, R31, UR4, R12 ;  /* 0x000000041f0c7c25 */ /* 0x000fe2000f8e000c */
[----:B------:R-:W-:-:S03]  /*aaa0*/  ULDC.64 UR4, c[0x0][0x330] ;  /* 0x0000cc0000047ab9 */ /* 0x000fc60000000a00 */
[----:B------:R-:W-:Y:S02]  /*aab0*/  IMAD R15, R0, UR4, RZ ;  /* 0x00000004000f7c24 */ /* 0x000fe4000f8e02ff */
[----:B------:R-:W-:Y:S02]  /*aac0*/  IMAD.IADD R13, R13, 0x1, R11 ;  /* 0x000000010d0d7824 */ /* 0x000fe400078e020b */
[C---:B------:R-:W-:Y:S02]  /*aad0*/  IMAD R11, R30.reuse, UR5, R15 ;  /* 0x000000051e0b7c24 */ /* 0x040fe4000f8e020f */
[----:B------:R-:W-:Y:S01]  /*aae0*/  IMAD.WIDE.U32 R12, R30, UR4, R12 ;  /* 0x000000041e0c7c25 */ /* 0x000fe2000f8e000c */
[----:B------:R-:W-:-:S04]  /*aaf0*/  ULDC.64 UR4, c[0x0][0x318] ;  /* 0x0000c60000047ab9 */ /* 0x000fc80000000a00 */
[----:B------:R-:W-:Y:S02]  /*ab00*/  IADD3 R11, R13, R11, RZ ;  /* 0x0000000b0d0b7210 */ /* 0x000fe40007ffe0ff */
[----:B------:R-:W-:-:S04]  /*ab10*/  LEA R31, P5, R12, UR4, 0x1 ;  /* 0x000000040c1f7c11 */ /* 0x000fc8000f8a08ff */
[----:B------:R-:W-:Y:S01]  /*ab20*/  LEA.HI.X R11, R12, UR5, R11, 0x1, P5 ;  /* 0x000000050c0b7c11 */ /* 0x000fe2000a8f0c0b */
[----:B------:R0:W2:Y:S04]  /*ab30*/  SHFL.IDX PT, R38, R31, RZ, 0x181f ;  /* 0x00181fff1f267589 */ /* 0x0000a800000e0000 */
[----:B------:R0:W4:Y:S01]  /*ab40*/  SHFL.IDX PT, R39, R11, RZ, 0x181f ;  /* 0x00181fff0b277589 */ /* 0x00012200000e0000 */
[----:B------:R-:W-:Y:S05]  /*ab50*/  @!P4 BRA `(.L_x_556) ;  /* 0x000000000054c947 */ /* 0x000fea0003800000 */
[----:B------:R-:W-:Y:S01]  /*ab60*/  ISETP.GE.AND P5, PT, R16, UR61, PT ;  /* 0x0000003d10007c0c */ /* 0x000fe2000bfa6270 */
[----:B------:R-:W-:-:S12]  /*ab70*/  ULDC.64 UR4, c[0x0][0x208] ;  /* 0x0000820000047ab9 */ /* 0x000fd80000000a00 */
[----:B------:R-:W5:Y:S01]  /*ab80*/  @!P5 LDS.128 R12, [R85+0x400] ;  /* 0x00040000550cd984 */ /* 0x000f620000000c00 */
[----:B--2---:R-:W-:-:S04]  /*ab90*/  @!P5 LEA R32, P4, R16, R38, 0x1 ;  /* 0x000000261020d211 */ /* 0x004fc800078808ff */
[----:B----4-:R-:W-:Y:S02]  /*aba0*/  @!P5 LEA.HI.X R33, R16, R39, R17, 0x1, P4 ;  /* 0x000000271021d211 */ /* 0x010fe400020f0c11 */
[----:B------:R-:W-:-:S03]  /*abb0*/  ISETP.GE.AND P4, PT, R213, UR61, PT ;  /* 0x0000003dd5007c0c */ /* 0x000fc6000bf86270 */
[----:B-----5:R-:W-:Y:S10]  /*abc0*/  @!P5 ST.E.128 desc[UR4][R32.64], R12 ;  /* 0x0000000c2000d985 */ /* 0x020ff4000c101d04 */
[C---:B------:R-:W-:Y:S01]  /*abd0*/  @!P4 LEA R34, P5, R23.reuse, R38, 0x1 ;  /* 0x000000261722c211 */ /* 0x040fe200078a08ff */
[----:B------:R-:W2:Y:S03]  /*abe0*/  @!P4 LDS.128 R12, [R85+0x2c00] ;  /* 0x002c0000550cc984 */ /* 0x000ea60000000c00 */
[----:B------:R-:W-:-:S02]  /*abf0*/  @!P4 LEA.HI.X R35, R23, R39, R216, 0x1, P5 ;  /* 0x000000271723c211 */ /* 0x000fc400028f0cd8 */
[----:B------:R-:W-:-:S03]  /*ac00*/  ISETP.GE.AND P5, PT, R18, UR61, PT ;  /* 0x0000003d12007c0c */ /* 0x000fc6000bfa6270 */
[----:B--2---:R-:W-:Y:S10]  /*ac10*/  @!P4 ST.E.128 desc[UR4][R34.64], R12 ;  /* 0x0000000c2200c985 */ /* 0x004ff4000c101d04 */
[C---:B------:R-:W-:Y:S01]  /*ac20*/  @!P5 LEA R36, P4, R18.reuse, R38, 0x1 ;  /* 0x000000261224d211 */ /* 0x040fe200078808ff */
[----:B------:R-:W2:Y:S03]  /*ac30*/  @!P5 LDS.128 R12, [R85+0x5400] ;  /* 0x00540000550cd984 */ /* 0x000ea60000000c00 */
[----:B------:R-:W-:-:S02]  /*ac40*/  @!P5 LEA.HI.X R37, R18, R39, R218, 0x1, P4 ;  /* 0x000000271225d211 */ /* 0x000fc400020f0cda */
[----:B------:R-:W-:-:S03]  /*ac50*/  ISETP.GE.AND P4, PT, R19, UR61, PT ;  /* 0x0000003d13007c0c */ /* 0x000fc6000bf86270 */
[----:B--2---:R-:W-:Y:S10]  /*ac60*/  @!P5 ST.E.128 desc[UR4][R36.64], R12 ;  /* 0x0000000c2400d985 */ /* 0x004ff4000c101d04 */
[C---:B------:R-:W-:Y:S01]  /*ac70*/  @!P4 LEA R32, P5, R19.reuse, R38, 0x1 ;  /* 0x000000261320c211 */ /* 0x040fe200078a08ff */
[----:B------:R-:W2:Y:S03]  /*ac80*/  @!P4 LDS.128 R12, [R85+0x7c00] ;  /* 0x007c0000550cc984 */ /* 0x000ea60000000c00 */
[----:B------:R-:W-:-:S05]  /*ac90*/  @!P4 LEA.HI.X R33, R19, R39, R217, 0x1, P5 ;  /* 0x000000271321c211 */ /* 0x000fca00028f0cd9 */
[----:B--2---:R2:W-:Y:S04]  /*aca0*/  @!P4 ST.E.128 desc[UR4][R32.64], R12 ;  /* 0x0000000c2000c985 */ /* 0x0045e8000c101d04 */
.L_x_556:
[----:B------:R-:W-:Y:S05]  /*acb0*/  BSYNC B0 ;  /* 0x0000000000007941 */ /* 0x000fea0003800000 */
.L_x_555:
[----:B----4-:R4:W0:Y:S01]  /*acc0*/  SHFL.IDX PT, R39, R11, 0x1, 0x181f ;  /* 0x00381f000b277f89 */ /* 0x01082200000e0000 */
[----:B------:R-:W-:Y:S03]  /*acd0*/  BSSY B0, `(.L_x_557) ;  /* 0x0000018000007945 */ /* 0x000fe60003800000 */
[----:B--2---:R4:W2:Y:S01]  /*ace0*/  SHFL.IDX PT, R38, R31, 0x1, 0x181f ;  /* 0x00381f001f267f89 */ /* 0x0048a200000e0000 */
[----:B------:R-:W-:Y:S05]  /*acf0*/  @!P0 BRA `(.L_x_558) ;  /* 0x0000000000548947 */ /* 0x000fea0003800000 */
[----:B------:R-:W-:Y:S01]  /*ad00*/  ISETP.GE.AND P5, PT, R16, UR61, PT ;  /* 0x0000003d10007c0c */ /* 0x000fe2000bfa6270 */
[----:B------:R-:W-:Y:S01]  /*ad10*/  ULDC.64 UR4, c[0x0][0x208] ;  /* 0x0000820000047ab9 */ /* 0x000fe20000000a00 */
[----:B------:R-:W-:-:S11]  /*ad20*/  ISETP.GE.AND P4, PT, R213, UR61, PT ;  /* 0x0000003dd5007c0c */ /* 0x000fd6000bf86270 */
[----:B------:R-:W5:Y:S01]  /*ad30*/  @!P5 LDS.128 R12, [R85+0x1400] ;  /* 0x00140000550cd984 */ /* 0x000f620000000c00 */
[----:B--2---:R-:W-:-:S04]  /*ad40*/  @!P5 LEA R32, P0, R16, R38, 0x1 ;  /* 0x000000261020d211 */ /* 0x004fc800078008ff */
[----:B0-----:R-:W-:Y:S02]  /*ad50*/  @!P5 LEA.HI.X R33, R16, R39, R17, 0x1, P0 ;  /* 0x000000271021d211 */ /* 0x001fe400000f0c11 */
        /* <DEDUP_REMOVED lines=15> */
.L_x_558:
[----:B------:R-:W-:Y:S05]  /*ae50*/  BSYNC B0 ;  /* 0x0000000000007941 */ /* 0x000fea0003800000 */
.L_x_557:
[----:B------:R-:W-:Y:S01]  /*ae60*/  ISETP.GE.AND P0, PT, R88, 0x41, PT ;  /* 0x000000415800780c */ /* 0x000fe20003f06270 */
[----:B0---4-:R-:W0:Y:S01]  /*ae70*/  SHFL.IDX PT, R11, R11, 0x2, 0x181f ;  /* 0x00581f000b0b7f89 */ /* 0x011e2200000e0000 */
[----:B------:R-:W-:Y:S03]  /*ae80*/  BSSY B0, `(.L_x_559) ;  /* 0x0000018000007945 */ /* 0x000fe60003800000 */
[----:B------:R-:W4:Y:S08]  /*ae90*/  SHFL.IDX PT, R31, R31, 0x2, 0x181f ;  /* 0x00581f001f1f7f89 */ /* 0x000f3000000e0000 */
[----:B------:R-:W-:Y:S05]  /*aea0*/  @!P0 BRA `(.L_x_560) ;  /* 0x0000000000548947 */ /* 0x000fea0003800000 */
[----:B------:R-:W-:Y:S01]  /*aeb0*/  ISETP.GE.AND P5, PT, R16, UR61, PT ;  /* 0x0000003d10007c0c */ /* 0x000fe2000bfa6270 */
[----:B------:R-:W-:Y:S01]  /*aec0*/  ULDC.64 UR4, c[0x0][0x208] ;  /* 0x0000820000047ab9 */ /* 0x000fe20000000a00 */
[----:B------:R-:W-:-:S11]  /*aed0*/  ISETP.GE.AND P4, PT, R213, UR61, PT ;  /* 0x0000003dd5007c0c */ /* 0x000fd6000bf86270 */
[----:B------:R-:W5:Y:S01]  /*aee0*/  @!P5 LDS.128 R12, [R85+0x2400] ;  /* 0x00240000550cd984 */ /* 0x000f620000000c00 */
[----:B----4-:R-:W-:-:S04]  /*aef0*/  @!P5 LEA R32, P0, R16, R31, 0x1 ;  /* 0x0000001f1020d211 */ /* 0x010fc800078008ff */
        /* <DEDUP_REMOVED lines=16> */
.L_x_560:
[----:B------:R-:W-:Y:S05]  /*b000*/  BSYNC B0 ;  /* 0x0000000000007941 */ /* 0x000fea0003800000 */
.L_x_559:
[----:B------:R-:W-:Y:S01]  /*b010*/  @!PT LDS RZ, [RZ] ;  /* 0x00000000fffff984 */ /* 0x000fe20000000800 */
[----:B------:R-:W-:Y:S01]  /*b020*/  @!PT LDS RZ, [RZ] ;  /* 0x00000000fffff984 */ /* 0x000fe20000000800 */
[----:B------:R-:W-:Y:S01]  /*b030*/  @!PT LDS RZ, [RZ] ;  /* 0x00000000fffff984 */ /* 0x000fe20000000800 */
[----:B------:R-:W-:Y:S01]  /*b040*/  @!PT LDS RZ, [RZ] ;  /* 0x00000000fffff984 */ /* 0x000fe20000000800 */
[----:B------:R5:W-:Y:S06]  /*b050*/  MEMBAR.ALL.CTA ;  /* 0x0000000000007992 */ /* 0x000bec0000008000 */
[----:B-----5:R-:W5:Y:S01]  /*b060*/  FENCE.VIEW.ASYNC.S ;  /* 0x00000000000073c6 */ /* 0x020f620000000000 */
[----:B-1----:R-:W-:Y:S01]  /*b070*/  @!P3 VIADD R89, R89, 0x388c0 ;  /* 0x000388c05959b836 */ /* 0x002fe20000000000 */
[----:B-----5:R1:W-:Y:S01]  /*b080*/  BAR.SYNC.DEFER_BLOCKING R138, 0x80 ;  /* 0x0002008a0000751d */ /* 0x0203e20000010000 */
[----:B------:R-:W-:Y:S01]  /*b090*/  ISETP.NE.AND P4, PT, R113, RZ, PT ;  /* 0x000000ff7100720c */ /* 0x000fe20003f85270 */
[----:B------:R-:W-:-:S02]  /*b0a0*/  VIADD R212, R212, 0x1 ;  /* 0x00000001d4d47836 */ /* 0x000fc40000000000 */
[----:B------:R-:W-:Y:S02]  /*b0b0*/  @!P3 PRMT R89, RZ, 0x654, R89 ;  /* 0x00000654ff59b816 */ /* 0x000fe40000000059 */
[----:B------:R-:W-:Y:S02]  /*b0c0*/  PLOP3.LUT P0, PT, PT, PT, PT, 0x8, 0x0 ;  /* 0x000000000000781c */ /* 0x000fe40003f0e170 */
[----:B------:R1:W-:Y:S01]  /*b0d0*/  @!P3 SYNCS.ARRIVE.TRANS64.RED.A1T0 RZ, [R89+URZ], RZ ;  /* 0x000000ff59ffb9a7 */ /* 0x0003e2000810043f */
[----:B------:R-:W-:-:S04]  /*b0e0*/  ISETP.NE.AND P3, PT, R212, 0x2, PT ;  /* 0x00000002d400780c */ /* 0x000fc80003f65270 */
[----:B0-----:R-:W-:Y:S02]  /*b0f0*/  SEL R11, RZ, 0x1, P3 ;  /* 0x00000001ff0b7807 */ /* 0x001fe40001800000 */
[----:B------:R-:W-:Y:S02]  /*b100*/  SEL R212, R212, RZ, P3 ;  /* 0x000000ffd4d47207 */ /* 0x000fe40001800000 */
[----:B------:R-:W-:Y:S01]  /*b110*/  LOP3.LUT R224, R224, R11, RZ, 0x3c, !PT ;  /* 0x0000000be0e07212 */ /* 0x000fe200078e3cff */
[----:B-1----:R-:W-:Y:S06]  /*b120*/  @P4 BRA `(.L_x_561) ;  /* 0xffffff6c00d84947 */ /* 0x002fec000383ffff */
.L_x_440:
[----:B------:R-:W-:Y:S01]  /*b130*/  BSSY B0, `(.L_x_562) ;  /* 0x000004a000007945 */ /* 0x000fe20003800000 */
[----:B------:R-:W-:Y:S02]  /*b140*/  ISETP.GE.AND P2, PT, R180, 0x1, PT ;  /* 0x00000001b400780c */ /* 0x000fe40003f46270 */
[----:B------:R-:W-:Y:S02]  /*b150*/  CS2R R2, SRZ ;  /* 0x0000000000027805 */ /* 0x000fe4000001ff00 */
[----:B------:R-:W-:Y:S01]  /*b160*/  PLOP3.LUT P1, PT, PT, PT, PT, 0x80, 0x0 ;  /* 0x000000000000781c */ /* 0x000fe20003f2f070 */
[----:B------:R-:W-:Y:S01]  /*b170*/  IMAD.MOV.U32 R0, RZ, RZ, RZ ;  /* 0x000000ffff007224 */ /* 0x000fe200078e00ff */
[----:B------:R-:W-:Y:S02]  /*b180*/  CS2R R150, SRZ ;  /* 0x0000000000967805 */ /* 0x000fe4000001ff00 */
[----:B------:R-:W-:Y:S02]  /*b190*/  CS2R R148, SRZ ;  /* 0x0000000000947805 */ /* 0x000fe4000001ff00 */
[----:B------:R-:W-:-:S02]  /*b1a0*/  CS2R R146, SRZ ;  /* 0x0000000000927805 */ /* 0x000fc4000001ff00 */
[----:B------:R-:W-:Y:S02]  /*b1b0*/  CS2R R144, SRZ ;  /* 0x0000000000907805 */ /* 0x000fe4000001ff00 */
[----:B------:R-:W-:Y:S01]  /*b1c0*/  CS2R R142, SRZ ;  /* 0x00000000008e7805 */ /* 0x000fe2000001ff00 */
[----:B------:R-:W-:Y:S01]  /*b1d0*/  IMAD.MOV.U32 R141, RZ, RZ, RZ ;  /* 0x000000ffff8d7224 */ /* 0x000fe200078e00ff */
[----:B------:R-:W-:Y:S02]  /*b1e0*/  CS2R R178, SRZ ;  /* 0x0000000000b27805 */ /* 0x000fe4000001ff00 */
[----:B------:R-:W-:Y:S01]  /*b1f0*/  CS2R R138, SRZ ;  /* 0x00000000008a7805 */ /* 0x000fe2000001ff00 */
[----:B------:R-:W-:Y:S01]  /*b200*/  IMAD.MOV.U32 R137, RZ, RZ, RZ ;  /* 0x000000ffff897224 */ /* 0x000fe200078e00ff */
        /* <DEDUP_REMOVED lines=8> */
[----:B---3--:R-:W-:Y:S02]  /*b290*/  CS2R R118, SRZ ;  /* 0x0000000000767805 */ /* 0x008fe4000001ff00 */
        /* <DEDUP_REMOVED lines=39> */
[----:B------:R-:W-:Y:S01]  /*b510*/  IMAD.MOV.U32 R46, RZ, RZ, RZ ;  /* 0x000000ffff2e7224 */ /* 0x000fe200078e00ff */
[----:B------:R-:W-:Y:S02]  /*b520*/  CS2R R8, SRZ ;  /* 0x0000000000087805 */ /* 0x000fe4000001ff00 */
[----:B------:R-:W-:-:S02]  /*b530*/  CS2R R158, SRZ ;  /* 0x00000000009e7805 */ /* 0x000fc4000001ff00 */
[----:B--2---:R-:W-:Y:S02]  /*b540*/  CS2R R38, SRZ ;  /* 0x0000000000267805 */ /* 0x004fe4000001ff00 */
[----:B------:R-:W-:Y:S01]  /*b550*/  CS2R R34, SRZ ;  /* 0x0000000000227805 */ /* 0x000fe2000001ff00 */
[----:B------:R-:W-:Y:S02]  /*b560*/  IMAD.MOV.U32 R24, RZ, RZ, RZ ;  /* 0x000000ffff187224 */ /* 0x000fe400078e00ff */
[----:B------:R-:W-:Y:S02]  /*b570*/  IMAD.MOV.U32 R7, RZ, RZ, RZ ;  /* 0x000000ffff077224 */ /* 0x000fe400078e00ff */
[----:B------:R-:W-:Y:S02]  /*b580*/  IMAD.MOV.U32 R27, RZ, RZ, RZ ;  /* 0x000000ffff1b7224 */ /* 0x000fe400078e00ff */
[----:B------:R-:W-:Y:S01]  /*b590*/  IMAD.MOV.U32 R5, RZ, RZ, RZ ;  /* 0x000000ffff057224 */ /* 0x000fe200078e00ff */
[----:B------:R-:W-:Y:S06]  /*b5a0*/  @P0 BRA `(.L_x_563) ;  /* 0x0000000000080947 */ /* 0x000fec0003800000 */
[----:B------:R-:W0:Y:S02]  /*b5b0*/  FENCE.VIEW.ASYNC.G ;  /* 0x00000000000073c6 */ /* 0x000e240000000100 */
[----:B0-----:R-:W-:Y:S06]  /*b5c0*/  BAR.ARV 0xc, 0x180 ;  /* 0x0306000000007b1d */ /* 0x001fec0000002000 */
.L_x_563:
[----:B------:R-:W-:Y:S05]  /*b5d0*/  BSYNC B0 ;  /* 0x0000000000007941 */ /* 0x000fea0003800000 */
.L_x_562:
[----:B------:R-:W-:Y:S02]  /*b5e0*/  IMAD.MOV.U32 R25, RZ, RZ, RZ ;  /* 0x000000ffff197224 */ /* 0x000fe400078e00ff */
[----:B------:R-:W-:Y:S01]  /*b5f0*/  IMAD.MOV.U32 R4, RZ, RZ, RZ ;  /* 0x000000ffff047224 */ /* 0x000fe200078e00ff */
[----:B------:R-:W-:Y:S06]  /*b600*/  @!P2 BRA `(.L_x_564) ;  /* 0x000001200008a947 */ /* 0x000fec0003800000 */
[----:B------:R-:W2:Y:S01]  /*b610*/  LDL R6, [R1+0x70] ;  /* 0x0000700001067983 */ /* 0x000ea20000100800 */
[----:B------:R-:W0:Y:S02]  /*b620*/  S2R R64, SR_TID.X ;  /* 0x0000000000407919 */ /* 0x000e240000002100 */
[----:B0-----:R-:W-:-:S05]  /*b630*/  VIADD R64, R64, 0xffffff80 ;  /* 0xffffff8040407836 */ /* 0x001fca0000000000 */
[----:B------:R-:W-:-:S04]  /*b640*/  SHF.R.S32.HI R65, RZ, 0x1f, R64 ;  /* 0x0000001fff417819 */ /* 0x000fc80000011440 */
[----:B------:R-:W-:-:S04]  /*b650*/  LEA.HI R65, R65, R64, RZ, 0x7 ;  /* 0x0000004041417211 */ /* 0x000fc800078f38ff */
[----:B------:R-:W-:-:S06]  /*b660*/  SHF.R.S32.HI R0, RZ, 0x7, R65 ;  /* 0x00000007ff007819 */ /* 0x000fcc0000011441 */
[----:B------:R-:W0:Y:S02]  /*b670*/  SHFL.IDX PT, R0, R0, RZ, 0x1f ;  /* 0x00001fff00007589 */ /* 0x000e2400000e0000 */
[----:B0-----:R-:W-:-:S04]  /*b680*/  LEA.HI R2, R0, R0, RZ, 0x1 ;  /* 0x0000000000027211 */ /* 0x001fc800078f08ff */
[----:B------:R-:W-:-:S05]  /*b690*/  LOP3.LUT R3, R2, 0x1e, RZ, 0xc0, !PT ;  /* 0x0000001e02037812 */ /* 0x000fca00078ec0ff */
[----:B------:R-:W-:Y:S01]  /*b6a0*/  IMAD.IADD R3, R0, 0x1, -R3 ;  /* 0x0000000100037824 */ /* 0x000fe200078e0a03 */
[----:B--2---:R-:W-:-:S13]  /*b6b0*/  R2UR UR4, R6 ;  /* 0x00000000060472ca */ /* 0x004fda00000e0000 */
[----:B------:R-:W-:Y:S02]  /*b6c0*/  ULOP3.LUT UP0, URZ, UR4, 0x9f, URZ, 0xc0, !UPT ;  /* 0x0000009f043f7892 */ /* 0x000fe4000f80c03f */
[----:B------:R-:W-:-:S04]  /*b6d0*/  LEA R3, R3, UR4, 0xd ;  /* 0x0000000403037c11 */ /* 0x000fc8000f8e68ff */
[----:B------:R-:W-:Y:S02]  /*b6e0*/  SHF.R.U32.HI R3, RZ, 0x4, R3 ;  /* 0x00000004ff037819 */ /* 0x000fe40000011603 */
[----:B------:R-:W-:Y:S02]  /*b6f0*/  PLOP3.LUT P0, PT, PT, PT, UP0, 0x80, 0x0 ;  /* 0x000000000000781c */ /* 0x000fe40003f0f008 */
[----:B------:R-:W-:-:S11]  /*b700*/  LOP3.LUT R28, R3, 0x3fff, RZ, 0xc0, !PT ;  /* 0x00003fff031c7812 */ /* 0x000fd600078ec0ff */
        /* <DEDUP_REMOVED lines=16> */
[----:B-1--45:R-:W-:Y:S05]  /*b810*/  CALL.ABS.NOINC R2 ;  /* 0x0000000002007343 */ /* 0x032fea0003c00000 */
.L_x_565:
[----:B------:R-:W-:Y:S02]  /*b820*/  ULDC UR4, c[0x0][0x3f4] ;  /* 0x0000fd0000047ab9 */ /* 0x000fe40000000800 */
[----:B------:R-:W-:-:S13]  /*b830*/  ISETP.LT.AND P0, PT, RZ, UR4, PT ;  /* 0x00000004ff007c0c */ /* 0x000fda000bf01270 */
[----:B------:R-:W-:Y:S05]  /*b840*/  @P0 BRA `(.L_x_566) ;  /* 0x0000000000400947 */ /* 0x000fea0003800000 */
[----:B------:R-:W2:Y:S02]  /*b850*/  LDL R2, [R1+0x74] ;  /* 0x0000740001027983 */ /* 0x000ea40000100800 */
[----:B--2---:R-:W-:-:S04]  /*b860*/  LEA.HI R0, R2, R2, RZ, 0x1 ;  /* 0x0000000202007211 */ /* 0x004fc800078f08ff */
[----:B------:R-:W-:-:S05]  /*b870*/  LOP3.LUT R0, R0, 0xfffffffe, RZ, 0xc0, !PT ;  /* 0xfffffffe00007812 */ /* 0x000fca00078ec0ff */
[----:B------:R-:W-:-:S05]  /*b880*/  IMAD.IADD R0, R2, 0x1, -R0 ;  /* 0x0000000102007824 */ /* 0x000fca00078e0a00 */
[----:B------:R-:W-:-:S04]  /*b890*/  SHF.L.U32 R3, R0, 0x1f, RZ ;  /* 0x0000001f00037819 */ /* 0x000fc800000006ff */
[----:B------:R0:W1:Y:S03]  /*b8a0*/  SYNCS.PHASECHK.TRANS64.TRYWAIT P0, [R22+URZ+0x38800], R3 ;  /* 0x03880003160075a7 */ /* 0x000066000800017f */
[----:B-1----:R-:W-:Y:S05]  /*b8b0*/  @!P0 NANOSLEEP.SYNCS 0x989680 ;  /* 0x009896800000895d */ /* 0x002fea0003900000 */
[----:B------:R-:W1:Y:S01]  /*b8c0*/  @!P0 SYNCS.PHASECHK.TRANS64 P0, [R22+URZ+0x38800], R3 ;  /* 0x03880003160085a7 */ /* 0x000e62000800007f */
[----:B------:R-:W-:Y:S04]  /*b8d0*/  BSSY B0, `(.L_x_567) ;  /* 0x0000006000007945 */ /* 0x000fe80003800000 */
[----:B-1----:R-:W-:Y:S05]  /*b8e0*/  @P0 BRA `(.L_x_568) ;  /* 0x0000000000100947 */ /* 0x002fea0003800000 */
.L_x_569:
[----:B-1----:R1:W2:Y:S02]  /*b8f0*/  SYNCS.PHASECHK.TRANS64.TRYWAIT P0, [R22+URZ+0x38800], R3 ;  /* 0x03880003160075a7 */ /* 0x0022a4000800017f */
[----:B--2---:R-:W-:Y:S05]  /*b900*/  @!P0 NANOSLEEP.SYNCS 0x989680 ;  /* 0x009896800000895d */ /* 0x004fea0003900000 */
[----:B------:R-:W2:Y:S02]  /*b910*/  @!P0 SYNCS.PHASECHK.TRANS64 P0, [R22+URZ+0x38800], R3 ;  /* 0x03880003160085a7 */ /* 0x000ea4000800007f */
[----:B--2---:R-:W-:Y:S05]  /*b920*/  @!P0 BRA `(.L_x_569) ;  /* 0xfffffffc00f08947 */ /* 0x004fea000383ffff */
.L_x_568:
[----:B------:R-:W-:Y:S05]  /*b930*/  BSYNC B0 ;  /* 0x0000000000007941 */ /* 0x000fea0003800000 */
.L_x_567:
[----:B------:R-:W-:Y:S05]  /*b940*/  BRA `(.L_x_570) ;  /* 0x0000006c00e47947 */ /* 0x000fea0003800000 */
.L_x_566:
[----:B------:R-:W2:Y:S01]  /*b950*/  LDL R30, [R1+0x70] ;  /* 0x00007000011e7983 */ /* 0x000ea20000100800 */
[----:B-----5:R-:W-:Y:S01]  /*b960*/  SHF.R.S32.HI R0, RZ, 0x1f, R136 ;  /* 0x0000001fff007819 */ /* 0x020fe20000011488 */
[----:B------:R-:W-:Y:S01]  /*b970*/  ULDC.64 UR4, c[0x0][0x3f8] ;  /* 0x0000fe0000047ab9 */ /* 0x000fe20000000a00 */
[----:B------:R-:W-:Y:S01]  /*b980*/  ULDC.64 UR6, c[0x0][0x408] ;  /* 0x0001020000067ab9 */ /* 0x000fe20000000a00 */
[----:B------:R-:W-:-:S04]  /*b990*/  IMAD.WIDE.U32 R4, R136, UR4, RZ ;  /* 0x0000000488047c25 */ /* 0x000fc8000f8e00ff */
[C---:B------:R-:W-:Y:S02]  /*b9a0*/  IMAD R3, R0.reuse, UR4, RZ ;  /* 0x0000000400037c24 */ /* 0x040fe4000f8e02ff */
[----:B------:R-:W-:Y:S02]  /*b9b0*/  IMAD R7, R0, UR6, RZ ;  /* 0x0000000600077c24 */ /* 0x000fe4000f8e02ff */
[C---:B------:R-:W-:Y:S01]  /*b9c0*/  IMAD R3, R136.reuse, UR5, R3 ;  /* 0x0000000588037c24 */ /* 0x040fe2000f8e0203 */
[----:B------:R-:W-:Y:S01]  /*b9d0*/  ULDC.64 UR4, c[0x0][0x3e8] ;  /* 0x0000fa0000047ab9 */ /* 0x000fe20000000a00 */
[----:B------:R-:W-:Y:S01]  /*b9e0*/  IMAD R7, R136, UR7, R7 ;  /* 0x0000000788077c24 */ /* 0x000fe2000f8e0207 */
[----:B------:R-:W-:Y:S01]  /*b9f0*/  LEA R2, P0, R4, UR4, 0x1 ;  /* 0x0000000404027c11 */ /* 0x000fe2000f8008ff */
[----:B------:R-:W-:Y:S01]  /*ba00*/  IMAD.WIDE.U32 R26, R136, UR6, RZ ;  /* 0x00000006881a7c25 */ /* 0x000fe2000f8e00ff */
[----:B------:R-:W-:-:S03]  /*ba10*/  ULDC.64 UR6, c[0x0][0x400] ;  /* 0x0001000000067ab9 */ /* 0x000fc60000000a00 */
[----:B------:R-:W-:Y:S01]  /*ba20*/  IMAD.IADD R5, R3, 0x1, R5 ;  /* 0x0000000103057824 */ /* 0x000fe200078e0205 */
[----:B------:R-:W-:Y:S01]  /*ba30*/  LEA R25, P1, R26, UR6, 0x1 ;  /* 0x000000061a197c11 */ /* 0x000fe2000f8208ff */
[----:B------:R-:W-:-:S03]  /*ba40*/  IMAD.IADD R3, R7, 0x1, R27 ;  /* 0x0000000107037824 */ /* 0x000fc600078e021b */
[----:B------:R-:W-:Y:S02]  /*ba50*/  LEA.HI.X R24, R4, UR5, R5, 0x1, P0 ;  /* 0x0000000504187c11 */ /* 0x000fe400080f0c05 */
[----:B------:R-:W-:Y:S02]  /*ba60*/  LEA.HI.X R26, R26, UR7, R3, 0x1, P1 ;  /* 0x000000071a1a7c11 */ /* 0x000fe400088f0c03 */
[----:B--2---:R-:W-:-:S13]  /*ba70*/  R2UR UR8, R30 ;  /* 0x000000001e0872ca */ /* 0x004fda00000e0000 */
[----:B------:R-:W-:-:S06]  /*ba80*/  ULOP3.LUT UP0, URZ, UR8, 0x3ff, URZ, 0xc0, !UPT ;  /* 0x000003ff083f7892 */ /* 0x000fcc000f80c03f */
[----:B------:R-:W-:-:S13]  /*ba90*/  PLOP3.LUT P2, PT, PT, PT, UP0, 0x80, 0x0 ;  /* 0x000000000000781c */ /* 0x000fda0003f4f008 */
        /* <DEDUP_REMOVED lines=16> */
[----:B-1--4-:R-:W-:Y:S05]  /*bba0*/  CALL.ABS.NOINC R14 ;  /* 0x000000000e007343 */ /* 0x012fea0003c00000 */
.L_x_571:
[----:B------:R-:W-:Y:S01]  /*bbb0*/  ULDC.U8 UR4, c[0x0][0x410] ;  /* 0x0001040000047ab9 */ /* 0x000fe20000000000 */
[----:B------:R-:W-:Y:S01]  /*bbc0*/  R2UR UR5, R30 ;  /* 0x000000001e0572ca */ /* 0x000fe200000e0000 */
[----:B------:R-:W-:Y:S01]  /*bbd0*/  BSSY B0, `(.L_x_572) ;  /* 0x00006c8000007945 */ /* 0x000fe20003800000 */
[----:B------:R-:W-:Y:S01]  /*bbe0*/  ISETP.NE.AND P0, PT, RZ, UR4, PT ;  /* 0x00000004ff007c0c */ /* 0x000fe2000bf05270 */
[C---:B------:R-:W-:Y:S01]  /*bbf0*/  VIADD R21, R219.reuse, 0x60 ;  /* 0x00000060db157836 */ /* 0x040fe20000000000 */
[----:B------:R-:W-:Y:S01]  /*bc00*/  SHF.R.U32.HI R20, RZ, 0x3, R225 ;  /* 0x00000003ff147819 */ /* 0x000fe200000116e1 */
[----:B----4-:R-:W-:Y:S01]  /*bc10*/  VIADD R31, R219, 0x20 ;  /* 0x00000020db1f7836 */ /* 0x010fe20000000000 */
[----:B------:R-:W-:Y:S01]  /*bc20*/  LOP3.LUT R0, R225, 0x38, R16, 0xf8, !PT ;  /* 0x00000038e1007812 */ /* 0x000fe200078ef810 */
[----:B------:R-:W-:-:S03]  /*bc30*/  IMAD R4, R29, 0x80, R219 ;  /* 0x000000801d047824 */ /* 0x000fc600078e02db */
[----:B------:R-:W-:-:S04]  /*bc40*/  LOP3.LUT R0, R229, R0, R20, 0xf6, !PT ;  /* 0x00000000e5007212 */ /* 0x000fc800078ef614 */
[----:B------:R-:W-:Y:S01]  /*bc50*/  LEA R30, R0, UR5, 0x1 ;  /* 0x00000005001e7c11 */ /* 0x000fe2000f8e08ff */
[----:B------:R-:W-:Y:S06]  /*bc60*/  @!P0 BRA `(.L_x_573) ;  /* 0x0000003000a48947 */ /* 0x000fec0003800000 */
[----:B------:R-:W-:-:S03]  /*bc70*/  UMOV UR4, 0xffffffff ;  /* 0xffffffff00047882 */ /* 0x000fc60000000000 */
[----:B------:R-:W-:Y:S05]  /*bc80*/  BRA.DIV UR4, `(.L_x_574) ;  /* 0x000001c604b47947 */ /* 0x000fea000b800000 */
[----:B------:R0:W1:Y:S04]  /*bc90*/  SHFL.IDX PT, R3, R24, RZ, 0x181f ;  /* 0x00181fff18037589 */ /* 0x00006800000e0000 */
[----:B------:R-:W2:Y:S04]  /*bca0*/  SHFL.IDX PT, R2, R2, RZ, 0x181f ;  /* 0x00181fff02027589 */ /* 0x000ea800000e0000 */
[----:B------:R0:W3:Y:S04]  /*bcb0*/  SHFL.IDX PT, R5, R26, RZ, 0x181f ;  /* 0x00181fff1a057589 */ /* 0x0000e800000e0000 */
[----:B------:R0:W4:Y:S02]  /*bcc0*/  SHFL.IDX PT, R14, R25, RZ, 0x181f ;  /* 0x00181fff190e7589 */ /* 0x00012400000e0000 */
.L_x_850:
[----:B------:R-:W5:Y:S01]  /*bcd0*/  LDL R20, [R1+0x74] ;  /* 0x0000740001147983 */ /* 0x000f620000100800 */
[----:B------:R-:W-:Y:S01]  /*bce0*/  ULDC UR4, c[0x0][0x448] ;  /* 0x0001120000047ab9 */ /* 0x000fe20000000800 */
[----:B------:R-:W-:Y:S01]  /*bcf0*/  BSSY B1, `(.L_x_575) ;  /* 0x000003e000017945 */ /* 0x000fe20003800000 */
[----:B------:R-:W-:Y:S01]  /*bd00*/  IMAD R0, R140, UR4, RZ ;  /* 0x000000048c007c24 */ /* 0x000fe2000f8e02ff */
[----:B------:R-:W-:Y:S02]  /*bd10*/  CS2R R6, SRZ ;  /* 0x0000000000067805 */ /* 0x000fe4000001ff00 */
[----:B------:R-:W-:Y:S02]  /*bd20*/  CS2R R8, SRZ ;  /* 0x0000000000087805 */ /* 0x000fe4000001ff00 */
[----:B------:R-:W-:Y:S02]  /*bd30*/  CS2R R10, SRZ ;  /* 0x00000000000a7805 */ /* 0x000fe4000001ff00 */
[----:B------:R-:W-:-:S02]  /*bd40*/  CS2R R12, SRZ ;  /* 0x00000000000c7805 */ /* 0x000fc4000001ff00 */
[----:B------:R-:W-:Y:S01]  /*bd50*/  ISETP.GE.AND P0, PT, R4, R0, PT ;  /* 0x000000000400720c */ /* 0x000fe20003f06270 */
[----:B------:R-:W-:Y:S01]  /*bd60*/  IMAD R0, R29, -0x80, R0 ;  /* 0xffffff801d007824 */ /* 0x000fe200078e0200 */
[----:B0-----:R-:W-:Y:S02]  /*bd70*/  CS2R R24, SRZ ;  /* 0x0000000000187805 */ /* 0x001fe4000001ff00 */
[----:B------:R-:W-:Y:S02]  /*bd80*/  CS2R R26, SRZ ;  /* 0x00000000001a7805 */ /* 0x000fe4000001ff00 */
[----:B------:R-:W-:Y:S02]  /*bd90*/  CS2R R32, SRZ ;  /* 0x0000000000207805 */ /* 0x000fe4000001ff00 */
[----:B------:R-:W-:Y:S02]  /*bda0*/  CS2R R34, SRZ ;  /* 0x0000000000227805 */ /* 0x000fe4000001ff00 */
[----:B-----5:R-:W-:-:S04]  /*bdb0*/  LEA.HI R15, R20, R20, RZ, 0x1 ;  /* 0x00000014140f7211 */ /* 0x020fc800078f08ff */
[----:B------:R-:W-:-:S05]  /*bdc0*/  LOP3.LUT R15, R15, 0xfffffffe, RZ, 0xc0, !PT ;  /* 0xfffffffe0f0f7812 */ /* 0x000fca00078ec0ff */
[----:B------:R-:W-:Y:S01]  /*bdd0*/  IMAD.IADD R29, R20, 0x1, -R15 ;  /* 0x00000001141d7824 */ /* 0x000fe200078e0a0f */
[----:B------:R-:W-:Y:S06]  /*bde0*/  @P0 BRA `(.L_x_576) ;  /* 0x0000000000b80947 */ /* 0x000fec0003800000 */
[----:B------:R-:W-:Y:S01]  /*bdf0*/  ULDC UR4, c[0x0][0x3f4] ;  /* 0x0000fd0000047ab9 */ /* 0x000fe20000000800 */
[C---:B------:R-:W-:Y:S01]  /*be00*/  IMAD.SHL.U32 R41, R221.reuse, 0x2, RZ ;  /* 0x00000002dd297824 */ /* 0x040fe200078e00ff */
[----:B------:R-:W-:Y:S01]  /*be10*/  ISETP.GE.AND P2, PT, R221, UR4, PT ;  /* 0x00000004dd007c0c */ /* 0x000fe2000bf46270 */
[C---:B------:R-:W-:Y:S01]  /*be20*/  IMAD.SHL.U32 R45, R220.reuse, 0x2, RZ ;  /* 0x00000002dc2d7824 */ /* 0x040fe200078e00ff */
[----:B------:R-:W-:Y:S01]  /*be30*/  ISETP.GE.AND P1, PT, R220, UR4, PT ;  /* 0x00000004dc007c0c */ /* 0x000fe2000bf26270 */
[C---:B------:R-:W-:Y:S01]  /*be40*/  IMAD.SHL.U32 R49, R222.reuse, 0x2, RZ ;  /* 0x00000002de317824 */ /* 0x040fe200078e00ff */
[----:B------:R-:W-:Y:S02]  /*be50*/  ISETP.GE.AND P0, PT, R222, UR4, PT ;  /* 0x00000004de007c0c */ /* 0x000fe4000bf06270 */
[----:B------:R-:W-:Y:S02]  /*be60*/  CS2R R12, SRZ ;  /* 0x00000000000c7805 */ /* 0x000fe4000001ff00 */
[----:B------:R-:W-:-:S02]  /*be70*/  SHF.R.S32.HI R4, RZ, 0x1f, R221 ;  /* 0x0000001fff047819 */ /* 0x000fc400000114dd */
[----:B------:R-:W-:Y:S02]  /*be80*/  CS2R R34, SRZ ;  /* 0x0000000000227805 */ /* 0x000fe4000001ff00 */
[----:B------:R-:W-:Y:S02]  /*be90*/  SHF.R.S32.HI R9, RZ, 0x1f, R220 ;  /* 0x0000001fff097819 */ /* 0x000fe400000114dc */
[----:B------:R-:W-:Y:S02]  /*bea0*/  CS2R R10, SRZ ;  /* 0x00000000000a7805 */ /* 0x000fe4000001ff00 */
[----:B------:R-:W-:Y:S01]  /*beb0*/  ISETP.GE.AND P3, PT, R214, UR4, PT ;  /* 0x00000004d6007c0c */ /* 0x000fe2000bf66270 */
[----:B------:R-:W-:Y:S01]  /*bec0*/  ULDC.64 UR6, c[0x0][0x208] ;  /* 0x0000820000067ab9 */ /* 0x000fe20000000a00 */
[----:B------:R-:W-:Y:S02]  /*bed0*/  SHF.L.U64.HI R4, R221, 0x1, R4 ;  /* 0x00000001dd047819 */ /* 0x000fe40000010204 */
[----:B------:R-:W-:-:S02]  /*bee0*/  SHF.L.U64.HI R8, R220, 0x1, R9 ;  /* 0x00000001dc087819 */ /* 0x000fc40000010209 */
[-C--:B--2---:R-:W-:Y:S02]  /*bef0*/  @!P2 IADD3 R38, P4, R2, R41.reuse, RZ ;  /* 0x000000290226a210 */ /* 0x084fe40007f9e0ff */
[----:B----4-:R-:W-:Y:S02]  /*bf00*/  @!P2 IADD3 R40, P6, R14, R41, RZ ;  /* 0x000000290e28a210 */ /* 0x010fe40007fde0ff */
[-C--:B------:R-:W-:Y:S01]  /*bf10*/  @!P1 IADD3 R42, P5, R2, R45.reuse, RZ ;  /* 0x0000002d022a9210 */ /* 0x080fe20007fbe0ff */
[----:B-1----:R-:W-:Y:S01]  /*bf20*/  @!P2 IMAD.X R39, R3, 0x1, R4, P4 ;  /* 0x000000010327a824 */ /* 0x002fe200020e0604 */
[----:B------:R-:W-:Y:S01]  /*bf30*/  SHF.R.S32.HI R7, RZ, 0x1f, R222 ;  /* 0x0000001fff077819 */ /* 0x000fe200000114de */
[----:B---3--:R-:W-:Y:S01]  /*bf40*/  @!P2 IMAD.X R41, R5, 0x1, R4, P6 ;  /* 0x000000010529a824 */ /* 0x008fe200030e0604 */
[----:B------:R-:W-:Y:S01]  /*bf50*/  @!P1 IADD3 R44, P4, R14, R45, RZ ;  /* 0x0000002d0e2c9210 */ /* 0x000fe20007f9e0ff */
[----:B------:R-:W-:Y:S01]  /*bf60*/  @!P1 IMAD.X R43, R3, 0x1, R8, P5 ;  /* 0x00000001032b9824 */ /* 0x000fe200028e0608 */
[----:B------:R-:W-:Y:S01]  /*bf70*/  SHF.L.U64.HI R6, R222, 0x1, R7 ;  /* 0x00000001de067819 */ /* 0x000fe20000010207 */
[----:B------:R-:W-:Y:S01]  /*bf80*/  @!P3 IMAD.MOV.U32 R4, RZ, RZ, R14 ;  /* 0x000000ffff04b224 */ /* 0x000fe200078e000e */
[-C--:B------:R-:W-:Y:S01]  /*bf90*/  @!P0 IADD3 R46, P6, R2, R49.reuse, RZ ;  /* 0x00000031022e8210 */ /* 0x080fe20007fde0ff */
[----:B------:R-:W-:Y:S01]  /*bfa0*/  @!P1 IMAD.X R45, R5, 0x1, R8, P4 ;  /* 0x00000001052d9824 */ /* 0x000fe200020e0608 */
[----:B------:R-:W-:-:S02]  /*bfb0*/  @!P0 IADD3 R48, P5, R14, R49, RZ ;  /* 0x000000310e308210 */ /* 0x000fc40007fbe0ff */
[----:B------:R-:W-:Y:S02]  /*bfc0*/  CS2R R32, SRZ ;  /* 0x0000000000207805 */ /* 0x000fe4000001ff00 */
[----:B------:R-:W-:Y:S01]  /*bfd0*/  CS2R R8, SRZ ;  /* 0x0000000000087805 */ /* 0x000fe2000001ff00 */
[--C-:B------:R-:W-:Y:S01]  /*bfe0*/  @!P0 IMAD.X R47, R3, 0x1, R6.reuse, P6 ;  /* 0x00000001032f8824 */ /* 0x100fe200030e0606 */
[----:B------:R-:W-:Y:S01]  /*bff0*/  CS2R R26, SRZ ;  /* 0x00000000001a7805 */ /* 0x000fe2000001ff00 */
[----:B------:R-:W-:Y:S01]  /*c000*/  @!P0 IMAD.X R49, R5, 0x1, R6, P5 ;  /* 0x0000000105318824 */ /* 0x000fe200028e0606 */
[----:B------:R-:W-:Y:S02]  /*c010*/  CS2R R6, SRZ ;  /* 0x0000000000067805 */ /* 0x000fe4000001ff00 */
[----:B------:R-:W-:Y:S01]  /*c020*/  CS2R R24, SRZ ;  /* 0x0000000000187805 */ /* 0x000fe2000001ff00 */
[C---:B------:R-:W-:Y:S01]  /*c030*/  @!P3 IMAD.WIDE R14, R214.reuse, 0x2, R2 ;  /* 0x00000002d60eb825 */ /* 0x040fe200078e0202 */
[----:B------:R0:W5:Y:S03]  /*c040*/  @!P2 LD.E.64 R10, desc[UR6][R38.64] ;  /* 0x00000006260aa980 */ /* 0x000166000c101b00 */
[----:B------:R-:W-:Y:S01]  /*c050*/  @!P3 IMAD.WIDE R36, R214, 0x2, R4 ;  /* 0x00000002d624b825 */ /* 0x000fe200078e0204 */
[----:B------:R0:W5:Y:S04]  /*c060*/  @!P3 LD.E.64 R12, desc[UR6][R14.64] ;  /* 0x000000060e0cb980 */ /* 0x000168000c101b00 */
[----:B------:R0:W5:Y:S04]  /*c070*/  @!P3 LD.E.64 R34, desc[UR6][R36.64] ;  /* 0x000000062422b980 */ /* 0x000168000c101b00 */
[----:B------:R0:W5:Y:S04]  /*c080*/  @!P2 LD.E.64 R32, desc[UR6][R40.64] ;  /* 0x000000062820a980 */ /* 0x000168000c101b00 */
[----:B------:R0:W5:Y:S04]  /*c090*/  @!P1 LD.E.64 R8, desc[UR6][R42.64] ;  /* 0x000000062a089980 */ /* 0x000168000c101b00 */
[----:B------:R0:W5:Y:S04]  /*c0a0*/  @!P1 LD.E.64 R26, desc[UR6][R44.64] ;  /* 0x000000062c1a9980 */ /* 0x000168000c101b00 */
[----:B------:R0:W5:Y:S04]  /*c0b0*/  @!P0 LD.E.64 R6, desc[UR6][R46.64] ;  /* 0x000000062e068980 */ /* 0x000168000c101b00 */
[----:B------:R0:W5:Y:S02]  /*c0c0*/  @!P0 LD.E.64 R24, desc[UR6][R48.64] ;  /* 0x0000000630188980 */ /* 0x000164000c101b00 */
.L_x_576:
[----:B------:R-:W-:Y:S05]  /*c0d0*/  BSYNC B1 ;  /* 0x0000000000017941 */ /* 0x000fea0003800000 */
.L_x_575:
[----:B-1----:R-:W-:Y:S01]  /*c0e0*/  SHF.L.U32 R3, R29, 0x1f, RZ ;  /* 0x0000001f1d037819 */ /* 0x002fe200000006ff */
[----:B0----5:R-:W-:Y:S01]  /*c0f0*/  IMAD.MOV.U32 R15, RZ, RZ, R12 ;  /* 0x000000ffff0f7224 */ /* 0x021fe200078e000c */
[----:B------:R-:W-:Y:S01]  /*c100*/  SHF.R.U64 R48, R12, 0x10, R13 ;  /* 0x000000100c307819 */ /* 0x000fe2000000120d */
[----:B--2---:R-:W-:Y:S01]  /*c110*/  IMAD.MOV.U32 R2, RZ, RZ, R6 ;  /* 0x000000ffff027224 */ /* 0x004fe200078e0006 */
[----:B------:R-:W0:Y:S01]  /*c120*/  SYNCS.PHASECHK.TRANS64.TRYWAIT P0, [R22+URZ+0x38800], R3 ;  /* 0x03880003160075a7 */ /* 0x000e22000800017f */
[----:B------:R-:W-:Y:S01]  /*c130*/  MOV R20, R13 ;  /* 0x0000000d00147202 */ /* 0x000fe20000000f00 */
[----:B------:R-:W-:Y:S01]  /*c140*/  IMAD.MOV.U32 R4, RZ, RZ, R7 ;  /* 0x000000ffff047224 */ /* 0x000fe200078e0007 */
[----:B------:R-:W-:Y:S01]  /*c150*/  SHF.R.U32.HI R51, RZ, 0x10, R13 ;  /* 0x00000010ff337819 */ /* 0x000fe2000001160d */
[----:B------:R-:W-:Y:S01]  /*c160*/  IMAD.MOV.U32 R13, RZ, RZ, R10 ;  /* 0x000000ffff0d7224 */ /* 0x000fe200078e000a */
[--C-:B------:R-:W-:Y:S01]  /*c170*/  SHF.R.U64 R46, R10, 0x10, R11.reuse ;  /* 0x000000100a2e7819 */ /* 0x100fe2000000120b */
[----:B----4-:R-:W-:Y:S01]  /*c180*/  IMAD.MOV.U32 R14, RZ, RZ, R11 ;  /* 0x000000ffff0e7224 */ /* 0x010fe200078e000b */
[--C-:B------:R-:W-:Y:S01]  /*c190*/  SHF.R.U64 R45, R6, 0x10, R7.reuse ;  /* 0x00000010062d7819 */ /* 0x100fe20000001207 */
[----:B---3--:R-:W-:Y:S01]  /*c1a0*/  IMAD.MOV.U32 R5, RZ, RZ, R8 ;  /* 0x000000ffff057224 */ /* 0x008fe200078e0008 */
[----:B------:R-:W-:Y:S01]  /*c1b0*/  SHF.R.U32.HI R43, RZ, 0x10, R7 ;  /* 0x00000010ff2b7819 */ /* 0x000fe20000011607 */
[----:B------:R-:W-:Y:S01]  /*c1c0*/  IMAD.MOV.U32 R10, RZ, RZ, R9 ;  /* 0x000000ffff0a7224 */ /* 0x000fe200078e0009 */
[----:B------:R-:W-:Y:S01]  /*c1d0*/  SHF.R.U64 R40, R32, 0x10, R33 ;  /* 0x0000001020287819 */ /* 0x000fe20000001221 */
[----:B------:R-:W-:Y:S01]  /*c1e0*/  IMAD.MOV.U32 R36, RZ, RZ, R34 ;  /* 0x000000ffff247224 */ /* 0x000fe200078e0022 */
[----:B------:R-:W-:Y:S01]  /*c1f0*/  SHF.R.U32.HI R49, RZ, 0x10, R11 ;  /* 0x00000010ff317819 */ /* 0x000fe2000001160b */
[----:B------:R-:W-:Y:S01]  /*c200*/  IMAD.MOV.U32 R37, RZ, RZ, R35 ;  /* 0x000000ffff257224 */ /* 0x000fe200078e0023 */
[--C-:B------:R-:W-:Y:S01]  /*c210*/  SHF.R.U64 R44, R8, 0x10, R9.reuse ;  /* 0x00000010082c7819 */ /* 0x100fe20000001209 */
[----:B------:R-:W-:Y:S01]  /*c220*/  IMAD.MOV.U32 R7, RZ, RZ, R32 ;  /* 0x000000ffff077224 */ /* 0x000fe200078e0020 */
[----:B------:R-:W-:Y:S01]  /*c230*/  SHF.R.U32.HI R47, RZ, 0x10, R9 ;  /* 0x00000010ff2f7819 */ /* 0x000fe20000011609 */
[----:B------:R-:W-:Y:S01]  /*c240*/  IMAD.MOV.U32 R29, RZ, RZ, R33 ;  /* 0x000000ffff1d7224 */ /* 0x000fe200078e0021 */
[--C-:B------:R-:W-:Y:S01]  /*c250*/  SHF.R.U64 R41, R34, 0x10, R35.reuse ;  /* 0x0000001022297819 */ /* 0x100fe20000001223 */
[----:B------:R-:W-:Y:S01]  /*c260*/  BSSY B1, `(.L_x_577) ;  /* 0x000001a000017945 */ /* 0x000fe20003800000 */
[----:B------:R-:W-:Y:S01]  /*c270*/  SHF.R.U32.HI R42, RZ, 0x10, R35 ;  /* 0x00000010ff2a7819 */ /* 0x000fe20000011623 */
[----:B------:R-:W-:Y:S01]  /*c280*/  IMAD.MOV.U32 R6, RZ, RZ, R24 ;  /* 0x000000ffff067224 */ /* 0x000fe200078e0018 */
[----:B------:R-:W-:Y:S01]  /*c290*/  SHF.R.U32.HI R38, RZ, 0x10, R33 ;  /* 0x00000010ff267819 */ /* 0x000fe20000011621 */
[--C-:B------:R-:W-:Y:S01]  /*c2a0*/  IMAD.MOV.U32 R8, RZ, RZ, R25.reuse ;  /* 0x000000ffff087224 */ /* 0x100fe200078e0019 */
[----:B------:R-:W-:Y:S01]  /*c2b0*/  VIMNMX R32, R0, 0x80, PT ;  /* 0x0000008000207848 */ /* 0x000fe20003fe0100 */
[----:B------:R-:W-:Y:S01]  /*c2c0*/  IMAD.MOV.U32 R11, RZ, RZ, R26 ;  /* 0x000000ffff0b7224 */ /* 0x000fe200078e001a */
[----:B------:R-:W-:Y:S01]  /*c2d0*/  SHF.R.U64 R35, R24, 0x10, R25 ;  /* 0x0000001018237819 */ /* 0x000fe20000001219 */
[----:B------:R-:W-:Y:S01]  /*c2e0*/  IMAD.MOV.U32 R12, RZ, RZ, R27 ;  /* 0x000000ffff0c7224 */ /* 0x000fe200078e001b */
[----:B------:R-:W-:-:S02]  /*c2f0*/  SHF.R.U32.HI R33, RZ, 0x10, R25 ;  /* 0x00000010ff217819 */ /* 0x000fc40000011619 */
[--C-:B------:R-:W-:Y:S02]  /*c300*/  SHF.R.U64 R34, R26, 0x10, R27.reuse ;  /* 0x000000101a227819 */ /* 0x100fe4000000121b */
[----:B------:R-:W-:Y:S02]  /*c310*/  SHF.R.U32.HI R39, RZ, 0x10, R27 ;  /* 0x00000010ff277819 */ /* 0x000fe4000001161b */
[----:B------:R-:W-:Y:S02]  /*c320*/  PRMT R24, R15, 0x5410, R48 ;  /* 0x000054100f187816 */ /* 0x000fe40000000030 */
[----:B------:R-:W-:Y:S02]  /*c330*/  PRMT R25, R20, 0x5410, R51 ;  /* 0x0000541014197816 */ /* 0x000fe40000000033 */
[----:B------:R-:W-:Y:S02]  /*c340*/  PRMT R0, R2, 0x5410, R45 ;  /* 0x0000541002007816 */ /* 0x000fe4000000002d */
[----:B------:R-:W-:-:S02]  /*c350*/  PRMT R13, R13, 0x5410, R46 ;  /* 0x000054100d0d7816 */ /* 0x000fc4000000002e */
[----:B------:R-:W-:Y:S02]  /*c360*/  PRMT R14, R14, 0x5410, R49 ;  /* 0x000054100e0e7816 */ /* 0x000fe40000000031 */
[----:B------:R-:W-:Y:S02]  /*c370*/  PRMT R9, R5, 0x5410, R44 ;  /* 0x0000541005097816 */ /* 0x000fe4000000002c */
[----:B------:R-:W-:Y:S02]  /*c380*/  ISETP.GE.AND P1, PT, R219, R32, PT ;  /* 0x00000020db00720c */ /* 0x000fe40003f26270 */
[----:B------:R-:W-:Y:S02]  /*c390*/  PRMT R10, R10, 0x5410, R47 ;  /* 0x000054100a0a7816 */ /* 0x000fe4000000002f */
[----:B------:R-:W-:Y:S02]  /*c3a0*/  PRMT R2, R4, 0x5410, R43 ;  /* 0x0000541004027816 */ /* 0x000fe4000000002b */
[----:B------:R-:W-:-:S02]  /*c3b0*/  PRMT R26, R36, 0x5410, R41 ;  /* 0x00005410241a7816 */ /* 0x000fc40000000029 */
[----:B------:R-:W-:Y:S02]  /*c3c0*/  PRMT R27, R37, 0x5410, R42 ;  /* 0x00005410251b7816 */ /* 0x000fe4000000002a */
[----:B------:R-:W-:Y:S02]  /*c3d0*/  PRMT R15, R7, 0x5410, R40 ;  /* 0x00005410070f7816 */ /* 0x000fe40000000028 */
[----:B------:R-:W-:Y:S01]  /*c3e0*/  PRMT R20, R29, 0x5410, R38 ;  /* 0x000054101d147816 */ /* 0x000fe20000000026 */
[----:B0-----:R-:W-:Y:S06]  /*c3f0*/  @!P0 BRA `(.L_x_578) ;  /* 0x000001c000488947 */ /* 0x001fec0003800000 */
.L_x_851:
[----:B------:R-:W-:Y:S05]  /*c400*/  BSYNC B1 ;  /* 0x0000000000017941 */ /* 0x000fea0003800000 */
.L_x_577:
[----:B------:R-:W-:Y:S01]  /*c410*/  BSSY B1, `(.L_x_579) ;  /* 0x00000ad000017945 */ /* 0x000fe20003800000 */
[----:B------:R-:W-:Y:S02]  /*c420*/  PRMT R11, R11, 0x5410, R34 ;  /* 0x000054100b0b7816 */ /* 0x000fe40000000022 */
[----:B------:R-:W-:Y:S02]  /*c430*/  PRMT R12, R12, 0x5410, R39 ;  /* 0x000054100c0c7816 */ /* 0x000fe40000000027 */
[----:B0-----:R-:W-:Y:S02]  /*c440*/  PRMT R3, R6, 0x5410, R35 ;  /* 0x0000541006037816 */ /* 0x001fe40000000023 */
[----:B------:R-:W-:Y:S01]  /*c450*/  PRMT R8, R8, 0x5410, R33 ;  /* 0x0000541008087816 */ /* 0x000fe20000000021 */
[----:B------:R-:W-:Y:S06]  /*c460*/  @P1 BRA `(.L_x_580) ;  /* 0x00000008009c1947 */ /* 0x000fec0003800000 */
[----:B------:R-:W0:Y:S01]  /*c470*/  LDC R5, c[0x0][0x3f4] ;  /* 0x0000fd00ff057b82 */ /* 0x000e220000000800 */
[----:B------:R-:W-:Y:S01]  /*c480*/  BSSY B2, `(.L_x_581) ;  /* 0x000002c000027945 */ /* 0x000fe20003800000 */
[-C--:B0-----:R-:W-:Y:S02]  /*c490*/  ISETP.GE.AND P0, PT, R214, R5.reuse, PT ;  /* 0x00000005d600720c */ /* 0x081fe40003f06270 */
[-C--:B------:R-:W-:Y:S02]  /*c4a0*/  ISETP.GE.AND P1, PT, R221, R5.reuse, PT ;  /* 0x00000005dd00720c */ /* 0x080fe40003f26270 */
[-C--:B------:R-:W-:Y:S02]  /*c4b0*/  ISETP.GE.AND P2, PT, R220, R5.reuse, PT ;  /* 0x00000005dc00720c */ /* 0x080fe40003f46270 */
[----:B------:R-:W-:-:S07]  /*c4c0*/  ISETP.GE.AND P3, PT, R222, R5, PT ;  /* 0x00000005de00720c */ /* 0x000fce0003f66270 */
[----:B------:R-:W-:Y:S06]  /*c4d0*/  @P0 BRA `(.L_x_582) ;  /* 0x0000000000980947 */ /* 0x000fec0003800000 */
[----:B------:R-:W0:Y:S01]  /*c4e0*/  LDS.128 R4, [R30] ;  /* 0x000000001e047984 */ /* 0x000e220000000c00 */
[----:B------:R-:W-:Y:S01]  /*c4f0*/  SHF.L.U32 R36, R24, 0x10, RZ ;  /* 0x0000001018247819 */ /* 0x000fe200000006ff */
[C---:B------:R-:W-:Y:S01]  /*c500*/  IMAD.U32 R37, R26.reuse, 0x10000, RZ ;  /* 0x000100001a257824 */ /* 0x040fe200078e00ff */
[----:B------:R-:W-:Y:S02]  /*c510*/  LOP3.LUT R40, R26, 0xffff0000, RZ, 0xc0, !PT ;  /* 0xffff00001a287812 */ /* 0x000fe400078ec0ff */
[----:B------:R-:W-:Y:S01]  /*c520*/  LOP3.LUT R38, R24, 0xffff0000, RZ, 0xc0, !PT ;  /* 0xffff000018267812 */ /* 0x000fe200078ec0ff */
[C---:B0-----:R-:W-:Y:S01]  /*c530*/  IMAD.U32 R29, R4.reuse, 0x10000, RZ ;  /* 0x00010000041d7824 */ /* 0x041fe200078e00ff */
[----:B------:R-:W-:Y:S01]  /*c540*/  LOP3.LUT R4, R4, 0xffff0000, RZ, 0xc0, !PT ;  /* 0xffff000004047812 */ /* 0x000fe200078ec0ff */
[C---:B------:R-:W-:Y:S01]  /*c550*/  IMAD.U32 R33, R5.reuse, 0x10000, RZ ;  /* 0x0001000005217824 */ /* 0x040fe200078e00ff */
[----:B------:R-:W-:Y:S01]  /*c560*/  LOP3.LUT R5, R5, 0xffff0000, RZ, 0xc0, !PT ;  /* 0xffff000005057812 */ /* 0x000fe200078ec0ff */
[C---:B------:R-:W-:Y:S01]  /*c570*/  IMAD.U32 R34, R6.reuse, 0x10000, RZ ;  /* 0x0001000006227824 */ /* 0x040fe200078e00ff */
[----:B------:R-:W-:Y:S01]  /*c580*/  LOP3.LUT R6, R6, 0xffff0000, RZ, 0xc0, !PT ;  /* 0xffff000006067812 */ /* 0x000fe200078ec0ff */
[C---:B------:R-:W-:Y:S01]  /*c590*/  FMUL.FTZ R42, R4.reuse, R37 ;  /* 0x00000025042a7220 */ /* 0x040fe20000410000 */
[----:B------:R-:W-:Y:S01]  /*c5a0*/  FMUL.FTZ R4, R4, R36 ;  /* 0x0000002404047220 */ /* 0x000fe20000410000 */
[----:B------:R-:W-:-:S02]  /*c5b0*/  IMAD.U32 R35, R7, 0x10000, RZ ;  /* 0x0001000007237824 */ /* 0x000fc400078e00ff */
[----:B------:R-:W-:Y:S01]  /*c5c0*/  FMUL.FTZ R44, R5, R40 ;  /* 0x00000028052c7220 */ /* 0x000fe20000410000 */
[C---:B------:R-:W-:Y:S01]  /*c5d0*/  FFMA.FTZ R42, R29.reuse, R36, -R42 ;  /* 0x000000241d2a7223 */ /* 0x040fe2000001082a */
[----:B------:R-:W-:Y:S01]  /*c5e0*/  FFMA.FTZ R37, R29, R37, R4 ;  /* 0x000000251d257223 */ /* 0x000fe20000010004 */
[----:B------:R-:W-:Y:S01]  /*c5f0*/  LOP3.LUT R7, R7, 0xffff0000, RZ, 0xc0, !PT ;  /* 0xffff000007077812 */ /* 0x000fe200078ec0ff */
[-C--:B------:R-:W-:Y:S01]  /*c600*/  FMUL.FTZ R46, R5, R38.reuse ;  /* 0x00000026052e7220 */ /* 0x080fe20000410000 */
[C---:B------:R-:W-:Y:S01]  /*c610*/  LOP3.LUT R36, R27.reuse, 0xffff0000, RZ, 0xc0, !PT ;  /* 0xffff00001b247812 */ /* 0x040fe200078ec0ff */
[----:B------:R-:W-:Y:S01]  /*c620*/  IMAD.U32 R29, R27, 0x10000, RZ ;  /* 0x000100001b1d7824 */ /* 0x000fe200078e00ff */
[C---:B------:R-:W-:Y:S01]  /*c630*/  LOP3.LUT R4, R25.reuse, 0xffff0000, RZ, 0xc0, !PT ;  /* 0xffff000019047812 */ /* 0x040fe200078ec0ff */
[----:B------:R-:W-:Y:S02]  /*c640*/  IMAD.U32 R5, R25, 0x10000, RZ ;  /* 0x0001000019057824 */ /* 0x000fe400078e00ff */
[C---:B------:R-:W-:Y:S01]  /*c650*/  FFMA.FTZ R44, R33.reuse, R38, -R44 ;  /* 0x00000026212c7223 */ /* 0x040fe2000001082c */
[----:B------:R-:W-:Y:S01]  /*c660*/  FFMA.FTZ R33, R33, R40, R46 ;  /* 0x0000002821217223 */ /* 0x000fe2000001002e */
[C---:B------:R-:W-:Y:S01]  /*c670*/  FMUL.FTZ R39, R6.reuse, R29 ;  /* 0x0000001d06277220 */ /* 0x040fe20000410000 */
[-C--:B------:R-:W-:Y:S01]  /*c680*/  FMUL.FTZ R38, R6, R5.reuse ;  /* 0x0000000506267220 */ /* 0x080fe20000410000 */
[C---:B------:R-:W-:Y:S01]  /*c690*/  FMUL.FTZ R40, R7.reuse, R36 ;  /* 0x0000002407287220 */ /* 0x040fe20000410000 */
[-C--:B------:R-:W-:Y:S01]  /*c6a0*/  FMUL.FTZ R41, R7, R4.reuse ;  /* 0x0000000407297220 */ /* 0x080fe20000410000 */
[C---:B------:R-:W-:Y:S01]  /*c6b0*/  FFMA.FTZ R6, R34.reuse, R5, -R39 ;  /* 0x0000000522067223 */ /* 0x040fe20000010827 */
[----:B------:R-:W-:Y:S01]  /*c6c0*/  FFMA.FTZ R29, R34, R29, R38 ;  /* 0x0000001d221d7223 */ /* 0x000fe20000010026 */
[C---:B------:R-:W-:Y:S01]  /*c6d0*/  FFMA.FTZ R7, R35.reuse, R4, -R40 ;  /* 0x0000000423077223 */ /* 0x040fe20000010828 */
[----:B------:R-:W-:Y:S01]  /*c6e0*/  FFMA.FTZ R36, R35, R36, R41 ;  /* 0x0000002423247223 */ /* 0x000fe20000010029 */
[----:B------:R-:W-:-:S02]  /*c6f0*/  F2FP.BF16.F32.PACK_AB R4, R37, R42 ;  /* 0x0000002a2504723e */ /* 0x000fc400000010ff */
[----:B------:R-:W-:Y:S02]  /*c700*/  F2FP.BF16.F32.PACK_AB R5, R33, R44 ;  /* 0x0000002c2105723e */ /* 0x000fe400000010ff */
[----:B------:R-:W-:Y:S02]  /*c710*/  F2FP.BF16.F32.PACK_AB R6, R29, R6 ;  /* 0x000000061d06723e */ /* 0x000fe400000010ff */
[----:B------:R-:W-:-:S05]  /*c720*/  F2FP.BF16.F32.PACK_AB R7, R36, R7 ;  /* 0x000000072407723e */ /* 0x000fca00000010ff */
[----:B------:R0:W-:Y:S02]  /*c730*/  STS.128 [R30], R4 ;  /* 0x000000041e007388 */ /* 0x0001e40000000c00 */
.L_x_582:
[----:B------:R-:W-:Y:S05]  /*c740*/  BSYNC B2 ;  /* 0x0000000000027941 */ /* 0x000fea0003800000 */
.L_x_581:
[----:B------:R-:W-:Y:S04]  /*c750*/  BSSY B2, `(.L_x_583) ;  /* 0x0000028000027945 */ /* 0x000fe80003800000 */
[----:B------:R-:W-:Y:S05]  /*c760*/  @P1 BRA `(.L_x_584) ;  /* 0x0000000000981947 */ /* 0x000fea0003800000 */
[----:B0-----:R-:W0:Y:S01]  /*c770*/  LDS.128 R4, [R30+0x4000] ;  /* 0x004000001e047984 */ /* 0x001e220000000c00 */
[C---:B------:R-:W-:Y:S01]  /*c780*/  IMAD.U32 R37, R15.reuse, 0x10000, RZ ;  /* 0x000100000f257824 */ /* 0x040fe200078e00ff */
[----:B------:R-:W-:Y:S01]  /*c790*/  LOP3.LUT R40, R15, 0xffff0000, RZ, 0xc0, !PT ;  /* 0xffff00000f287812 */ /* 0x000fe200078ec0ff */
[C---:B------:R-:W-:Y:S01]  /*c7a0*/  IMAD.U32 R36, R13.reuse, 0x10000, RZ ;  /* 0x000100000d247824 */ /* 0x040fe200078e00ff */
        /* <DEDUP_REMOVED lines=33> */
[----:B------:R1:W-:Y:S02]  /*c9c0*/  STS.128 [R30+0x4000], R4 ;  /* 0x004000041e007388 */ /* 0x0003e40000000c00 */
.L_x_584:
[----:B------:R-:W-:Y:S05]  /*c9d0*/  BSYNC B2 ;  /* 0x0000000000027941 */ /* 0x000fea0003800000 */
.L_x_583:
[----:B------:R-:W-:Y:S04]  /*c9e0*/  BSSY B2, `(.L_x_585) ;  /* 0x0000028000027945 */ /* 0x000fe80003800000 */
[----:B------:R-:W-:Y:S05]  /*c9f0*/  @P2 BRA `(.L_x_586) ;  /* 0x0000000000982947 */ /* 0x000fea0003800000 */
[----:B01----:R-:W0:Y:S01]  /*ca00*/  LDS.128 R4, [R30+0x8000] ;  /* 0x008000001e047984 */ /* 0x003e220000000c00 */
[----:B------:R-:W-:Y:S01]  /*ca10*/  SHF.L.U32 R37, R11, 0x10, RZ ;  /* 0x000000100b257819 */ /* 0x000fe200000006ff */
[----:B------:R-:W-:Y:S01]  /*ca20*/  IMAD.U32 R36, R9, 0x10000, RZ ;  /* 0x0001000009247824 */ /* 0x000fe200078e00ff */
        /* <DEDUP_REMOVED lines=35> */
.L_x_586:
[----:B------:R-:W-:Y:S05]  /*cc60*/  BSYNC B2 ;  /* 0x0000000000027941 */ /* 0x000fea0003800000 */
.L_x_585:
[----:B------:R-:W-:Y:S05]  /*cc70*/  @P3 BRA `(.L_x_580) ;  /* 0x0000000000983947 */ /* 0x000fea0003800000 */
[----:B012---:R-:W0:Y:S01]  /*cc80*/  LDS.128 R4, [R30+0xc000] ;  /* 0x00c000001e047984 */ /* 0x007e220000000c00 */
        /* <DEDUP_REMOVED lines=37> */
.L_x_580:
[----:B------:R-:W-:Y:S05]  /*cee0*/  BSYNC B1 ;  /* 0x0000000000017941 */ /* 0x000fea0003800000 */
.L_x_579:
[----:B------:R-:W-:Y:S01]  /*cef0*/  ISETP.GE.AND P0, PT, R31, R32, PT ;  /* 0x000000201f00720c */ /* 0x000fe20003f06270 */
[----:B------:R-:W-:-:S12]  /*cf00*/  BSSY B1, `(.L_x_587) ;  /* 0x00000a9000017945 */ /* 0x000fd80003800000 */
[----:B------:R-:W-:Y:S05]  /*cf10*/  @P0 BRA `(.L_x_588) ;  /* 0x00000008009c0947 */ /* 0x000fea0003800000 */
[----:B0123--:R-:W0:Y:S01]  /*cf20*/  LDC R5, c[0x0][0x3f4] ;  /* 0x0000fd00ff057b82 */ /* 0x00fe220000000800 */
[----:B------:R-:W-:Y:S01]  /*cf30*/  BSSY B2, `(.L_x_589) ;  /* 0x000002c000027945 */ /* 0x000fe20003800000 */
[-C--:B0-----:R-:W-:Y:S02]  /*cf40*/  ISETP.GE.AND P0, PT, R214, R5.reuse, PT ;  /* 0x00000005d600720c */ /* 0x081fe40003f06270 */
[-C--:B------:R-:W-:Y:S02]  /*cf50*/  ISETP.GE.AND P1, PT, R221, R5.reuse, PT ;  /* 0x00000005dd00720c */ /* 0x080fe40003f26270 */
[-C--:B------:R-:W-:Y:S02]  /*cf60*/  ISETP.GE.AND P2, PT, R220, R5.reuse, PT ;  /* 0x00000005dc00720c */ /* 0x080fe40003f46270 */
[----:B------:R-:W-:-:S07]  /*cf70*/  ISETP.GE.AND P3, PT, R222, R5, PT ;  /* 0x00000005de00720c */ /* 0x000fce0003f66270 */
[----:B------:R-:W-:Y:S06]  /*cf80*/  @P0 BRA `(.L_x_590) ;  /* 0x0000000000980947 */ /* 0x000fec0003800000 */
[----:B------:R-:W0:Y:S01]  /*cf90*/  LDS.128 R4, [R30+0x1000] ;  /* 0x001000001e047984 */ /* 0x000e220000000c00 */
[C---:B------:R-:W-:Y:S01]  /*cfa0*/  IMAD.U32 R39, R26.reuse, 0x10000, RZ ;  /* 0x000100001a277824 */ /* 0x040fe200078e00ff */
[----:B------:R-:W-:Y:S01]  /*cfb0*/  LOP3.LUT R41, R26, 0xffff0000, RZ, 0xc0, !PT ;  /* 0xffff00001a297812 */ /* 0x000fe200078ec0ff */
[C---:B------:R-:W-:Y:S01]  /*cfc0*/  IMAD.U32 R35, R24.reuse, 0x10000, RZ ;  /* 0x0001000018237824 */ /* 0x040fe200078e00ff */
[----:B------:R-:W-:Y:S02]  /*cfd0*/  LOP3.LUT R37, R24, 0xffff0000, RZ, 0xc0, !PT ;  /* 0xffff000018257812 */ /* 0x000fe400078ec0ff */
[----:B------:R-:W-:Y:S02]  /*cfe0*/  LOP3.LUT R44, R27, 0xffff0000, RZ, 0xc0, !PT ;  /* 0xffff00001b2c7812 */ /* 0x000fe400078ec0ff */
[----:B------:R-:W-:Y:S01]  /*cff0*/  LOP3.LUT R42, R25, 0xffff0000, RZ, 0xc0, !PT ;  /* 0xffff0000192a7812 */ /* 0x000fe200078ec0ff */
[C---:B0-----:R-:W-:Y:S01]  /*d000*/  IMAD.U32 R29, R4.reuse, 0x10000, RZ ;  /* 0x00010000041d7824 */ /* 0x041fe200078e00ff */
[----:B------:R-:W-:Y:S01]  /*d010*/  LOP3.LUT R4, R4, 0xffff0000, RZ, 0xc0, !PT ;  /* 0xffff000004047812 */ /* 0x000fe200078ec0ff */
[C---:B------:R-:W-:Y:S01]  /*d020*/  IMAD.U32 R31, R5.reuse, 0x10000, RZ ;  /* 0x00010000051f7824 */ /* 0x040fe200078e00ff */
[----:B------:R-:W-:Y:S01]  /*d030*/  LOP3.LUT R5, R5, 0xffff0000, RZ, 0xc0, !PT ;  /* 0xffff000005057812 */ /* 0x000fe200078ec0ff */
[----:B------:R-:W-:Y:S01]  /*d040*/  IMAD.U32 R34, R7, 0x10000, RZ ;  /* 0x0001000007227824 */ /* 0x000fe200078e00ff */
[C---:B------:R-:W-:Y:S01]  /*d050*/  SHF.L.U32 R33, R6.reuse, 0x10, RZ ;  /* 0x0000001006217819 */ /* 0x040fe200000006ff */
[-C--:B------:R-:W-:Y:S01]  /*d060*/  FMUL.FTZ R36, R39, R4.reuse ;  /* 0x0000000427247220 */ /* 0x080fe20000410000 */
[----:B------:R-:W-:Y:S01]  /*d070*/  FMUL.FTZ R38, R35, R4 ;  /* 0x0000000423267220 */ /* 0x000fe20000410000 */
[----:B------:R-:W-:Y:S01]  /*d080*/  FMUL.FTZ R40, R41, R5 ;  /* 0x0000000529287220 */ /* 0x000fe20000410000 */
[----:B------:R-:W-:Y:S01]  /*d090*/  LOP3.LUT R6, R6, 0xffff0000, RZ, 0xc0, !PT ;  /* 0xffff000006067812 */ /* 0x000fe200078ec0ff */
[-C--:B------:R-:W-:Y:S01]  /*d0a0*/  FFMA.FTZ R4, R35, R29.reuse, -R36 ;  /* 0x0000001d23047223 */ /* 0x080fe20000010824 */
[----:B------:R-:W-:Y:S01]  /*d0b0*/  LOP3.LUT R7, R7, 0xffff0000, RZ, 0xc0, !PT ;  /* 0xffff000007077812 */ /* 0x000fe200078ec0ff */
[----:B------:R-:W-:Y:S01]  /*d0c0*/  FFMA.FTZ R29, R39, R29, R38 ;  /* 0x0000001d271d7223 */ /* 0x000fe20000010026 */
[C---:B------:R-:W-:Y:S01]  /*d0d0*/  FMUL.FTZ R36, R37.reuse, R5 ;  /* 0x0000000525247220 */ /* 0x040fe20000410000 */
[----:B------:R-:W-:Y:S01]  /*d0e0*/  FFMA.FTZ R5, R37, R31, -R40 ;  /* 0x0000001f25057223 */ /* 0x000fe20000010828 */
[----:B------:R-:W-:-:S02]  /*d0f0*/  IMAD.U32 R39, R27, 0x10000, RZ ;  /* 0x000100001b277824 */ /* 0x000fc400078e00ff */
[----:B------:R-:W-:Y:S01]  /*d100*/  FMUL.FTZ R35, R42, R7 ;  /* 0x000000072a237220 */ /* 0x000fe20000410000 */
[----:B------:R-:W-:Y:S02]  /*d110*/  IMAD.U32 R37, R25, 0x10000, RZ ;  /* 0x0001000019257824 */ /* 0x000fe400078e00ff */
[----:B------:R-:W-:Y:S01]  /*d120*/  FFMA.FTZ R36, R41, R31, R36 ;  /* 0x0000001f29247223 */ /* 0x000fe20000010024 */
[-C--:B------:R-:W-:Y:S01]  /*d130*/  FMUL.FTZ R38, R39, R6.reuse ;  /* 0x0000000627267220 */ /* 0x080fe20000410000 */
[----:B------:R-:W-:Y:S01]  /*d140*/  FMUL.FTZ R31, R44, R7 ;  /* 0x000000072c1f7220 */ /* 0x000fe20000410000 */
[----:B------:R-:W-:Y:S01]  /*d150*/  FMUL.FTZ R40, R37, R6 ;  /* 0x0000000625287220 */ /* 0x000fe20000410000 */
[----:B------:R-:W-:Y:S01]  /*d160*/  F2FP.BF16.F32.PACK_AB R4, R29, R4 ;  /* 0x000000041d04723e */ /* 0x000fe200000010ff */
[-C--:B------:R-:W-:Y:S01]  /*d170*/  FFMA.FTZ R6, R37, R33.reuse, -R38 ;  /* 0x0000002125067223 */ /* 0x080fe20000010826 */
[-C--:B------:R-:W-:Y:S01]  /*d180*/  FFMA.FTZ R7, R42, R34.reuse, -R31 ;  /* 0x000000222a077223 */ /* 0x080fe2000001081f */
[----:B------:R-:W-:Y:S01]  /*d190*/  FFMA.FTZ R33, R39, R33, R40 ;  /* 0x0000002127217223 */ /* 0x000fe20000010028 */
[----:B------:R-:W-:Y:S01]  /*d1a0*/  FFMA.FTZ R34, R44, R34, R35 ;  /* 0x000000222c227223 */ /* 0x000fe20000010023 */
[----:B------:R-:W-:-:S03]  /*d1b0*/  F2FP.BF16.F32.PACK_AB R5, R36, R5 ;  /* 0x000000052405723e */ /* 0x000fc600000010ff */
[----:B------:R-:W-:Y:S02]  /*d1c0*/  F2FP.BF16.F32.PACK_AB R6, R33, R6 ;  /* 0x000000062106723e */ /* 0x000fe400000010ff */
[----:B------:R-:W-:-:S05]  /*d1d0*/  F2FP.BF16.F32.PACK_AB R7, R34, R7 ;  /* 0x000000072207723e */ /* 0x000fca00000010ff */
[----:B------:R0:W-:Y:S02]  /*d1e0*/  STS.128 [R30+0x1000], R4 ;  /* 0x001000041e007388 */ /* 0x0001e40000000c00 */
.L_x_590:
[----:B------:R-:W-:Y:S05]  /*d1f0*/  BSYNC B2 ;  /* 0x0000000000027941 */ /* 0x000fea0003800000 */
.L_x_589:
[----:B------:R-:W-:Y:S04]  /*d200*/  BSSY B2, `(.L_x_591) ;  /* 0x0000028000027945 */ /* 0x000fe80003800000 */
[----:B------:R-:W-:Y:S05]  /*d210*/  @P1 BRA `(.L_x_592) ;  /* 0x0000000000981947 */ /* 0x000fea0003800000 */
[----:B0-----:R-:W0:Y:S01]  /*d220*/  LDS.128 R4, [R30+0x5000] ;  /* 0x005000001e047984 */ /* 0x001e220000000c00 */
        /* <DEDUP_REMOVED lines=12> */
[-C--:B------:R-:W-:Y:S01]  /*d2f0*/  FMUL.FTZ R36, R39, R4.reuse ;  /* 0x0000000427247220 */ /* 0x080fe20000410000 */
[----:B------:R-:W-:Y:S01]  /*d300*/  FMUL.FTZ R38, R35, R4 ;  /* 0x0000000423267220 */ /* 0x000fe20000410000 */
[----:B------:R-:W-:Y:S01]  /*d310*/  FMUL.FTZ R40, R41, R5 ;  /* 0x0000000529287220 */ /* 0x000fe20000410000 */
[----:B------:R-:W-:-:S02]  /*d320*/  IMAD.U32 R34, R7, 0x10000, RZ ;  /* 0x0001000007227824 */ /* 0x000fc400078e00ff */
[-C--:B------:R-:W-:Y:S01]  /*d330*/  FFMA.FTZ R4, R35, R29.reuse, -R36 ;  /* 0x0000001d23047223 */ /* 0x080fe20000010824 */
[----:B------:R-:W-:Y:S01]  /*d340*/  LOP3.LUT R7, R7, 0xffff0000, RZ, 0xc0, !PT ;  /* 0xffff000007077812 */ /* 0x000fe200078ec0ff */
[----:B------:R-:W-:Y:S01]  /*d350*/  FFMA.FTZ R29, R39, R29, R38 ;  /* 0x0000001d271d7223 */ /* 0x000fe20000010026 */
[C---:B------:R-:W-:Y:S01]  /*d360*/  FMUL.FTZ R36, R37.reuse, R5 ;  /* 0x0000000525247220 */ /* 0x040fe20000410000 */
[----:B------:R-:W-:Y:S01]  /*d370*/  FFMA.FTZ R5, R37, R31, -R40 ;  /* 0x0000001f25057223 */ /* 0x000fe20000010828 */
[----:B------:R-:W-:Y:S02]  /*d380*/  IMAD.U32 R39, R20, 0x10000, RZ ;  /* 0x0001000014277824 */ /* 0x000fe400078e00ff */
        /* <DEDUP_REMOVED lines=15> */
.L_x_592:
[----:B------:R-:W-:Y:S05]  /*d480*/  BSYNC B2 ;  /* 0x0000000000027941 */ /* 0x000fea0003800000 */
.L_x_591:
[----:B------:R-:W-:Y:S04]  /*d490*/  BSSY B2, `(.L_x_593) ;  /* 0x0000028000027945 */ /* 0x000fe80003800000 */
[----:B------:R-:W-:Y:S05]  /*d4a0*/  @P2 BRA `(.L_x_594) ;  /* 0x0000000000982947 */ /* 0x000fea0003800000 */
[----:B01----:R-:W0:Y:S01]  /*d4b0*/  LDS.128 R4, [R30+0x9000] ;  /* 0x009000001e047984 */ /* 0x003e220000000c00 */
        /* <DEDUP_REMOVED lines=11> */
[----:B------:R-:W-:Y:S01]  /*d570*/  SHF.L.U32 R34, R7, 0x10, RZ ;  /* 0x0000001007227819 */ /* 0x000fe200000006ff */
        /* <DEDUP_REMOVED lines=25> */
.L_x_594:
[----:B------:R-:W-:Y:S05]  /*d710*/  BSYNC B2 ;  /* 0x0000000000027941 */ /* 0x000fea0003800000 */
.L_x_593:
[----:B------:R-:W-:Y:S05]  /*d720*/  @P3 BRA `(.L_x_588) ;  /* 0x0000000000983947 */ /* 0x000fea0003800000 */
[----:B012---:R-:W0:Y:S01]  /*d730*/  LDS.128 R4, [R30+0xd000] ;  /* 0x00d000001e047984 */ /* 0x007e220000000c00 */
        /* <DEDUP_REMOVED lines=37> */
.L_x_588:
[----:B------:R-:W-:Y:S05]  /*d990*/  BSYNC B1 ;  /* 0x0000000000017941 */ /* 0x000fea0003800000 */
.L_x_587:
[----:B01234-:R-:W-:Y:S01]  /*d9a0*/  VIADD R4, R219, 0x40 ;  /* 0x00000040db047836 */ /* 0x01ffe20000000000 */
[----:B------:R-:W-:Y:S04]  /*d9b0*/  BSSY B1, `(.L_x_595) ;  /* 0x00000aa000017945 */ /* 0x000fe80003800000 */
[----:B------:R-:W-:-:S13]  /*d9c0*/  ISETP.GE.AND P0, PT, R4, R32, PT ;  /* 0x000000200400720c */ /* 0x000fda0003f06270 */
[----:B------:R-:W-:Y:S05]  /*d9d0*/  @P0 BRA `(.L_x_596) ;  /* 0x00000008009c0947 */ /* 0x000fea0003800000 */
[----:B------:R-:W0:Y:S01]  /*d9e0*/  LDC R5, c[0x0][0x3f4] ;  /* 0x0000fd00ff057b82 */ /* 0x000e220000000800 */
        /* <DEDUP_REMOVED lines=44> */
.L_x_598:
[----:B------:R-:W-:Y:S05]  /*dcb0*/  BSYNC B2 ;  /* 0x0000000000027941 */ /* 0x000fea0003800000 */
.L_x_597:
        /* <DEDUP_REMOVED lines=40> */
.L_x_600:
[----:B------:R-:W-:Y:S05]  /*df40*/  BSYNC B2 ;  /* 0x0000000000027941 */ /* 0x000fea0003800000 */
.L_x_599:
        /* <DEDUP_REMOVED lines=20> */
[----:B------:R-:W-:Y:S01]  /*e090*/  FFMA.FTZ R29, R39, R29, R38 ;  /* 0x0000001d271d7223 */ /* 0x000fe20000010026 */
[----:B------:R-:W-:Y:S01]  /*e0a0*/  LOP3.LUT R7, R7, 0xffff0000, RZ, 0xc0, !PT ;  /* 0xffff000007077812 */ /* 0x000fe200078ec0ff */
[C---:B------:R-:W-:Y:S01]  /*e0b0*/  FMUL.FTZ R36, R37.reuse, R5 ;  /* 0x0000000525247220 */ /* 0x040fe20000410000 */
[----:B------:R-:W-:Y:S01]  /*e0c0*/  SHF.L.U32 R39, R12, 0x10, RZ ;  /* 0x000000100c277819 */ /* 0x000fe200000006ff */
[-C--:B------:R-:W-:Y:S01]  /*e0d0*/  FFMA.FTZ R5, R37, R31.reuse, -R40 ;  /* 0x0000001f25057223 */ /* 0x080fe20000010828 */
[----:B------:R-:W-:Y:S02]  /*e0e0*/  IMAD.U32 R37, R10, 0x10000, RZ ;  /* 0x000100000a257824 */ /* 0x000fe400078e00ff */
[----:B------:R-:W-:Y:S01]  /*e0f0*/  FFMA.FTZ R36, R41, R31, R36 ;  /* 0x0000001f29247223 */ /* 0x000fe20000010024 */
[-C--:B------:R-:W-:Y:S01]  /*e100*/  FMUL.FTZ R31, R44, R7.reuse ;  /* 0x000000072c1f7220 */ /* 0x080fe20000410000 */
[-C--:B------:R-:W-:Y:S01]  /*e110*/  FMUL.FTZ R38, R39, R6.reuse ;  /* 0x0000000627267220 */ /* 0x080fe20000410000 */
[C---:B------:R-:W-:Y:S01]  /*e120*/  FMUL.FTZ R40, R37.reuse, R6 ;  /* 0x0000000625287220 */ /* 0x040fe20000410000 */
[C---:B------:R-:W-:Y:S01]  /*e130*/  FMUL.FTZ R35, R42.reuse, R7 ;  /* 0x000000072a237220 */ /* 0x040fe20000410000 */
[-C--:B------:R-:W-:Y:S01]  /*e140*/  FFMA.FTZ R7, R42, R34.reuse, -R31 ;  /* 0x000000222a077223 */ /* 0x080fe2000001081f */
[-C--:B------:R-:W-:Y:S01]  /*e150*/  FFMA.FTZ R6, R37, R33.reuse, -R38 ;  /* 0x0000002125067223 */ /* 0x080fe20000010826 */
[----:B------:R-:W-:Y:S01]  /*e160*/  FFMA.FTZ R33, R39, R33, R40 ;  /* 0x0000002127217223 */ /* 0x000fe20000010028 */
[----:B------:R-:W-:Y:S01]  /*e170*/  FFMA.FTZ R34, R44, R34, R35 ;  /* 0x000000222c227223 */ /* 0x000fe20000010023 */
[----:B------:R-:W-:-:S02]  /*e180*/  F2FP.BF16.F32.PACK_AB R4, R29, R4 ;  /* 0x000000041d04723e */ /* 0x000fc400000010ff */
[----:B------:R-:W-:Y:S02]  /*e190*/  F2FP.BF16.F32.PACK_AB R5, R36, R5 ;  /* 0x000000052405723e */ /* 0x000fe400000010ff */
[----:B------:R-:W-:Y:S02]  /*e1a0*/  F2FP.BF16.F32.PACK_AB R6, R33, R6 ;  /* 0x000000062106723e */ /* 0x000fe400000010ff */
[----:B------:R-:W-:-:S05]  /*e1b0*/  F2FP.BF16.F32.PACK_AB R7, R34, R7 ;  /* 0x000000072207723e */ /* 0x000fca00000010ff */
[----:B------:R2:W-:Y:S02]  /*e1c0*/  STS.128 [R30+0xa000], R4 ;  /* 0x00a000041e007388 */ /* 0x0005e40000000c00 */
.L_x_602:
[----:B------:R-:W-:Y:S05]  /*e1d0*/  BSYNC B2 ;  /* 0x0000000000027941 */ /* 0x000fea0003800000 */
.L_x_601:
        /* <DEDUP_REMOVED lines=39> */
.L_x_596:
[----:B------:R-:W-:Y:S05]  /*e450*/  BSYNC B1 ;  /* 0x0000000000017941 */ /* 0x000fea0003800000 */
.L_x_595:
[----:B------:R-:W-:-:S13]  /*e460*/  ISETP.GE.AND P0, PT, R21, R32, PT ;  /* 0x000000201500720c */ /* 0x000fda0003f06270 */
        /* <DEDUP_REMOVED lines=25> */
[----:B------:R-:W-:Y:S01]  /*e600*/  FFMA.FTZ R4, R31, R21, -R32 ;  /* 0x000000151f047223 */ /* 0x000fe20000010820 */
[----:B------:R-:W-:Y:S01]  /*e610*/  FMUL.FTZ R32, R33, R5 ;  /* 0x0000000521207220 */ /* 0x000fe20000410000 */
[----:B------:R-:W-:Y:S01]  /*e620*/  FFMA.FTZ R21, R35, R21, R34 ;  /* 0x0000001523157223 */ /* 0x000fe20000010022 */
[-C--:B------:R-:W-:Y:S01]  /*e630*/  FFMA.FTZ R5, R33, R29.reuse, -R36 ;  /* 0x0000001d21057223 */ /* 0x080fe20000010824 */
[----:B------:R-:W-:Y:S01]  /*e640*/  LOP3.LUT R6, R6, 0xffff0000, RZ, 0xc0, !PT ;  /* 0xffff000006067812 */ /* 0x000fe200078ec0ff */
[----:B------:R-:W-:Y:S01]  /*e650*/  FFMA.FTZ R32, R37, R29, R32 ;  /* 0x0000001d25207223 */ /* 0x000fe20000010020 */
[C---:B------:R-:W-:Y:S01]  /*e660*/  SHF.L.U32 R34, R25.reuse, 0x10, RZ ;  /* 0x0000001019227819 */ /* 0x040fe200000006ff */
[----:B------:R-:W-:Y:S01]  /*e670*/  FMUL.FTZ R29, R40, R7 ;  /* 0x00000007281d7220 */ /* 0x000fe20000410000 */
[----:B------:R-:W-:Y:S01]  /*e680*/  LOP3.LUT R36, R25, 0xffff0000, RZ, 0xc0, !PT ;  /* 0xffff000019247812 */ /* 0x000fe200078ec0ff */
[----:B------:R-:W-:Y:S01]  /*e690*/  FMUL.FTZ R25, R38, R6 ;  /* 0x0000000626197220 */ /* 0x000fe20000410000 */
[----:B------:R-:W-:Y:S01]  /*e6a0*/  F2FP.BF16.F32.PACK_AB R4, R21, R4 ;  /* 0x000000041504723e */ /* 0x000fe200000010ff */
[----:B------:R-:W-:Y:S01]  /*e6b0*/  FMUL.FTZ R27, R34, R6 ;  /* 0x00000006221b7220 */ /* 0x000fe20000410000 */
[----:B------:R-:W-:Y:S01]  /*e6c0*/  F2FP.BF16.F32.PACK_AB R5, R32, R5 ;  /* 0x000000052005723e */ /* 0x000fe200000010ff */
[C---:B------:R-:W-:Y:S01]  /*e6d0*/  FMUL.FTZ R31, R36.reuse, R7 ;  /* 0x00000007241f7220 */ /* 0x040fe20000410000 */
[----:B------:R-:W-:Y:S01]  /*e6e0*/  FFMA.FTZ R7, R36, R26, -R29 ;  /* 0x0000001a24077223 */ /* 0x000fe2000001081d */
[-C--:B------:R-:W-:Y:S01]  /*e6f0*/  FFMA.FTZ R6, R34, R24.reuse, -R25 ;  /* 0x0000001822067223 */ /* 0x080fe20000010819 */
[----:B------:R-:W-:Y:S01]  /*e700*/  FFMA.FTZ R27, R38, R24, R27 ;  /* 0x00000018261b7223 */ /* 0x000fe2000001001b */
[----:B------:R-:W-:-:S04]  /*e710*/  FFMA.FTZ R26, R40, R26, R31 ;  /* 0x0000001a281a7223 */ /* 0x000fc8000001001f */
[----:B------:R-:W-:Y:S02]  /*e720*/  F2FP.BF16.F32.PACK_AB R6, R27, R6 ;  /* 0x000000061b06723e */ /* 0x000fe400000010ff */
[----:B------:R-:W-:-:S05]  /*e730*/  F2FP.BF16.F32.PACK_AB R7, R26, R7 ;  /* 0x000000071a07723e */ /* 0x000fca00000010ff */
[----:B------:R0:W-:Y:S02]  /*e740*/  STS.128 [R30+0x3000], R4 ;  /* 0x003000041e007388 */ /* 0x0001e40000000c00 */
.L_x_605:
[----:B------:R-:W-:Y:S05]  /*e750*/  BSYNC B1 ;  /* 0x0000000000017941 */ /* 0x000fea0003800000 */
.L_x_604:
[----:B------:R-:W-:Y:S04]  /*e760*/  BSSY B1, `(.L_x_606) ;  /* 0x0000028000017945 */ /* 0x000fe80003800000 */
[----:B------:R-:W-:Y:S05]  /*e770*/  @P1 BRA `(.L_x_607) ;  /* 0x0000000000981947 */ /* 0x000fea0003800000 */
[----:B0-----:R-:W0:Y:S01]  /*e780*/  LDS.128 R4, [R30+0x7000] ;  /* 0x007000001e047984 */ /* 0x001e220000000c00 */
        /* <DEDUP_REMOVED lines=18> */
[C---:B------:R-:W-:Y:S01]  /*e8b0*/  FMUL.FTZ R27, R34.reuse, R5 ;  /* 0x00000005221b7220 */ /* 0x040fe20000410000 */
[----:B------:R-:W-:Y:S01]  /*e8c0*/  LOP3.LUT R7, R7, 0xffff0000, RZ, 0xc0, !PT ;  /* 0xffff000007077812 */ /* 0x000fe200078ec0ff */
[----:B------:R-:W-:Y:S01]  /*e8d0*/  FFMA.FTZ R5, R34, R24, -R25 ;  /* 0x0000001822057223 */ /* 0x000fe20000010819 */
[C---:B------:R-:W-:Y:S01]  /*e8e0*/  LOP3.LUT R29, R14.reuse, 0xffff0000, RZ, 0xc0, !PT ;  /* 0xffff00000e1d7812 */ /* 0x040fe200078ec0ff */
[----:B------:R-:W-:Y:S02]  /*e8f0*/  IMAD.U32 R25, R14, 0x10000, RZ ;  /* 0x000100000e197824 */ /* 0x000fe400078e00ff */
[----:B------:R-:W-:Y:S01]  /*e900*/  FMUL.FTZ R14, R31, R6 ;  /* 0x000000061f0e7220 */ /* 0x000fe20000410000 */
[-C--:B------:R-:W-:Y:S01]  /*e910*/  FMUL.FTZ R26, R33, R7.reuse ;  /* 0x00000007211a7220 */ /* 0x080fe20000410000 */
[----:B------:R-:W-:Y:S01]  /*e920*/  FFMA.FTZ R24, R36, R24, R27 ;  /* 0x0000001824187223 */ /* 0x000fe2000001001b */
[----:B------:R-:W-:Y:S01]  /*e930*/  FMUL.FTZ R20, R25, R6 ;  /* 0x0000000619147220 */ /* 0x000fe20000410000 */
[----:B------:R-:W-:Y:S01]  /*e940*/  FMUL.FTZ R32, R29, R7 ;  /* 0x000000071d207220 */ /* 0x000fe20000410000 */
[----:B------:R-:W-:Y:S01]  /*e950*/  FFMA.FTZ R6, R25, R13, -R14 ;  /* 0x0000000d19067223 */ /* 0x000fe2000001080e */
[----:B------:R-:W-:Y:S01]  /*e960*/  FFMA.FTZ R7, R29, R15, -R26 ;  /* 0x0000000f1d077223 */ /* 0x000fe2000001081a */
[----:B------:R-:W-:Y:S01]  /*e970*/  FFMA.FTZ R13, R31, R13, R20 ;  /* 0x0000000d1f0d7223 */ /* 0x000fe20000010014 */
[----:B------:R-:W-:Y:S01]  /*e980*/  FFMA.FTZ R32, R33, R15, R32 ;  /* 0x0000000f21207223 */ /* 0x000fe20000010020 */
[----:B------:R-:W-:-:S02]  /*e990*/  F2FP.BF16.F32.PACK_AB R4, R21, R4 ;  /* 0x000000041504723e */ /* 0x000fc400000010ff */
[----:B------:R-:W-:Y:S02]  /*e9a0*/  F2FP.BF16.F32.PACK_AB R5, R24, R5 ;  /* 0x000000051805723e */ /* 0x000fe400000010ff */
[----:B------:R-:W-:Y:S02]  /*e9b0*/  F2FP.BF16.F32.PACK_AB R6, R13, R6 ;  /* 0x000000060d06723e */ /* 0x000fe400000010ff */
[----:B------:R-:W-:-:S05]  /*e9c0*/  F2FP.BF16.F32.PACK_AB R7, R32, R7 ;  /* 0x000000072007723e */ /* 0x000fca00000010ff */
[----:B------:R1:W-:Y:S02]  /*e9d0*/  STS.128 [R30+0x7000], R4 ;  /* 0x007000041e007388 */ /* 0x0003e40000000c00 */
.L_x_607:
[----:B------:R-:W-:Y:S05]  /*e9e0*/  BSYNC B1 ;  /* 0x0000000000017941 */ /* 0x000fea0003800000 */
.L_x_606:
[----:B------:R-:W-:Y:S04]  /*e9f0*/  BSSY B1, `(.L_x_608) ;  /* 0x0000028000017945 */ /* 0x000fe80003800000 */
[----:B------:R-:W-:Y:S05]  /*ea00*/  @P2 BRA `(.L_x_609) ;  /* 0x0000000000982947 */ /* 0x000fea0003800000 */
[----:B01----:R-:W0:Y:S01]  /*ea10*/  LDS.128 R4, [R30+0xb000] ;  /* 0x00b000001e047984 */ /* 0x003e220000000c00 */
        /* <DEDUP_REMOVED lines=37> */
.L_x_609:
[----:B------:R-:W-:Y:S05]  /*ec70*/  BSYNC B1 ;  /* 0x0000000000017941 */ /* 0x000fea0003800000 */
.L_x_608:
[----:B------:R-:W-:Y:S05]  /*ec80*/  @P3 BRA `(.L_x_603) ;  /* 0x0000003800f03947 */ /* 0x000fea0003800000 */
[----:B012---:R-:W0:Y:S01]  /*ec90*/  LDS.128 R4, [R30+0xf000] ;  /* 0x00f000001e047984 */ /* 0x007e220000000c00 */
[C---:B------:R-:W-:Y:S01]  /*eca0*/  IMAD.U32 R15, R3.reuse, 0x10000, RZ ;  /* 0x00010000030f7824 */ /* 0x040fe200078e00ff */
[----:B------:R-:W-:Y:S01]  /*ecb0*/  LOP3.LUT R24, R3, 0xffff0000, RZ, 0xc0, !PT ;  /* 0xffff000003187812 */ /* 0x000fe200078ec0ff */
[C---:B------:R-:W-:Y:S01]  /*ecc0*/  IMAD.U32 R13, R0.reuse, 0x10000, RZ ;  /* 0x00010000000d7824 */ /* 0x040fe200078e00ff */
[----:B------:R-:W-:Y:S02]  /*ecd0*/  LOP3.LUT R20, R0, 0xffff0000, RZ, 0xc0, !PT ;  /* 0xffff000000147812 */ /* 0x000fe400078ec0ff */
[C---:B0-----:R-:W-:Y:S01]  /*ece0*/  SHF.L.U32 R9, R4.reuse, 0x10, RZ ;  /* 0x0000001004097819 */ /* 0x041fe200000006ff */
[C---:B------:R-:W-:Y:S01]  /*ecf0*/  IMAD.U32 R10, R5.reuse, 0x10000, RZ ;  /* 0x00010000050a7824 */ /* 0x040fe200078e00ff */
[----:B------:R-:W-:Y:S01]  /*ed00*/  LOP3.LUT R4, R4, 0xffff0000, RZ, 0xc0, !PT ;  /* 0xffff000004047812 */ /* 0x000fe200078ec0ff */
[----:B------:R-:W-:Y:S01]  /*ed10*/  IMAD.U32 R0, R6, 0x10000, RZ ;  /* 0x0001000006007824 */ /* 0x000fe200078e00ff */
[----:B------:R-:W-:-:S02]  /*ed20*/  LOP3.LUT R5, R5, 0xffff0000, RZ, 0xc0, !PT ;  /* 0xffff000005057812 */ /* 0x000fc400078ec0ff */
[----:B------:R-:W-:Y:S01]  /*ed30*/  LOP3.LUT R3, R6, 0xffff0000, RZ, 0xc0, !PT ;  /* 0xffff000006037812 */ /* 0x000fe200078ec0ff */
[-C--:B------:R-:W-:Y:S01]  /*ed40*/  FMUL.FTZ R12, R15, R4.reuse ;  /* 0x000000040f0c7220 */ /* 0x080fe20000410000 */
[----:B------:R-:W-:Y:S01]  /*ed50*/  FMUL.FTZ R14, R13, R4 ;  /* 0x000000040d0e7220 */ /* 0x000fe20000410000 */
[----:B------:R-:W-:Y:S02]  /*ed60*/  IMAD.U32 R6, R7, 0x10000, RZ ;  /* 0x0001000007067824 */ /* 0x000fe400078e00ff */
[----:B------:R-:W-:Y:S01]  /*ed70*/  FMUL.FTZ R11, R24, R5 ;  /* 0x00000005180b7220 */ /* 0x000fe20000410000 */
[-C--:B------:R-:W-:Y:S01]  /*ed80*/  FFMA.FTZ R4, R13, R9.reuse, -R12 ;  /* 0x000000090d047223 */ /* 0x080fe2000001080c */
[----:B------:R-:W-:Y:S01]  /*ed90*/  FFMA.FTZ R9, R15, R9, R14 ;  /* 0x000000090f097223 */ /* 0x000fe2000001000e */
[----:B------:R-:W-:Y:S01]  /*eda0*/  IMAD.U32 R14, R8, 0x10000, RZ ;  /* 0x00010000080e7824 */ /* 0x000fe200078e00ff */
[----:B------:R-:W-:Y:S01]  /*edb0*/  LOP3.LUT R7, R7, 0xffff0000, RZ, 0xc0, !PT ;  /* 0xffff000007077812 */ /* 0x000fe200078ec0ff */
[----:B------:R-:W-:Y:S01]  /*edc0*/  FMUL.FTZ R13, R20, R5 ;  /* 0x00000005140d7220 */ /* 0x000fe20000410000 */
[----:B------:R-:W-:Y:S01]  /*edd0*/  IMAD.U32 R12, R2, 0x10000, RZ ;  /* 0x00010000020c7824 */ /* 0x000fe200078e00ff */
[----:B------:R-:W-:Y:S01]  /*ede0*/  LOP3.LUT R8, R8, 0xffff0000, RZ, 0xc0, !PT ;  /* 0xffff000008087812 */ /* 0x000fe200078ec0ff */
[-C--:B------:R-:W-:Y:S01]  /*edf0*/  FFMA.FTZ R5, R20, R10.reuse, -R11 ;  /* 0x0000000a14057223 */ /* 0x080fe2000001080b */
[----:B------:R-:W-:Y:S01]  /*ee00*/  LOP3.LUT R2, R2, 0xffff0000, RZ, 0xc0, !PT ;  /* 0xffff000002027812 */ /* 0x000fe200078ec0ff */
[----:B------:R-:W-:Y:S01]  /*ee10*/  FFMA.FTZ R10, R24, R10, R13 ;  /* 0x0000000a180a7223 */ /* 0x000fe2000001000d */
[----:B------:R-:W-:Y:S01]  /*ee20*/  FMUL.FTZ R11, R14, R3 ;  /* 0x000000030e0b7220 */ /* 0x000fe20000410000 */
[----:B------:R-:W-:Y:S01]  /*ee30*/  FMUL.FTZ R13, R8, R7 ;  /* 0x00000007080d7220 */ /* 0x000fe20000410000 */
        /* <DEDUP_REMOVED lines=10> */
[----:B------:R4:W-:Y:S01]  /*eee0*/  STS.128 [R30+0xf000], R4 ;  /* 0x00f000041e007388 */ /* 0x0009e20000000c00 */
[----:B------:R-:W-:Y:S05]  /*eef0*/  BRA `(.L_x_603) ;  /* 0x0000003800547947 */ /* 0x000fea0003800000 */
.L_x_573:
[----:B------:R-:W-:-:S03]  /*ef00*/  UMOV UR4, 0xffffffff ;  /* 0xffffffff00047882 */ /* 0x000fc60000000000 */
[----:B------:R-:W-:Y:S05]  /*ef10*/  BRA.DIV UR4, `(.L_x_610) ;  /* 0x0000019604947947 */ /* 0x000fea000b800000 */
[----:B------:R0:W1:Y:S04]  /*ef20*/  SHFL.IDX PT, R0, R24, RZ, 0x181f ;  /* 0x00181fff18007589 */ /* 0x00006800000e0000 */
[----:B------:R-:W2:Y:S04]  /*ef30*/  SHFL.IDX PT, R2, R2, RZ, 0x181f ;  /* 0x00181fff02027589 */ /* 0x000ea800000e0000 */
[----:B------:R0:W3:Y:S04]  /*ef40*/  SHFL.IDX PT, R3, R26, RZ, 0x181f ;  /* 0x00181fff1a037589 */ /* 0x0000e800000e0000 */
[----:B------:R0:W4:Y:S02]  /*ef50*/  SHFL.IDX PT, R20, R25, RZ, 0x181f ;  /* 0x00181fff19147589 */ /* 0x00012400000e0000 */
.L_x_857:
        /* <DEDUP_REMOVED lines=10> */
[----:B------:R-:W-:Y:S02]  /*f000*/  CS2R R4, SRZ ;  /* 0x0000000000047805 */ /* 0x000fe4000001ff00 */
[----:B------:R-:W-:Y:S02]  /*f010*/  CS2R R14, SRZ ;  /* 0x00000000000e7805 */ /* 0x000fe4000001ff00 */
[----:B0-----:R-:W-:Y:S02]  /*f020*/  CS2R R24, SRZ ;  /* 0x0000000000187805 */ /* 0x001fe4000001ff00 */
[----:B-----5:R-:W-:-:S04]  /*f030*/  LEA.HI R26, R40, R40, RZ, 0x1 ;  /* 0x00000028281a7211 */ /* 0x020fc800078f08ff */
[----:B------:R-:W-:Y:S02]  /*f040*/  LOP3.LUT R39, R26, 0xfffffffe, RZ, 0xc0, !PT ;  /* 0xfffffffe1a277812 */ /* 0x000fe400078ec0ff */
[----:B------:R-:W-:Y:S01]  /*f050*/  CS2R R26, SRZ ;  /* 0x00000000001a7805 */ /* 0x000fe2000001ff00 */
[----:B------:R-:W-:Y:S06]  /*f060*/  @P0 BRA `(.L_x_612) ;  /* 0x0000000000700947 */ /* 0x000fec0003800000 */
[----:B------:R-:W-:Y:S01]  /*f070*/  ULDC UR4, c[0x0][0x3f4] ;  /* 0x0000fd0000047ab9 */ /* 0x000fe20000000800 */
[----:B------:R-:W-:Y:S02]  /*f080*/  CS2R R12, SRZ ;  /* 0x00000000000c7805 */ /* 0x000fe4000001ff00 */
[----:B------:R-:W-:Y:S02]  /*f090*/  ISETP.GE.AND P4, PT, R16, UR4, PT ;  /* 0x0000000410007c0c */ /* 0x000fe4000bf86270 */
[----:B------:R-:W-:Y:S02]  /*f0a0*/  CS2R R14, SRZ ;  /* 0x00000000000e7805 */ /* 0x000fe4000001ff00 */
[----:B------:R-:W-:Y:S01]  /*f0b0*/  ISETP.GE.AND P5, PT, R213, UR4, PT ;  /* 0x00000004d5007c0c */ /* 0x000fe2000bfa6270 */
[----:B------:R-:W-:-:S08]  /*f0c0*/  ULDC.64 UR6, c[0x0][0x208] ;  /* 0x0000820000067ab9 */ /* 0x000fd00000000a00 */
[C---:B------:R-:W-:Y:S01]  /*f0d0*/  @!P4 IMAD.SHL.U32 R35, R16.reuse, 0x2, RZ ;  /* 0x000000021023c824 */ /* 0x040fe200078e00ff */
[----:B------:R-:W-:-:S03]  /*f0e0*/  @!P4 SHF.L.U64.HI R6, R16, 0x1, R17 ;  /* 0x000000011006c819 */ /* 0x000fc60000010211 */
[C---:B------:R-:W-:Y:S01]  /*f0f0*/  @!P5 IMAD.SHL.U32 R5, R23.reuse, 0x2, RZ ;  /* 0x000000021705d824 */ /* 0x040fe200078e00ff */
[----:B------:R-:W-:Y:S02]  /*f100*/  @!P5 SHF.L.U64.HI R4, R23, 0x1, R216 ;  /* 0x000000011704d819 */ /* 0x000fe400000102d8 */
[-C--:B--2---:R-:W-:Y:S02]  /*f110*/  @!P4 IADD3 R32, P0, R2, R35.reuse, RZ ;  /* 0x000000230220c210 */ /* 0x084fe40007f1e0ff */
[----:B----4-:R-:W-:Y:S02]  /*f120*/  @!P4 IADD3 R34, P1, R20, R35, RZ ;  /* 0x000000231422c210 */ /* 0x010fe40007f3e0ff */
[-C--:B------:R-:W-:Y:S01]  /*f130*/  @!P5 IADD3 R36, P2, R2, R5.reuse, RZ ;  /* 0x000000050224d210 */ /* 0x080fe20007f5e0ff */
[--C-:B-1----:R-:W-:Y:S01]  /*f140*/  @!P4 IMAD.X R33, R0, 0x1, R6.reuse, P0 ;  /* 0x000000010021c824 */ /* 0x102fe200000e0606 */
[----:B------:R-:W-:Y:S01]  /*f150*/  @!P5 IADD3 R2, P3, R20, R5, RZ ;  /* 0x000000051402d210 */ /* 0x000fe20007f7e0ff */
[C---:B---3--:R-:W-:Y:S01]  /*f160*/  @!P4 IMAD.X R35, R3.reuse, 0x1, R6, P1 ;  /* 0x000000010323c824 */ /* 0x048fe200008e0606 */
[----:B------:R-:W-:Y:S01]  /*f170*/  CS2R R6, SRZ ;  /* 0x0000000000067805 */ /* 0x000fe2000001ff00 */
[--C-:B------:R-:W-:Y:S01]  /*f180*/  @!P5 IMAD.X R37, R0, 0x1, R4.reuse, P2 ;  /* 0x000000010025d824 */ /* 0x100fe200010e0604 */
[----:B------:R-:W-:Y:S01]  /*f190*/  CS2R R24, SRZ ;  /* 0x0000000000187805 */ /* 0x000fe2000001ff00 */
[----:B------:R-:W-:Y:S01]  /*f1a0*/  @!P5 IMAD.X R3, R3, 0x1, R4, P3 ;  /* 0x000000010303d824 */ /* 0x000fe200018e0604 */
[----:B------:R-:W-:-:S02]  /*f1b0*/  CS2R R4, SRZ ;  /* 0x0000000000047805 */ /* 0x000fc4000001ff00 */
[----:B------:R-:W-:Y:S02]  /*f1c0*/  CS2R R26, SRZ ;  /* 0x00000000001a7805 */ /* 0x000fe4000001ff00 */
[----:B------:R-:W-:Y:S02]  /*f1d0*/  CS2R R8, SRZ ;  /* 0x0000000000087805 */ /* 0x000fe4000001ff00 */
[----:B------:R-:W-:Y:S01]  /*f1e0*/  CS2R R10, SRZ ;  /* 0x00000000000a7805 */ /* 0x000fe2000001ff00 */
[----:B------:R0:W5:Y:S04]  /*f1f0*/  @!P4 LD.E.128 R12, desc[UR6][R32.64] ;  /* 0x00000006200cc980 */ /* 0x000168000c101d00 */
[----:B------:R0:W5:Y:S04]  /*f200*/  @!P4 LD.E.128 R4, desc[UR6][R34.64] ;  /* 0x000000062204c980 */ /* 0x000168000c101d00 */
[----:B------:R0:W5:Y:S04]  /*f210*/  @!P5 LD.E.128 R24, desc[UR6][R36.64] ;  /* 0x000000062418d980 */ /* 0x000168000c101d00 */
[----:B------:R0:W5:Y:S02]  /*f220*/  @!P5 LD.E.128 R8, desc[UR6][R2.64] ;  /* 0x000000060208d980 */ /* 0x000164000c101d00 */
.L_x_612:
[----:B------:R-:W-:Y:S05]  /*f230*/  BSYNC B1 ;  /* 0x0000000000017941 */ /* 0x000fea0003800000 */
.L_x_611:
[----:B------:R-:W-:Y:S01]  /*f240*/  IMAD.IADD R39, R40, 0x1, -R39 ;  /* 0x0000000128277824 */ /* 0x000fe200078e0a27 */
[--C-:B-----5:R-:W-:Y:S01]  /*f250*/  SHF.R.U64 R47, R14, 0x10, R15.reuse ;  /* 0x000000100e2f7819 */ /* 0x120fe2000000120f */
[--C-:B0-----:R-:W-:Y:S01]  /*f260*/  IMAD.MOV.U32 R33, RZ, RZ, R15.reuse ;  /* 0x000000ffff217224 */ /* 0x101fe200078e000f */
[----:B------:R-:W-:Y:S01]  /*f270*/  SHF.R.U32.HI R44, RZ, 0x10, R15 ;  /* 0x00000010ff2c7819 */ /* 0x000fe2000001160f */
[----:B-1----:R-:W-:Y:S01]  /*f280*/  IMAD.MOV.U32 R0, RZ, RZ, R12 ;  /* 0x000000ffff007224 */ /* 0x002fe200078e000c */
[----:B------:R-:W-:Y:S01]  /*f290*/  SHF.L.U32 R15, R39, 0x1f, RZ ;  /* 0x0000001f270f7819 */ /* 0x000fe200000006ff */
[----:B--2---:R-:W-:Y:S01]  /*f2a0*/  IMAD.MOV.U32 R2, RZ, RZ, R24 ;  /* 0x000000ffff027224 */ /* 0x004fe200078e0018 */
[----:B------:R-:W-:Y:S01]  /*f2b0*/  SHF.R.U64 R49, R12, 0x10, R13 ;  /* 0x000000100c317819 */ /* 0x000fe2000000120d */
[--C-:B---3--:R-:W-:Y:S01]  /*f2c0*/  IMAD.MOV.U32 R3, RZ, RZ, R25.reuse ;  /* 0x000000ffff037224 */ /* 0x108fe200078e0019 */
[----:B------:R-:W0:Y:S01]  /*f2d0*/  SYNCS.PHASECHK.TRANS64.TRYWAIT P0, [R22+URZ+0x38800], R15 ;  /* 0x0388000f160075a7 */ /* 0x000e22000800017f */
[--C-:B------:R-:W-:Y:S01]  /*f2e0*/  SHF.R.U64 R45, R24, 0x10, R25.reuse ;  /* 0x00000010182d7819 */ /* 0x100fe20000001219 */
[----:B------:R-:W-:Y:S01]  /*f2f0*/  IMAD.MOV.U32 R12, RZ, RZ, R26 ;  /* 0x000000ffff0c7224 */ /* 0x000fe200078e001a */
[----:B------:R-:W-:Y:S01]  /*f300*/  SHF.R.U32.HI R42, RZ, 0x10, R25 ;  /* 0x00000010ff2a7819 */ /* 0x000fe20000011619 */
[--C-:B------:R-:W-:Y:S01]  /*f310*/  IMAD.MOV.U32 R24, RZ, RZ, R27.reuse ;  /* 0x000000ffff187224 */ /* 0x100fe200078e001b */
[----:B------:R-:W-:Y:S01]  /*f320*/  SHF.R.U64 R43, R26, 0x10, R27 ;  /* 0x000000101a2b7819 */ /* 0x000fe2000000121b */
[----:B------:R-:W-:Y:S01]  /*f330*/  IMAD.MOV.U32 R29, RZ, RZ, R13 ;  /* 0x000000ffff1d7224 */ /* 0x000fe200078e000d */
[----:B------:R-:W-:Y:S01]  /*f340*/  SHF.R.U32.HI R41, RZ, 0x10, R27 ;  /* 0x00000010ff297819 */ /* 0x000fe2000001161b */
[----:B------:R-:W-:Y:S01]  /*f350*/  IMAD.MOV.U32 R37, RZ, RZ, R7 ;  /* 0x000000ffff257224 */ /* 0x000fe200078e0007 */
[----:B------:R-:W-:Y:S01]  /*f360*/  PRMT R27, R0, 0x5410, R49 ;  /* 0x00005410001b7816 */ /* 0x000fe20000000031 */
[----:B------:R-:W-:Y:S01]  /*f370*/  IMAD.MOV.U32 R34, RZ, RZ, R4 ;  /* 0x000000ffff227224 */ /* 0x000fe200078e0004 */
[----:B------:R-:W-:Y:S01]  /*f380*/  PRMT R0, R2, 0x5410, R45 ;  /* 0x0000541002007816 */ /* 0x000fe2000000002d */
[----:B------:R-:W-:Y:S01]  /*f390*/  IMAD.MOV.U32 R35, RZ, RZ, R5 ;  /* 0x000000ffff237224 */ /* 0x000fe200078e0005 */
[----:B------:R-:W-:Y:S01]  /*f3a0*/  PRMT R2, R3, 0x5410, R42 ;  /* 0x0000541003027816 */ /* 0x000fe2000000002a */
[----:B------:R-:W-:Y:S01]  /*f3b0*/  IMAD.MOV.U32 R36, RZ, RZ, R6 ;  /* 0x000000ffff247224 */ /* 0x000fe200078e0006 */
[----:B------:R-:W-:Y:S01]  /*f3c0*/  SHF.R.U32.HI R46, RZ, 0x10, R13 ;  /* 0x00000010ff2e7819 */ /* 0x000fe2000001160d */
[----:B------:R-:W-:Y:S01]  /*f3d0*/  IMAD.MOV.U32 R13, RZ, RZ, R8 ;  /* 0x000000ffff0d7224 */ /* 0x000fe200078e0008 */
[----:B------:R-:W-:Y:S01]  /*f3e0*/  PRMT R3, R12, 0x5410, R43 ;  /* 0x000054100c037816 */ /* 0x000fe2000000002b */
[----:B------:R-:W-:Y:S01]  /*f3f0*/  BSSY B1, `(.L_x_613) ;  /* 0x000001b000017945 */ /* 0x000fe20003800000 */
[----:B------:R-:W-:Y:S01]  /*f400*/  SHF.R.U64 R25, R6, 0x10, R7 ;  /* 0x0000001006197819 */ /* 0x000fe20000001207 */
[----:B----4-:R-:W-:Y:S01]  /*f410*/  IMAD.MOV.U32 R20, RZ, RZ, R11 ;  /* 0x000000ffff147224 */ /* 0x010fe200078e000b */
[----:B------:R-:W-:-:S02]  /*f420*/  SHF.R.U32.HI R26, RZ, 0x10, R7 ;  /* 0x00000010ff1a7819 */ /* 0x000fc40000011607 */
[----:B------:R-:W-:Y:S02]  /*f430*/  PRMT R12, R24, 0x5410, R41 ;  /* 0x00005410180c7816 */ /* 0x000fe40000000029 */
[----:B------:R-:W-:Y:S01]  /*f440*/  MOV R32, R14 ;  /* 0x0000000e00207202 */ /* 0x000fe20000000f00 */
[----:B------:R-:W-:Y:S01]  /*f450*/  IMAD.MOV.U32 R14, RZ, RZ, R9 ;  /* 0x000000ffff0e7224 */ /* 0x000fe200078e0009 */
[--C-:B------:R-:W-:Y:S01]  /*f460*/  SHF.R.U64 R39, R4, 0x10, R5.reuse ;  /* 0x0000001004277819 */ /* 0x100fe20000001205 */
[----:B------:R-:W-:Y:S01]  /*f470*/  IMAD.MOV.U32 R4, RZ, RZ, R10 ;  /* 0x000000ffff047224 */ /* 0x000fe200078e000a */
[----:B------:R-:W-:Y:S02]  /*f480*/  SHF.R.U32.HI R40, RZ, 0x10, R5 ;  /* 0x00000010ff287819 */ /* 0x000fe40000011605 */
[----:B------:R-:W-:Y:S02]  /*f490*/  SHF.R.U64 R6, R8, 0x10, R9 ;  /* 0x0000001008067819 */ /* 0x000fe40000001209 */
[----:B------:R-:W-:-:S02]  /*f4a0*/  VIMNMX R38, R38, 0x80, PT ;  /* 0x0000008026267848 */ /* 0x000fc40003fe0100 */
[----:B------:R-:W-:Y:S02]  /*f4b0*/  SHF.R.S32.HI R24, RZ, 0x1f, R213 ;  /* 0x0000001fff187819 */ /* 0x000fe400000114d5 */
[----:B------:R-:W-:Y:S02]  /*f4c0*/  PRMT R37, R37, 0x5410, R26 ;  /* 0x0000541025257816 */ /* 0x000fe4000000001a */
[----:B------:R-:W-:Y:S02]  /*f4d0*/  SHF.R.U32.HI R9, RZ, 0x10, R9 ;  /* 0x00000010ff097819 */ /* 0x000fe40000011609 */
[--C-:B------:R-:W-:Y:S02]  /*f4e0*/  SHF.R.U64 R7, R10, 0x10, R11.reuse ;  /* 0x000000100a077819 */ /* 0x100fe4000000120b */
[----:B------:R-:W-:Y:S02]  /*f4f0*/  SHF.R.U32.HI R5, RZ, 0x10, R11 ;  /* 0x00000010ff057819 */ /* 0x000fe4000001160b */
[----:B------:R-:W-:-:S02]  /*f500*/  PRMT R29, R29, 0x5410, R46 ;  /* 0x000054101d1d7816 */ /* 0x000fc4000000002e */
[----:B------:R-:W-:Y:S02]  /*f510*/  PRMT R32, R32, 0x5410, R47 ;  /* 0x0000541020207816 */ /* 0x000fe4000000002f */
[----:B------:R-:W-:Y:S02]  /*f520*/  PRMT R33, R33, 0x5410, R44 ;  /* 0x0000541021217816 */ /* 0x000fe4000000002c */
[----:B------:R-:W-:Y:S02]  /*f530*/  ISETP.GE.AND P1, PT, R219, R38, PT ;  /* 0x00000026db00720c */ /* 0x000fe40003f26270 */
[----:B------:R-:W-:Y:S02]  /*f540*/  PRMT R34, R34, 0x5410, R39 ;  /* 0x0000541022227816 */ /* 0x000fe40000000027 */
[----:B------:R-:W-:Y:S02]  /*f550*/  PRMT R35, R35, 0x5410, R40 ;  /* 0x0000541023237816 */ /* 0x000fe40000000028 */
[----:B------:R-:W-:-:S02]  /*f560*/  PRMT R36, R36, 0x5410, R25 ;  /* 0x0000541024247816 */ /* 0x000fc40000000019 */
[----:B------:R-:W-:Y:S02]  /*f570*/  LEA.HI R26, R24, R213, RZ, 0x3 ;  /* 0x000000d5181a7211 */ /* 0x000fe400078f18ff */
[----:B------:R-:W-:Y:S01]  /*f580*/  PRMT R13, R13, 0x5410, R6 ;  /* 0x000054100d0d7816 */ /* 0x000fe20000000006 */
[----:B0-----:R-:W-:Y:S06]  /*f590*/  @!P0 BRA `(.L_x_614) ;  /* 0x0000019000688947 */ /* 0x001fec0003800000 */
.L_x_858:
[----:B------:R-:W-:Y:S05]  /*f5a0*/  BSYNC B1 ;  /* 0x0000000000017941 */ /* 0x000fea0003800000 */
.L_x_613:
[----:B------:R-:W-:Y:S01]  /*f5b0*/  BSSY B1, `(.L_x_615) ;  /* 0x00000c4000017945 */ /* 0x000fe20003800000 */
[----:B------:R-:W-:Y:S02]  /*f5c0*/  PRMT R14, R14, 0x5410, R9 ;  /* 0x000054100e0e7816 */ /* 0x000fe40000000009 */
[----:B------:R-:W-:Y:S02]  /*f5d0*/  SHF.R.S32.HI R25, RZ, 0x3, R26 ;  /* 0x00000003ff197819 */ /* 0x000fe4000001141a */
[----:B0-----:R-:W-:Y:S02]  /*f5e0*/  PRMT R15, R4, 0x5410, R7 ;  /* 0x00005410040f7816 */ /* 0x001fe40000000007 */
[----:B------:R-:W-:Y:S01]  /*f5f0*/  PRMT R20, R20, 0x5410, R5 ;  /* 0x0000541014147816 */ /* 0x000fe20000000005 */
[----:B------:R-:W-:Y:S06]  /*f600*/  @P1 BRA `(.L_x_616) ;  /* 0x0000000800f81947 */ /* 0x000fec0003800000 */
[----:B------:R-:W0:Y:S01]  /*f610*/  LDC R56, c[0x0][0x3f4] ;  /* 0x0000fd00ff387b82 */ /* 0x000e220000000800 */
[----:B------:R-:W-:Y:S01]  /*f620*/  BSSY B2, `(.L_x_617) ;  /* 0x000005c000027945 */ /* 0x000fe20003800000 */
[----:B------:R-:W-:Y:S02]  /*f630*/  SHF.R.U32.HI R58, RZ, 0x3, R225 ;  /* 0x00000003ff3a7819 */ /* 0x000fe400000116e1 */
[-C--:B0-----:R-:W-:Y:S02]  /*f640*/  ISETP.GE.AND P0, PT, R16, R56.reuse, PT ;  /* 0x000000381000720c */ /* 0x081fe40003f06270 */
[----:B------:R-:W-:-:S11]  /*f650*/  ISETP.GE.AND P1, PT, R213, R56, PT ;  /* 0x00000038d500720c */ /* 0x000fd60003f26270 */
[----:B------:R-:W-:Y:S05]  /*f660*/  @P0 BRA `(.L_x_618) ;  /* 0x00000004005c0947 */ /* 0x000fea0003800000 */
[----:B------:R-:W2:Y:S01]  /*f670*/  LDL R6, [R1+0x68] ;  /* 0x0000680001067983 */ /* 0x000ea20000100800 */
[C---:B------:R-:W-:Y:S01]  /*f680*/  IMAD.U32 R51, R34.reuse, 0x10000, RZ ;  /* 0x0001000022337824 */ /* 0x040fe200078e00ff */
[----:B------:R-:W-:Y:S01]  /*f690*/  LOP3.LUT R53, R34, 0xffff0000, RZ, 0xc0, !PT ;  /* 0xffff000022357812 */ /* 0x000fe200078ec0ff */
[----:B------:R-:W-:Y:S01]  /*f6a0*/  IMAD.U32 R49, R27, 0x10000, RZ ;  /* 0x000100001b317824 */ /* 0x000fe200078e00ff */
[----:B--2---:R-:W-:-:S04]  /*f6b0*/  LEA.HI R4, R56, R6, RZ, 0x1d ;  /* 0x0000000638047211 */ /* 0x004fc800078fe8ff */
[----:B------:R-:W-:Y:S01]  /*f6c0*/  SHF.R.S32.HI R5, RZ, 0x1f, R4 ;  /* 0x0000001fff057819 */ /* 0x000fe20000011404 */
[----:B------:R-:W-:-:S03]  /*f6d0*/  IMAD.SHL.U32 R6, R4, 0x8, RZ ;  /* 0x0000000804067824 */ /* 0x000fc600078e00ff */
[----:B------:R-:W-:Y:S02]  /*f6e0*/  LEA.HI R5, R5, R4, RZ, 0x3 ;  /* 0x0000000405057211 */ /* 0x000fe400078f18ff */
[----:B------:R-:W-:-:S03]  /*f6f0*/  LOP3.LUT R6, R225, 0x38, R6, 0xf8, !PT ;  /* 0x00000038e1067812 */ /* 0x000fc600078ef806 */
[----:B------:R-:W-:Y:S01]  /*f700*/  IMAD.SHL.U32 R5, R5, 0x400, RZ ;  /* 0x0000040005057824 */ /* 0x000fe200078e00ff */
[----:B------:R-:W-:-:S04]  /*f710*/  LOP3.LUT R6, R6, R58, RZ, 0x3c, !PT ;  /* 0x0000003a06067212 */ /* 0x000fc800078e3cff */
[----:B------:R-:W-:-:S04]  /*f720*/  LOP3.LUT R4, R5, 0x7fffe000, RZ, 0xc0, !PT ;  /* 0x7fffe00005047812 */ /* 0x000fc800078ec0ff */
[----:B------:R-:W-:Y:S02]  /*f730*/  IADD3 R9, R6, R4, R229 ;  /* 0x0000000406097210 */ /* 0x000fe40007ffe0e5 */
[----:B------:R-:W0:Y:S03]  /*f740*/  LDS.128 R4, [R30] ;  /* 0x000000001e047984 */ /* 0x000e260000000c00 */
[----:B------:R-:W-:-:S05]  /*f750*/  IMAD R39, R9, 0x2, R22 ;  /* 0x0000000209277824 */ /* 0x000fca00078e0216 */
[----:B------:R-:W1:Y:S01]  /*f760*/  LDS.128 R8, [R39+0x14400] ;  /* 0x0144000027087984 */ /* 0x000e620000000c00 */
[C---:B0-----:R-:W-:Y:S01]  /*f770*/  SHF.L.U32 R40, R4.reuse, 0x10, RZ ;  /* 0x0000001004287819 */ /* 0x041fe200000006ff */
[----:B------:R-:W-:Y:S01]  /*f780*/  IMAD.U32 R41, R5, 0x10000, RZ ;  /* 0x0001000005297824 */ /* 0x000fe200078e00ff */
[----:B------:R-:W-:Y:S01]  /*f790*/  LOP3.LUT R4, R4, 0xffff0000, RZ, 0xc0, !PT ;  /* 0xffff000004047812 */ /* 0x000fe200078ec0ff */
[C---:B------:R-:W-:Y:S01]  /*f7a0*/  IMAD.U32 R42, R6.reuse, 0x10000, RZ ;  /* 0x00010000062a7824 */ /* 0x040fe200078e00ff */
[----:B------:R-:W-:Y:S01]  /*f7b0*/  LOP3.LUT R6, R6, 0xffff0000, RZ, 0xc0, !PT ;  /* 0xffff000006067812 */ /* 0x000fe200078ec0ff */
[----:B------:R-:W-:Y:S01]  /*f7c0*/  IMAD.U32 R43, R7, 0x10000, RZ ;  /* 0x00010000072b7824 */ /* 0x000fe200078e00ff */
[----:B------:R-:W-:Y:S01]  /*f7d0*/  LOP3.LUT R5, R5, 0xffff0000, RZ, 0xc0, !PT ;  /* 0xffff000005057812 */ /* 0x000fe200078ec0ff */
[C---:B-1----:R-:W-:Y:S01]  /*f7e0*/  IMAD.U32 R44, R8.reuse, 0x10000, RZ ;  /* 0x00010000082c7824 */ /* 0x042fe200078e00ff */
[----:B------:R-:W-:Y:S01]  /*f7f0*/  LOP3.LUT R8, R8, 0xffff0000, RZ, 0xc0, !PT ;  /* 0xffff000008087812 */ /* 0x000fe200078ec0ff */
[C---:B------:R-:W-:Y:S01]  /*f800*/  IMAD.U32 R45, R9.reuse, 0x10000, RZ ;  /* 0x00010000092d7824 */ /* 0x040fe200078e00ff */
[----:B------:R-:W-:Y:S01]  /*f810*/  LOP3.LUT R9, R9, 0xffff0000, RZ, 0xc0, !PT ;  /* 0xffff000009097812 */ /* 0x000fe200078ec0ff */
[C---:B------:R-:W-:Y:S01]  /*f820*/  FMUL.FTZ R55, R44.reuse, R51 ;  /* 0x000000332c377220 */ /* 0x040fe20000410000 */
[----:B------:R-:W-:Y:S01]  /*f830*/  FMUL.FTZ R57, R44, R49 ;  /* 0x000000312c397220 */ /* 0x000fe20000410000 */
[----:B------:R-:W-:Y:S01]  /*f840*/  FMUL.FTZ R59, R8, R53 ;  /* 0x00000035083b7220 */ /* 0x000fe20000410000 */
[----:B------:R-:W-:-:S02]  /*f850*/  IMAD.U32 R44, R35, 0x10000, RZ ;  /* 0x00010000232c7824 */ /* 0x000fc400078e00ff */
[C---:B------:R-:W-:Y:S01]  /*f860*/  FFMA.FTZ R55, R40.reuse, R49, -R55 ;  /* 0x0000003128377223 */ /* 0x040fe20000010837 */
[----:B------:R-:W-:Y:S01]  /*f870*/  LOP3.LUT R49, R27, 0xffff0000, RZ, 0xc0, !PT ;  /* 0xffff00001b317812 */ /* 0x000fe200078ec0ff */
[----:B------:R-:W-:Y:S01]  /*f880*/  FFMA.FTZ R57, R40, R51, R57 ;  /* 0x0000003328397223 */ /* 0x000fe20000010039 */
[----:B------:R-:W-:Y:S01]  /*f890*/  IMAD.U32 R40, R29, 0x10000, RZ ;  /* 0x000100001d287824 */ /* 0x000fe200078e00ff */
[----:B------:R-:W-:Y:S01]  /*f8a0*/  LOP3.LUT R7, R7, 0xffff0000, RZ, 0xc0, !PT ;  /* 0xffff000007077812 */ /* 0x000fe200078ec0ff */
[----:B------:R-:W-:Y:S02]  /*f8b0*/  IMAD.U32 R46, R10, 0x10000, RZ ;  /* 0x000100000a2e7824 */ /* 0x000fe400078e00ff */
[-C--:B------:R-:W-:Y:S01]  /*f8c0*/  FMUL.FTZ R51, R8, R49.reuse ;  /* 0x0000003108337220 */ /* 0x080fe20000410000 */
[----:B------:R-:W-:Y:S01]  /*f8d0*/  FFMA.FTZ R48, R4, R49, -R59 ;  /* 0x0000003104307223 */ /* 0x000fe2000001083b */
[----:B------:R-:W-:Y:S01]  /*f8e0*/  FMUL.FTZ R8, R45, R44 ;  /* 0x0000002c2d087220 */ /* 0x000fe20000410000 */
[----:B------:R-:W-:-:S02]  /*f8f0*/  IMAD.U32 R49, R36, 0x10000, RZ ;  /* 0x0001000024317824 */ /* 0x000fc400078e00ff */
[-C--:B------:R-:W-:Y:S01]  /*f900*/  FMUL.FTZ R59, R45, R40.reuse ;  /* 0x000000282d3b7220 */ /* 0x080fe20000410000 */
[----:B------:R-:W-:Y:S01]  /*f910*/  FFMA.FTZ R50, R4, R53, R51 ;  /* 0x0000003504327223 */ /* 0x000fe20000010033 */
[----:B------:R-:W-:Y:S01]  /*f920*/  LOP3.LUT R10, R10, 0xffff0000, RZ, 0xc0, !PT ;  /* 0xffff00000a0a7812 */ /* 0x000fe200078ec0ff */
[C---:B------:R-:W-:Y:S01]  /*f930*/  FFMA.FTZ R52, R41.reuse, R40, -R8 ;  /* 0x0000002829347223 */ /* 0x040fe20000010808 */
[----:B------:R-:W-:Y:S02]  /*f940*/  IMAD.U32 R45, R32, 0x10000, RZ ;  /* 0x00010000202d7824 */ /* 0x000fe400078e00ff */
[----:B------:R-:W-:Y:S01]  /*f950*/  FFMA.FTZ R59, R41, R44, R59 ;  /* 0x0000002c293b7223 */ /* 0x000fe2000001003b */
[----:B------:R-:W-:Y:S01]  /*f960*/  FMUL.FTZ R53, R46, R49 ;  /* 0x000000312e357220 */ /* 0x000fe20000410000 */
[----:B------:R-:W-:Y:S01]  /*f970*/  LOP3.LUT R51, R36, 0xffff0000, RZ, 0xc0, !PT ;  /* 0xffff000024337812 */ /* 0x000fe200078ec0ff */
[----:B------:R-:W-:Y:S01]  /*f980*/  IMAD.U32 R47, R11, 0x10000, RZ ;  /* 0x000100000b2f7824 */ /* 0x000fe200078e00ff */
[----:B------:R-:W-:Y:S01]  /*f990*/  LOP3.LUT R41, R32, 0xffff0000, RZ, 0xc0, !PT ;  /* 0xffff000020297812 */ /* 0x000fe200078ec0ff */
[----:B------:R-:W-:-:S02]  /*f9a0*/  IMAD.U32 R40, R37, 0x10000, RZ ;  /* 0x0001000025287824 */ /* 0x000fc400078e00ff */
[-C--:B------:R-:W-:Y:S01]  /*f9b0*/  FMUL.FTZ R61, R46, R45.reuse ;  /* 0x0000002d2e3d7220 */ /* 0x080fe20000410000 */
[----:B------:R-:W-:Y:S01]  /*f9c0*/  FFMA.FTZ R53, R42, R45, -R53 ;  /* 0x0000002d2a357223 */ /* 0x000fe20000010835 */
[C---:B------:R-:W-:Y:S01]  /*f9d0*/  FMUL.FTZ R45, R10.reuse, R51 ;  /* 0x000000330a2d7220 */ /* 0x040fe20000410000 */
[----:B------:R-:W-:Y:S02]  /*f9e0*/  IMAD.U32 R4, R33, 0x10000, RZ ;  /* 0x0001000021047824 */ /* 0x000fe400078e00ff */
[----:B------:R-:W-:Y:S01]  /*f9f0*/  FMUL.FTZ R10, R10, R41 ;  /* 0x000000290a0a7220 */ /* 0x000fe20000410000 */
[----:B------:R-:W-:Y:S01]  /*fa00*/  FMUL.FTZ R8, R47, R40 ;  /* 0x000000282f087220 */ /* 0x000fe20000410000 */
[----:B------:R-:W-:Y:S01]  /*fa10*/  FFMA.FTZ R61, R42, R49, R61 ;  /* 0x000000312a3d7223 */ /* 0x000fe2000001003d */
[C---:B------:R-:W-:Y:S01]  /*fa20*/  FFMA.FTZ R42, R6.reuse, R41, -R45 ;  /* 0x00000029062a7223 */ /* 0x040fe2000001082d */
[----:B------:R-:W-:Y:S01]  /*fa30*/  FFMA.FTZ R44, R6, R51, R10 ;  /* 0x00000033062c7223 */ /* 0x000fe2000001000a */
[-C--:B------:R-:W-:Y:S01]  /*fa40*/  FFMA.FTZ R45, R43, R4.reuse, -R8 ;  /* 0x000000042b2d7223 */ /* 0x080fe20000010808 */
[----:B------:R-:W-:Y:S01]  /*fa50*/  LOP3.LUT R11, R11, 0xffff0000, RZ, 0xc0, !PT ;  /* 0xffff00000b0b7812 */ /* 0x000fe200078ec0ff */
[----:B------:R-:W-:Y:S01]  /*fa60*/  FMUL.FTZ R46, R47, R4 ;  /* 0x000000042f2e7220 */ /* 0x000fe20000410000 */
[----:B------:R-:W-:-:S02]  /*fa70*/  LOP3.LUT R8, R35, 0xffff0000, RZ, 0xc0, !PT ;  /* 0xffff000023087812 */ /* 0x000fc400078ec0ff */
[----:B------:R-:W-:Y:S01]  /*fa80*/  LOP3.LUT R10, R37, 0xffff0000, RZ, 0xc0, !PT ;  /* 0xffff0000250a7812 */ /* 0x000fe200078ec0ff */
[----:B------:R-:W-:Y:S01]  /*fa90*/  FFMA.FTZ R46, R43, R40, R46 ;  /* 0x000000282b2e7223 */ /* 0x000fe2000001002e */
[----:B------:R-:W-:Y:S01]  /*faa0*/  LOP3.LUT R4, R29, 0xffff0000, RZ, 0xc0, !PT ;  /* 0xffff00001d047812 */ /* 0x000fe200078ec0ff */
[----:B------:R-:W-:Y:S01]  /*fab0*/  FMUL.FTZ R40, R9, R8 ;  /* 0x0000000809287220 */ /* 0x000fe20000410000 */
[----:B------:R-:W-:Y:S01]  /*fac0*/  LOP3.LUT R6, R33, 0xffff0000, RZ, 0xc0, !PT ;  /* 0xffff000021067812 */ /* 0x000fe200078ec0ff */
[----:B------:R-:W-:Y:S02]  /*fad0*/  FMUL.FTZ R54, R11, R10 ;  /* 0x0000000a0b367220 */ /* 0x000fe40000410000 */
[-C--:B------:R-:W-:Y:S01]  /*fae0*/  FMUL.FTZ R41, R9, R4.reuse ;  /* 0x0000000409297220 */ /* 0x080fe20000410000 */
[----:B------:R-:W-:Y:S01]  /*faf0*/  FFMA.FTZ R9, R5, R4, -R40 ;  /* 0x0000000405097223 */ /* 0x000fe20000010828 */
[-C--:B------:R-:W-:Y:S01]  /*fb00*/  FMUL.FTZ R11, R11, R6.reuse ;  /* 0x000000060b0b7220 */ /* 0x080fe20000410000 */
[----:B------:R-:W-:Y:S01]  /*fb10*/  FFMA.FTZ R54, R7, R6, -R54 ;  /* 0x0000000607367223 */ /* 0x000fe20000010836 */
[----:B------:R-:W-:Y:S01]  /*fb20*/  FFMA.FTZ R40, R5, R8, R41 ;  /* 0x0000000805287223 */ /* 0x000fe20000010029 */
[----:B------:R-:W-:Y:S01]  /*fb30*/  F2FP.BF16.F32.PACK_AB R6, R42, R53 ;  /* 0x000000352a06723e */ /* 0x000fe200000010ff */
[----:B------:R-:W-:Y:S01]  /*fb40*/  FFMA.FTZ R11, R7, R10, R11 ;  /* 0x0000000a070b7223 */ /* 0x000fe2000001000b */
[----:B------:R-:W-:-:S02]  /*fb50*/  F2FP.BF16.F32.PACK_AB R4, R48, R55 ;  /* 0x000000373004723e */ /* 0x000fc400000010ff */
[----:B------:R-:W-:Y:S02]  /*fb60*/  F2FP.BF16.F32.PACK_AB R5, R9, R52 ;  /* 0x000000340905723e */ /* 0x000fe400000010ff */
[----:B------:R-:W-:Y:S02]  /*fb70*/  F2FP.BF16.F32.PACK_AB R7, R54, R45 ;  /* 0x0000002d3607723e */ /* 0x000fe400000010ff */
[----:B------:R-:W-:Y:S02]  /*fb80*/  F2FP.BF16.F32.PACK_AB R10, R44, R61 ;  /* 0x0000003d2c0a723e */ /* 0x000fe400000010ff */
[----:B------:R-:W-:Y:S01]  /*fb90*/  F2FP.BF16.F32.PACK_AB R8, R50, R57 ;  /* 0x000000393208723e */ /* 0x000fe200000010ff */
[----:B------:R0:W-:Y:S01]  /*fba0*/  STS.128 [R30], R4 ;  /* 0x000000041e007388 */ /* 0x0001e20000000c00 */
[----:B------:R-:W-:Y:S02]  /*fbb0*/  F2FP.BF16.F32.PACK_AB R9, R40, R59 ;  /* 0x0000003b2809723e */ /* 0x000fe400000010ff */
[----:B------:R-:W-:-:S05]  /*fbc0*/  F2FP.BF16.F32.PACK_AB R11, R11, R46 ;  /* 0x0000002e0b0b723e */ /* 0x000fca00000010ff */
[----:B------:R0:W-:Y:S02]  /*fbd0*/  STS.128 [R39+0x14400], R8 ;  /* 0x0144000827007388 */ /* 0x0001e40000000c00 */
.L_x_618:
[----:B------:R-:W-:Y:S05]  /*fbe0*/  BSYNC B2 ;  /* 0x0000000000027941 */ /* 0x000fea0003800000 */
.L_x_617:
[----:B------:R-:W-:Y:S05]  /*fbf0*/  @P1 BRA `(.L_x_616) ;  /* 0x00000004007c1947 */ /* 0x000fea0003800000 */
[----:B0-----:R-:W2:Y:S01]  /*fc00*/  LDL R4, [R1+0x70] ;  /* 0x0000700001047983 */ /* 0x001ea20000100800 */
[----:B------:R-:W-:Y:S01]  /*fc10*/  LEA.HI R7, R24, R213, RZ, 0x6 ;  /* 0x000000d518077211 */ /* 0x000fe200078f30ff */
[----:B------:R-:W-:Y:S01]  /*fc20*/  IMAD.U32 R50, R13, 0x10000, RZ ;  /* 0x000100000d327824 */ /* 0x000fe200078e00ff */
[----:B------:R-:W-:Y:S01]  /*fc30*/  LOP3.LUT R6, R225, 0x38, R26, 0xf8, !PT ;  /* 0x00000038e1067812 */ /* 0x000fe200078ef81a */
[----:B------:R-:W-:Y:S01]  /*fc40*/  IMAD.U32 R48, R0, 0x10000, RZ ;  /* 0x0001000000307824 */ /* 0x000fe200078e00ff */
[----:B------:R-:W-:Y:S01]  /*fc50*/  LOP3.LUT R47, R13, 0xffff0000, RZ, 0xc0, !PT ;  /* 0xffff00000d2f7812 */ /* 0x000fe200078ec0ff */
[----:B------:R-:W-:Y:S01]  /*fc60*/  IMAD.SHL.U32 R7, R7, 0x80, RZ ;  /* 0x0000008007077824 */ /* 0x000fe200078e00ff */
[----:B------:R-:W-:Y:S01]  /*fc70*/  LOP3.LUT R8, R6, R58, RZ, 0x3c, !PT ;  /* 0x0000003a06087212 */ /* 0x000fe200078e3cff */
[----:B------:R-:W-:-:S03]  /*fc80*/  IMAD.U32 R49, R14, 0x10000, RZ ;  /* 0x000100000e317824 */ /* 0x000fc600078e00ff */
[----:B------:R-:W-:-:S04]  /*fc90*/  LOP3.LUT R6, R7, 0xffffe000, RZ, 0xc0, !PT ;  /* 0xffffe00007067812 */ /* 0x000fc800078ec0ff */
[----:B------:R-:W-:Y:S02]  /*fca0*/  IADD3 R8, R8, R6, R229 ;  /* 0x0000000608087210 */ /* 0x000fe40007ffe0e5 */
[----:B--2---:R-:W-:Y:S02]  /*fcb0*/  R2UR UR4, R4 ;  /* 0x00000000040472ca */ /* 0x004fe400000e0000 */
[----:B------:R-:W-:-:S04]  /*fcc0*/  LEA.HI R4, R56, R25, RZ, 0x1d ;  /* 0x0000001938047211 */ /* 0x000fc800078fe8ff */
[----:B------:R-:W-:-:S04]  /*fcd0*/  SHF.R.S32.HI R5, RZ, 0x1f, R4 ;  /* 0x0000001fff057819 */ /* 0x000fc80000011404 */
[----:B------:R-:W-:Y:S02]  /*fce0*/  LEA.HI R5, R5, R4, RZ, 0x3 ;  /* 0x0000000405057211 */ /* 0x000fe400078f18ff */
[----:B------:R-:W-:Y:S02]  /*fcf0*/  SHF.L.U32 R4, R4, 0x3, RZ ;  /* 0x0000000304047819 */ /* 0x000fe400000006ff */
[----:B------:R-:W-:Y:S01]  /*fd00*/  LEA R57, R8, UR4, 0x1 ;  /* 0x0000000408397c11 */ /* 0x000fe2000f8e08ff */
[----:B------:R-:W-:Y:S01]  /*fd10*/  IMAD.SHL.U32 R5, R5, 0x400, RZ ;  /* 0x0000040005057824 */ /* 0x000fe200078e00ff */
[----:B------:R-:W-:-:S04]  /*fd20*/  LOP3.LUT R4, R225, 0x38, R4, 0xf8, !PT ;  /* 0x00000038e1047812 */ /* 0x000fc800078ef804 */
[----:B------:R-:W-:Y:S02]  /*fd30*/  LOP3.LUT R6, R4, R58, RZ, 0x3c, !PT ;  /* 0x0000003a04067212 */ /* 0x000fe400078e3cff */
[----:B------:R-:W-:-:S04]  /*fd40*/  LOP3.LUT R4, R5, 0x7fffe000, RZ, 0xc0, !PT ;  /* 0x7fffe00005047812 */ /* 0x000fc800078ec0ff */
[----:B------:R-:W-:Y:S02]  /*fd50*/  IADD3 R9, R6, R4, R229 ;  /* 0x0000000406097210 */ /* 0x000fe40007ffe0e5 */
[----:B------:R-:W0:Y:S03]  /*fd60*/  LDS.128 R4, [R57] ;  /* 0x0000000039047984 */ /* 0x000e260000000c00 */
[----:B------:R-:W-:-:S05]  /*fd70*/  IMAD R30, R9, 0x2, R22 ;  /* 0x00000002091e7824 */ /* 0x000fca00078e0216 */
[----:B------:R-:W1:Y:S01]  /*fd80*/  LDS.128 R8, [R30+0x14400] ;  /* 0x014400001e087984 */ /* 0x000e620000000c00 */
[C---:B0-----:R-:W-:Y:S01]  /*fd90*/  IMAD.U32 R39, R4.reuse, 0x10000, RZ ;  /* 0x0001000004277824 */ /* 0x041fe200078e00ff */
[----:B------:R-:W-:Y:S01]  /*fda0*/  LOP3.LUT R4, R4, 0xffff0000, RZ, 0xc0, !PT ;  /* 0xffff000004047812 */ /* 0x000fe200078ec0ff */
[C---:B------:R-:W-:Y:S01]  /*fdb0*/  IMAD.U32 R40, R5.reuse, 0x10000, RZ ;  /* 0x0001000005287824 */ /* 0x040fe200078e00ff */
[----:B------:R-:W-:Y:S01]  /*fdc0*/  LOP3.LUT R5, R5, 0xffff0000, RZ, 0xc0, !PT ;  /* 0xffff000005057812 */ /* 0x000fe200078ec0ff */
[C---:B------:R-:W-:Y:S01]  /*fdd0*/  IMAD.U32 R41, R6.reuse, 0x10000, RZ ;  /* 0x0001000006297824 */ /* 0x040fe200078e00ff */
[----:B------:R-:W-:Y:S01]  /*fde0*/  LOP3.LUT R6, R6, 0xffff0000, RZ, 0xc0, !PT ;  /* 0xffff000006067812 */ /* 0x000fe200078ec0ff */
[C---:B------:R-:W-:Y:S01]  /*fdf0*/  IMAD.U32 R42, R7.reuse, 0x10000, RZ ;  /* 0x00010000072a7824 */ /* 0x040fe200078e00ff */
[----:B------:R-:W-:Y:S01]  /*fe00*/  LOP3.LUT R7, R7, 0xffff0000, RZ, 0xc0, !PT ;  /* 0xffff000007077812 */ /* 0x000fe200078ec0ff */
[C---:B-1----:R-:W-:Y:S01]  /*fe10*/  IMAD.U32 R43, R8.reuse, 0x10000, RZ ;  /* 0x00010000082b7824 */ /* 0x042fe200078e00ff */
[----:B------:R-:W-:Y:S01]  /*fe20*/  LOP3.LUT R8, R8, 0xffff0000, RZ, 0xc0, !PT ;  /* 0xffff000008087812 */ /* 0x000fe200078ec0ff */
[C---:B------:R-:W-:Y:S01]  /*fe30*/  IMAD.U32 R44, R9.reuse, 0x10000, RZ ;  /* 0x00010000092c7824 */ /* 0x040fe200078e00ff */
[----:B------:R-:W-:Y:S01]  /*fe40*/  LOP3.LUT R9, R9, 0xffff0000, RZ, 0xc0, !PT ;  /* 0xffff000009097812 */ /* 0x000fe200078ec0ff */
[C---:B------:R-:W-:Y:S01]  /*fe50*/  FMUL.FTZ R52, R43.reuse, R50 ;  /* 0x000000322b347220 */ /* 0x040fe20000410000 */
[-C--:B------:R-:W-:Y:S01]  /*fe60*/  FMUL.FTZ R54, R43, R48.reuse ;  /* 0x000000302b367220 */ /* 0x080fe20000410000 */
[----:B------:R-:W-:Y:S01]  /*fe70*/  LOP3.LUT R43, R0, 0xffff0000, RZ, 0xc0, !PT ;  /* 0xffff0000002b7812 */ /* 0x000fe200078ec0ff */
[----:B------:R-:W-:Y:S01]  /*fe80*/  FMUL.FTZ R51, R8, R47 ;  /* 0x0000002f08337220 */ /* 0x000fe20000410000 */
[C---:B------:R-:W-:Y:S01]  /*fe90*/  FFMA.FTZ R52, R39.reuse, R48, -R52 ;  /* 0x0000003027347223 */ /* 0x040fe20000010834 */
[----:B------:R-:W-:Y:S01]  /*fea0*/  FFMA.FTZ R54, R39, R50, R54 ;  /* 0x0000003227367223 */ /* 0x000fe20000010036 */
[----:B------:R-:W-:-:S02]  /*feb0*/  IMAD.U32 R39, R2, 0x10000, RZ ;  /* 0x0001000002277824 */ /* 0x000fc400078e00ff */
[-C--:B------:R-:W-:Y:S01]  /*fec0*/  FMUL.FTZ R53, R8, R43.reuse ;  /* 0x0000002b08357220 */ /* 0x080fe20000410000 */
[----:B------:R-:W-:Y:S01]  /*fed0*/  FFMA.FTZ R51, R4, R43, -R51 ;  /* 0x0000002b04337223 */ /* 0x000fe20000010833 */
[----:B------:R-:W-:Y:S01]  /*fee0*/  FMUL.FTZ R43, R44, R49 ;  /* 0x000000312c2b7220 */ /* 0x000fe20000410000 */
[----:B------:R-:W-:Y:S02]  /*fef0*/  IMAD.U32 R45, R10, 0x10000, RZ ;  /* 0x000100000a2d7824 */ /* 0x000fe400078e00ff */
[----:B------:R-:W-:Y:S01]  /*ff00*/  FMUL.FTZ R48, R44, R39 ;  /* 0x000000272c307220 */ /* 0x000fe20000410000 */
[----:B------:R-:W-:Y:S01]  /*ff10*/  FFMA.FTZ R53, R4, R47, R53 ;  /* 0x0000002f04357223 */ /* 0x000fe20000010035 */
[----:B------:R-:W-:Y:S01]  /*ff20*/  LOP3.LUT R10, R10, 0xffff0000, RZ, 0xc0, !PT ;  /* 0xffff00000a0a7812 */ /* 0x000fe200078ec0ff */
[----:B------:R-:W-:Y:S01]  /*ff30*/  FFMA.FTZ R44, R40, R39, -R43 ;  /* 0x00000027282c7223 */ /* 0x000fe2000001082b */
[C---:B------:R-:W-:Y:S01]  /*ff40*/  LOP3.LUT R47, R15.reuse, 0xffff0000, RZ, 0xc0, !PT ;  /* 0xffff00000f2f7812 */ /* 0x040fe200078ec0ff */
[----:B------:R-:W-:Y:S01]  /*ff50*/  IMAD.U32 R8, R15, 0x10000, RZ ;  /* 0x000100000f087824 */ /* 0x000fe200078e00ff */
[C---:B------:R-:W-:Y:S01]  /*ff60*/  LOP3.LUT R39, R3.reuse, 0xffff0000, RZ, 0xc0, !PT ;  /* 0xffff000003277812 */ /* 0x040fe200078ec0ff */
[----:B------:R-:W-:-:S02]  /*ff70*/  IMAD.U32 R4, R3, 0x10000, RZ ;  /* 0x0001000003047824 */ /* 0x000fc400078e00ff */
[----:B------:R-:W-:Y:S01]  /*ff80*/  FFMA.FTZ R48, R40, R49, R48 ;  /* 0x0000003128307223 */ /* 0x000fe20000010030 */
[C---:B------:R-:W-:Y:S01]  /*ff90*/  FMUL.FTZ R40, R45.reuse, R8 ;  /* 0x000000082d287220 */ /* 0x040fe20000410000 */
[----:B------:R-:W-:Y:S01]  /*ffa0*/  FMUL.FTZ R55, R10, R47 ;  /* 0x0000002f0a377220 */ /* 0x000fe20000410000 */
[-C--:B------:R-:W-:Y:S01]  /*ffb0*/  FMUL.FTZ R50, R45, R4.reuse ;  /* 0x000000042d327220 */ /* 0x080fe20000410000 */
[----:B------:R-:W-:Y:S01]  /*ffc0*/  SHF.L.U32 R45, R20, 0x10, RZ ;  /* 0x00000010142d7819 */ /* 0x000fe200000006ff */
[----:B------:R-:W-:Y:S01]  /*ffd0*/  FMUL.FTZ R10, R10, R39 ;  /* 0x000000270a0a7220 */ /* 0x000fe20000410000 */
[----:B------:R-:W-:Y:S02]  /*ffe0*/  IMAD.U32 R46, R11, 0x10000, RZ ;  /* 0x000100000b2e7824 */ /* 0x000fe400078e00ff */
[C---:B------:R-:W-:Y:S01]  /*fff0*/  FFMA.FTZ R49, R41.reuse, R4, -R40 ;  /* 0x0000000429317223 */ /* 0x040fe20000010828 */
[----:B------:R-:W-:Y:S02]  /*10000*/  IMAD.U32 R43, R12, 0x10000, RZ ;  /* 0x000100000c2b7824 */ /* 0x000fe400078e00ff */
[----:B------:R-:W-:Y:S01]  /*10010*/  FFMA.FTZ R50, R41, R8, R50 ;  /* 0x0000000829327223 */ /* 0x000fe20000010032 */
[----:B------:R-:W-:Y:S01]  /*10020*/  FFMA.FTZ R47, R6, R47, R10 ;  /* 0x0000002f062f7223 */ /* 0x000fe2000001000a */
[----:B------:R-:W-:Y:S01]  /*10030*/  LOP3.LUT R11, R11, 0xffff0000, RZ, 0xc0, !PT ;  /* 0xffff00000b0b7812 */ /* 0x000fe200078ec0ff */
[----:B------:R-:W-:Y:S01]  /*10040*/  FMUL.FTZ R41, R46, R45 ;  /* 0x0000002d2e297220 */ /* 0x000fe20000410000 */
[----:B------:R-:W-:Y:S01]  /*10050*/  FFMA.FTZ R56, R6, R39, -R55 ;  /* 0x0000002706387223 */ /* 0x000fe20000010837 */
[----:B------:R-:W-:Y:S01]  /*10060*/  LOP3.LUT R8, R14, 0xffff0000, RZ, 0xc0, !PT ;  /* 0xffff00000e087812 */ /* 0x000fe200078ec0ff */
[-C--:B------:R-:W-:Y:S01]  /*10070*/  FMUL.FTZ R39, R46, R43.reuse ;  /* 0x0000002b2e277220 */ /* 0x080fe20000410000 */
[----:B------:R-:W-:Y:S01]  /*10080*/  LOP3.LUT R10, R20, 0xffff0000, RZ, 0xc0, !PT ;  /* 0xffff0000140a7812 */ /* 0x000fe200078ec0ff */
[----:B------:R-:W-:Y:S01]  /*10090*/  FFMA.FTZ R41, R42, R43, -R41 ;  /* 0x0000002b2a297223 */ /* 0x000fe20000010829 */
[----:B------:R-:W-:Y:S01]  /*100a0*/  LOP3.LUT R4, R2, 0xffff0000, RZ, 0xc0, !PT ;  /* 0xffff000002047812 */ /* 0x000fe200078ec0ff */
[----:B------:R-:W-:Y:S01]  /*100b0*/  FFMA.FTZ R42, R42, R45, R39 ;  /* 0x0000002d2a2a7223 */ /* 0x000fe20000010027 */
[----:B------:R-:W-:Y:S01]  /*100c0*/  LOP3.LUT R6, R12, 0xffff0000, RZ, 0xc0, !PT ;  /* 0xffff00000c067812 */ /* 0x000fe200078ec0ff */
[----:B------:R-:W-:Y:S01]  /*100d0*/  FMUL.FTZ R40, R9, R8 ;  /* 0x0000000809287220 */ /* 0x000fe20000410000 */
[----:B------:R-:W-:Y:S01]  /*100e0*/  FMUL.FTZ R46, R11, R10 ;  /* 0x0000000a0b2e7220 */ /* 0x000fe20000410000 */
[----:B------:R-:W-:-:S02]  /*100f0*/  FMUL.FTZ R39, R9, R4 ;  /* 0x0000000409277220 */ /* 0x000fc40000410000 */
[----:B------:R-:W-:Y:S01]  /*10100*/  FMUL.FTZ R11, R11, R6 ;  /* 0x000000060b0b7220 */ /* 0x000fe20000410000 */
[----:B------:R-:W-:Y:S01]  /*10110*/  FFMA.FTZ R9, R5, R4, -R40 ;  /* 0x0000000405097223 */ /* 0x000fe20000010828 */
[----:B------:R-:W-:Y:S01]  /*10120*/  FFMA.FTZ R46, R7, R6, -R46 ;  /* 0x00000006072e7223 */ /* 0x000fe2000001082e */
[----:B------:R-:W-:Y:S01]  /*10130*/  FFMA.FTZ R39, R5, R8, R39 ;  /* 0x0000000805277223 */ /* 0x000fe20000010027 */
[----:B------:R-:W-:Y:S01]  /*10140*/  FFMA.FTZ R11, R7, R10, R11 ;  /* 0x0000000a070b7223 */ /* 0x000fe2000001000b */
[----:B------:R-:W-:Y:S02]  /*10150*/  F2FP.BF16.F32.PACK_AB R6, R56, R49 ;  /* 0x000000313806723e */ /* 0x000fe400000010ff */
[----:B------:R-:W-:Y:S02]  /*10160*/  F2FP.BF16.F32.PACK_AB R4, R51, R52 ;  /* 0x000000343304723e */ /* 0x000fe400000010ff */
[----:B------:R-:W-:Y:S02]  /*10170*/  F2FP.BF16.F32.PACK_AB R5, R9, R44 ;  /* 0x0000002c0905723e */ /* 0x000fe400000010ff */
[----:B------:R-:W-:-:S02]  /*10180*/  F2FP.BF16.F32.PACK_AB R7, R46, R41 ;  /* 0x000000292e07723e */ /* 0x000fc400000010ff */
[----:B------:R-:W-:Y:S02]  /*10190*/  F2FP.BF16.F32.PACK_AB R10, R47, R50 ;  /* 0x000000322f0a723e */ /* 0x000fe400000010ff */
[----:B------:R-:W-:Y:S01]  /*101a0*/  F2FP.BF16.F32.PACK_AB R8, R53, R54 ;  /* 0x000000363508723e */ /* 0x000fe200000010ff */
[----:B------:R1:W-:Y:S01]  /*101b0*/  STS.128 [R57], R4 ;  /* 0x0000000439007388 */ /* 0x0003e20000000c00 */
[----:B------:R-:W-:Y:S02]  /*101c0*/  F2FP.BF16.F32.PACK_AB R9, R39, R48 ;  /* 0x000000302709723e */ /* 0x000fe400000010ff */
[----:B------:R-:W-:-:S05]  /*101d0*/  F2FP.BF16.F32.PACK_AB R11, R11, R42 ;  /* 0x0000002a0b0b723e */ /* 0x000fca00000010ff */
[----:B------:R1:W-:Y:S02]  /*101e0*/  STS.128 [R30+0x14400], R8 ;  /* 0x014400081e007388 */ /* 0x0003e40000000c00 */
.L_x_616:
[----:B------:R-:W-:Y:S05]  /*101f0*/  BSYNC B1 ;  /* 0x0000000000017941 */ /* 0x000fea0003800000 */
.L_x_615:
[----:B------:R-:W-:Y:S01]  /*10200*/  ISETP.GE.AND P0, PT, R31, R38, PT ;  /* 0x000000261f00720c */ /* 0x000fe20003f06270 */
[----:B------:R-:W-:-:S12]  /*10210*/  BSSY B1, `(.L_x_619) ;  /* 0x00000cb000017945 */ /* 0x000fd80003800000 */
[----:B------:R-:W-:Y:S05]  /*10220*/  @P0 BRA `(.L_x_620) ;  /* 0x0000000c00240947 */ /* 0x000fea0003800000 */
[----:B------:R2:W5:Y:S01]  /*10230*/  LDL R61, [R1+0x70] ;  /* 0x00007000013d7983 */ /* 0x0005620000100800 */
[----:B------:R-:W3:Y:S03]  /*10240*/  LDC R54, c[0x0][0x3f4] ;  /* 0x0000fd00ff367b82 */ /* 0x000ee60000000800 */
[----:B------:R2:W5:Y:S01]  /*10250*/  LDL R58, [R1+0x58] ;  /* 0x00005800013a7983 */ /* 0x0005620000100800 */
[C---:B------:R-:W-:Y:S01]  /*10260*/  VIADD R59, R219.reuse, 0x20 ;  /* 0x00000020db3b7836 */ /* 0x040fe20000000000 */
[----:B------:R-:W-:Y:S01]  /*10270*/  BSSY B2, `(.L_x_621) ;  /* 0x0000065000027945 */ /* 0x000fe20003800000 */
[----:B------:R-:W-:Y:S02]  /*10280*/  VIADD R60, R219, 0x20 ;  /* 0x00000020db3c7836 */ /* 0x000fe40000000000 */
[----:B------:R-:W-:Y:S02]  /*10290*/  IMAD.SHL.U32 R59, R59, 0x40, RZ ;  /* 0x000000403b3b7824 */ /* 0x000fe400078e00ff */
[----:B------:R-:W-:-:S03]  /*102a0*/  IMAD.SHL.U32 R60, R60, 0x40, RZ ;  /* 0x000000403c3c7824 */ /* 0x000fc600078e00ff */
[----:B------:R-:W-:Y:S02]  /*102b0*/  LOP3.LUT R59, R59, 0x1c0, RZ, 0xc0, !PT ;  /* 0x000001c03b3b7812 */ /* 0x000fe400078ec0ff */
[----:B------:R-:W-:Y:S02]  /*102c0*/  LOP3.LUT R60, R60, 0x1c0, RZ, 0xc0, !PT ;  /* 0x000001c03c3c7812 */ /* 0x000fe400078ec0ff */
[----:B------:R-:W-:Y:S02]  /*102d0*/  SHF.R.U32.HI R59, RZ, 0x3, R59 ;  /* 0x00000003ff3b7819 */ /* 0x000fe4000001163b */
[-C--:B---3--:R-:W-:Y:S02]  /*102e0*/  ISETP.GE.AND P0, PT, R16, R54.reuse, PT ;  /* 0x000000361000720c */ /* 0x088fe40003f06270 */
[----:B------:R-:W-:-:S11]  /*102f0*/  ISETP.GE.AND P1, PT, R213, R54, PT ;  /* 0x00000036d500720c */ /* 0x000fd60003f26270 */
[----:B--2---:R-:W-:Y:S05]  /*10300*/  @P0 BRA `(.L_x_622) ;  /* 0x00000004006c0947 */ /* 0x004fea0003800000 */
[----:B01----:R-:W2:Y:S01]  /*10310*/  LDL R4, [R1+0x68] ;  /* 0x0000680001047983 */ /* 0x003ea20000100800 */
[----:B-----5:R-:W-:Y:S01]  /*10320*/  R2UR UR4, R61 ;  /* 0x000000003d0472ca */ /* 0x020fe200000e0000 */
[----:B------:R-:W-:Y:S01]  /*10330*/  IMAD.U32 R49, R34, 0x10000, RZ ;  /* 0x0001000022317824 */ /* 0x000fe200078e00ff */
[----:B------:R-:W-:Y:S01]  /*10340*/  LOP3.LUT R6, R60, 0x38, R16, 0xf8, !PT ;  /* 0x000000383c067812 */ /* 0x000fe200078ef810 */
[----:B------:R-:W-:Y:S01]  /*10350*/  IMAD.U32 R47, R27, 0x10000, RZ ;  /* 0x000100001b2f7824 */ /* 0x000fe200078e00ff */
[----:B------:R-:W-:Y:S01]  /*10360*/  LOP3.LUT R50, R34, 0xffff0000, RZ, 0xc0, !PT ;  /* 0xffff000022327812 */ /* 0x000fe200078ec0ff */
[----:B------:R-:W-:Y:S01]  /*10370*/  IMAD.U32 R51, R35, 0x10000, RZ ;  /* 0x0001000023337824 */ /* 0x000fe200078e00ff */
[----:B------:R-:W-:Y:S01]  /*10380*/  LOP3.LUT R6, R58, R6, R59, 0xf6, !PT ;  /* 0x000000063a067212 */ /* 0x000fe200078ef63b */
[----:B------:R-:W-:Y:S01]  /*10390*/  IMAD.U32 R52, R36, 0x10000, RZ ;  /* 0x0001000024347824 */ /* 0x000fe200078e00ff */
[----:B------:R-:W-:Y:S01]  /*103a0*/  LOP3.LUT R48, R27, 0xffff0000, RZ, 0xc0, !PT ;  /* 0xffff00001b307812 */ /* 0x000fe200078ec0ff */
[----:B------:R-:W-:-:S02]  /*103b0*/  IMAD.U32 R57, R37, 0x10000, RZ ;  /* 0x0001000025397824 */ /* 0x000fc400078e00ff */
[----:B------:R-:W-:Y:S02]  /*103c0*/  IMAD.U32 R55, R33, 0x10000, RZ ;  /* 0x0001000021377824 */ /* 0x000fe400078e00ff */
[----:B------:R-:W-:Y:S02]  /*103d0*/  LEA R56, R6, UR4, 0x1 ;  /* 0x0000000406387c11 */ /* 0x000fe4000f8e08ff */
        /* <DEDUP_REMOVED lines=22> */
[----:B------:R-:W-:Y:S01]  /*10540*/  IMAD.U32 R43, R9, 0x10000, RZ ;  /* 0x00010000092b7824 */ /* 0x000fe200078e00ff */
[C---:B------:R-:W-:Y:S01]  /*10550*/  SHF.L.U32 R44, R10.reuse, 0x10, RZ ;  /* 0x000000100a2c7819 */ /* 0x040fe200000006ff */
[-C--:B------:R-:W-:Y:S01]  /*10560*/  FMUL.FTZ R46, R49, R42.reuse ;  /* 0x0000002a312e7220 */ /* 0x080fe20000410000 */
[----:B------:R-:W-:Y:S01]  /*10570*/  FMUL.FTZ R42, R47, R42 ;  /* 0x0000002a2f2a7220 */ /* 0x000fe20000410000 */
[----:B------:R-:W-:Y:S01]  /*10580*/  LOP3.LUT R10, R10, 0xffff0000, RZ, 0xc0, !PT ;  /* 0xffff00000a0a7812 */ /* 0x000fe200078ec0ff */
[----:B------:R-:W-:-:S02]  /*10590*/  IMAD.U32 R45, R11, 0x10000, RZ ;  /* 0x000100000b2d7824 */ /* 0x000fc400078e00ff */
[-C--:B------:R-:W-:Y:S01]  /*105a0*/  FFMA.FTZ R46, R47, R31.reuse, -R46 ;  /* 0x0000001f2f2e7223 */ /* 0x080fe2000001082e */
[-C--:B------:R-:W-:Y:S01]  /*105b0*/  FMUL.FTZ R47, R50, R8.reuse ;  /* 0x00000008322f7220 */ /* 0x080fe20000410000 */
[----:B------:R-:W-:Y:S01]  /*105c0*/  FFMA.FTZ R42, R49, R31, R42 ;  /* 0x0000001f312a7223 */ /* 0x000fe2000001002a */
[----:B------:R-:W-:Y:S02]  /*105d0*/  IMAD.U32 R49, R29, 0x10000, RZ ;  /* 0x000100001d317824 */ /* 0x000fe400078e00ff */
[C---:B------:R-:W-:Y:S01]  /*105e0*/  FMUL.FTZ R31, R48.reuse, R8 ;  /* 0x00000008301f7220 */ /* 0x040fe20000410000 */
[-C--:B------:R-:W-:Y:S01]  /*105f0*/  FFMA.FTZ R47, R48, R4.reuse, -R47 ;  /* 0x00000004302f7223 */ /* 0x080fe2000001082f */
[-C--:B------:R-:W-:Y:S01]  /*10600*/  FMUL.FTZ R8, R51, R43.reuse ;  /* 0x0000002b33087220 */ /* 0x080fe20000410000 */
[C---:B------:R-:W-:Y:S01]  /*10610*/  FMUL.FTZ R48, R49.reuse, R43 ;  /* 0x0000002b31307220 */ /* 0x040fe20000410000 */
[----:B------:R-:W-:Y:S01]  /*10620*/  FFMA.FTZ R31, R50, R4, R31 ;  /* 0x00000004321f7223 */ /* 0x000fe2000001001f */
[----:B------:R-:W-:Y:S01]  /*10630*/  LOP3.LUT R50, R36, 0xffff0000, RZ, 0xc0, !PT ;  /* 0xffff000024327812 */ /* 0x000fe200078ec0ff */
[-C--:B------:R-:W-:Y:S01]  /*10640*/  FFMA.FTZ R43, R49, R39.reuse, -R8 ;  /* 0x00000027312b7223 */ /* 0x080fe20000010808 */
[----:B------:R-:W-:Y:S01]  /*10650*/  FFMA.FTZ R48, R51, R39, R48 ;  /* 0x0000002733307223 */ /* 0x000fe20000010030 */
[C---:B------:R-:W-:Y:S01]  /*10660*/  LOP3.LUT R8, R32.reuse, 0xffff0000, RZ, 0xc0, !PT ;  /* 0xffff000020087812 */ /* 0x040fe200078ec0ff */
[----:B------:R-:W-:-:S02]  /*10670*/  IMAD.U32 R4, R32, 0x10000, RZ ;  /* 0x0001000020047824 */ /* 0x000fc400078e00ff */
[----:B------:R-:W-:Y:S01]  /*10680*/  FMUL.FTZ R39, R52, R44 ;  /* 0x0000002c34277220 */ /* 0x000fe20000410000 */
[----:B------:R-:W-:Y:S01]  /*10690*/  FMUL.FTZ R51, R50, R10 ;  /* 0x0000000a32337220 */ /* 0x000fe20000410000 */
[----:B------:R-:W-:Y:S01]  /*106a0*/  LOP3.LUT R9, R9, 0xffff0000, RZ, 0xc0, !PT ;  /* 0xffff000009097812 */ /* 0x000fe200078ec0ff */
[C---:B------:R-:W-:Y:S01]  /*106b0*/  FMUL.FTZ R49, R4.reuse, R44 ;  /* 0x0000002c04317220 */ /* 0x040fe20000410000 */
[----:B------:R-:W-:Y:S01]  /*106c0*/  FFMA.FTZ R39, R4, R40, -R39 ;  /* 0x0000002804277223 */ /* 0x000fe20000010827 */
[C---:B------:R-:W-:Y:S01]  /*106d0*/  FMUL.FTZ R53, R8.reuse, R10 ;  /* 0x0000000a08357220 */ /* 0x040fe20000410000 */
[-C--:B------:R-:W-:Y:S01]  /*106e0*/  FMUL.FTZ R4, R57, R45.reuse ;  /* 0x0000002d39047220 */ /* 0x080fe20000410000 */
[-C--:B------:R-:W-:Y:S01]  /*106f0*/  FFMA.FTZ R8, R8, R6.reuse, -R51 ;  /* 0x0000000608087223 */ /* 0x080fe20000010833 */
[----:B------:R-:W-:Y:S01]  /*10700*/  LOP3.LUT R11, R11, 0xffff0000, RZ, 0xc0, !PT ;  /* 0xffff00000b0b7812 */ /* 0x000fe200078ec0ff */
[----:B------:R-:W-:Y:S01]  /*10710*/  FFMA.FTZ R53, R50, R6, R53 ;  /* 0x0000000632357223 */ /* 0x000fe20000010035 */
[C---:B------:R-:W-:Y:S01]  /*10720*/  FMUL.FTZ R6, R55.reuse, R45 ;  /* 0x0000002d37067220 */ /* 0x040fe20000410000 */
[-C--:B------:R-:W-:Y:S01]  /*10730*/  FFMA.FTZ R44, R55, R41.reuse, -R4 ;  /* 0x00000029372c7223 */ /* 0x080fe20000010804 */
[----:B------:R-:W-:Y:S01]  /*10740*/  FFMA.FTZ R10, R52, R40, R49 ;  /* 0x00000028340a7223 */ /* 0x000fe20000010031 */
[----:B------:R-:W-:Y:S01]  /*10750*/  LOP3.LUT R51, R35, 0xffff0000, RZ, 0xc0, !PT ;  /* 0xffff000023337812 */ /* 0x000fe200078ec0ff */
[----:B------:R-:W-:Y:S01]  /*10760*/  FFMA.FTZ R41, R57, R41, R6 ;  /* 0x0000002939297223 */ /* 0x000fe20000010006 */
[----:B------:R-:W-:-:S02]  /*10770*/  LOP3.LUT R55, R37, 0xffff0000, RZ, 0xc0, !PT ;  /* 0xffff000025377812 */ /* 0x000fc400078ec0ff */
[----:B------:R-:W-:Y:S01]  /*10780*/  LOP3.LUT R45, R29, 0xffff0000, RZ, 0xc0, !PT ;  /* 0xffff00001d2d7812 */ /* 0x000fe200078ec0ff */
[----:B------:R-:W-:Y:S01]  /*10790*/  FMUL.FTZ R4, R51, R9 ;  /* 0x0000000933047220 */ /* 0x000fe20000410000 */
[----:B------:R-:W-:Y:S01]  /*107a0*/  LOP3.LUT R49, R33, 0xffff0000, RZ, 0xc0, !PT ;  /* 0xffff000021317812 */ /* 0x000fe200078ec0ff */
[----:B------:R-:W-:Y:S01]  /*107b0*/  FMUL.FTZ R50, R55, R11 ;  /* 0x0000000b37327220 */ /* 0x000fe20000410000 */
[----:B------:R-:W-:Y:S01]  /*107c0*/  F2FP.BF16.F32.PACK_AB R10, R53, R10 ;  /* 0x0000000a350a723e */ /* 0x000fe200000010ff */
[C---:B------:R-:W-:Y:S01]  /*107d0*/  FMUL.FTZ R6, R45.reuse, R9 ;  /* 0x000000092d067220 */ /* 0x040fe20000410000 */
[----:B------:R-:W-:Y:S01]  /*107e0*/  FFMA.FTZ R40, R45, R5, -R4 ;  /* 0x000000052d287223 */ /* 0x000fe20000010804 */
[C---:B------:R-:W-:Y:S01]  /*107f0*/  FMUL.FTZ R52, R49.reuse, R11 ;  /* 0x0000000b31347220 */ /* 0x040fe20000410000 */
        /* <DEDUP_REMOVED lines=10> */
[----:B------:R-:W-:-:S05]  /*108a0*/  F2FP.BF16.F32.PACK_AB R11, R52, R41 ;  /* 0x00000029340b723e */ /* 0x000fca00000010ff */
[----:B------:R2:W-:Y:S02]  /*108b0*/  STS.128 [R30+0x14400], R8 ;  /* 0x014400081e007388 */ /* 0x0005e40000000c00 */
.L_x_622:
[----:B------:R-:W-:Y:S05]  /*108c0*/  BSYNC B2 ;  /* 0x0000000000027941 */ /* 0x000fea0003800000 */
.L_x_621:
[----:B------:R-:W-:Y:S05]  /*108d0*/  @P1 BRA `(.L_x_620) ;  /* 0x0000000400781947 */ /* 0x000fea0003800000 */
[----:B------:R-:W-:Y:S01]  /*108e0*/  LEA.HI R54, R54, R25, RZ, 0x1d ;  /* 0x0000001936367211 */ /* 0x000fe200078fe8ff */
[----:B------:R-:W-:Y:S01]  /*108f0*/  IMAD.U32 R49, R13, 0x10000, RZ ;  /* 0x000100000d317824 */ /* 0x000fe200078e00ff */
[----:B012---:R-:W-:Y:S01]  /*10900*/  LEA.HI R4, R24, R213, RZ, 0x6 ;  /* 0x000000d518047211 */ /* 0x007fe200078f30ff */
[----:B------:R-:W-:Y:S01]  /*10910*/  IMAD.U32 R47, R0, 0x10000, RZ ;  /* 0x00010000002f7824 */ /* 0x000fe200078e00ff */
[----:B------:R-:W-:Y:S01]  /*10920*/  SHF.R.S32.HI R5, RZ, 0x1f, R54 ;  /* 0x0000001fff057819 */ /* 0x000fe20000011436 */
[----:B------:R-:W-:Y:S01]  /*10930*/  IMAD.U32 R51, R14, 0x10000, RZ ;  /* 0x000100000e337824 */ /* 0x000fe200078e00ff */
[----:B-----5:R-:W-:Y:S01]  /*10940*/  R2UR UR4, R61 ;  /* 0x000000003d0472ca */ /* 0x020fe200000e0000 */
[----:B------:R-:W-:Y:S01]  /*10950*/  IMAD.SHL.U32 R6, R4, 0x80, RZ ;  /* 0x0000008004067824 */ /* 0x000fe200078e00ff */
[----:B------:R-:W-:Y:S01]  /*10960*/  LEA.HI R5, R5, R54, RZ, 0x3 ;  /* 0x0000003605057211 */ /* 0x000fe200078f18ff */
[----:B------:R-:W-:Y:S01]  /*10970*/  IMAD.SHL.U32 R4, R54, 0x8, RZ ;  /* 0x0000000836047824 */ /* 0x000fe200078e00ff */
[----:B------:R-:W-:Y:S01]  /*10980*/  LOP3.LUT R7, R60, 0x38, R26, 0xf8, !PT ;  /* 0x000000383c077812 */ /* 0x000fe200078ef81a */
[----:B------:R-:W-:Y:S01]  /*10990*/  IMAD.U32 R52, R15, 0x10000, RZ ;  /* 0x000100000f347824 */ /* 0x000fe200078e00ff */
[----:B------:R-:W-:Y:S01]  /*109a0*/  LOP3.LUT R6, R6, 0xffffe000, RZ, 0xc0, !PT ;  /* 0xffffe00006067812 */ /* 0x000fe200078ec0ff */
[----:B------:R-:W-:Y:S01]  /*109b0*/  IMAD.SHL.U32 R5, R5, 0x400, RZ ;  /* 0x0000040005057824 */ /* 0x000fe200078e00ff */
[----:B------:R-:W-:Y:S01]  /*109c0*/  LOP3.LUT R4, R60, 0x38, R4, 0xf8, !PT ;  /* 0x000000383c047812 */ /* 0x000fe200078ef804 */
[----:B------:R-:W-:Y:S01]  /*109d0*/  IMAD.U32 R57, R20, 0x10000, RZ ;  /* 0x0001000014397824 */ /* 0x000fe200078e00ff */
[-C--:B------:R-:W-:Y:S01]  /*109e0*/  LOP3.LUT R7, R7, R59.reuse, RZ, 0x3c, !PT ;  /* 0x0000003b07077212 */ /* 0x080fe200078e3cff */
[----:B------:R-:W-:Y:S01]  /*109f0*/  IMAD.U32 R55, R12, 0x10000, RZ ;  /* 0x000100000c377824 */ /* 0x000fe200078e00ff */
[----:B------:R-:W-:-:S02]  /*10a00*/  LOP3.LUT R4, R4, R59, RZ, 0x3c, !PT ;  /* 0x0000003b04047212 */ /* 0x000fc400078e3cff */
[----:B------:R-:W-:Y:S02]  /*10a10*/  LOP3.LUT R5, R5, 0x7fffe000, RZ, 0xc0, !PT ;  /* 0x7fffe00005057812 */ /* 0x000fe400078ec0ff */
[--C-:B------:R-:W-:Y:S02]  /*10a20*/  IADD3 R6, R7, R6, R58.reuse ;  /* 0x0000000607067210 */ /* 0x100fe40007ffe03a */
[----:B------:R-:W-:Y:S02]  /*10a30*/  IADD3 R9, R4, R5, R58 ;  /* 0x0000000504097210 */ /* 0x000fe40007ffe03a */
[----:B------:R-:W-:Y:S02]  /*10a40*/  LEA R54, R6, UR4, 0x1 ;  /* 0x0000000406367c11 */ /* 0x000fe4000f8e08ff */
[----:B------:R-:W-:Y:S01]  /*10a50*/  LOP3.LUT R50, R13, 0xffff0000, RZ, 0xc0, !PT ;  /* 0xffff00000d327812 */ /* 0x000fe200078ec0ff */
[----:B------:R-:W-:Y:S01]  /*10a60*/  IMAD R30, R9, 0x2, R22 ;  /* 0x00000002091e7824 */ /* 0x000fe200078e0216 */
[----:B------:R-:W-:Y:S01]  /*10a70*/  LOP3.LUT R48, R0, 0xffff0000, RZ, 0xc0, !PT ;  /* 0xffff000000307812 */ /* 0x000fe200078ec0ff */
[----:B------:R-:W0:Y:S04]  /*10a80*/  LDS.128 R4, [R54] ;  /* 0x0000000036047984 */ /* 0x000e280000000c00 */
[----:B------:R-:W1:Y:S01]  /*10a90*/  LDS.128 R8, [R30+0x14400] ;  /* 0x014400001e087984 */ /* 0x000e620000000c00 */
[C---:B0-----:R-:W-:Y:S01]  /*10aa0*/  IMAD.U32 R31, R4.reuse, 0x10000, RZ ;  /* 0x00010000041f7824 */ /* 0x041fe200078e00ff */
[----:B------:R-:W-:Y:S01]  /*10ab0*/  LOP3.LUT R4, R4, 0xffff0000, RZ, 0xc0, !PT ;  /* 0xffff000004047812 */ /* 0x000fe200078ec0ff */
[C---:B------:R-:W-:Y:S01]  /*10ac0*/  IMAD.U32 R39, R5.reuse, 0x10000, RZ ;  /* 0x0001000005277824 */ /* 0x040fe200078e00ff */
[----:B------:R-:W-:Y:S01]  /*10ad0*/  LOP3.LUT R5, R5, 0xffff0000, RZ, 0xc0, !PT ;  /* 0xffff000005057812 */ /* 0x000fe200078ec0ff */
[C---:B-1----:R-:W-:Y:S01]  /*10ae0*/  IMAD.U32 R42, R8.reuse, 0x10000, RZ ;  /* 0x00010000082a7824 */ /* 0x042fe200078e00ff */
[----:B------:R-:W-:Y:S01]  /*10af0*/  LOP3.LUT R8, R8, 0xffff0000, RZ, 0xc0, !PT ;  /* 0xffff000008087812 */ /* 0x000fe200078ec0ff */
[C---:B------:R-:W-:Y:S01]  /*10b00*/  IMAD.U32 R44, R10.reuse, 0x10000, RZ ;  /* 0x000100000a2c7824 */ /* 0x040fe200078e00ff */
[----:B------:R-:W-:Y:S01]  /*10b10*/  SHF.L.U32 R43, R9, 0x10, RZ ;  /* 0x00000010092b7819 */ /* 0x000fe200000006ff */
        /* <DEDUP_REMOVED lines=11> */
[----:B------:R-:W-:Y:S01]  /*10bd0*/  FMUL.FTZ R48, R49, R43 ;  /* 0x0000002b31307220 */ /* 0x000fe20000410000 */
[----:B------:R-:W-:Y:S01]  /*10be0*/  FFMA.FTZ R31, R50, R4, R31 ;  /* 0x00000004321f7223 */ /* 0x000fe2000001001f */
[----:B------:R-:W-:Y:S01]  /*10bf0*/  LOP3.LUT R50, R15, 0xffff0000, RZ, 0xc0, !PT ;  /* 0xffff00000f327812 */ /* 0x000fe200078ec0ff */
[-C--:B------:R-:W-:Y:S01]  /*10c00*/  FFMA.FTZ R43, R49, R39.reuse, -R8 ;  /* 0x00000027312b7223 */ /* 0x080fe20000010808 */
[----:B------:R-:W-:Y:S01]  /*10c10*/  FFMA.FTZ R48, R51, R39, R48 ;  /* 0x0000002733307223 */ /* 0x000fe20000010030 */
[C---:B------:R-:W-:Y:S01]  /*10c20*/  LOP3.LUT R8, R3.reuse, 0xffff0000, RZ, 0xc0, !PT ;  /* 0xffff000003087812 */ /* 0x040fe200078ec0ff */
[----:B------:R-:W-:-:S02]  /*10c30*/  IMAD.U32 R4, R3, 0x10000, RZ ;  /* 0x0001000003047824 */ /* 0x000fc400078e00ff */
[-C--:B------:R-:W-:Y:S01]  /*10c40*/  FMUL.FTZ R39, R52, R44.reuse ;  /* 0x0000002c34277220 */ /* 0x080fe20000410000 */
[----:B------:R-:W-:Y:S01]  /*10c50*/  IMAD.U32 R45, R11, 0x10000, RZ ;  /* 0x000100000b2d7824 */ /* 0x000fe200078e00ff */
[----:B------:R-:W-:Y:S01]  /*10c60*/  LOP3.LUT R6, R6, 0xffff0000, RZ, 0xc0, !PT ;  /* 0xffff000006067812 */ /* 0x000fe200078ec0ff */
[C---:B------:R-:W-:Y:S01]  /*10c70*/  FMUL.FTZ R49, R4.reuse, R44 ;  /* 0x0000002c04317220 */ /* 0x040fe20000410000 */
[----:B------:R-:W-:Y:S01]  /*10c80*/  FFMA.FTZ R39, R4, R40, -R39 ;  /* 0x0000002804277223 */ /* 0x000fe20000010827 */
[-C--:B------:R-:W-:Y:S01]  /*10c90*/  FMUL.FTZ R51, R50, R10.reuse ;  /* 0x0000000a32337220 */ /* 0x080fe20000410000 */
[C---:B------:R-:W-:Y:S01]  /*10ca0*/  FMUL.FTZ R53, R8.reuse, R10 ;  /* 0x0000000a08357220 */ /* 0x040fe20000410000 */
[----:B------:R-:W-:Y:S02]  /*10cb0*/  IMAD.U32 R41, R7, 0x10000, RZ ;  /* 0x0001000007297824 */ /* 0x000fe400078e00ff */
[-C--:B------:R-:W-:Y:S01]  /*10cc0*/  FMUL.FTZ R4, R57, R45.reuse ;  /* 0x0000002d39047220 */ /* 0x080fe20000410000 */
[-C--:B------:R-:W-:Y:S01]  /*10cd0*/  FFMA.FTZ R8, R8, R6.reuse, -R51 ;  /* 0x0000000608087223 */ /* 0x080fe20000010833 */
[----:B------:R-:W-:Y:S01]  /*10ce0*/  FFMA.FTZ R53, R50, R6, R53 ;  /* 0x0000000632357223 */ /* 0x000fe20000010035 */
[C---:B------:R-:W-:Y:S01]  /*10cf0*/  FMUL.FTZ R6, R55.reuse, R45 ;  /* 0x0000002d37067220 */ /* 0x040fe20000410000 */
[-C--:B------:R-:W-:Y:S01]  /*10d00*/  FFMA.FTZ R44, R55, R41.reuse, -R4 ;  /* 0x00000029372c7223 */ /* 0x080fe20000010804 */
[----:B------:R-:W-:Y:S01]  /*10d10*/  LOP3.LUT R9, R9, 0xffff0000, RZ, 0xc0, !PT ;  /* 0xffff000009097812 */ /* 0x000fe200078ec0ff */
[----:B------:R-:W-:Y:S01]  /*10d20*/  FFMA.FTZ R10, R52, R40, R49 ;  /* 0x00000028340a7223 */ /* 0x000fe20000010031 */
[----:B------:R-:W-:Y:S01]  /*10d30*/  LOP3.LUT R11, R11, 0xffff0000, RZ, 0xc0, !PT ;  /* 0xffff00000b0b7812 */ /* 0x000fe200078ec0ff */
[----:B------:R-:W-:Y:S01]  /*10d40*/  FFMA.FTZ R41, R57, R41, R6 ;  /* 0x0000002939297223 */ /* 0x000fe20000010006 */
[----:B------:R-:W-:-:S02]  /*10d50*/  LOP3.LUT R51, R14, 0xffff0000, RZ, 0xc0, !PT ;  /* 0xffff00000e337812 */ /* 0x000fc400078ec0ff */
[----:B------:R-:W-:Y:S02]  /*10d60*/  LOP3.LUT R55, R20, 0xffff0000, RZ, 0xc0, !PT ;  /* 0xffff000014377812 */ /* 0x000fe400078ec0ff */
[----:B------:R-:W-:Y:S01]  /*10d70*/  LOP3.LUT R45, R2, 0xffff0000, RZ, 0xc0, !PT ;  /* 0xffff0000022d7812 */ /* 0x000fe200078ec0ff */
[----:B------:R-:W-:Y:S01]  /*10d80*/  FMUL.FTZ R4, R51, R9 ;  /* 0x0000000933047220 */ /* 0x000fe20000410000 */
[----:B------:R-:W-:Y:S01]  /*10d90*/  LOP3.LUT R49, R12, 0xffff0000, RZ, 0xc0, !PT ;  /* 0xffff00000c317812 */ /* 0x000fe200078ec0ff */
[----:B------:R-:W-:Y:S01]  /*10da0*/  FMUL.FTZ R50, R55, R11 ;  /* 0x0000000b37327220 */ /* 0x000fe20000410000 */
[----:B------:R-:W-:Y:S01]  /*10db0*/  LOP3.LUT R7, R7, 0xffff0000, RZ, 0xc0, !PT ;  /* 0xffff000007077812 */ /* 0x000fe200078ec0ff */
[C---:B------:R-:W-:Y:S01]  /*10dc0*/  FMUL.FTZ R6, R45.reuse, R9 ;  /* 0x000000092d067220 */ /* 0x040fe20000410000 */
[----:B------:R-:W-:Y:S01]  /*10dd0*/  FFMA.FTZ R40, R45, R5, -R4 ;  /* 0x000000052d287223 */ /* 0x000fe20000010804 */
[----:B------:R-:W-:Y:S01]  /*10de0*/  FMUL.FTZ R52, R49, R11 ;  /* 0x0000000b31347220 */ /* 0x000fe20000410000 */
[----:B------:R-:W-:Y:S01]  /*10df0*/  F2FP.BF16.F32.PACK_AB R4, R47, R46 ;  /* 0x0000002e2f04723e */ /* 0x000fe200000010ff */
[----:B------:R-:W-:Y:S01]  /*10e00*/  FFMA.FTZ R11, R49, R7, -R50 ;  /* 0x00000007310b7223 */ /* 0x000fe20000010832 */
[----:B------:R-:W-:Y:S01]  /*10e10*/  FFMA.FTZ R9, R51, R5, R6 ;  /* 0x0000000533097223 */ /* 0x000fe20000010006 */
        /* <DEDUP_REMOVED lines=10> */
.L_x_620:
[----:B------:R-:W-:Y:S05]  /*10ec0*/  BSYNC B1 ;  /* 0x0000000000017941 */ /* 0x000fea0003800000 */
.L_x_619:
[----:B0123--:R-:W-:Y:S01]  /*10ed0*/  VIADD R4, R219, 0x40 ;  /* 0x00000040db047836 */ /* 0x00ffe20000000000 */
[----:B------:R-:W-:Y:S04]  /*10ee0*/  BSSY B1, `(.L_x_623) ;  /* 0x00000cc000017945 */ /* 0x000fe80003800000 */
[----:B------:R-:W-:-:S13]  /*10ef0*/  ISETP.GE.AND P0, PT, R4, R38, PT ;  /* 0x000000260400720c */ /* 0x000fda0003f06270 */
[----:B------:R-:W-:Y:S05]  /*10f00*/  @P0 BRA `(.L_x_624) ;  /* 0x0000000c00240947 */ /* 0x000fea0003800000 */
[----:B-----5:R0:W5:Y:S01]  /*10f10*/  LDL R61, [R1+0x70] ;  /* 0x00007000013d7983 */ /* 0x0201620000100800 */
[----:B------:R-:W1:Y:S03]  /*10f20*/  LDC R54, c[0x0][0x3f4] ;  /* 0x0000fd00ff367b82 */ /* 0x000e660000000800 */
        /* <DEDUP_REMOVED lines=9> */
[-C--:B-1----:R-:W-:Y:S02]  /*10fc0*/  ISETP.GE.AND P0, PT, R16, R54.reuse, PT ;  /* 0x000000361000720c */ /* 0x082fe40003f06270 */
[----:B------:R-:W-:-:S11]  /*10fd0*/  ISETP.GE.AND P1, PT, R213, R54, PT ;  /* 0x00000036d500720c */ /* 0x000fd60003f26270 */
[----:B0-----:R-:W-:Y:S05]  /*10fe0*/  @P0 BRA `(.L_x_626) ;  /* 0x00000004006c0947 */ /* 0x001fea0003800000 */
[----:B------:R-:W2:Y:S01]  /*10ff0*/  LDL R4, [R1+0x68] ;  /* 0x0000680001047983 */ /* 0x000ea20000100800 */
        /* <DEDUP_REMOVED lines=9> */
[----:B------:R-:W-:Y:S01]  /*11090*/  IMAD.U32 R57, R37, 0x10000, RZ ;  /* 0x0001000025397824 */ /* 0x000fe200078e00ff */
[----:B------:R-:W-:-:S03]  /*110a0*/  SHF.L.U32 R55, R33, 0x10, RZ ;  /* 0x0000001021377819 */ /* 0x000fc600000006ff */
[----:B------:R-:W-:Y:S02]  /*110b0*/  LEA R56, R6, UR4, 0x1 ;  /* 0x0000000406387c11 */ /* 0x000fe4000f8e08ff */
[----:B--2---:R-:W-:-:S04]  /*110c0*/  LEA.HI R4, R54, R4, RZ, 0x1d ;  /* 0x0000000436047211 */ /* 0x004fc800078fe8ff */
[----:B------:R-:W-:Y:S01]  /*110d0*/  SHF.R.S32.HI R7, RZ, 0x1f, R4 ;  /* 0x0000001fff077819 */ /* 0x000fe20000011404 */
[----:B------:R-:W-:-:S03]  /*110e0*/  IMAD.SHL.U32 R5, R4, 0x8, RZ ;  /* 0x0000000804057824 */ /* 0x000fc600078e00ff */
[----:B------:R-:W-:Y:S02]  /*110f0*/  LEA.HI R7, R7, R4, RZ, 0x3 ;  /* 0x0000000407077211 */ /* 0x000fe400078f18ff */
[----:B------:R-:W-:Y:S02]  /*11100*/  LOP3.LUT R4, R60, 0x38, R5, 0xf8, !PT ;  /* 0x000000383c047812 */ /* 0x000fe400078ef805 */
[----:B------:R-:W-:Y:S02]  /*11110*/  SHF.L.U32 R7, R7, 0xa, RZ ;  /* 0x0000000a07077819 */ /* 0x000fe400000006ff */
        /* <DEDUP_REMOVED lines=18> */
[-C--:B------:R-:W-:Y:S01]  /*11240*/  FMUL.FTZ R46, R49, R42.reuse ;  /* 0x0000002a312e7220 */ /* 0x080fe20000410000 */
[C---:B------:R-:W-:Y:S01]  /*11250*/  FMUL.FTZ R42, R47.reuse, R42 ;  /* 0x0000002a2f2a7220 */ /* 0x040fe20000410000 */
[C---:B------:R-:W-:Y:S01]  /*11260*/  IMAD.U32 R44, R10.reuse, 0x10000, RZ ;  /* 0x000100000a2c7824 */ /* 0x040fe200078e00ff */
[----:B------:R-:W-:Y:S01]  /*11270*/  LOP3.LUT R10, R10, 0xffff0000, RZ, 0xc0, !PT ;  /* 0xffff00000a0a7812 */ /* 0x000fe200078ec0ff */
[-C--:B------:R-:W-:Y:S01]  /*11280*/  FFMA.FTZ R46, R47, R31.reuse, -R46 ;  /* 0x0000001f2f2e7223 */ /* 0x080fe2000001082e */
[----:B------:R-:W-:Y:S01]  /*11290*/  FMUL.FTZ R47, R50, R8 ;  /* 0x00000008322f7220 */ /* 0x000fe20000410000 */
[----:B------:R-:W-:Y:S01]  /*112a0*/  FFMA.FTZ R42, R49, R31, R42 ;  /* 0x0000001f312a7223 */ /* 0x000fe2000001002a */
[----:B------:R-:W-:-:S02]  /*112b0*/  IMAD.U32 R49, R29, 0x10000, RZ ;  /* 0x000100001d317824 */ /* 0x000fc400078e00ff */
        /* <DEDUP_REMOVED lines=9> */
[----:B------:R-:W-:Y:S02]  /*11350*/  IMAD.U32 R4, R32, 0x10000, RZ ;  /* 0x0001000020047824 */ /* 0x000fe400078e00ff */
[----:B------:R-:W-:Y:S01]  /*11360*/  FMUL.FTZ R39, R52, R44 ;  /* 0x0000002c34277220 */ /* 0x000fe20000410000 */
[----:B------:R-:W-:-:S02]  /*11370*/  IMAD.U32 R45, R11, 0x10000, RZ ;  /* 0x000100000b2d7824 */ /* 0x000fc400078e00ff */
[----:B------:R-:W-:Y:S01]  /*11380*/  FMUL.FTZ R51, R50, R10 ;  /* 0x0000000a32337220 */ /* 0x000fe20000410000 */
        /* <DEDUP_REMOVED lines=33> */
.L_x_626:
[----:B------:R-:W-:Y:S05]  /*115a0*/  BSYNC B2 ;  /* 0x0000000000027941 */ /* 0x000fea0003800000 */
.L_x_625:
[----:B------:R-:W-:Y:S05]  /*115b0*/  @P1 BRA `(.L_x_624) ;  /* 0x0000000400781947 */ /* 0x000fea0003800000 */
[----:B------:R-:W-:Y:S01]  /*115c0*/  LEA.HI R54, R54, R25, RZ, 0x1d ;  /* 0x0000001936367211 */ /* 0x000fe200078fe8ff */
[----:B------:R-:W-:Y:S01]  /*115d0*/  IMAD.U32 R49, R13, 0x10000, RZ ;  /* 0x000100000d317824 */ /* 0x000fe200078e00ff */
[----:B0-----:R-:W-:Y:S01]  /*115e0*/  LEA.HI R4, R24, R213, RZ, 0x6 ;  /* 0x000000d518047211 */ /* 0x001fe200078f30ff */
        /* <DEDUP_REMOVED lines=13> */
[----:B------:R-:W-:-:S02]  /*116c0*/  LOP3.LUT R7, R7, R59, RZ, 0x3c, !PT ;  /* 0x0000003b07077212 */ /* 0x000fc400078e3cff */
[----:B------:R-:W-:Y:S02]  /*116d0*/  LOP3.LUT R4, R4, R59, RZ, 0x3c, !PT ;  /* 0x0000003b04047212 */ /* 0x000fe400078e3cff */
[----:B------:R-:W-:Y:S02]  /*116e0*/  LOP3.LUT R5, R5, 0x7fffe000, RZ, 0xc0, !PT ;  /* 0x7fffe00005057812 */ /* 0x000fe400078ec0ff */
[--C-:B------:R-:W-:Y:S02]  /*116f0*/  IADD3 R6, R7, R6, R58.reuse ;  /* 0x0000000607067210 */ /* 0x100fe40007ffe03a */
[----:B------:R-:W-:Y:S02]  /*11700*/  IADD3 R9, R4, R5, R58 ;  /* 0x0000000504097210 */ /* 0x000fe40007ffe03a */
[----:B------:R-:W-:Y:S02]  /*11710*/  LEA R54, R6, UR4, 0x1 ;  /* 0x0000000406367c11 */ /* 0x000fe4000f8e08ff */
[----:B------:R-:W-:Y:S01]  /*11720*/  LOP3.LUT R50, R13, 0xffff0000, RZ, 0xc0, !PT ;  /* 0xffff00000d327812 */ /* 0x000fe200078ec0ff */
[----:B------:R-:W-:Y:S01]  /*11730*/  IMAD R30, R9, 0x2, R22 ;  /* 0x00000002091e7824 */ /* 0x000fe200078e0216 */
[----:B------:R-:W-:Y:S01]  /*11740*/  LOP3.LUT R48, R0, 0xffff0000, RZ, 0xc0, !PT ;  /* 0xffff000000307812 */ /* 0x000fe200078ec0ff */
[----:B------:R-:W0:Y:S01]  /*11750*/  LDS.128 R4, [R54] ;  /* 0x0000000036047984 */ /* 0x000e220000000c00 */
[----:B------:R-:W-:-:S03]  /*11760*/  SHF.L.U32 R52, R15, 0x10, RZ ;  /* 0x000000100f347819 */ /* 0x000fc600000006ff */
        /* <DEDUP_REMOVED lines=26> */
[----:B------:R-:W-:Y:S02]  /*11910*/  IMAD.U32 R40, R6, 0x10000, RZ ;  /* 0x0001000006287824 */ /* 0x000fe400078e00ff */
[----:B------:R-:W-:Y:S01]  /*11920*/  FMUL.FTZ R39, R52, R44 ;  /* 0x0000002c34277220 */ /* 0x000fe20000410000 */
[----:B------:R-:W-:Y:S01]  /*11930*/  IMAD.U32 R4, R3, 0x10000, RZ ;  /* 0x0001000003047824 */ /* 0x000fe200078e00ff */
[----:B------:R-:W-:Y:S01]  /*11940*/  LOP3.LUT R6, R6, 0xffff0000, RZ, 0xc0, !PT ;  /* 0xffff000006067812 */ /* 0x000fe200078ec0ff */
[----:B------:R-:W-:-:S02]  /*11950*/  IMAD.U32 R45, R11, 0x10000, RZ ;  /* 0x000100000b2d7824 */ /* 0x000fc400078e00ff */
[----:B------:R-:W-:Y:S01]  /*11960*/  FMUL.FTZ R51, R50, R10 ;  /* 0x0000000a32337220 */ /* 0x000fe20000410000 */
[C---:B------:R-:W-:Y:S01]  /*11970*/  FMUL.FTZ R49, R4.reuse, R44 ;  /* 0x0000002c04317220 */ /* 0x040fe20000410000 */
[----:B------:R-:W-:Y:S01]  /*11980*/  FFMA.FTZ R39, R4, R40, -R39 ;  /* 0x0000002804277223 */ /* 0x000fe20000010827 */
        /* <DEDUP_REMOVED lines=33> */
.L_x_624:
[----:B------:R-:W-:Y:S05]  /*11ba0*/  BSYNC B1 ;  /* 0x0000000000017941 */ /* 0x000fea0003800000 */
.L_x_623:
[----:B------:R-:W-:-:S13]  /*11bb0*/  ISETP.GE.AND P0, PT, R21, R38, PT ;  /* 0x000000261500720c */ /* 0x000fda0003f06270 */
[----:B------:R-:W-:Y:S05]  /*11bc0*/  @P0 BRA `(.L_x_603) ;  /* 0x0000000c00200947 */ /* 0x000fea0003800000 */
[----:B0-----:R0:W5:Y:S01]  /*11bd0*/  LDL R56, [R1+0x70] ;  /* 0x0000700001387983 */ /* 0x0011620000100800 */
[----:B------:R-:W2:Y:S01]  /*11be0*/  LDC R44, c[0x0][0x3f4] ;  /* 0x0000fd00ff2c7b82 */ /* 0x000ea20000000800 */
[----:B-1----:R-:W-:Y:S01]  /*11bf0*/  SHF.R.S32.HI R6, RZ, 0x1f, R21 ;  /* 0x0000001fff067819 */ /* 0x002fe20000011415 */
[----:B------:R-:W-:Y:S01]  /*11c00*/  IMAD.SHL.U32 R4, R21, 0x40, RZ ;  /* 0x0000004015047824 */ /* 0x000fe200078e00ff */
[----:B------:R-:W-:Y:S02]  /*11c10*/  BSSY B1, `(.L_x_627) ;  /* 0x0000064000017945 */ /* 0x000fe40003800000 */
[----:B------:R-:W-:Y:S02]  /*11c20*/  LEA.HI R6, R6, R21, RZ, 0x3 ;  /* 0x0000001506067211 */ /* 0x000fe400078f18ff */
[----:B------:R-:W-:-:S03]  /*11c30*/  LOP3.LUT R55, R4, 0x1c0, RZ, 0xc0, !PT ;  /* 0x000001c004377812 */ /* 0x000fc600078ec0ff */
[----:B------:R-:W-:Y:S01]  /*11c40*/  IMAD.SHL.U32 R6, R6, 0x40, RZ ;  /* 0x0000004006067824 */ /* 0x000fe200078e00ff */
[----:B------:R-:W-:-:S04]  /*11c50*/  SHF.R.U32.HI R57, RZ, 0x3, R55 ;  /* 0x00000003ff397819 */ /* 0x000fc80000011637 */
[----:B------:R-:W-:Y:S02]  /*11c60*/  LOP3.LUT R52, R6, 0xfffffe00, RZ, 0xc0, !PT ;  /* 0xfffffe0006347812 */ /* 0x000fe400078ec0ff */
[-C--:B--2---:R-:W-:Y:S02]  /*11c70*/  ISETP.GE.AND P0, PT, R16, R44.reuse, PT ;  /* 0x0000002c1000720c */ /* 0x084fe40003f06270 */
[----:B------:R-:W-:-:S11]  /*11c80*/  ISETP.GE.AND P1, PT, R213, R44, PT ;  /* 0x0000002cd500720c */ /* 0x000fd60003f26270 */
[----:B0-----:R-:W-:Y:S05]  /*11c90*/  @P0 BRA `(.L_x_628) ;  /* 0x00000004006c0947 */ /* 0x001fea0003800000 */
[----:B------:R-:W2:Y:S01]  /*11ca0*/  LDL R5, [R1+0x68] ;  /* 0x0000680001057983 */ /* 0x000ea20000100800 */
[----:B-----5:R-:W-:Y:S01]  /*11cb0*/  R2UR UR4, R56 ;  /* 0x00000000380472ca */ /* 0x020fe200000e0000 */
[C---:B------:R-:W-:Y:S01]  /*11cc0*/  IMAD.U32 R48, R34.reuse, 0x10000, RZ ;  /* 0x0001000022307824 */ /* 0x040fe200078e00ff */
[----:B------:R-:W-:Y:S01]  /*11cd0*/  LOP3.LUT R6, R55, 0x38, R16, 0xf8, !PT ;  /* 0x0000003837067812 */ /* 0x000fe200078ef810 */
[----:B------:R-:W-:Y:S01]  /*11ce0*/  IMAD.U32 R46, R27, 0x10000, RZ ;  /* 0x000100001b2e7824 */ /* 0x000fe200078e00ff */
[----:B------:R-:W-:Y:S01]  /*11cf0*/  LOP3.LUT R50, R34, 0xffff0000, RZ, 0xc0, !PT ;  /* 0xffff000022327812 */ /* 0x000fe200078ec0ff */
[----:B------:R-:W-:Y:S01]  /*11d00*/  IMAD.U32 R51, R29, 0x10000, RZ ;  /* 0x000100001d337824 */ /* 0x000fe200078e00ff */
[----:B------:R-:W-:Y:S01]  /*11d10*/  LOP3.LUT R6, R52, R6, R57, 0xf6, !PT ;  /* 0x0000000634067212 */ /* 0x000fe200078ef639 */
[----:B------:R-:W-:Y:S01]  /*11d20*/  IMAD.U32 R53, R35, 0x10000, RZ ;  /* 0x0001000023357824 */ /* 0x000fe200078e00ff */
[----:B------:R-:W-:Y:S02]  /*11d30*/  LOP3.LUT R34, R27, 0xffff0000, RZ, 0xc0, !PT ;  /* 0xffff00001b227812 */ /* 0x000fe400078ec0ff */
[----:B------:R-:W-:-:S02]  /*11d40*/  LOP3.LUT R35, R35, 0xffff0000, RZ, 0xc0, !PT ;  /* 0xffff000023237812 */ /* 0x000fc400078ec0ff */
[----:B------:R-:W-:Y:S02]  /*11d50*/  LOP3.LUT R29, R29, 0xffff0000, RZ, 0xc0, !PT ;  /* 0xffff00001d1d7812 */ /* 0x000fe400078ec0ff */
        /* <DEDUP_REMOVED lines=24> */
[----:B------:R-:W-:Y:S01]  /*11ee0*/  SHF.L.U32 R42, R10, 0x10, RZ ;  /* 0x000000100a2a7819 */ /* 0x000fe200000006ff */
[-C--:B------:R-:W-:Y:S01]  /*11ef0*/  FMUL.FTZ R45, R48, R40.reuse ;  /* 0x00000028302d7220 */ /* 0x080fe20000410000 */
[----:B------:R-:W-:Y:S01]  /*11f00*/  FMUL.FTZ R47, R46, R40 ;  /* 0x000000282e2f7220 */ /* 0x000fe20000410000 */
[-C--:B------:R-:W-:Y:S01]  /*11f10*/  FMUL.FTZ R27, R50, R8.reuse ;  /* 0x00000008321b7220 */ /* 0x080fe20000410000 */
[----:B------:R-:W-:Y:S01]  /*11f20*/  FMUL.FTZ R49, R34, R8 ;  /* 0x0000000822317220 */ /* 0x000fe20000410000 */
[-C--:B------:R-:W-:Y:S01]  /*11f30*/  FFMA.FTZ R45, R46, R30.reuse, -R45 ;  /* 0x0000001e2e2d7223 */ /* 0x080fe2000001082d */
[----:B------:R-:W-:Y:S01]  /*11f40*/  FFMA.FTZ R47, R48, R30, R47 ;  /* 0x0000001e302f7223 */ /* 0x000fe2000001002f */
[-C--:B------:R-:W-:Y:S01]  /*11f50*/  FFMA.FTZ R8, R34, R4.reuse, -R27 ;  /* 0x0000000422087223 */ /* 0x080fe2000001081b */
[----:B------:R-:W-:Y:S01]  /*11f60*/  FFMA.FTZ R30, R50, R4, R49 ;  /* 0x00000004321e7223 */ /* 0x000fe20000010031 */
[----:B------:R-:W-:Y:S01]  /*11f70*/  IMAD.U32 R46, R36, 0x10000, RZ ;  /* 0x00010000242e7824 */ /* 0x000fe200078e00ff */
[----:B------:R-:W-:Y:S01]  /*11f80*/  LOP3.LUT R10, R10, 0xffff0000, RZ, 0xc0, !PT ;  /* 0xffff00000a0a7812 */ /* 0x000fe200078ec0ff */
[----:B------:R-:W-:-:S02]  /*11f90*/  IMAD.U32 R4, R32, 0x10000, RZ ;  /* 0x0001000020047824 */ /* 0x000fc400078e00ff */
[-C--:B------:R-:W-:Y:S01]  /*11fa0*/  FMUL.FTZ R40, R51, R41.reuse ;  /* 0x0000002933287220 */ /* 0x080fe20000410000 */
[----:B------:R-:W-:Y:S01]  /*11fb0*/  LOP3.LUT R32, R32, 0xffff0000, RZ, 0xc0, !PT ;  /* 0xffff000020207812 */ /* 0x000fe200078ec0ff */
[C---:B------:R-:W-:Y:S01]  /*11fc0*/  FMUL.FTZ R34, R53.reuse, R41 ;  /* 0x0000002935227220 */ /* 0x040fe20000410000 */
[----:B------:R-:W-:Y:S01]  /*11fd0*/  LOP3.LUT R36, R36, 0xffff0000, RZ, 0xc0, !PT ;  /* 0xffff000024247812 */ /* 0x000fe200078ec0ff */
[-C--:B------:R-:W-:Y:S01]  /*11fe0*/  FFMA.FTZ R40, R53, R31.reuse, R40 ;  /* 0x0000001f35287223 */ /* 0x080fe20000010028 */
[----:B------:R-:W-:Y:S01]  /*11ff0*/  FMUL.FTZ R27, R46, R42 ;  /* 0x0000002a2e1b7220 */ /* 0x000fe20000410000 */
[----:B------:R-:W-:Y:S02]  /*12000*/  IMAD.U32 R43, R11, 0x10000, RZ ;  /* 0x000100000b2b7824 */ /* 0x000fe400078e00ff */
[----:B------:R-:W-:Y:S01]  /*12010*/  FFMA.FTZ R34, R51, R31, -R34 ;  /* 0x0000001f33227223 */ /* 0x000fe20000010822 */
[----:B------:R-:W-:Y:S02]  /*12020*/  IMAD.U32 R53, R37, 0x10000, RZ ;  /* 0x0001000025357824 */ /* 0x000fe400078e00ff */
[-C--:B------:R-:W-:Y:S01]  /*12030*/  FMUL.FTZ R41, R36, R10.reuse ;  /* 0x0000000a24297220 */ /* 0x080fe20000410000 */
[----:B------:R-:W-:Y:S01]  /*12040*/  FMUL.FTZ R49, R32, R10 ;  /* 0x0000000a20317220 */ /* 0x000fe20000410000 */
[----:B------:R-:W-:-:S02]  /*12050*/  IMAD.U32 R51, R33, 0x10000, RZ ;  /* 0x0001000021337824 */ /* 0x000fc400078e00ff */
[C---:B------:R-:W-:Y:S01]  /*12060*/  FMUL.FTZ R31, R4.reuse, R42 ;  /* 0x0000002a041f7220 */ /* 0x040fe20000410000 */
[----:B------:R-:W-:Y:S01]  /*12070*/  FFMA.FTZ R27, R4, R38, -R27 ;  /* 0x00000026041b7223 */ /* 0x000fe2000001081b */
[----:B------:R-:W-:Y:S01]  /*12080*/  LOP3.LUT R9, R9, 0xffff0000, RZ, 0xc0, !PT ;  /* 0xffff000009097812 */ /* 0x000fe200078ec0ff */
[-C--:B------:R-:W-:Y:S01]  /*12090*/  FMUL.FTZ R4, R53, R43.reuse ;  /* 0x0000002b35047220 */ /* 0x080fe20000410000 */
[-C--:B------:R-:W-:Y:S01]  /*120a0*/  FFMA.FTZ R32, R32, R6.reuse, -R41 ;  /* 0x0000000620207223 */ /* 0x080fe20000010829 */
[----:B------:R-:W-:Y:S01]  /*120b0*/  FFMA.FTZ R49, R36, R6, R49 ;  /* 0x0000000624317223 */ /* 0x000fe20000010031 */
[----:B------:R-:W-:Y:S01]  /*120c0*/  LOP3.LUT R11, R11, 0xffff0000, RZ, 0xc0, !PT ;  /* 0xffff00000b0b7812 */ /* 0x000fe200078ec0ff */
[----:B------:R-:W-:Y:S01]  /*120d0*/  FMUL.FTZ R6, R51, R43 ;  /* 0x0000002b33067220 */ /* 0x000fe20000410000 */
[----:B------:R-:W-:Y:S01]  /*120e0*/  LOP3.LUT R37, R37, 0xffff0000, RZ, 0xc0, !PT ;  /* 0xffff000025257812 */ /* 0x000fe200078ec0ff */
[----:B------:R-:W-:Y:S01]  /*120f0*/  FFMA.FTZ R10, R46, R38, R31 ;  /* 0x000000262e0a7223 */ /* 0x000fe2000001001f */
[----:B------:R-:W-:Y:S01]  /*12100*/  LOP3.LUT R33, R33, 0xffff0000, RZ, 0xc0, !PT ;  /* 0xffff000021217812 */ /* 0x000fe200078ec0ff */
[-C--:B------:R-:W-:Y:S01]  /*12110*/  FFMA.FTZ R31, R51, R39.reuse, -R4 ;  /* 0x00000027331f7223 */ /* 0x080fe20000010804 */
[----:B------:R-:W-:Y:S01]  /*12120*/  FFMA.FTZ R39, R53, R39, R6 ;  /* 0x0000002735277223 */ /* 0x000fe20000010006 */
        /* <DEDUP_REMOVED lines=8> */
[----:B------:R-:W-:-:S02]  /*121b0*/  F2FP.BF16.F32.PACK_AB R6, R32, R27 ;  /* 0x0000001b2006723e */ /* 0x000fc400000010ff */
[----:B------:R-:W-:Y:S02]  /*121c0*/  F2FP.BF16.F32.PACK_AB R5, R9, R34 ;  /* 0x000000220905723e */ /* 0x000fe400000010ff */
[----:B------:R-:W-:Y:S02]  /*121d0*/  F2FP.BF16.F32.PACK_AB R4, R8, R45 ;  /* 0x0000002d0804723e */ /* 0x000fe400000010ff */
[----:B------:R-:W-:Y:S02]  /*121e0*/  F2FP.BF16.F32.PACK_AB R9, R11, R40 ;  /* 0x000000280b09723e */ /* 0x000fe400000010ff */
[----:B------:R-:W-:Y:S02]  /*121f0*/  F2FP.BF16.F32.PACK_AB R7, R36, R31 ;  /* 0x0000001f2407723e */ /* 0x000fe400000010ff */
[----:B------:R-:W-:Y:S02]  /*12200*/  F2FP.BF16.F32.PACK_AB R10, R49, R10 ;  /* 0x0000000a310a723e */ /* 0x000fe400000010ff */
[----:B------:R-:W-:Y:S01]  /*12210*/  F2FP.BF16.F32.PACK_AB R8, R30, R47 ;  /* 0x0000002f1e08723e */ /* 0x000fe200000010ff */
[----:B------:R0:W-:Y:S01]  /*12220*/  STS.128 [R54], R4 ;  /* 0x0000000436007388 */ /* 0x0001e20000000c00 */
[----:B------:R-:W-:-:S05]  /*12230*/  F2FP.BF16.F32.PACK_AB R11, R38, R39 ;  /* 0x00000027260b723e */ /* 0x000fca00000010ff */
[----:B------:R0:W-:Y:S02]  /*12240*/  STS.128 [R21+0x14400], R8 ;  /* 0x0144000815007388 */ /* 0x0001e40000000c00 */
.L_x_628:
[----:B------:R-:W-:Y:S05]  /*12250*/  BSYNC B1 ;  /* 0x0000000000017941 */ /* 0x000fea0003800000 */
.L_x_627:
[----:B------:R-:W-:Y:S05]  /*12260*/  @P1 BRA `(.L_x_603) ;  /* 0x0000000400781947 */ /* 0x000fea0003800000 */
[----:B------:R-:W-:Y:S01]  /*12270*/  LEA.HI R25, R44, R25, RZ, 0x1d ;  /* 0x000000192c197211 */ /* 0x000fe200078fe8ff */
[----:B------:R-:W-:Y:S01]  /*12280*/  IMAD.U32 R36, R13, 0x10000, RZ ;  /* 0x000100000d247824 */ /* 0x000fe200078e00ff */
[----:B------:R-:W-:Y:S01]  /*12290*/  LEA.HI R24, R24, R213, RZ, 0x6 ;  /* 0x000000d518187211 */ /* 0x000fe200078f30ff */
[----:B------:R-:W-:Y:S01]  /*122a0*/  IMAD.U32 R34, R0, 0x10000, RZ ;  /* 0x0001000000227824 */ /* 0x000fe200078e00ff */
[----:B0-----:R-:W-:Y:S01]  /*122b0*/  SHF.R.S32.HI R6, RZ, 0x1f, R25 ;  /* 0x0000001fff067819 */ /* 0x001fe20000011419 */
[----:B------:R-:W-:Y:S01]  /*122c0*/  IMAD.SHL.U32 R4, R25, 0x8, RZ ;  /* 0x0000000819047824 */ /* 0x000fe200078e00ff */
[----:B-----5:R-:W-:Y:S01]  /*122d0*/  R2UR UR4, R56 ;  /* 0x00000000380472ca */ /* 0x020fe200000e0000 */
[----:B------:R-:W-:Y:S01]  /*122e0*/  IMAD.SHL.U32 R24, R24, 0x80, RZ ;  /* 0x0000008018187824 */ /* 0x000fe200078e00ff */
[----:B------:R-:W-:Y:S01]  /*122f0*/  LEA.HI R6, R6, R25, RZ, 0x3 ;  /* 0x0000001906067211 */ /* 0x000fe200078f18ff */
[----:B------:R-:W-:Y:S01]  /*12300*/  IMAD.U32 R39, R14, 0x10000, RZ ;  /* 0x000100000e277824 */ /* 0x000fe200078e00ff */
[C---:B------:R-:W-:Y:S01]  /*12310*/  LOP3.LUT R4, R55.reuse, 0x38, R4, 0xf8, !PT ;  /* 0x0000003837047812 */ /* 0x040fe200078ef804 */
[----:B------:R-:W-:Y:S01]  /*12320*/  IMAD.U32 R37, R2, 0x10000, RZ ;  /* 0x0001000002257824 */ /* 0x000fe200078e00ff */
[----:B------:R-:W-:Y:S01]  /*12330*/  LOP3.LUT R26, R55, 0x38, R26, 0xf8, !PT ;  /* 0x00000038371a7812 */ /* 0x000fe200078ef81a */
[----:B------:R-:W-:Y:S01]  /*12340*/  IMAD.SHL.U32 R6, R6, 0x400, RZ ;  /* 0x0000040006067824 */ /* 0x000fe200078e00ff */
[----:B------:R-:W-:-:S02]  /*12350*/  LOP3.LUT R4, R4, R57, RZ, 0x3c, !PT ;  /* 0x0000003904047212 */ /* 0x000fc400078e3cff */
[----:B------:R-:W-:Y:S02]  /*12360*/  LOP3.LUT R26, R26, R57, RZ, 0x3c, !PT ;  /* 0x000000391a1a7212 */ /* 0x000fe400078e3cff */
[----:B------:R-:W-:Y:S02]  /*12370*/  LOP3.LUT R9, R6, 0x7fffe000, RZ, 0xc0, !PT ;  /* 0x7fffe00006097812 */ /* 0x000fe400078ec0ff */
[----:B------:R-:W-:Y:S02]  /*12380*/  LOP3.LUT R5, R24, 0xffffe000, RZ, 0xc0, !PT ;  /* 0xffffe00018057812 */ /* 0x000fe400078ec0ff */
[--C-:B------:R-:W-:Y:S02]  /*12390*/  IADD3 R9, R4, R9, R52.reuse ;  /* 0x0000000904097210 */ /* 0x100fe40007ffe034 */
[----:B------:R-:W-:Y:S02]  /*123a0*/  IADD3 R5, R26, R5, R52 ;  /* 0x000000051a057210 */ /* 0x000fe40007ffe034 */
[----:B------:R-:W-:Y:S01]  /*123b0*/  LOP3.LUT R38, R13, 0xffff0000, RZ, 0xc0, !PT ;  /* 0xffff00000d267812 */ /* 0x000fe200078ec0ff */
[----:B------:R-:W-:Y:S01]  /*123c0*/  IMAD R21, R9, 0x2, R22 ;  /* 0x0000000209157824 */ /* 0x000fe200078e0216 */
[----:B------:R-:W-:-:S02]  /*123d0*/  LEA R40, R5, UR4, 0x1 ;  /* 0x0000000405287c11 */ /* 0x000fc4000f8e08ff */
[----:B------:R-:W-:Y:S02]  /*123e0*/  LOP3.LUT R0, R0, 0xffff0000, RZ, 0xc0, !PT ;  /* 0xffff000000007812 */ /* 0x000fe400078ec0ff */
[----:B------:R-:W0:Y:S04]  /*123f0*/  LDS.128 R8, [R21+0x14400] ;  /* 0x0144000015087984 */ /* 0x000e280000000c00 */
[----:B------:R-:W1:Y:S01]  /*12400*/  LDS.128 R4, [R40] ;  /* 0x0000000028047984 */ /* 0x000e620000000c00 */
[C---:B0-----:R-:W-:Y:S01]  /*12410*/  IMAD.U32 R29, R8.reuse, 0x10000, RZ ;  /* 0x00010000081d7824 */ /* 0x041fe200078e00ff */
[----:B------:R-:W-:Y:S01]  /*12420*/  LOP3.LUT R8, R8, 0xffff0000, RZ, 0xc0, !PT ;  /* 0xffff000008087812 */ /* 0x000fe200078ec0ff */
[----:B------:R-:W-:Y:S01]  /*12430*/  IMAD.U32 R31, R10, 0x10000, RZ ;  /* 0x000100000a1f7824 */ /* 0x000fe200078e00ff */
[----:B------:R-:W-:Y:S01]  /*12440*/  SHF.L.U32 R30, R9, 0x10, RZ ;  /* 0x00000010091e7819 */ /* 0x000fe200000006ff */
[----:B-1----:R-:W-:-:S02]  /*12450*/  IMAD.U32 R24, R4, 0x10000, RZ ;  /* 0x0001000004187824 */ /* 0x002fc400078e00ff */
[-C--:B------:R-:W-:Y:S01]  /*12460*/  FMUL.FTZ R33, R36, R29.reuse ;  /* 0x0000001d24217220 */ /* 0x080fe20000410000 */
[----:B------:R-:W-:Y:S01]  /*12470*/  LOP3.LUT R4, R4, 0xffff0000, RZ, 0xc0, !PT ;  /* 0xffff000004047812 */ /* 0x000fe200078ec0ff */
[----:B------:R-:W-:Y:S01]  /*12480*/  FMUL.FTZ R29, R34, R29 ;  /* 0x0000001d221d7220 */ /* 0x000fe20000410000 */
[-C--:B------:R-:W-:Y:S01]  /*12490*/  FMUL.FTZ R13, R38, R8.reuse ;  /* 0x00000008260d7220 */ /* 0x080fe20000410000 */
[----:B------:R-:W-:Y:S01]  /*124a0*/  FMUL.FTZ R35, R0, R8 ;  /* 0x0000000800237220 */ /* 0x000fe20000410000 */
[----:B------:R-:W-:Y:S01]  /*124b0*/  LOP3.LUT R10, R10, 0xffff0000, RZ, 0xc0, !PT ;  /* 0xffff00000a0a7812 */ /* 0x000fe200078ec0ff */
[----:B------:R-:W-:Y:S01]  /*124c0*/  FFMA.FTZ R29, R36, R24, R29 ;  /* 0x00000018241d7223 */ /* 0x000fe2000001001d */
[-C--:B------:R-:W-:Y:S01]  /*124d0*/  FFMA.FTZ R0, R0, R4.reuse, -R13 ;  /* 0x0000000400007223 */ /* 0x080fe2000001080d */
[----:B------:R-:W-:Y:S02]  /*124e0*/  IMAD.U32 R36, R15, 0x10000, RZ ;  /* 0x000100000f247824 */ /* 0x000fe400078e00ff */
[----:B------:R-:W-:Y:S01]  /*124f0*/  FFMA.FTZ R8, R38, R4, R35 ;  /* 0x0000000426087223 */ /* 0x000fe20000010023 */
[----:B------:R-:W-:Y:S01]  /*12500*/  FFMA.FTZ R33, R34, R24, -R33 ;  /* 0x0000001822217223 */ /* 0x000fe20000010821 */
[----:B------:R-:W-:Y:S01]  /*12510*/  IMAD.U32 R4, R3, 0x10000, RZ ;  /* 0x0001000003047824 */ /* 0x000fe200078e00ff */
[----:B------:R-:W-:Y:S01]  /*12520*/  LOP3.LUT R38, R15, 0xffff0000, RZ, 0xc0, !PT ;  /* 0xffff00000f267812 */ /* 0x000fe200078ec0ff */
[----:B------:R-:W-:-:S02]  /*12530*/  IMAD.U32 R25, R5, 0x10000, RZ ;  /* 0x0001000005197824 */ /* 0x000fc400078e00ff */
[-C--:B------:R-:W-:Y:S01]  /*12540*/  FMUL.FTZ R24, R39, R30.reuse ;  /* 0x0000001e27187220 */ /* 0x080fe20000410000 */
[----:B------:R-:W-:Y:S01]  /*12550*/  LOP3.LUT R34, R3, 0xffff0000, RZ, 0xc0, !PT ;  /* 0xffff000003227812 */ /* 0x000fe200078ec0ff */
[----:B------:R-:W-:Y:S02]  /*12560*/  IMAD.U32 R26, R6, 0x10000, RZ ;  /* 0x00010000061a7824 */ /* 0x000fe400078e00ff */
[-C--:B------:R-:W-:Y:S01]  /*12570*/  FMUL.FTZ R13, R36, R31.reuse ;  /* 0x0000001f240d7220 */ /* 0x080fe20000410000 */
[----:B------:R-:W-:Y:S01]  /*12580*/  LOP3.LUT R6, R6, 0xffff0000, RZ, 0xc0, !PT ;  /* 0xffff000006067812 */ /* 0x000fe200078ec0ff */
[C---:B------:R-:W-:Y:S01]  /*12590*/  FMUL.FTZ R30, R37.reuse, R30 ;  /* 0x0000001e251e7220 */ /* 0x040fe20000410000 */
[----:B------:R-:W-:Y:S01]  /*125a0*/  FMUL.FTZ R31, R4, R31 ;  /* 0x0000001f041f7220 */ /* 0x000fe20000410000 */
[----:B------:R-:W-:Y:S01]  /*125b0*/  FFMA.FTZ R24, R37, R25, -R24 ;  /* 0x0000001925187223 */ /* 0x000fe20000010818 */
[----:B------:R-:W-:Y:S01]  /*125c0*/  FMUL.FTZ R3, R38, R10 ;  /* 0x0000000a26037220 */ /* 0x000fe20000410000 */
[----:B------:R-:W-:-:S02]  /*125d0*/  IMAD.U32 R32, R11, 0x10000, RZ ;  /* 0x000100000b207824 */ /* 0x000fc400078e00ff */
[----:B------:R-:W-:Y:S01]  /*125e0*/  FMUL.FTZ R15, R34, R10 ;  /* 0x0000000a220f7220 */ /* 0x000fe20000410000 */
[----:B------:R-:W-:Y:S01]  /*125f0*/  IMAD.U32 R37, R20, 0x10000, RZ ;  /* 0x0001000014257824 */ /* 0x000fe200078e00ff */
[----:B------:R-:W-:Y:S01]  /*12600*/  LOP3.LUT R9, R9, 0xffff0000, RZ, 0xc0, !PT ;  /* 0xffff000009097812 */ /* 0x000fe200078ec0ff */
[----:B------:R-:W-:Y:S01]  /*12610*/  FFMA.FTZ R30, R39, R25, R30 ;  /* 0x00000019271e7223 */ /* 0x000fe2000001001e */
[-C--:B------:R-:W-:Y:S01]  /*12620*/  FFMA.FTZ R13, R4, R26.reuse, -R13 ;  /* 0x0000001a040d7223 */ /* 0x080fe2000001080d */
[----:B------:R-:W-:Y:S01]  /*12630*/  FFMA.FTZ R10, R36, R26, R31 ;  /* 0x0000001a240a7223 */ /* 0x000fe2000001001f */
[----:B------:R-:W-:Y:S01]  /*12640*/  LOP3.LUT R35, R14, 0xffff0000, RZ, 0xc0, !PT ;  /* 0xffff00000e237812 */ /* 0x000fe200078ec0ff */
[----:B------:R-:W-:Y:S01]  /*12650*/  IMAD.U32 R25, R12, 0x10000, RZ ;  /* 0x000100000c197824 */ /* 0x000fe200078e00ff */
[----:B------:R-:W-:Y:S01]  /*12660*/  LOP3.LUT R11, R11, 0xffff0000, RZ, 0xc0, !PT ;  /* 0xffff00000b0b7812 */ /* 0x000fe200078ec0ff */
[----:B------:R-:W-:Y:S01]  /*12670*/  FFMA.FTZ R26, R34, R6, -R3 ;  /* 0x00000006221a7223 */ /* 0x000fe20000010803 */
[----:B------:R-:W-:Y:S01]  /*12680*/  LOP3.LUT R39, R20, 0xffff0000, RZ, 0xc0, !PT ;  /* 0xffff000014277812 */ /* 0x000fe200078ec0ff */
[----:B------:R-:W-:-:S02]  /*12690*/  IMAD.U32 R27, R7, 0x10000, RZ ;  /* 0x00010000071b7824 */ /* 0x000fc400078e00ff */
[----:B------:R-:W-:Y:S01]  /*126a0*/  FMUL.FTZ R4, R37, R32 ;  /* 0x0000002025047220 */ /* 0x000fe20000410000 */
[----:B------:R-:W-:Y:S01]  /*126b0*/  LOP3.LUT R3, R2, 0xffff0000, RZ, 0xc0, !PT ;  /* 0xffff000002037812 */ /* 0x000fe200078ec0ff */
[----:B------:R-:W-:Y:S01]  /*126c0*/  FFMA.FTZ R15, R38, R6, R15 ;  /* 0x00000006260f7223 */ /* 0x000fe2000001000f */
[----:B------:R-:W-:Y:S01]  /*126d0*/  LOP3.LUT R31, R12, 0xffff0000, RZ, 0xc0, !PT ;  /* 0xffff00000c1f7812 */ /* 0x000fe200078ec0ff */
[----:B------:R-:W-:Y:S01]  /*126e0*/  FMUL.FTZ R32, R25, R32 ;  /* 0x0000002019207220 */ /* 0x000fe20000410000 */
[----:B------:R-:W-:Y:S01]  /*126f0*/  LOP3.LUT R5, R5, 0xffff0000, RZ, 0xc0, !PT ;  /* 0xffff000005057812 */ /* 0x000fe200078ec0ff */
[----:B------:R-:W-:Y:S01]  /*12700*/  FMUL.FTZ R2, R35, R9 ;  /* 0x0000000923027220 */ /* 0x000fe20000410000 */
[----:B------:R-:W-:Y:S01]  /*12710*/  LOP3.LUT R7, R7, 0xffff0000, RZ, 0xc0, !PT ;  /* 0xffff000007077812 */ /* 0x000fe200078ec0ff */
[----:B------:R-:W-:Y:S01]  /*12720*/  FFMA.FTZ R25, R25, R27, -R4 ;  /* 0x0000001b19197223 */ /* 0x000fe20000010804 */
[----:B------:R-:W-:Y:S01]  /*12730*/  FMUL.FTZ R6, R39, R11 ;  /* 0x0000000b27067220 */ /* 0x000fe20000410000 */
[----:B------:R-:W-:Y:S01]  /*12740*/  FMUL.FTZ R4, R3, R9 ;  /* 0x0000000903047220 */ /* 0x000fe20000410000 */
[----:B------:R-:W-:Y:S01]  /*12750*/  FMUL.FTZ R12, R31, R11 ;  /* 0x0000000b1f0c7220 */ /* 0x000fe20000410000 */
[----:B------:R-:W-:Y:S01]  /*12760*/  FFMA.FTZ R3, R3, R5, -R2 ;  /* 0x0000000503037223 */ /* 0x000fe20000010802 */
[----:B------:R-:W-:Y:S01]  /*12770*/  FFMA.FTZ R2, R31, R7, -R6 ;  /* 0x000000071f027223 */ /* 0x000fe20000010806 */
[----:B------:R-:W-:Y:S01]  /*12780*/  FFMA.FTZ R32, R37, R27, R32 ;  /* 0x0000001b25207223 */ /* 0x000fe20000010020 */
[----:B------:R-:W-:Y:S01]  /*12790*/  FFMA.FTZ R9, R35, R5, R4 ;  /* 0x0000000523097223 */ /* 0x000fe20000010004 */
[----:B------:R-:W-:Y:S01]  /*127a0*/  FFMA.FTZ R11, R39, R7, R12 ;  /* 0x00000007270b7223 */ /* 0x000fe2000001000c */
[----:B------:R-:W-:-:S02]  /*127b0*/  F2FP.BF16.F32.PACK_AB R6, R26, R13 ;  /* 0x0000000d1a06723e */ /* 0x000fc400000010ff */
[----:B------:R-:W-:Y:S02]  /*127c0*/  F2FP.BF16.F32.PACK_AB R4, R0, R33 ;  /* 0x000000210004723e */ /* 0x000fe400000010ff */
[----:B------:R-:W-:Y:S02]  /*127d0*/  F2FP.BF16.F32.PACK_AB R5, R3, R24 ;  /* 0x000000180305723e */ /* 0x000fe400000010ff */
[----:B------:R-:W-:Y:S02]  /*127e0*/  F2FP.BF16.F32.PACK_AB R7, R2, R25 ;  /* 0x000000190207723e */ /* 0x000fe400000010ff */
[----:B------:R-:W-:Y:S02]  /*127f0*/  F2FP.BF16.F32.PACK_AB R10, R15, R10 ;  /* 0x0000000a0f0a723e */ /* 0x000fe400000010ff */
[----:B------:R-:W-:Y:S01]  /*12800*/  F2FP.BF16.F32.PACK_AB R8, R8, R29 ;  /* 0x0000001d0808723e */ /* 0x000fe200000010ff */
[----:B------:R0:W-:Y:S01]  /*12810*/  STS.128 [R40], R4 ;  /* 0x0000000428007388 */ /* 0x0001e20000000c00 */
[----:B------:R-:W-:-:S02]  /*12820*/  F2FP.BF16.F32.PACK_AB R9, R9, R30 ;  /* 0x0000001e0909723e */ /* 0x000fc400000010ff */
[----:B------:R-:W-:-:S05]  /*12830*/  F2FP.BF16.F32.PACK_AB R11, R11, R32 ;  /* 0x000000200b0b723e */ /* 0x000fca00000010ff */
[----:B------:R0:W-:Y:S02]  /*12840*/  STS.128 [R21+0x14400], R8 ;  /* 0x0144000815007388 */ /* 0x0001e40000000c00 */
.L_x_603:
[----:B------:R-:W-:Y:S05]  /*12850*/  BSYNC B0 ;  /* 0x0000000000007941 */ /* 0x000fea0003800000 */
.L_x_572:
[----:B------:R-:W-:Y:S01]  /*12860*/  @!PT LDS RZ, [RZ] ;  /* 0x00000000fffff984 */ /* 0x000fe20000000800 */
[----:B------:R-:W-:Y:S01]  /*12870*/  @!PT LDS RZ, [RZ] ;  /* 0x00000000fffff984 */ /* 0x000fe20000000800 */
[----:B------:R-:W-:Y:S01]  /*12880*/  @!PT LDS RZ, [RZ] ;  /* 0x00000000fffff984 */ /* 0x000fe20000000800 */
[----:B------:R-:W-:Y:S01]  /*12890*/  @!PT LDS RZ, [RZ] ;  /* 0x00000000fffff984 */ /* 0x000fe20000000800 */
[----:B------:R1:W-:Y:S06]  /*128a0*/  MEMBAR.ALL.CTA ;  /* 0x0000000000007992 */ /* 0x0003ec0000008000 */
[----:B-1----:R-:W1:Y:S01]  /*128b0*/  FENCE.VIEW.ASYNC.S ;  /* 0x00000000000073c6 */ /* 0x002e620000000000 */
[----:B------:R-:W-:Y:S05]  /*128c0*/  WARPSYNC.ALL ;  /* 0x0000000000007948 */ /* 0x000fea0003800000 */
[----:B-1----:R-:W-:Y:S06]  /*128d0*/  BAR.SYNC.DEFER_BLOCKING 0xd, 0x100 ;  /* 0x0344000000007b1d */ /* 0x002fec0000010000 */
.L_x_570:
[----:B------:R-:W-:-:S06]  /*128e0*/  ULOP3.LUT UR4, UR60, 0x1, URZ, 0xfc, !UPT ;  /* 0x000000013c047892 */ /* 0x000fcc000f8efc3f */
[----:B------:R-:W-:-:S05]  /*128f0*/  IMAD.U32 R0, RZ, RZ, UR4 ;  /* 0x00000004ff007e24 */ /* 0x000fca000f8e00ff */
[----:B------:R-:W-:-:S13]  /*12900*/  ISETP.NE.AND P0, PT, R0, 0x3, PT ;  /* 0x000000030000780c */ /* 0x000fda0003f05270 */
[----:B------:R-:W-:Y:S05]  /*12910*/  @!P0 BRA `(.L_x_629) ;  /* 0x0000000000048947 */ /* 0x000fea0003800000 */
[----:B------:R-:W-:Y:S01]  /*12920*/  BPT.TRAP 0x1 ;  /* 0x000000040000795c */ /* 0x000fe20000300000 */
.L_x_629:
[----:B------:R-:W0:Y:S01]  /*12930*/  LDL R2, [R1+0x50] ;  /* 0x0000500001027983 */ /* 0x000e220000100800 */
[----:B------:R-:W-:Y:S01]  /*12940*/  IMAD R0, R226, 0x8, R22 ;  /* 0x00000008e2007824 */ /* 0x000fe200078e0216 */
[----:B01----:R-:W-:-:S04]  /*12950*/  SHF.L.U32 R3, R2, 0x1f, RZ ;  /* 0x0000001f02037819 */ /* 0x003fc800000006ff */
[----:B------:R0:W1:Y:S01]  /*12960*/  SYNCS.PHASECHK.TRANS64.TRYWAIT P1, [R0+URZ+0x38830], R3 ;  /* 0x03883003000075a7 */ /* 0x000062000802017f */
[----:B------:R-:W-:Y:S05]  /*12970*/  @!P0 BRA `(.L_x_630) ;  /* 0x0000000000048947 */ /* 0x000fea0003800000 */
[----:B------:R-:W-:Y:S01]  /*12980*/  BPT.TRAP 0x1 ;  /* 0x000000040000795c */ /* 0x000fe20000300000 */
.L_x_630:
[----:B------:R-:W-:Y:S01]  /*12990*/  IMAD.MOV.U32 R151, RZ, RZ, RZ ;  /* 0x000000ffff977224 */ /* 0x000fe200078e00ff */
[----:B-1----:R-:W-:Y:S06]  /*129a0*/  @P1 BRA `(.L_x_631) ;  /* 0x0000000000081947 */ /* 0x002fec0003800000 */
[----:B------:R-:W1:Y:S02]  /*129b0*/  SYNCS.PHASECHK.TRANS64.TRYWAIT P1, [R0+URZ+0x38830], R3 ;  /* 0x03883003000075a7 */ /* 0x000e64000802017f */
[----:B-1----:R-:W-:Y:S05]  /*129c0*/  @!P1 BRA `(.L_x_632) ;  /* 0x0000015c00709947 */ /* 0x002fea0003800000 */
.L_x_631:
[----:B------:R-:W-:Y:S05]  /*129d0*/  WARPSYNC.ALL ;  /* 0x0000000000007948 */ /* 0x000fea0003800000 */
[----:B------:R-:W-:Y:S01]  /*129e0*/  VIADD R2, R22, 0x24400 ;  /* 0x0002440016027836 */ /* 0x000fe20000000000 */
[----:B------:R-:W-:Y:S01]  /*129f0*/  R2UR UR20, R28 ;  /* 0x000000001c1472ca */ /* 0x000fe200000e0000 */
[----:B-----5:R-:W-:Y:S01]  /*12a00*/  WARPGROUP.ARRIVE ;  /* 0x00000000000079c5 */ /* 0x020fe20000000000 */
[----:B01----:R-:W-:Y:S01]  /*12a10*/  MOV R3, 0x40000040 ;  /* 0x4000004000037802 */ /* 0x003fe20000000f00 */
[----:B------:R-:W-:Y:S01]  /*12a20*/  UMOV UR25, 0x40000040 ;  /* 0x4000004000197882 */ /* 0x000fe20000000000 */
[----:B------:R-:W-:Y:S01]  /*12a30*/  SHF.R.U32.HI R2, RZ, 0x4, R2 ;  /* 0x00000004ff027819 */ /* 0x000fe20000011602 */
[----:B--234-:R-:W-:Y:S01]  /*12a40*/  IMAD.MOV.U32 R5, RZ, RZ, 0x40000040 ;  /* 0x40000040ff057424 */ /* 0x01cfe200078e00ff */
[----:B------:R-:W-:Y:S01]  /*12a50*/  R2UR UR27, R3 ;  /* 0x00000000031b72ca */ /* 0x000fe200000e0000 */
[----:B------:R-:W-:Y:S01]  /*12a60*/  UMOV UR17, UR25 ;  /* 0x0000001900117c82 */ /* 0x000fe20008000000 */
[----:B------:R-:W-:Y:S01]  /*12a70*/  LOP3.LUT R2, R2, 0x3fff, RZ, 0xc0, !PT ;  /* 0x00003fff02027812 */ /* 0x000fe200078ec0ff */
[----:B------:R-:W-:Y:S01]  /*12a80*/  UMOV UR5, UR17 ;  /* 0x0000001100057c82 */ /* 0x000fe20008000000 */
[C---:B------:R-:W-:Y:S01]  /*12a90*/  R2UR UR7, R5.reuse ;  /* 0x00000000050772ca */ /* 0x040fe200000e0000 */
[----:B------:R-:W-:Y:S01]  /*12aa0*/  IMAD.MOV.U32 R7, RZ, RZ, 0x40000040 ;  /* 0x40000040ff077424 */ /* 0x000fe200078e00ff */
[----:B------:R-:W-:Y:S01]  /*12ab0*/  LOP3.LUT R4, R2, 0x10000, RZ, 0xfc, !PT ;  /* 0x0001000002047812 */ /* 0x000fe200078efcff */
[----:B------:R-:W-:Y:S01]  /*12ac0*/  ULOP3.LUT UR20, UR20, 0x10000, URZ, 0xfc, !UPT ;  /* 0x0001000014147892 */ /* 0x000fe2000f8efc3f */
[----:B------:R-:W-:Y:S01]  /*12ad0*/  R2UR UR15, R5 ;  /* 0x00000000050f72ca */ /* 0x000fe200000e0000 */
[----:B------:R-:W-:Y:S01]  /*12ae0*/  UMOV UR9, UR17 ;  /* 0x0000001100097c82 */ /* 0x000fe20008000000 */
[C---:B------:R-:W-:Y:S01]  /*12af0*/  R2UR UR11, R7.reuse ;  /* 0x00000000070b72ca */ /* 0x040fe200000e0000 */
[----:B------:R-:W-:Y:S01]  /*12b00*/  IMAD R2, R226, 0xa00, R4 ;  /* 0x00000a00e2027824 */ /* 0x000fe200078e0204 */
[----:B------:R0:W-:Y:S01]  /*12b10*/  STL [R1+0x5c], R4 ;  /* 0x00005c0401007387 */ /* 0x0001e20000100800 */
[----:B------:R-:W-:Y:S01]  /*12b20*/  UMOV UR13, UR17 ;  /* 0x00000011000d7c82 */ /* 0x000fe20008000000 */
[----:B------:R-:W-:Y:S01]  /*12b30*/  UMOV UR24, UR20 ;  /* 0x0000001400187c82 */ /* 0x000fe20008000000 */
[C---:B------:R-:W-:Y:S01]  /*12b40*/  VIADD R6, R2.reuse, 0x100 ;  /* 0x0000010002067836 */ /* 0x040fe20000000000 */
[----:B------:R-:W-:Y:S01]  /*12b50*/  R2UR UR26, R2 ;  /* 0x00000000021a72ca */ /* 0x000fe200000e0000 */
[----:B------:R-:W-:Y:S01]  /*12b60*/  UMOV UR16, UR24 ;  /* 0x0000001800107c82 */ /* 0x000fe20008000000 */
[----:B------:R-:W-:Y:S01]  /*12b70*/  R2UR UR19, R7 ;  /* 0x00000000071372ca */ /* 0x000fe200000e0000 */
[----:B------:R-:W-:Y:S01]  /*12b80*/  UMOV UR4, UR16 ;  /* 0x0000001000047c82 */ /* 0x000fe20008000000 */
[----:B------:R-:W-:Y:S01]  /*12b90*/  R2UR UR10, R6 ;  /* 0x00000000060a72ca */ /* 0x000fe200000e0000 */
[----:B------:R-:W-:Y:S01]  /*12ba0*/  UMOV UR8, UR16 ;  /* 0x0000001000087c82 */ /* 0x000fe20008000000 */
[C---:B0-----:R-:W-:Y:S01]  /*12bb0*/  VIADD R4, R2.reuse, 0x80 ;  /* 0x0000008002047836 */ /* 0x041fe20000000000 */
[----:B------:R-:W-:Y:S01]  /*12bc0*/  UMOV UR12, UR16 ;  /* 0x00000010000c7c82 */ /* 0x000fe20008000000 */
[----:B------:R-:W-:Y:S01]  /*12bd0*/  VIADD R6, R2, 0x200 ;  /* 0x0000020002067836 */ /* 0x000fe20000000000 */
[----:B------:R-:W-:Y:S01]  /*12be0*/  UIADD3 UR56, UR20, 0x804, URZ ;  /* 0x0000080414387890 */ /* 0x000fe2000fffe03f */
[----:B------:R-:W-:Y:S01]  /*12bf0*/  IMAD.MOV.U32 R5, RZ, RZ, 0x40000040 ;  /* 0x40000040ff057424 */ /* 0x000fe200078e00ff */
[----:B------:R-:W-:Y:S01]  /*12c00*/  R2UR UR6, R4 ;  /* 0x00000000040672ca */ /* 0x000fe200000e0000 */
[----:B------:R-:W-:Y:S01]  /*12c10*/  VIADD R4, R2, 0x180 ;  /* 0x0000018002047836 */ /* 0x000fe20000000000 */
[----:B------:R-:W-:Y:S01]  /*12c20*/  HGMMA.64x16x16.F32.BF16 R56, gdesc[UR24], RZ, !UPT, gsb0 ;  /* 0x00200000183879f0 */ /* 0x000fe2000c0018ff */
[----:B------:R-:W-:Y:S01]  /*12c30*/  R2UR UR18, R6 ;  /* 0x00000000061272ca */ /* 0x000fe200000e0000 */
[----:B------:R-:W-:Y:S01]  /*12c40*/  IMAD.U32 R10, RZ, RZ, UR24 ;  /* 0x00000018ff0a7e24 */ /* 0x000fe2000f8e00ff */
[----:B------:R-:W-:Y:S01]  /*12c50*/  R2UR UR27, R5 ;  /* 0x00000000051b72ca */ /* 0x000fe200000e0000 */
[----:B------:R-:W-:Y:S01]  /*12c60*/  IMAD.U32 R11, RZ, RZ, UR25 ;  /* 0x00000019ff0b7e24 */ /* 0x000fe2000f8e00ff */
[----:B------:R-:W-:Y:S01]  /*12c70*/  R2UR UR14, R4 ;  /* 0x00000000040e72ca */ /* 0x000fe200000e0000 */
[C---:B------:R-:W-:Y:S01]  /*12c80*/  VIADD R4, R2.reuse, 0x2 ;  /* 0x0000000202047836 */ /* 0x040fe20000000000 */
[----:B------:R-:W-:Y:S01]  /*12c90*/  UMOV UR25, 0x40000040 ;  /* 0x4000004000197882 */ /* 0x000fe20000000000 */
[----:B------:R-:W-:Y:S01]  /*12ca0*/  VIADD R6, R2, 0x82 ;  /* 0x0000008202067836 */ /* 0x000fe20000000000 */
[----:B------:R0:W-:Y:S01]  /*12cb0*/  STL.64 [R1+0x8], R10 ;  /* 0x0000080a01007387 */ /* 0x0001e20000100a00 */
[----:B------:R-:W-:Y:S01]  /*12cc0*/  IMAD.MOV.U32 R7, RZ, RZ, 0x40000040 ;  /* 0x40000040ff077424 */ /* 0x000fe200078e00ff */
[----:B------:R-:W-:Y:S01]  /*12cd0*/  R2UR UR26, R4 ;  /* 0x00000000041a72ca */ /* 0x000fe200000e0000 */
[C---:B------:R-:W-:Y:S01]  /*12ce0*/  VIADD R8, R2.reuse, 0x102 ;  /* 0x0000010202087836 */ /* 0x040fe20000000000 */
[----:B------:R-:W-:Y:S01]  /*12cf0*/  UMOV UR57, 0x40000040 ;  /* 0x4000004000397882 */ /* 0x000fe20000000000 */
[----:B------:R-:W-:Y:S01]  /*12d00*/  IMAD.MOV.U32 R9, RZ, RZ, 0x40000040 ;  /* 0x40000040ff097424 */ /* 0x000fe200078e00ff */
[----:B------:R-:W-:Y:S01]  /*12d10*/  UIADD3 UR52, UR20, 0x806, URZ ;  /* 0x0000080614347890 */ /* 0x000fe2000fffe03f */
[----:B------:R-:W-:Y:S01]  /*12d20*/  VIADD R4, R2, 0x182 ;  /* 0x0000018202047836 */ /* 0x000fe20000000000 */
[----:B------:R-:W-:Y:S01]  /*12d30*/  UMOV UR53, 0x40000040 ;  /* 0x4000004000357882 */ /* 0x000fe20000000000 */
[----:B------:R-:W-:Y:S01]  /*12d40*/  IMAD.MOV.U32 R5, RZ, RZ, 0x40000040 ;  /* 0x40000040ff057424 */ /* 0x000fe200078e00ff */
[----:B------:R-:W-:Y:S01]  /*12d50*/  UIADD3 UR48, UR20, 0xc00, URZ ;  /* 0x00000c0014307890 */ /* 0x000fe2000fffe03f */
[----:B------:R-:W-:Y:S01]  /*12d60*/  IMAD.MOV.U32 R3, RZ, RZ, 0x40000040 ;  /* 0x40000040ff037424 */ /* 0x000fe200078e00ff */
[----:B------:R-:W-:Y:S01]  /*12d70*/  UMOV UR49, 0x40000040 ;  /* 0x4000004000317882 */ /* 0x000fe20000000000 */
[----:B0-----:R-:W-:Y:S01]  /*12d80*/  IMAD.U32 R11, RZ, RZ, UR25 ;  /* 0x00000019ff0b7e24 */ /* 0x001fe2000f8e00ff */
[----:B------:R-:W-:Y:S01]  /*12d90*/  UIADD3 UR44, UR20, 0xc02, URZ ;  /* 0x00000c02142c7890 */ /* 0x000fe2000fffe03f */
[----:B------:R-:W-:Y:S01]  /*12da0*/  UMOV UR45, 0x40000040 ;  /* 0x40000040002d7882 */ /* 0x000fe20000000000 */
[----:B------:R-:W-:Y:S01]  /*12db0*/  UIADD3 UR40, UR20, 0xc04, URZ ;  /* 0x00000c0414287890 */ /* 0x000fe2000fffe03f */
[----:B------:R-:W-:Y:S01]  /*12dc0*/  UMOV UR41, 0x40000040 ;  /* 0x4000004000297882 */ /* 0x000fe20000000000 */
[----:B------:R-:W-:Y:S01]  /*12dd0*/  UIADD3 UR36, UR20, 0xc06, URZ ;  /* 0x00000c0614247890 */ /* 0x000fe2000fffe03f */
[----:B------:R-:W-:Y:S01]  /*12de0*/  UMOV UR37, 0x40000040 ;  /* 0x4000004000257882 */ /* 0x000fe20000000000 */
[----:B------:R-:W-:-:S02]  /*12df0*/  WARPGROUP.DEPBAR.LE gsb0, 0x0 ;  /* 0x00008000000079c5 */ /* 0x000fc40000010000 */
[----:B------:R-:W-:-:S06]  /*12e00*/  WARPGROUP.ARRIVE ;  /* 0x00000000000079c5 */ /* 0x000fcc0000000000 */
[----:B------:R-:W-:Y:S01]  /*12e10*/  HGMMA.64x16x16.F32.BF16 R48, gdesc[UR4], RZ, !UPT, gsb0 ;  /* 0x00200000043079f0 */ /* 0x000fe2000c0018ff */
[----:B------:R-:W-:Y:S01]  /*12e20*/  UIADD3 UR4, UR20, 0x2, URZ ;  /* 0x0000000214047890 */ /* 0x000fe2000fffe03f */
[----:B------:R-:W-:Y:S01]  /*12e30*/  R2UR UR6, R6 ;  /* 0x00000000060672ca */ /* 0x000fe200000e0000 */
[----:B------:R-:W-:Y:S01]  /*12e40*/  VIADD R6, R2, 0x202 ;  /* 0x0000020202067836 */ /* 0x000fe20000000000 */
[----:B------:R-:W-:Y:S01]  /*12e50*/  R2UR UR7, R7 ;  /* 0x00000000070772ca */ /* 0x000fe200000e0000 */
[----:B------:R-:W-:-:S03]  /*12e60*/  IMAD.MOV.U32 R7, RZ, RZ, 0x40000040 ;  /* 0x40000040ff077424 */ /* 0x000fc600078e00ff */
[----:B------:R-:W-:Y:S02]  /*12e70*/  UMOV UR24, UR4 ;  /* 0x0000000400187c82 */ /* 0x000fe40008000000 */
[----:B------:R-:W-:-:S05]  /*12e80*/  MOV R10, UR24 ;  /* 0x00000018000a7c02 */ /* 0x000fca0008000f00 */
[----:B------:R0:W-:Y:S01]  /*12e90*/  STL.64 [R1], R10 ;  /* 0x0000000a01007387 */ /* 0x0001e20000100a00 */
[----:B------:R-:W-:Y:S02]  /*12ea0*/  WARPGROUP.DEPBAR.LE gsb0, 0x0 ;  /* 0x00008000000079c5 */ /* 0x000fe40000010000 */
[----:B------:R-:W-:-:S06]  /*12eb0*/  WARPGROUP.ARRIVE ;  /* 0x00000000000079c5 */ /* 0x000fcc0000000000 */
[----:B------:R-:W-:Y:S01]  /*12ec0*/  HGMMA.64x16x16.F32.BF16 R40, gdesc[UR8], RZ, !UPT, gsb0 ;  /* 0x00200000082879f0 */ /* 0x000fe2000c0018ff */
[----:B------:R-:W-:Y:S01]  /*12ed0*/  R2UR UR10, R8 ;  /* 0x00000000080a72ca */ /* 0x000fe200000e0000 */
[----:B------:R-:W-:Y:S01]  /*12ee0*/  VIADD R8, R2, 0x104 ;  /* 0x0000010402087836 */ /* 0x000fe20000000000 */
[----:B------:R-:W-:Y:S01]  /*12ef0*/  R2UR UR11, R9 ;  /* 0x00000000090b72ca */ /* 0x000fe200000e0000 */
[----:B------:R-:W-:Y:S01]  /*12f00*/  IMAD.MOV.U32 R9, RZ, RZ, 0x40000040 ;  /* 0x40000040ff097424 */ /* 0x000fe200078e00ff */
        /* <DEDUP_REMOVED lines=10> */
[----:B------:R-:W-:Y:S01]  /*12fb0*/  UMOV UR16, UR24 ;  /* 0x0000001800107c82 */ /* 0x000fe20008000000 */
[----:B------:R-:W-:Y:S01]  /*12fc0*/  UMOV UR17, UR25 ;  /* 0x0000001900117c82 */ /* 0x000fe20008000000 */
[----:B------:R-:W-:Y:S01]  /*12fd0*/  UMOV UR4, UR16 ;  /* 0x0000001000047c82 */ /* 0x000fe20008000000 */
[----:B------:R-:W-:Y:S01]  /*12fe0*/  UMOV UR5, UR17 ;  /* 0x0000001100057c82 */ /* 0x000fe20008000000 */
[----:B------:R-:W-:Y:S01]  /*12ff0*/  UMOV UR8, UR16 ;  /* 0x0000001000087c82 */ /* 0x000fe20008000000 */
[----:B------:R-:W-:Y:S01]  /*13000*/  UMOV UR9, UR17 ;  /* 0x0000001100097c82 */ /* 0x000fe20008000000 */
[----:B------:R-:W-:Y:S01]  /*13010*/  UMOV UR12, UR16 ;  /* 0x00000010000c7c82 */ /* 0x000fe20008000000 */
[----:B------:R-:W-:Y:S01]  /*13020*/  UMOV UR13, UR17 ;  /* 0x00000011000d7c82 */ /* 0x000fe20008000000 */
[----:B------:R-:W-:Y:S01]  /*13030*/  R2UR UR18, R6 ;  /* 0x00000000061272ca */ /* 0x000fe200000e0000 */
[----:B------:R-:W-:Y:S01]  /*13040*/  VIADD R6, R2, 0x84 ;  /* 0x0000008402067836 */ /* 0x000fe20000000000 */
[----:B------:R-:W-:Y:S01]  /*13050*/  R2UR UR19, R7 ;  /* 0x00000000071372ca */ /* 0x000fe200000e0000 */
[----:B------:R-:W-:Y:S01]  /*13060*/  IMAD.MOV.U32 R7, RZ, RZ, 0x40000040 ;  /* 0x40000040ff077424 */ /* 0x000fe200078e00ff */
[----:B------:R-:W-:-:S02]  /*13070*/  WARPGROUP.DEPBAR.LE gsb0, 0x0 ;  /* 0x00008000000079c5 */ /* 0x000fc40000010000 */
[----:B------:R-:W-:-:S06]  /*13080*/  WARPGROUP.ARRIVE ;  /* 0x00000000000079c5 */ /* 0x000fcc0000000000 */
[----:B------:R-:W-:Y:S01]  /*13090*/  HGMMA.64x16x16.F32.BF16 R56, gdesc[UR24], R56, gsb0 ;  /* 0x00200000183879f0 */ /* 0x000fe20008001838 */
[----:B------:R-:W-:Y:S01]  /*130a0*/  R2UR UR26, R4 ;  /* 0x00000000041a72ca */ /* 0x000fe200000e0000 */
[----:B------:R-:W-:Y:S01]  /*130b0*/  UMOV UR25, 0x40000040 ;  /* 0x4000004000197882 */ /* 0x000fe20000000000 */
[----:B------:R-:W-:Y:S01]  /*130c0*/  R2UR UR27, R5 ;  /* 0x00000000051b72ca */ /* 0x000fe200000e0000 */
[----:B------:R-:W-:Y:S02]  /*130d0*/  VIADD R4, R2, 0x184 ;  /* 0x0000018402047836 */ /* 0x000fe40000000000 */
[----:B------:R-:W-:Y:S02]  /*130e0*/  IMAD.MOV.U32 R5, RZ, RZ, 0x40000040 ;  /* 0x40000040ff057424 */ /* 0x000fe400078e00ff */
[----:B0-----:R-:W-:Y:S01]  /*130f0*/  IMAD.U32 R11, RZ, RZ, UR25 ;  /* 0x00000019ff0b7e24 */ /* 0x001fe2000f8e00ff */
[----:B------:R-:W-:Y:S02]  /*13100*/  WARPGROUP.DEPBAR.LE gsb0, 0x0 ;  /* 0x00008000000079c5 */ /* 0x000fe40000010000 */
[----:B------:R-:W-:-:S06]  /*13110*/  WARPGROUP.ARRIVE ;  /* 0x00000000000079c5 */ /* 0x000fcc0000000000 */
[----:B------:R-:W-:Y:S01]  /*13120*/  HGMMA.64x16x16.F32.BF16 R48, gdesc[UR4], R48, gsb0 ;  /* 0x00200000043079f0 */ /* 0x000fe20008001830 */
[----:B------:R-:W-:Y:S01]  /*13130*/  UIADD3 UR4, UR20, 0x4, URZ ;  /* 0x0000000414047890 */ /* 0x000fe2000fffe03f */
[----:B------:R-:W-:Y:S01]  /*13140*/  R2UR UR6, R6 ;  /* 0x00000000060672ca */ /* 0x000fe200000e0000 */
[----:B------:R-:W-:Y:S01]  /*13150*/  VIADD R6, R2, 0x204 ;  /* 0x0000020402067836 */ /* 0x000fe20000000000 */
[----:B------:R-:W-:Y:S01]  /*13160*/  R2UR UR7, R7 ;  /* 0x00000000070772ca */ /* 0x000fe200000e0000 */
[----:B------:R-:W-:-:S03]  /*13170*/  IMAD.MOV.U32 R7, RZ, RZ, 0x40000040 ;  /* 0x40000040ff077424 */ /* 0x000fc600078e00ff */
[----:B------:R-:W-:Y:S02]  /*13180*/  UMOV UR24, UR4 ;  /* 0x0000000400187c82 */ /* 0x000fe40008000000 */
[----:B------:R-:W-:-:S05]  /*13190*/  IMAD.U32 R10, RZ, RZ, UR24 ;  /* 0x00000018ff0a7e24 */ /* 0x000fca000f8e00ff */
[----:B------:R0:W-:Y:S01]  /*131a0*/  STL.64 [R1+0x48], R10 ;  /* 0x0000480a01007387 */ /* 0x0001e20000100a00 */
[----:B------:R-:W-:Y:S02]  /*131b0*/  WARPGROUP.DEPBAR.LE gsb0, 0x0 ;  /* 0x00008000000079c5 */ /* 0x000fe40000010000 */
[----:B------:R-:W-:-:S06]  /*131c0*/  WARPGROUP.ARRIVE ;  /* 0x00000000000079c5 */ /* 0x000fcc0000000000 */
[----:B------:R-:W-:Y:S01]  /*131d0*/  HGMMA.64x16x16.F32.BF16 R40, gdesc[UR8], R40, gsb0 ;  /* 0x00200000082879f0 */ /* 0x000fe20008001828 */
[----:B------:R-:W-:Y:S01]  /*131e0*/  R2UR UR10, R8 ;  /* 0x00000000080a72ca */ /* 0x000fe200000e0000 */
[----:B------:R-:W-:Y:S01]  /*131f0*/  VIADD R8, R2, 0x106 ;  /* 0x0000010602087836 */ /* 0x000fe20000000000 */
[----:B------:R-:W-:Y:S01]  /*13200*/  R2UR UR11, R9 ;  /* 0x00000000090b72ca */ /* 0x000fe200000e0000 */
[----:B------:R-:W-:Y:S01]  /*13210*/  IMAD.MOV.U32 R9, RZ, RZ, 0x40000040 ;  /* 0x40000040ff097424 */ /* 0x000fe200078e00ff */
[----:B------:R-:W-:Y:S02]  /*13220*/  WARPGROUP.DEPBAR.LE gsb0, 0x0 ;  /* 0x00008000000079c5 */ /* 0x000fe40000010000 */
[----:B------:R-:W-:-:S06]  /*13230*/  WARPGROUP.ARRIVE ;  /* 0x00000000000079c5 */ /* 0x000fcc0000000000 */
[----:B------:R-:W-:Y:S01]  /*13240*/  HGMMA.64x16x16.F32.BF16 R32, gdesc[UR12], R32, gsb0 ;  /* 0x002000000c2079f0 */ /* 0x000fe20008001820 */
[----:B------:R-:W-:Y:S01]  /*13250*/  R2UR UR14, R4 ;  /* 0x00000000040e72ca */ /* 0x000fe200000e0000 */
[----:B------:R-:W-:Y:S01]  /*13260*/  VIADD R4, R2, 0x6 ;  /* 0x0000000602047836 */ /* 0x000fe20000000000 */
[----:B------:R-:W-:Y:S02]  /*13270*/  R2UR UR15, R5 ;  /* 0x00000000050f72ca */ /* 0x000fe400000e0000 */
[----:B------:R-:W-:Y:S01]  /*13280*/  MOV R5, 0x40000040 ;  /* 0x4000004000057802 */ /* 0x000fe20000000f00 */
[----:B------:R-:W-:Y:S02]  /*13290*/  WARPGROUP.DEPBAR.LE gsb0, 0x0 ;  /* 0x00008000000079c5 */ /* 0x000fe40000010000 */
[----:B------:R-:W-:-:S06]  /*132a0*/  WARPGROUP.ARRIVE ;  /* 0x00000000000079c5 */ /* 0x000fcc0000000000 */
[----:B------:R-:W-:Y:S01]  /*132b0*/  HGMMA.64x16x16.F32.BF16 R24, gdesc[UR16], R24, gsb0 ;  /* 0x00200000101879f0 */ /* 0x000fe20008001818 */
        /* <DEDUP_REMOVED lines=67> */
[----:B------:R-:W-:Y:S01]  /*136f0*/  VIADD R4, R2, 0x400 ;  /* 0x0000040002047836 */ /* 0x000fe20000000000 */
[----:B------:R-:W-:Y:S01]  /*13700*/  MOV R5, 0x40000040 ;  /* 0x4000004000057802 */ /* 0x000fe20000000f00 */
        /* <DEDUP_REMOVED lines=86> */
[----:B------:R-:W-:Y:S02]  /*13c70*/  R2UR UR18, R6 ;  /* 0x00000000061272ca */ /* 0x000fe400000e0000 */
[----:B------:R-:W-:Y:S01]  /*13c80*/  R2UR UR19, R7 ;  /* 0x00000000071372ca */ /* 0x000fe200000e0000 */
[----:B------:R-:W-:Y:S01]  /*13c90*/  IMAD.MOV.U32 R7, RZ, RZ, 0x40000040 ;  /* 0x40000040ff077424 */ /* 0x000fe200078e00ff */
[----:B------:R-:W-:Y:S01]  /*13ca0*/  IADD3 R6, R2, 0x304, RZ ;  /* 0x0000030402067810 */ /* 0x000fe20007ffe0ff */
        /* <DEDUP_REMOVED lines=105> */
[----:B0-----:R-:W-:Y:S01]  /*14340*/  MOV R11, UR25 ;  /* 0x00000019000b7c02 */ /* 0x001fe20008000f00 */
[----:B------:R-:W-:Y:S01]  /*14350*/  IMAD.MOV.U32 R5, RZ, RZ, 0x40000040 ;  /* 0x40000040ff057424 */ /* 0x000fe200078e00ff */
        /* <DEDUP_REMOVED lines=73> */
[----:B------:R-:W-:-:S03]  /*147f0*/  IMAD.MOV.U32 R5, RZ, RZ, 0x40000040 ;  /* 0x40000040ff057424 */ /* 0x000fc600078e00ff */
        /* <DEDUP_REMOVED lines=17> */
[----:B------:R-:W-:-:S02]  /*14910*/  R2UR UR19, R7 ;  /* 0x00000000071372ca */ /* 0x000fc400000e0000 */
[----:B------:R-:W-:Y:S01]  /*14920*/  MOV R7, 0x40000040 ;  /* 0x4000004000077802 */ /* 0x000fe20000000f00 */
[----:B------:R-:W-:Y:S02]  /*14930*/  WARPGROUP.DEPBAR.LE gsb0, 0x0 ;  /* 0x00008000000079c5 */ /* 0x000fe40000010000 */
[----:B------:R-:W-:-:S06]  /*14940*/  WARPGROUP.ARRIVE ;  /* 0x00000000000079c5 */ /* 0x000fcc0000000000 */
[----:B------:R-:W-:Y:S03]  /*14950*/  HGMMA.64x16x16.F32.BF16 R56, gdesc[UR24], R56, gsb0 ;  /* 0x00200000183879f0 */ /* 0x000fe60008001838 */
[----:B------:R-:W-:Y:S02]  /*14960*/  WARPGROUP.DEPBAR.LE gsb0, 0x0 ;  /* 0x00008000000079c5 */ /* 0x000fe40000010000 */
[----:B------:R-:W-:-:S06]  /*14970*/  WARPGROUP.ARRIVE ;  /* 0x00000000000079c5 */ /* 0x000fcc0000000000 */
[----:B------:R-:W-:Y:S01]  /*14980*/  HGMMA.64x16x16.F32.BF16 R48, gdesc[UR4], R48, gsb0 ;  /* 0x00200000043079f0 */ /* 0x000fe20008001830 */
[----:B------:R-:W-:Y:S01]  /*14990*/  R2UR UR6, R8 ;  /* 0x00000000080672ca */ /* 0x000fe200000e0000 */
[----:B------:R-:W-:Y:S01]  /*149a0*/  UMOV UR4, UR56 ;  /* 0x0000003800047c82 */ /* 0x000fe20008000000 */
[----:B------:R-:W-:Y:S01]  /*149b0*/  R2UR UR7, R9 ;  /* 0x00000000090772ca */ /* 0x000fe200000e0000 */
[----:B------:R-:W-:Y:S01]  /*149c0*/  UMOV UR5, UR57 ;  /* 0x0000003900057c82 */ /* 0x000fe20008000000 */
[----:B------:R-:W-:Y:S02]  /*149d0*/  VIADD R8, R2, 0x606 ;  /* 0x0000060602087836 */ /* 0x000fe40000000000 */
[----:B------:R-:W-:Y:S01]  /*149e0*/  IMAD.MOV.U32 R9, RZ, RZ, 0x40000040 ;  /* 0x40000040ff097424 */ /* 0x000fe200078e00ff */
        /* <DEDUP_REMOVED lines=63> */
[----:B------:R-:W-:Y:S01]  /*14de0*/  IMAD.MOV.U32 R7, RZ, RZ, 0x40000040 ;  /* 0x40000040ff077424 */ /* 0x000fe200078e00ff */
[----:B------:R-:W-:Y:S01]  /*14df0*/  IADD3 R6, R2, 0x800, RZ ;  /* 0x0000080002067810 */ /* 0x000fe20007ffe0ff */
        /* <DEDUP_REMOVED lines=50> */
[----:B------:R-:W-:Y:S02]  /*15120*/  R2UR UR47, R5 ;  /* 0x00000000052f72ca */ /* 0x000fe400000e0000 */
        /* <DEDUP_REMOVED lines=74> */
[----:B------:R-:W-:Y:S02]  /*155d0*/  R2UR UR38, R4 ;  /* 0x00000000042672ca */ /* 0x000fe400000e0000 */
[----:B------:R-:W-:Y:S01]  /*155e0*/  R2UR UR39, R5 ;  /* 0x00000000052772ca */ /* 0x000fe200000e0000 */
        /* <DEDUP_REMOVED lines=9> */
[C---:B------:R-:W-:Y:S02]  /*15680*/  VIADD R6, R2.reuse, 0x806 ;  /* 0x0000080602067836 */ /* 0x040fe40000000000 */
[----:B------:R-:W-:Y:S02]  /*15690*/  IMAD.MOV.U32 R7, RZ, RZ, 0x40000040 ;  /* 0x40000040ff077424 */ /* 0x000fe400078e00ff */
[----:B------:R-:W-:Y:S01]  /*156a0*/  VIADD R2, R2, 0x986 ;  /* 0x0000098602027836 */ /* 0x000fe20000000000 */
[----:B------:R-:W-:-:S02]  /*156b0*/  WARPGROUP.DEPBAR.LE gsb0, 0x0 ;  /* 0x00008000000079c5 */ /* 0x000fc40000010000 */
        /* <DEDUP_REMOVED lines=32> */
[----:B------:R-:W-:Y:S03]  /*158c0*/  HGMMA.64x16x16.F32.BF16 R56, gdesc[UR36], R56, gsb0 ;  /* 0x00200000243879f0 */ /* 0x000fe60008001838 */
        /* <DEDUP_REMOVED lines=13> */
[----:B0-----:R-:W-:Y:S05]  /*159a0*/  @!P0 BRA `(.L_x_633) ;  /* 0x0000000000048947 */ /* 0x001fea0003800000 */
[----:B------:R-:W-:Y:S01]  /*159b0*/  BPT.TRAP 0x1 ;  /* 0x000000040000795c */ /* 0x000fe20000300000 */
.L_x_633:
[----:B------:R-:W-:Y:S01]  /*159c0*/  LOP3.LUT R65, R65, 0xffffff80, RZ, 0xc0, !PT ;  /* 0xffffff8041417812 */ /* 0x000fe200078ec0ff */
[----:B------:R-:W-:Y:S01]  /*159d0*/  IMAD.MOV.U32 R3, RZ, RZ, -0x2 ;  /* 0xfffffffeff037424 */ /* 0x000fe200078e00ff */
[----:B------:R-:W2:Y:S01]  /*159e0*/  LDL R67, [R1+0x60] ;  /* 0x0000600001437983 */ /* 0x000ea20000100800 */
[----:B------:R-:W-:Y:S01]  /*159f0*/  ULDC UR4, c[0x0][0x988] ;  /* 0x0002620000047ab9 */ /* 0x000fe20000000800 */
[----:B------:R-:W-:Y:S01]  /*15a00*/  P2R R13, PR, RZ, 0x1 ;  /* 0x00000001ff0d7803 */ /* 0x000fe20000000000 */
[----:B------:R-:W-:Y:S01]  /*15a10*/  IMAD.IADD R65, R64, 0x1, -R65 ;  /* 0x0000000140417824 */ /* 0x000fe200078e0a41 */
[----:B------:R-:W-:Y:S01]  /*15a20*/  ULDC UR38, c[0x0][0x988] ;  /* 0x0002620000267ab9 */ /* 0x000fe20000000800 */
[----:B------:R-:W-:Y:S01]  /*15a30*/  VIADD R0, R0, 0x38840 ;  /* 0x0003884000007836 */ /* 0x000fe20000000000 */
[----:B------:R-:W-:Y:S01]  /*15a40*/  BSSY B0, `(.L_x_634) ;  /* 0x000065e000007945 */ /* 0x000fe20003800000 */
[----:B------:R-:W-:Y:S01]  /*15a50*/  IMAD.MOV.U32 R150, RZ, RZ, R151 ;  /* 0x000000ffff967224 */ /* 0x000fe200078e0097 */
[----:B------:R-:W-:Y:S01]  /*15a60*/  SHF.R.S32.HI R2, RZ, 0x1f, R65 ;  /* 0x0000001fff027819 */ /* 0x000fe20000011441 */
[--C-:B------:R-:W-:Y:S01]  /*15a70*/  IMAD.MOV.U32 R149, RZ, RZ, R151.reuse ;  /* 0x000000ffff957224 */ /* 0x100fe200078e0097 */
[----:B------:R-:W-:Y:S01]  /*15a80*/  MOV R146, R151 ;  /* 0x0000009700927202 */ /* 0x000fe20000000f00 */
[--C-:B------:R-:W-:Y:S01]  /*15a90*/  IMAD.MOV.U32 R148, RZ, RZ, R151.reuse ;  /* 0x000000ffff947224 */ /* 0x100fe200078e0097 */
[----:B------:R-:W-:Y:S01]  /*15aa0*/  LEA.HI R2, R2, R65, RZ, 0x2 ;  /* 0x0000004102027211 */ /* 0x000fe200078f10ff */
[--C-:B------:R-:W-:Y:S01]  /*15ab0*/  IMAD.MOV.U32 R147, RZ, RZ, R151.reuse ;  /* 0x000000ffff937224 */ /* 0x100fe200078e0097 */
[-C--:B------:R-:W-:Y:S01]  /*15ac0*/  MOV R129, R151.reuse ;  /* 0x0000009700817202 */ /* 0x080fe20000000f00 */
[--C-:B------:R-:W-:Y:S01]  /*15ad0*/  IMAD.MOV.U32 R145, RZ, RZ, R151.reuse ;  /* 0x000000ffff917224 */ /* 0x100fe200078e0097 */
[----:B------:R-:W-:Y:S01]  /*15ae0*/  LOP3.LUT R2, R2, 0x7ffffffc, RZ, 0xc0, !PT ;  /* 0x7ffffffc02027812 */ /* 0x000fe200078ec0ff */
[--C-:B------:R-:W-:Y:S01]  /*15af0*/  IMAD.MOV.U32 R144, RZ, RZ, R151.reuse ;  /* 0x000000ffff907224 */ /* 0x100fe200078e0097 */
[-C--:B------:R-:W-:Y:S01]  /*15b00*/  MOV R112, R151.reuse ;  /* 0x0000009700707202 */ /* 0x080fe20000000f00 */
[----:B------:R-:W-:Y:S01]  /*15b10*/  IMAD.MOV.U32 R143, RZ, RZ, R151 ;  /* 0x000000ffff8f7224 */ /* 0x000fe200078e0097 */
[----:B------:R-:W-:Y:S01]  /*15b20*/  MOV R95, R151 ;  /* 0x00000097005f7202 */ /* 0x000fe20000000f00 */
[----:B------:R-:W-:-:S02]  /*15b30*/  IMAD.IADD R2, R65, 0x1, -R2 ;  /* 0x0000000141027824 */ /* 0x000fc400078e0a02 */
[--C-:B------:R-:W-:Y:S02]  /*15b40*/  IMAD.MOV.U32 R142, RZ, RZ, R151.reuse ;  /* 0x000000ffff8e7224 */ /* 0x100fe400078e0097 */
[----:B------:R-:W-:Y:S02]  /*15b50*/  IMAD R3, R2, R3, 0x50 ;  /* 0x0000005002037424 */ /* 0x000fe400078e0203 */
[--C-:B------:R-:W-:Y:S02]  /*15b60*/  IMAD.MOV.U32 R141, RZ, RZ, R151.reuse ;  /* 0x000000ffff8d7224 */ /* 0x100fe400078e0097 */
[----:B------:R-:W-:Y:S02]  /*15b70*/  IMAD.IADD R2, R3, 0x1, R180 ;  /* 0x0000000103027824 */ /* 0x000fe400078e02b4 */
[----:B------:R-:W-:Y:S02]  /*15b80*/  IMAD.MOV.U32 R140, RZ, RZ, R151 ;  /* 0x000000ffff8c7224 */ /* 0x000fe400078e0097 */
[----:B------:R-:W-:-:S02]  /*15b90*/  IMAD R2, R223, -0x50, R2 ;  /* 0xffffffb0df027824 */ /* 0x000fc400078e0202 */
[--C-:B------:R-:W-:Y:S02]  /*15ba0*/  IMAD.MOV.U32 R139, RZ, RZ, R151.reuse ;  /* 0x000000ffff8b7224 */ /* 0x100fe400078e0097 */
        /* <DEDUP_REMOVED lines=142> */
[----:B------:R-:W-:Y:S01]  /*16490*/  IMAD.MOV.U32 R37, RZ, RZ, R151 ;  /* 0x000000ffff257224 */ /* 0x000fe200078e0097 */
[----:B------:R-:W-:-:S02]  /*164a0*/  FMNMX.FTZ R3, R78, R3, !PT ;  /* 0x000000034e037209 */ /* 0x000fc40007810000 */
[----:B------:R-:W-:Y:S02]  /*164b0*/  FSEL R38, R38, -INF , P6 ;  /* 0xff80000026267808 */ /* 0x000fe40003000000 */
[----:B------:R-:W-:Y:S02]  /*164c0*/  FMNMX.FTZ R2, R80, R3, !PT ;  /* 0x0000000350027209 */ /* 0x000fe40007810000 */
[----:B------:R-:W-:Y:S02]  /*164d0*/  FSEL R26, R26, -INF , P4 ;  /* 0xff8000001a1a7808 */ /* 0x000fe40002000000 */
[----:B------:R-:W-:Y:S01]  /*164e0*/  FSEL R30, R30, -INF , P2 ;  /* 0xff8000001e1e7808 */ /* 0x000fe20001000000 */
[----:B------:R-:W0:Y:S01]  /*164f0*/  SHFL.BFLY PT, R3, R2, 0x2, 0x1f ;  /* 0x0c401f0002037f89 */ /* 0x000e2200000e0000 */
[----:B------:R-:W-:Y:S02]  /*16500*/  MOV R61, R151 ;  /* 0x00000097003d7202 */ /* 0x000fe40000000f00 */
[----:B0-----:R-:W-:Y:S01]  /*16510*/  FMNMX.FTZ R9, R2, R3, !PT ;  /* 0x0000000302097209 */ /* 0x001fe20007810000 */
[----:B------:R-:W-:Y:S01]  /*16520*/  IMAD.U32 R3, RZ, RZ, UR4 ;  /* 0x00000004ff037e24 */ /* 0x000fe2000f8e00ff */
[----:B------:R-:W-:Y:S01]  /*16530*/  FSEL R2, R39, -INF , P5 ;  /* 0xff80000027027808 */ /* 0x000fe20002800000 */
[----:B------:R-:W-:-:S02]  /*16540*/  IMAD.MOV.U32 R39, RZ, RZ, R151 ;  /* 0x000000ffff277224 */ /* 0x000fc400078e0097 */
[----:B------:R-:W0:Y:S02]  /*16550*/  SHFL.BFLY PT, R28, R9, 0x1, 0x1f ;  /* 0x0c201f00091c7f89 */ /* 0x000e2400000e0000 */
[----:B0-----:R-:W-:Y:S02]  /*16560*/  FMNMX.FTZ R5, R9, R28, !PT ;  /* 0x0000001c09057209 */ /* 0x001fe40007810000 */
[----:B------:R-:W-:Y:S02]  /*16570*/  FSEL R28, R27, -INF , P3 ;  /* 0xff8000001b1c7808 */ /* 0x000fe40001800000 */
[C---:B------:R-:W-:Y:S01]  /*16580*/  FSETP.NEU.FTZ.AND P0, PT, R5.reuse, -INF , PT ;  /* 0xff8000000500780b */ /* 0x040fe20003f1d000 */
[----:B------:R-:W-:-:S05]  /*16590*/  FMUL.FTZ R7, R5, R3 ;  /* 0x0000000305077220 */ /* 0x000fca0000410000 */
[----:B------:R-:W-:Y:S02]  /*165a0*/  FSEL R11, R7, RZ, P0 ;  /* 0x000000ff070b7208 */ /* 0x000fe40000000000 */
[----:B------:R-:W-:Y:S02]  /*165b0*/  FMNMX.FTZ R7, R58, R59, !PT ;  /* 0x0000003b3a077209 */ /* 0x000fe40007810000 */
[----:B------:R-:W-:Y:S01]  /*165c0*/  ISETP.NE.AND P0, PT, R13, RZ, PT ;  /* 0x000000ff0d00720c */ /* 0x000fe20003f05270 */
[--C-:B------:R-:W-:Y:S01]  /*165d0*/  FFMA.FTZ R9, R10, R3, -R11.reuse ;  /* 0x000000030a097223 */ /* 0x100fe2000001080b */
[----:B------:R-:W-:Y:S01]  /*165e0*/  FMNMX.FTZ R7, R62, R7, !PT ;  /* 0x000000073e077209 */ /* 0x000fe20007810000 */
[--C-:B------:R-:W-:Y:S01]  /*165f0*/  FFMA.FTZ R4, R4, R3, -R11.reuse ;  /* 0x0000000304047223 */ /* 0x100fe2000001080b */
[----:B------:R-:W-:Y:S01]  /*16600*/  FSEL R10, R31, -INF , P1 ;  /* 0xff8000001f0a7808 */ /* 0x000fe20000800000 */
[----:B------:R-:W-:Y:S01]  /*16610*/  MUFU.EX2 R15, R9 ;  /* 0x00000009000f7308 */ /* 0x000fe20000000800 */
[----:B------:R-:W-:Y:S01]  /*16620*/  FMNMX.FTZ R7, R6, R7, !PT ;  /* 0x0000000706077209 */ /* 0x000fe20007810000 */
[-CC-:B------:R-:W-:Y:S01]  /*16630*/  FFMA.FTZ R14, R14, R3.reuse, -R11.reuse ;  /* 0x000000030e0e7223 */ /* 0x180fe2000001080b */
[-CC-:B------:R-:W-:Y:S01]  /*16640*/  FFMA.FTZ R208, R56, R3.reuse, -R11.reuse ;  /* 0x0000000338d07223 */ /* 0x180fe2000001080b */
[--C-:B------:R-:W-:Y:S01]  /*16650*/  FFMA.FTZ R57, R57, R3, -R11.reuse ;  /* 0x0000000339397223 */ /* 0x100fe2000001080b */
[----:B------:R-:W-:Y:S01]  /*16660*/  FMNMX.FTZ R7, R50, R7, !PT ;  /* 0x0000000732077209 */ /* 0x000fe20007810000 */
[-CC-:B------:R-:W-:Y:S01]  /*16670*/  FFMA.FTZ R60, R60, R3.reuse, -R11.reuse ;  /* 0x000000033c3c7223 */ /* 0x180fe2000001080b */
[--C-:B------:R-:W-:Y:S01]  /*16680*/  FFMA.FTZ R48, R48, R3, -R11.reuse ;  /* 0x0000000330307223 */ /* 0x100fe2000001080b */
        /* <DEDUP_REMOVED lines=20> */
[----:B------:R-:W-:Y:S01]  /*167d0*/  FFMA.FTZ R11, R80, R3, -R11 ;  /* 0x00000003500b7223 */ /* 0x000fe2000001080b */
[----:B------:R-:W-:Y:S01]  /*167e0*/  FMNMX.FTZ R7, R46, R7, !PT ;  /* 0x000000072e077209 */ /* 0x000fe20007810000 */
[----:B------:R-:W-:-:S02]  /*167f0*/  IMAD.MOV.U32 R80, RZ, RZ, R151 ;  /* 0x000000ffff507224 */ /* 0x000fc400078e0097 */
[----:B------:R-:W0:Y:S01]  /*16800*/  MUFU.EX2 R57, R57 ;  /* 0x0000003900397308 */ /* 0x000e220000000800 */
[----:B------:R-:W-:Y:S01]  /*16810*/  FMNMX.FTZ R7, R32, R7, !PT ;  /* 0x0000000720077209 */ /* 0x000fe20007810000 */
[----:B------:R-:W-:-:S03]  /*16820*/  IMAD.MOV.U32 R56, RZ, RZ, R151 ;  /* 0x000000ffff387224 */ /* 0x000fc600078e0097 */
[----:B------:R-:W-:Y:S02]  /*16830*/  FMNMX.FTZ R7, R34, R7, !PT ;  /* 0x0000000722077209 */ /* 0x000fe40007810000 */
[----:B--2---:R-:W-:Y:S01]  /*16840*/  PRMT R0, R67, 0x654, R0 ;  /* 0x0000065443007816 */ /* 0x004fe20000000000 */
[----:B------:R-:W1:Y:S01]  /*16850*/  MUFU.EX2 R60, R60 ;  /* 0x0000003c003c7308 */ /* 0x000e620000000800 */
[----:B------:R-:W-:Y:S01]  /*16860*/  FMNMX.FTZ R7, R24, R7, !PT ;  /* 0x0000000718077209 */ /* 0x000fe20007810000 */
[----:B------:R-:W-:Y:S01]  /*16870*/  IMAD.MOV.U32 R67, RZ, RZ, R151 ;  /* 0x000000ffff437224 */ /* 0x000fe200078e0097 */
[----:B------:R2:W-:Y:S02]  /*16880*/  SYNCS.ARRIVE.TRANS64.RED.A1T0 RZ, [R0+URZ], RZ ;  /* 0x000000ff00ff79a7 */ /* 0x0005e4000810043f */
[----:B------:R-:W-:-:S03]  /*16890*/  FMNMX.FTZ R7, R38, R7, !PT ;  /* 0x0000000726077209 */ /* 0x000fc60007810000 */
[----:B------:R-:W3:Y:S01]  /*168a0*/  MUFU.EX2 R48, R48 ;  /* 0x0000003000307308 */ /* 0x000ee20000000800 */
[----:B------:R-:W-:Y:S01]  /*168b0*/  FMNMX.FTZ R7, R2, R7, !PT ;  /* 0x0000000702077209 */ /* 0x000fe20007810000 */
[----:B0-----:R-:W-:Y:S01]  /*168c0*/  FADD.FTZ R33, R208, R57 ;  /* 0x00000039d0217221 */ /* 0x001fe20000010000 */
[----:B------:R-:W-:Y:S01]  /*168d0*/  F2FP.BF16.F32.PACK_AB R208, R57, R208 ;  /* 0x000000d039d0723e */ /* 0x000fe200000010ff */
[----:B------:R-:W-:Y:S01]  /*168e0*/  IMAD.MOV.U32 R57, RZ, RZ, R151 ;  /* 0x000000ffff397224 */ /* 0x000fe200078e0097 */
[----:B------:R-:W-:-:S03]  /*168f0*/  FMNMX.FTZ R7, R26, R7, !PT ;  /* 0x000000071a077209 */ /* 0x000fc60007810000 */
[----:B------:R-:W0:Y:S01]  /*16900*/  MUFU.EX2 R52, R52 ;  /* 0x0000003400347308 */ /* 0x000e220000000800 */
[----:B------:R-:W-:Y:S02]  /*16910*/  FMNMX.FTZ R7, R28, R7, !PT ;  /* 0x000000071c077209 */ /* 0x000fe40007810000 */
[----:B-1----:R-:W-:Y:S02]  /*16920*/  F2FP.BF16.F32.PACK_AB R210, R13, R60 ;  /* 0x0000003c0dd2723e */ /* 0x002fe400000010ff */
[----:B------:R-:W-:-:S03]  /*16930*/  FMNMX.FTZ R7, R30, R7, !PT ;  /* 0x000000071e077209 */ /* 0x000fc60007810000 */
[----:B------:R-:W-:Y:S01]  /*16940*/  MUFU.EX2 R40, R40 ;  /* 0x0000002800287308 */ /* 0x000fe20000000800 */
[----:B------:R-:W-:Y:S02]  /*16950*/  FMNMX.FTZ R7, R10, R7, !PT ;  /* 0x000000070a077209 */ /* 0x000fe40007810000 */
[----:B---3--:R-:W-:-:S03]  /*16960*/  F2FP.BF16.F32.PACK_AB R204, R15, R48 ;  /* 0x000000300fcc723e */ /* 0x008fc600000010ff */
[----:B------:R-:W1:Y:S02]  /*16970*/  SHFL.BFLY PT, R4, R7, 0x2, 0x1f ;  /* 0x0c401f0007047f89 */ /* 0x000e6400000e0000 */
[----:B------:R3:W4:Y:S01]  /*16980*/  MUFU.EX2 R25, R64 ;  /* 0x0000004000197308 */ /* 0x0007220000000800 */
[----:B0-----:R-:W-:-:S07]  /*16990*/  F2FP.BF16.F32.PACK_AB R206, R21, R52 ;  /* 0x0000003415ce723e */ /* 0x001fce00000010ff */
[----:B------:R-:W-:Y:S01]  /*169a0*/  MUFU.EX2 R44, R44 ;  /* 0x0000002c002c7308 */ /* 0x000fe20000000800 */
[----:B---3--:R-:W-:-:S07]  /*169b0*/  IMAD.MOV.U32 R64, RZ, RZ, R151 ;  /* 0x000000ffff407224 */ /* 0x008fce00078e0097 */
[----:B------:R0:W3:Y:S01]  /*169c0*/  MUFU.EX2 R27, R66 ;  /* 0x00000042001b7308 */ /* 0x0000e20000000800 */
[----:B----4-:R-:W-:Y:S02]  /*169d0*/  F2FP.BF16.F32.PACK_AB R200, R25, R40 ;  /* 0x0000002819c8723e */ /* 0x010fe400000010ff */
[----:B-1----:R-:W-:-:S05]  /*169e0*/  FMNMX.FTZ R9, R7, R4, !PT ;  /* 0x0000000407097209 */ /* 0x002fca0007810000 */
[----:B------:R-:W-:Y:S01]  /*169f0*/  MUFU.EX2 R68, R68 ;  /* 0x0000004400447308 */ /* 0x000fe20000000800 */
[----:B0-----:R-:W-:Y:S01]  /*16a00*/  IMAD.MOV.U32 R66, RZ, RZ, R151 ;  /* 0x000000ffff427224 */ /* 0x001fe200078e0097 */
[----:B------:R-:W0:Y:S06]  /*16a10*/  SHFL.BFLY PT, R4, R9, 0x1, 0x1f ;  /* 0x0c201f0009047f89 */ /* 0x000e2c00000e0000 */
[----:B------:R1:W4:Y:S01]  /*16a20*/  MUFU.EX2 R7, R70 ;  /* 0x0000004600077308 */ /* 0x0003220000000800 */
[----:B---3--:R-:W-:-:S07]  /*16a30*/  F2FP.BF16.F32.PACK_AB R202, R27, R44 ;  /* 0x0000002c1bca723e */ /* 0x008fce00000010ff */
[----:B------:R-:W-:Y:S01]  /*16a40*/  MUFU.EX2 R36, R36 ;  /* 0x0000002400247308 */ /* 0x000fe20000000800 */
[----:B-1----:R-:W-:-:S07]  /*16a50*/  IMAD.MOV.U32 R70, RZ, RZ, R151 ;  /* 0x000000ffff467224 */ /* 0x002fce00078e0097 */
[----:B------:R1:W3:Y:S01]  /*16a60*/  MUFU.EX2 R29, R72 ;  /* 0x00000048001d7308 */ /* 0x0002e20000000800 */
[----:B----4-:R-:W-:Y:S02]  /*16a70*/  F2FP.BF16.F32.PACK_AB R196, R7, R68 ;  /* 0x0000004407c4723e */ /* 0x010fe400000010ff */
[----:B0-----:R-:W-:-:S04]  /*16a80*/  FMNMX.FTZ R4, R9, R4, !PT ;  /* 0x0000000409047209 */ /* 0x001fc80007810000 */
[C---:B------:R-:W-:Y:S01]  /*16a90*/  FSETP.NEU.FTZ.AND P1, PT, R4.reuse, -INF , PT ;  /* 0xff8000000400780b */ /* 0x040fe20003f3d000 */
[----:B------:R-:W-:Y:S01]  /*16aa0*/  FMUL.FTZ R14, R4, R3 ;  /* 0x00000003040e7220 */ /* 0x000fe20000410000 */
[----:B------:R-:W-:Y:S01]  /*16ab0*/  MUFU.EX2 R74, R74 ;  /* 0x0000004a004a7308 */ /* 0x000fe20000000800 */
[----:B-1----:R-:W-:-:S03]  /*16ac0*/  IMAD.MOV.U32 R72, RZ, RZ, R151 ;  /* 0x000000ffff487224 */ /* 0x002fc600078e0097 */
[----:B------:R-:W-:Y:S02]  /*16ad0*/  FSEL R31, R14, RZ, P1 ;  /* 0x000000ff0e1f7208 */ /* 0x000fe40000800000 */
[----:B------:R-:W-:Y:S02]  /*16ae0*/  ISETP.GE.AND P1, PT, R180, 0x51, PT ;  /* 0x00000051b400780c */ /* 0x000fe40003f26270 */
[----:B------:R-:W0:Y:S01]  /*16af0*/  MUFU.EX2 R9, R76 ;  /* 0x0000004c00097308 */ /* 0x000e220000000800 */
[-CC-:B------:R-:W-:Y:S01]  /*16b00*/  FFMA.FTZ R58, R58, R3.reuse, -R31.reuse ;  /* 0x000000033a3a7223 */ /* 0x180fe2000001081f */
[-CC-:B------:R-:W-:Y:S01]  /*16b10*/  FFMA.FTZ R59, R59, R3.reuse, -R31.reuse ;  /* 0x000000033b3b7223 */ /* 0x180fe2000001081f */
[-CC-:B------:R-:W-:Y:S01]  /*16b20*/  FFMA.FTZ R62, R62, R3.reuse, -R31.reuse ;  /* 0x000000033e3e7223 */ /* 0x180fe2000001081f */
[-CC-:B------:R-:W-:Y:S01]  /*16b30*/  FFMA.FTZ R6, R6, R3.reuse, -R31.reuse ;  /* 0x0000000306067223 */ /* 0x180fe2000001081f */
[-CC-:B------:R-:W-:Y:S01]  /*16b40*/  FFMA.FTZ R50, R50, R3.reuse, -R31.reuse ;  /* 0x0000000332327223 */ /* 0x180fe2000001081f */
[-CC-:B------:R-:W-:Y:S01]  /*16b50*/  FFMA.FTZ R8, R8, R3.reuse, -R31.reuse ;  /* 0x0000000308087223 */ /* 0x180fe2000001081f */
[-CC-:B------:R-:W-:Y:S01]  /*16b60*/  FFMA.FTZ R54, R54, R3.reuse, -R31.reuse ;  /* 0x0000000336367223 */ /* 0x180fe2000001081f */
[----:B------:R-:W-:Y:S01]  /*16b70*/  MUFU.EX2 R58, R58 ;  /* 0x0000003a003a7308 */ /* 0x000fe20000000800 */
[-CC-:B------:R-:W-:Y:S01]  /*16b80*/  FFMA.FTZ R12, R12, R3.reuse, -R31.reuse ;  /* 0x000000030c0c7223 */ /* 0x180fe2000001081f */
[-CC-:B------:R-:W-:Y:S01]  /*16b90*/  FFMA.FTZ R42, R42, R3.reuse, -R31.reuse ;  /* 0x000000032a2a7223 */ /* 0x180fe2000001081f */
[-CC-:B------:R-:W-:Y:S01]  /*16ba0*/  FFMA.FTZ R20, R20, R3.reuse, -R31.reuse ;  /* 0x0000000314147223 */ /* 0x180fe2000001081f */
[-CC-:B------:R-:W-:Y:S01]  /*16bb0*/  FFMA.FTZ R46, R46, R3.reuse, -R31.reuse ;  /* 0x000000032e2e7223 */ /* 0x180fe2000001081f */
[-CC-:B------:R-:W-:Y:S01]  /*16bc0*/  FFMA.FTZ R32, R32, R3.reuse, -R31.reuse ;  /* 0x0000000320207223 */ /* 0x180fe2000001081f */
[-CC-:B------:R-:W-:Y:S01]  /*16bd0*/  FFMA.FTZ R34, R34, R3.reuse, -R31.reuse ;  /* 0x0000000322227223 */ /* 0x180fe2000001081f */
[-CC-:B------:R-:W-:Y:S01]  /*16be0*/  FFMA.FTZ R24, R24, R3.reuse, -R31.reuse ;  /* 0x0000000318187223 */ /* 0x180fe2000001081f */
[----:B------:R-:W1:Y:S01]  /*16bf0*/  MUFU.EX2 R59, R59 ;  /* 0x0000003b003b7308 */ /* 0x000e620000000800 */
[-CC-:B------:R-:W-:Y:S01]  /*16c00*/  FFMA.FTZ R38, R38, R3.reuse, -R31.reuse ;  /* 0x0000000326267223 */ /* 0x180fe2000001081f */
[-CC-:B------:R-:W-:Y:S01]  /*16c10*/  FFMA.FTZ R2, R2, R3.reuse, -R31.reuse ;  /* 0x0000000302027223 */ /* 0x180fe2000001081f */
[-CC-:B------:R-:W-:Y:S01]  /*16c20*/  FFMA.FTZ R26, R26, R3.reuse, -R31.reuse ;  /* 0x000000031a1a7223 */ /* 0x180fe2000001081f */
[-CC-:B------:R-:W-:Y:S01]  /*16c30*/  FFMA.FTZ R28, R28, R3.reuse, -R31.reuse ;  /* 0x000000031c1c7223 */ /* 0x180fe2000001081f */
[-CC-:B------:R-:W-:Y:S01]  /*16c40*/  FFMA.FTZ R30, R30, R3.reuse, -R31.reuse ;  /* 0x000000031e1e7223 */ /* 0x180fe2000001081f */
[----:B------:R-:W-:Y:S01]  /*16c50*/  FFMA.FTZ R10, R10, R3, -R31 ;  /* 0x000000030a0a7223 */ /* 0x000fe2000001081f */
[----:B---3--:R-:W-:Y:S01]  /*16c60*/  F2FP.BF16.F32.PACK_AB R198, R29, R36 ;  /* 0x000000241dc6723e */ /* 0x008fe200000010ff */
[----:B------:R-:W3:Y:S01]  /*16c70*/  MUFU.EX2 R62, R62 ;  /* 0x0000003e003e7308 */ /* 0x000ee20000000800 */
[----:B0-----:R-:W-:Y:S01]  /*16c80*/  F2FP.BF16.F32.PACK_AB R192, R9, R74 ;  /* 0x0000004a09c0723e */ /* 0x001fe200000010ff */
[----:B------:R-:W-:-:S06]  /*16c90*/  IMAD.MOV.U32 R76, RZ, RZ, R151 ;  /* 0x000000ffff4c7224 */ /* 0x000fcc00078e0097 */
[----:B------:R0:W4:Y:S01]  /*16ca0*/  MUFU.EX2 R211, R6 ;  /* 0x0000000600d37308 */ /* 0x0001220000000800 */
[----:B-1----:R-:W-:-:S07]  /*16cb0*/  F2FP.BF16.F32.PACK_AB R209, R59, R58 ;  /* 0x0000003a3bd1723e */ /* 0x002fce00000010ff */
[----:B------:R-:W1:Y:S01]  /*16cc0*/  MUFU.EX2 R50, R50 ;  /* 0x0000003200327308 */ /* 0x000e620000000800 */
[----:B0-----:R-:W-:Y:S01]  /*16cd0*/  FADD.FTZ R6, R60, R33 ;  /* 0x000000213c067221 */ /* 0x001fe20000010000 */
[----:B------:R-:W-:-:S03]  /*16ce0*/  IMAD.MOV.U32 R60, RZ, RZ, R151 ;  /* 0x000000ffff3c7224 */ /* 0x000fc600078e0097 */
[----:B------:R-:W-:-:S03]  /*16cf0*/  FADD.FTZ R33, R13, R6 ;  /* 0x000000060d217221 */ /* 0x000fc60000010000 */
[----:B------:R0:W5:Y:S01]  /*16d00*/  MUFU.EX2 R205, R8 ;  /* 0x0000000800cd7308 */ /* 0x0001620000000800 */
[----:B------:R-:W-:Y:S01]  /*16d10*/  FADD.FTZ R6, R48, R33 ;  /* 0x0000002130067221 */ /* 0x000fe20000010000 */
[----:B------:R-:W-:Y:S01]  /*16d20*/  FADD.FTZ R33, R58, R59 ;  /* 0x0000003b3a217221 */ /* 0x000fe20000010000 */
[----:B------:R-:W-:Y:S02]  /*16d30*/  IMAD.MOV.U32 R59, RZ, RZ, R151 ;  /* 0x000000ffff3b7224 */ /* 0x000fe400078e0097 */
[----:B------:R-:W-:Y:S01]  /*16d40*/  FADD.FTZ R35, R15, R6 ;  /* 0x000000060f237221 */ /* 0x000fe20000010000 */
[----:B---3--:R-:W-:Y:S01]  /*16d50*/  FADD.FTZ R6, R62, R33 ;  /* 0x000000213e067221 */ /* 0x008fe20000010000 */
[----:B------:R-:W-:Y:S01]  /*16d60*/  IMAD.MOV.U32 R58, RZ, RZ, R151 ;  /* 0x000000ffff3a7224 */ /* 0x000fe200078e0097 */
[----:B------:R-:W3:Y:S01]  /*16d70*/  MUFU.EX2 R54, R54 ;  /* 0x0000003600367308 */ /* 0x000ee20000000800 */
[----:B0-----:R-:W-:Y:S01]  /*16d80*/  FADD.FTZ R8, R52, R35 ;  /* 0x0000002334087221 */ /* 0x001fe20000010000 */
[C---:B----4-:R-:W-:Y:S01]  /*16d90*/  FADD.FTZ R33, R211.reuse, R6 ;  /* 0x00000006d3217221 */ /* 0x050fe20000010000 */
[----:B------:R-:W-:Y:S01]  /*16da0*/  F2FP.BF16.F32.PACK_AB R211, R211, R62 ;  /* 0x0000003ed3d3723e */ /* 0x000fe200000010ff */
[----:B------:R-:W-:-:S02]  /*16db0*/  IMAD.MOV.U32 R62, RZ, RZ, R151 ;  /* 0x000000ffff3e7224 */ /* 0x000fc400078e0097 */
[----:B------:R-:W-:Y:S01]  /*16dc0*/  FADD.FTZ R35, R21, R8 ;  /* 0x0000000815237221 */ /* 0x000fe20000010000 */
[----:B-1----:R-:W-:Y:S01]  /*16dd0*/  FADD.FTZ R6, R50, R33 ;  /* 0x0000002132067221 */ /* 0x002fe20000010000 */
[----:B------:R-:W-:Y:S01]  /*16de0*/  IMAD.MOV.U32 R52, RZ, RZ, R151 ;  /* 0x000000ffff347224 */ /* 0x000fe200078e0097 */
[----:B------:R-:W0:Y:S01]  /*16df0*/  MUFU.EX2 R207, R12 ;  /* 0x0000000c00cf7308 */ /* 0x000e220000000800 */
[----:B------:R-:W-:Y:S01]  /*16e00*/  FADD.FTZ R8, R40, R35 ;  /* 0x0000002328087221 */ /* 0x000fe20000010000 */
[C---:B-----5:R-:W-:Y:S01]  /*16e10*/  FADD.FTZ R33, R205.reuse, R6 ;  /* 0x00000006cd217221 */ /* 0x060fe20000010000 */
[----:B------:R-:W-:Y:S01]  /*16e20*/  F2FP.BF16.F32.PACK_AB R205, R205, R50 ;  /* 0x00000032cdcd723e */ /* 0x000fe200000010ff */
[--C-:B------:R-:W-:Y:S02]  /*16e30*/  IMAD.MOV.U32 R50, RZ, RZ, R151.reuse ;  /* 0x000000ffff327224 */ /* 0x100fe400078e0097 */
[----:B------:R-:W-:Y:S01]  /*16e40*/  FADD.FTZ R35, R25, R8 ;  /* 0x0000000819237221 */ /* 0x000fe20000010000 */
[----:B------:R-:W-:Y:S01]  /*16e50*/  IMAD.MOV.U32 R48, RZ, RZ, R151 ;  /* 0x000000ffff307224 */ /* 0x000fe200078e0097 */
[----:B------:R-:W1:Y:S01]  /*16e60*/  MUFU.EX2 R42, R42 ;  /* 0x0000002a002a7308 */ /* 0x000e620000000800 */
[----:B---3--:R-:W-:Y:S01]  /*16e70*/  FADD.FTZ R6, R54, R33 ;  /* 0x0000002136067221 */ /* 0x008fe20000010000 */
[----:B--2---:R-:W-:Y:S01]  /*16e80*/  FADD.FTZ R0, R44, R35 ;  /* 0x000000232c007221 */ /* 0x004fe20000010000 */
[----:B------:R-:W-:Y:S01]  /*16e90*/  MOV R44, R151 ;  /* 0x00000097002c7202 */ /* 0x000fe20000000f00 */
[----:B------:R-:W-:-:S02]  /*16ea0*/  IMAD.MOV.U32 R40, RZ, RZ, R151 ;  /* 0x000000ffff287224 */ /* 0x000fc400078e0097 */
[----:B------:R-:W-:Y:S01]  /*16eb0*/  FADD.FTZ R35, R27, R0 ;  /* 0x000000001b237221 */ /* 0x000fe20000010000 */
[----:B------:R-:W-:Y:S01]  /*16ec0*/  MOV R27, R151 ;  /* 0x00000097001b7202 */ /* 0x000fe20000000f00 */
[----:B------:R-:W2:Y:S01]  /*16ed0*/  MUFU.EX2 R201, R20 ;  /* 0x0000001400c97308 */ /* 0x000ea20000000800 */
[C---:B0-----:R-:W-:Y:S01]  /*16ee0*/  FADD.FTZ R33, R207.reuse, R6 ;  /* 0x00000006cf217221 */ /* 0x041fe20000010000 */
[----:B------:R-:W-:Y:S01]  /*16ef0*/  FADD.FTZ R6, R68, R35 ;  /* 0x0000002344067221 */ /* 0x000fe20000010000 */
[----:B------:R-:W-:Y:S01]  /*16f00*/  F2FP.BF16.F32.PACK_AB R207, R207, R54 ;  /* 0x00000036cfcf723e */ /* 0x000fe200000010ff */
[--C-:B------:R-:W-:Y:S02]  /*16f10*/  IMAD.MOV.U32 R68, RZ, RZ, R151.reuse ;  /* 0x000000ffff447224 */ /* 0x100fe400078e0097 */
[----:B------:R-:W-:Y:S01]  /*16f20*/  FADD.FTZ R31, R7, R6 ;  /* 0x00000006071f7221 */ /* 0x000fe20000010000 */
[----:B------:R-:W-:Y:S01]  /*16f30*/  IMAD.MOV.U32 R54, RZ, RZ, R151 ;  /* 0x000000ffff367224 */ /* 0x000fe200078e0097 */
[----:B------:R-:W0:Y:S01]  /*16f40*/  MUFU.EX2 R46, R46 ;  /* 0x0000002e002e7308 */ /* 0x000e220000000800 */
[----:B-1----:R-:W-:Y:S01]  /*16f50*/  FADD.FTZ R0, R42, R33 ;  /* 0x000000212a007221 */ /* 0x002fe20000010000 */
[----:B------:R-:W-:-:S02]  /*16f60*/  IMAD.MOV.U32 R35, RZ, RZ, R151 ;  /* 0x000000ffff237224 */ /* 0x000fc400078e0097 */
[----:B------:R-:W-:-:S04]  /*16f70*/  IMAD.MOV.U32 R25, RZ, RZ, R151 ;  /* 0x000000ffff197224 */ /* 0x000fc800078e0097 */
[----:B------:R1:W3:Y:S01]  /*16f80*/  MUFU.EX2 R203, R32 ;  /* 0x0000002000cb7308 */ /* 0x0002e20000000800 */
[C---:B--2---:R-:W-:Y:S01]  /*16f90*/  FADD.FTZ R33, R201.reuse, R0 ;  /* 0x00000000c9217221 */ /* 0x044fe20000010000 */
[----:B------:R-:W-:Y:S01]  /*16fa0*/  F2FP.BF16.F32.PACK_AB R201, R201, R42 ;  /* 0x0000002ac9c9723e */ /* 0x000fe200000010ff */
[----:B------:R-:W-:-:S05]  /*16fb0*/  IMAD.MOV.U32 R42, RZ, RZ, R151 ;  /* 0x000000ffff2a7224 */ /* 0x000fca00078e0097 */
[----:B------:R-:W2:Y:S01]  /*16fc0*/  MUFU.EX2 R34, R34 ;  /* 0x0000002200227308 */ /* 0x000ea20000000800 */
[----:B0-----:R-:W-:Y:S01]  /*16fd0*/  FADD.FTZ R0, R46, R33 ;  /* 0x000000212e007221 */ /* 0x001fe20000010000 */
[--C-:B------:R-:W-:Y:S02]  /*16fe0*/  IMAD.MOV.U32 R33, RZ, RZ, R151.reuse ;  /* 0x000000ffff217224 */ /* 0x100fe400078e0097 */
[----:B-1----:R-:W-:-:S04]  /*16ff0*/  IMAD.MOV.U32 R32, RZ, RZ, R151 ;  /* 0x000000ffff207224 */ /* 0x002fc800078e0097 */
[----:B------:R0:W1:Y:S01]  /*17000*/  MUFU.EX2 R197, R24 ;  /* 0x0000001800c57308 */ /* 0x0000620000000800 */
[C---:B---3--:R-:W-:Y:S01]  /*17010*/  FADD.FTZ R13, R203.reuse, R0 ;  /* 0x00000000cb0d7221 */ /* 0x048fe20000010000 */
[----:B------:R-:W-:Y:S01]  /*17020*/  F2FP.BF16.F32.PACK_AB R203, R203, R46 ;  /* 0x0000002ecbcb723e */ /* 0x000fe200000010ff */
[----:B------:R-:W-:-:S05]  /*17030*/  IMAD.MOV.U32 R46, RZ, RZ, R151 ;  /* 0x000000ffff2e7224 */ /* 0x000fca00078e0097 */
[----:B------:R-:W3:Y:S01]  /*17040*/  MUFU.EX2 R38, R38 ;  /* 0x0000002600267308 */ /* 0x000ee20000000800 */
[----:B--2---:R-:W-:Y:S01]  /*17050*/  FADD.FTZ R0, R34, R13 ;  /* 0x0000000d22007221 */ /* 0x004fe20000010000 */
[----:B0-----:R-:W-:-:S06]  /*17060*/  IMAD.MOV.U32 R24, RZ, RZ, R151 ;  /* 0x000000ffff187224 */ /* 0x001fcc00078e0097 */
[----:B------:R0:W2:Y:S01]  /*17070*/  MUFU.EX2 R199, R2 ;  /* 0x0000000200c77308 */ /* 0x0000a20000000800 */
[C---:B-1----:R-:W-:Y:S01]  /*17080*/  FADD.FTZ R13, R197.reuse, R0 ;  /* 0x00000000c50d7221 */ /* 0x042fe20000010000 */
[----:B------:R-:W-:Y:S01]  /*17090*/  F2FP.BF16.F32.PACK_AB R197, R197, R34 ;  /* 0x00000022c5c5723e */ /* 0x000fe200000010ff */
[----:B------:R-:W-:-:S05]  /*170a0*/  IMAD.MOV.U32 R34, RZ, RZ, R151 ;  /* 0x000000ffff227224 */ /* 0x000fca00078e0097 */
[----:B------:R-:W1:Y:S01]  /*170b0*/  MUFU.EX2 R26, R26 ;  /* 0x0000001a001a7308 */ /* 0x000e620000000800 */
[----:B---3--:R-:W-:Y:S01]  /*170c0*/  FADD.FTZ R0, R38, R13 ;  /* 0x0000000d26007221 */ /* 0x008fe20000010000 */
[----:B0-----:R-:W-:Y:S01]  /*170d0*/  FADD.FTZ R2, R36, R31 ;  /* 0x0000001f24027221 */ /* 0x001fe20000010000 */
[--C-:B------:R-:W-:Y:S02]  /*170e0*/  IMAD.MOV.U32 R36, RZ, RZ, R151.reuse ;  /* 0x000000ffff247224 */ /* 0x100fe400078e0097 */
[--C-:B------:R-:W-:Y:S02]  /*170f0*/  IMAD.MOV.U32 R31, RZ, RZ, R151.reuse ;  /* 0x000000ffff1f7224 */ /* 0x100fe400078e0097 */
[----:B------:R-:W-:Y:S01]  /*17100*/  FADD.FTZ R15, R29, R2 ;  /* 0x000000021d0f7221 */ /* 0x000fe20000010000 */
[----:B------:R-:W-:Y:S01]  /*17110*/  IMAD.MOV.U32 R29, RZ, RZ, R151 ;  /* 0x000000ffff1d7224 */ /* 0x000fe200078e0097 */
[----:B------:R0:W3:Y:S01]  /*17120*/  MUFU.EX2 R193, R28 ;  /* 0x0000001c00c17308 */ /* 0x0000e20000000800 */
[C---:B--2---:R-:W-:Y:S01]  /*17130*/  FADD.FTZ R7, R199.reuse, R0 ;  /* 0x00000000c7077221 */ /* 0x044fe20000010000 */
[----:B------:R-:W-:Y:S01]  /*17140*/  FADD.FTZ R2, R74, R15 ;  /* 0x0000000f4a027221 */ /* 0x000fe20000010000 */
[----:B------:R-:W-:Y:S01]  /*17150*/  F2FP.BF16.F32.PACK_AB R199, R199, R38 ;  /* 0x00000026c7c7723e */ /* 0x000fe200000010ff */
[----:B------:R-:W-:-:S02]  /*17160*/  IMAD.MOV.U32 R74, RZ, RZ, R151 ;  /* 0x000000ffff4a7224 */ /* 0x000fc400078e0097 */
[----:B------:R-:W-:Y:S01]  /*17170*/  FADD.FTZ R15, R9, R2 ;  /* 0x00000002090f7221 */ /* 0x000fe20000010000 */
[----:B------:R-:W-:Y:S01]  /*17180*/  IMAD.MOV.U32 R2, RZ, RZ, 0x3f800000 ;  /* 0x3f800000ff027424 */ /* 0x000fe200078e00ff */
[----:B------:R-:W2:Y:S01]  /*17190*/  MUFU.EX2 R30, R30 ;  /* 0x0000001e001e7308 */ /* 0x000ea20000000800 */
[----:B-1----:R-:W-:Y:S01]  /*171a0*/  FADD.FTZ R0, R26, R7 ;  /* 0x000000071a007221 */ /* 0x002fe20000010000 */
[--C-:B------:R-:W-:Y:S02]  /*171b0*/  IMAD.MOV.U32 R38, RZ, RZ, R151.reuse ;  /* 0x000000ffff267224 */ /* 0x100fe400078e0097 */
[----:B0-----:R-:W-:-:S04]  /*171c0*/  IMAD.MOV.U32 R28, RZ, RZ, R151 ;  /* 0x000000ffff1c7224 */ /* 0x001fc800078e0097 */
[----:B------:R-:W0:Y:S01]  /*171d0*/  MUFU.EX2 R78, R78 ;  /* 0x0000004e004e7308 */ /* 0x000e220000000800 */
[C---:B---3--:R-:W-:Y:S01]  /*171e0*/  FADD.FTZ R7, R193.reuse, R0 ;  /* 0x00000000c1077221 */ /* 0x048fe20000010000 */
[----:B------:R-:W-:Y:S01]  /*171f0*/  F2FP.BF16.F32.PACK_AB R193, R193, R26 ;  /* 0x0000001ac1c1723e */ /* 0x000fe200000010ff */
[----:B------:R-:W-:-:S05]  /*17200*/  IMAD.MOV.U32 R26, RZ, RZ, R151 ;  /* 0x000000ffff1a7224 */ /* 0x000fca00078e0097 */
[----:B------:R-:W1:Y:S01]  /*17210*/  MUFU.EX2 R195, R10 ;  /* 0x0000000a00c37308 */ /* 0x000e620000000800 */
[----:B--2---:R-:W-:-:S07]  /*17220*/  FADD.FTZ R0, R30, R7 ;  /* 0x000000071e007221 */ /* 0x004fce0000010000 */
[----:B------:R-:W2:Y:S01]  /*17230*/  MUFU.EX2 R11, R11 ;  /* 0x0000000b000b7308 */ /* 0x000ea20000000800 */
[----:B0-----:R-:W-:Y:S01]  /*17240*/  FADD.FTZ R228, R78, R15 ;  /* 0x0000000f4ee47221 */ /* 0x001fe20000010000 */
[C---:B-1----:R-:W-:Y:S01]  /*17250*/  FADD.FTZ R227, R195.reuse, R0 ;  /* 0x00000000c3e37221 */ /* 0x042fe20000010000 */
[----:B------:R-:W-:Y:S01]  /*17260*/  F2FP.BF16.F32.PACK_AB R195, R195, R30 ;  /* 0x0000001ec3c3723e */ /* 0x000fe200000010ff */
[----:B------:R-:W-:Y:S02]  /*17270*/  IMAD.MOV.U32 R0, RZ, RZ, 0x3f800000 ;  /* 0x3f800000ff007424 */ /* 0x000fe400078e00ff */
[----:B------:R-:W-:Y:S01]  /*17280*/  IMAD.MOV.U32 R30, RZ, RZ, R151 ;  /* 0x000000ffff1e7224 */ /* 0x000fe200078e0097 */
[C---:B--2---:R-:W-:Y:S01]  /*17290*/  F2FP.BF16.F32.PACK_AB R194, R11.reuse, R78 ;  /* 0x0000004e0bc2723e */ /* 0x044fe200000010ff */
[----:B------:R-:W-:Y:S01]  /*172a0*/  FADD.FTZ R228, R11, R228 ;  /* 0x000000e40be47221 */ /* 0x000fe20000010000 */
[----:B------:R-:W-:Y:S01]  /*172b0*/  MOV R78, R151 ;  /* 0x00000097004e7202 */ /* 0x000fe20000000f00 */
[----:B------:R-:W-:Y:S06]  /*172c0*/  @!P1 BRA `(.L_x_635) ;  /* 0x0000004c00549947 */ /* 0x000fec0003800000 */
[----:B------:R0:W5:Y:S01]  /*172d0*/  LDL.LU R14, [R1+0x50] ;  /* 0x00005000010e7983 */ /* 0x0001620000300800 */
[----:B------:R-:W-:Y:S01]  /*172e0*/  VIADD R223, R223, 0xfffffffe ;  /* 0xfffffffedfdf7836 */ /* 0x000fe20000000000 */
[----:B------:R-:W-:Y:S01]  /*172f0*/  CS2R R150, SRZ ;  /* 0x0000000000967805 */ /* 0x000fe2000001ff00 */
[----:B------:R-:W-:Y:S01]  /*17300*/  IMAD.MOV.U32 R20, RZ, RZ, R4 ;  /* 0x000000ffff147224 */ /* 0x000fe200078e0004 */
[----:B------:R-:W-:Y:S01]  /*17310*/  CS2R R146, SRZ ;  /* 0x0000000000927805 */ /* 0x000fe2000001ff00 */
[----:B------:R-:W-:Y:S01]  /*17320*/  IMAD.MOV.U32 R15, RZ, RZ, R5 ;  /* 0x000000ffff0f7224 */ /* 0x000fe200078e0005 */
[----:B------:R-:W-:Y:S01]  /*17330*/  CS2R R142, SRZ ;  /* 0x00000000008e7805 */ /* 0x000fe2000001ff00 */
[----:B------:R-:W-:Y:S01]  /*17340*/  IMAD.MOV.U32 R8, RZ, RZ, R226 ;  /* 0x000000ffff087224 */ /* 0x000fe200078e00e2 */
[----:B------:R-:W-:Y:S01]  /*17350*/  CS2R R138, SRZ ;  /* 0x00000000008a7805 */ /* 0x000fe2000001ff00 */
[----:B------:R-:W-:Y:S01]  /*17360*/  IMAD.MOV.U32 R2, RZ, RZ, 0x3f800000 ;  /* 0x3f800000ff027424 */ /* 0x000fe200078e00ff */
        /* <DEDUP_REMOVED lines=59> */
[----:B0-----:R-:W-:-:S07]  /*17720*/  CS2R R24, SRZ ;  /* 0x0000000000187805 */ /* 0x001fce000001ff00 */
.L_x_648:
[----:B------:R-:W-:-:S04]  /*17730*/  ISETP.NE.AND P1, PT, R8, 0x1, PT ;  /* 0x000000010800780c */ /* 0x000fc80003f25270 */
[----:B------:R-:W-:-:S04]  /*17740*/  SEL R3, RZ, 0x1, P1 ;  /* 0x00000001ff037807 */ /* 0x000fc80000800000 */
[----:B-----5:R-:W-:-:S05]  /*17750*/  LOP3.LUT R4, R14, R3, RZ, 0x3c, !PT ;  /* 0x000000030e047212 */ /* 0x020fca00078e3cff */
[----:B------:R0:W-:Y:S01]  /*17760*/  STL [R1+0x50], R4 ;  /* 0x0000500401007387 */ /* 0x0001e20000100800 */
[----:B------:R-:W-:Y:S05]  /*17770*/  @!P0 BRA `(.L_x_636) ;  /* 0x0000000000048947 */ /* 0x000fea0003800000 */
[----:B------:R-:W-:Y:S01]  /*17780*/  BPT.TRAP 0x1 ;  /* 0x000000040000795c */ /* 0x000fe20000300000 */
.L_x_636:
[----:B------:R-:W-:Y:S01]  /*17790*/  VIADD R226, R8, 0x1 ;  /* 0x0000000108e27836 */ /* 0x000fe20000000000 */
[----:B------:R-:W-:-:S04]  /*177a0*/  SHF.L.U32 R6, R4, 0x1f, RZ ;  /* 0x0000001f04067819 */ /* 0x000fc800000006ff */
[----:B------:R-:W-:-:S04]  /*177b0*/  ISETP.NE.AND P1, PT, R226, 0x2, PT ;  /* 0x00000002e200780c */ /* 0x000fc80003f25270 */
[----:B------:R-:W-:-:S05]  /*177c0*/  SEL R226, R226, RZ, P1 ;  /* 0x000000ffe2e27207 */ /* 0x000fca0000800000 */
[----:B------:R-:W-:-:S04]  /*177d0*/  IMAD R9, R226, 0x8, R22 ;  /* 0x00000008e2097824 */ /* 0x000fc800078e0216 */
[----:B------:R1:W2:Y:S01]  /*177e0*/  SYNCS.PHASECHK.TRANS64.TRYWAIT P1, [R9+URZ+0x38830], R6 ;  /* 0x03883006090075a7 */ /* 0x0002a2000802017f */
[----:B------:R-:W-:Y:S05]  /*177f0*/  @!P0 BRA `(.L_x_637) ;  /* 0x0000000000048947 */ /* 0x000fea0003800000 */
[----:B------:R-:W-:Y:S01]  /*17800*/  BPT.TRAP 0x1 ;  /* 0x000000040000795c */ /* 0x000fe20000300000 */
.L_x_637:
[----:B------:R-:W0:Y:S01]  /*17810*/  LDL R3, [R1+0x5c] ;  /* 0x00005c0001037983 */ /* 0x000e220000100800 */
[----:B------:R-:W-:Y:S01]  /*17820*/  BSSY B1, `(.L_x_638) ;  /* 0x0000007000017945 */ /* 0x000fe20003800000 */
[----:B------:R-:W-:Y:S02]  /*17830*/  IMAD.MOV.U32 R5, RZ, RZ, 0x40000040 ;  /* 0x40000040ff057424 */ /* 0x000fe400078e00ff */
[----:B0-----:R-:W-:-:S04]  /*17840*/  IMAD R4, R226, 0xa00, R3 ;  /* 0x00000a00e2047824 */ /* 0x001fc800078e0203 */
[----:B------:R-:W-:Y:S01]  /*17850*/  VIADD R3, R4, 0x80 ;  /* 0x0000008004037836 */ /* 0x000fe20000000000 */
[----:B--2---:R-:W-:Y:S06]  /*17860*/  @P1 BRA `(.L_x_639) ;  /* 0x0000000000081947 */ /* 0x004fec0003800000 */
[----:B------:R-:W0:Y:S02]  /*17870*/  SYNCS.PHASECHK.TRANS64.TRYWAIT P1, [R9+URZ+0x38830], R6 ;  /* 0x03883006090075a7 */ /* 0x000e24000802017f */
[----:B0-----:R-:W-:Y:S05]  /*17880*/  @!P1 BRA `(.L_x_640) ;  /* 0x0000010c00d49947 */ /* 0x001fea0003800000 */
.L_x_639:
[----:B------:R-:W-:Y:S05]  /*17890*/  BSYNC B1 ;  /* 0x0000000000017941 */ /* 0x000fea0003800000 */
.L_x_638:
[----:B------:R-:W2:Y:S04]  /*178a0*/  LDL.64 R152, [R1+0x48] ;  /* 0x0000480001987983 */ /* 0x000ea80000100a00 */
[----:B------:R-:W3:Y:S04]  /*178b0*/  LDL.64 R156, [R1+0x8] ;  /* 0x00000800019c7983 */ /* 0x000ee80000100a00 */
[----:B------:R-:W4:Y:S01]  /*178c0*/  LDL.64 R154, [R1] ;  /* 0x00000000019a7983 */ /* 0x000f220000100a00 */
[----:B------:R-:W-:Y:S02]  /*178d0*/  R2UR UR10, R4 ;  /* 0x00000000040a72ca */ /* 0x000fe400000e0000 */
[----:B------:R-:W-:Y:S01]  /*178e0*/  R2UR UR11, R5 ;  /* 0x00000000050b72ca */ /* 0x000fe200000e0000 */
[----:B------:R-:W-:Y:S01]  /*178f0*/  WARPGROUP.ARRIVE ;  /* 0x00000000000079c5 */ /* 0x000fe20000000000 */
[----:B01----:R-:W-:-:S02]  /*17900*/  IMAD.MOV.U32 R6, RZ, RZ, R3 ;  /* 0x000000ffff067224 */ /* 0x003fc400078e0003 */
[----:B------:R-:W-:-:S03]  /*17910*/  IMAD.MOV.U32 R7, RZ, RZ, 0x40000040 ;  /* 0x40000040ff077424 */ /* 0x000fc600078e00ff */
[----:B------:R-:W-:Y:S02]  /*17920*/  R2UR UR6, R6 ;  /* 0x00000000060672ca */ /* 0x000fe400000e0000 */
[----:B------:R-:W-:Y:S01]  /*17930*/  R2UR UR7, R7 ;  /* 0x00000000070772ca */ /* 0x000fe200000e0000 */
[C---:B------:R-:W-:Y:S01]  /*17940*/  VIADD R6, R4.reuse, 0x100 ;  /* 0x0000010004067836 */ /* 0x040fe20000000000 */
[----:B------:R-:W-:Y:S01]  /*17950*/  MOV R7, 0x40000040 ;  /* 0x4000004000077802 */ /* 0x000fe20000000f00 */
[----:B------:R-:W-:Y:S02]  /*17960*/  VIADD R10, R4, 0x180 ;  /* 0x00000180040a7836 */ /* 0x000fe40000000000 */
[----:B------:R-:W-:Y:S01]  /*17970*/  IMAD.MOV.U32 R11, RZ, RZ, 0x40000040 ;  /* 0x40000040ff0b7424 */ /* 0x000fe200078e00ff */
[----:B--2---:R-:W-:Y:S02]  /*17980*/  R2UR UR46, R152 ;  /* 0x00000000982e72ca */ /* 0x004fe400000e0000 */
[----:B------:R-:W-:-:S02]  /*17990*/  R2UR UR47, R153 ;  /* 0x00000000992f72ca */ /* 0x000fc400000e0000 */
[----:B------:R-:W2:Y:S01]  /*179a0*/  LDL.64 R152, [R1+0x40] ;  /* 0x0000400001987983 */ /* 0x000ea20000100a00 */
[----:B---3--:R-:W-:Y:S02]  /*179b0*/  R2UR UR12, R156 ;  /* 0x000000009c0c72ca */ /* 0x008fe400000e0000 */
[----:B------:R-:W-:-:S11]  /*179c0*/  R2UR UR13, R157 ;  /* 0x000000009d0d72ca */ /* 0x000fd600000e0000 */
[----:B------:R-:W-:Y:S02]  /*179d0*/  UMOV UR8, UR12 ;  /* 0x0000000c00087c82 */ /* 0x000fe40008000000 */
[----:B------:R-:W-:Y:S02]  /*179e0*/  UMOV UR9, UR13 ;  /* 0x0000000d00097c82 */ /* 0x000fe40008000000 */
[----:B------:R-:W-:Y:S01]  /*179f0*/  HGMMA.64x16x16.F32.BF16 R184, gdesc[UR8], RZ, !UPT, gsb0 ;  /* 0x0020000008b879f0 */ /* 0x000fe2000c0018ff */
[----:B------:R-:W-:Y:S01]  /*17a00*/  UMOV UR4, UR12 ;  /* 0x0000000c00047c82 */ /* 0x000fe20008000000 */
[----:B------:R-:W-:Y:S01]  /*17a10*/  UMOV UR5, UR13 ;  /* 0x0000000d00057c82 */ /* 0x000fe20008000000 */
[----:B------:R-:W-:Y:S02]  /*17a20*/  WARPGROUP.DEPBAR.LE gsb0, 0x0 ;  /* 0x00008000000079c5 */ /* 0x000fe40000010000 */
[----:B------:R-:W-:-:S06]  /*17a30*/  WARPGROUP.ARRIVE ;  /* 0x00000000000079c5 */ /* 0x000fcc0000000000 */
[----:B------:R-:W-:Y:S01]  /*17a40*/  HGMMA.64x16x16.F32.BF16 R176, gdesc[UR4], RZ, !UPT, gsb0 ;  /* 0x0020000004b079f0 */ /* 0x000fe2000c0018ff */
[----:B------:R-:W-:Y:S02]  /*17a50*/  R2UR UR10, R6 ;  /* 0x00000000060a72ca */ /* 0x000fe400000e0000 */
[----:B------:R-:W-:Y:S01]  /*17a60*/  R2UR UR11, R7 ;  /* 0x00000000070b72ca */ /* 0x000fe200000e0000 */
[----:B------:R-:W-:Y:S01]  /*17a70*/  UMOV UR8, UR12 ;  /* 0x0000000c00087c82 */ /* 0x000fe20008000000 */
[----:B------:R-:W-:Y:S01]  /*17a80*/  UMOV UR9, UR13 ;  /* 0x0000000d00097c82 */ /* 0x000fe20008000000 */
[----:B------:R-:W-:Y:S02]  /*17a90*/  WARPGROUP.DEPBAR.LE gsb0, 0x0 ;  /* 0x00008000000079c5 */ /* 0x000fe40000010000 */
[----:B------:R-:W-:-:S08]  /*17aa0*/  WARPGROUP.ARRIVE ;  /* 0x00000000000079c5 */ /* 0x000fd00000000000 */
        /* <DEDUP_REMOVED lines=8> */
[----:B------:R-:W-:Y:S02]  /*17b30*/  VIADD R6, R4, 0x200 ;  /* 0x0000020004067836 */ /* 0x000fe40000000000 */
[----:B------:R-:W-:-:S03]  /*17b40*/  IMAD.MOV.U32 R7, RZ, RZ, 0x40000040 ;  /* 0x40000040ff077424 */ /* 0x000fc600078e00ff */
[----:B------:R-:W-:Y:S02]  /*17b50*/  R2UR UR34, R6 ;  /* 0x00000000062272ca */ /* 0x000fe400000e0000 */
[----:B------:R-:W-:Y:S02]  /*17b60*/  R2UR UR35, R7 ;  /* 0x00000000072372ca */ /* 0x000fe400000e0000 */
[----:B----4-:R-:W-:Y:S02]  /*17b70*/  R2UR UR28, R154 ;  /* 0x000000009a1c72ca */ /* 0x010fe400000e0000 */
[----:B------:R-:W-:Y:S01]  /*17b80*/  R2UR UR29, R155 ;  /* 0x000000009b1d72ca */ /* 0x000fe200000e0000 */
[----:B------:R-:W-:Y:S01]  /*17b90*/  UMOV UR32, UR12 ;  /* 0x0000000c00207c82 */ /* 0x000fe20008000000 */
[----:B------:R-:W-:Y:S01]  /*17ba0*/  UMOV UR33, UR13 ;  /* 0x0000000d00217c82 */ /* 0x000fe20008000000 */
[----:B------:R-:W-:Y:S02]  /*17bb0*/  WARPGROUP.DEPBAR.LE gsb0, 0x0 ;  /* 0x00008000000079c5 */ /* 0x000fe40000010000 */
[----:B------:R-:W-:Y:S01]  /*17bc0*/  VIADD R12, R4, 0x2 ;  /* 0x00000002040c7836 */ /* 0x000fe20000000000 */
[----:B--2---:R-:W-:-:S02]  /*17bd0*/  R2UR UR42, R152 ;  /* 0x00000000982a72ca */ /* 0x004fc400000e0000 */
[----:B------:R-:W-:Y:S02]  /*17be0*/  R2UR UR43, R153 ;  /* 0x00000000992b72ca */ /* 0x000fe400000e0000 */
[----:B------:R-:W-:-:S06]  /*17bf0*/  WARPGROUP.ARRIVE ;  /* 0x00000000000079c5 */ /* 0x000fcc0000000000 */
[----:B------:R-:W-:Y:S01]  /*17c00*/  HGMMA.64x16x16.F32.BF16 R152, gdesc[UR32], RZ, !UPT, gsb0 ;  /* 0x00200000209879f0 */ /* 0x000fe2000c0018ff */
[----:B------:R-:W-:Y:S01]  /*17c10*/  IMAD.MOV.U32 R13, RZ, RZ, 0x40000040 ;  /* 0x40000040ff0d7424 */ /* 0x000fe200078e00ff */
[----:B------:R-:W-:-:S04]  /*17c20*/  R2UR UR26, R12 ;  /* 0x000000000c1a72ca */ /* 0x000fc800000e0000 */
[----:B------:R-:W-:Y:S01]  /*17c30*/  R2UR UR27, R13 ;  /* 0x000000000d1b72ca */ /* 0x000fe200000e0000 */
[----:B------:R-:W-:Y:S01]  /*17c40*/  UMOV UR24, UR28 ;  /* 0x0000001c00187c82 */ /* 0x000fe20008000000 */
[----:B------:R-:W-:Y:S01]  /*17c50*/  UMOV UR25, UR29 ;  /* 0x0000001d00197c82 */ /* 0x000fe20008000000 */
[----:B------:R-:W-:Y:S02]  /*17c60*/  WARPGROUP.DEPBAR.LE gsb0, 0x0 ;  /* 0x00008000000079c5 */ /* 0x000fe40000010000 */
[----:B------:R-:W-:-:S08]  /*17c70*/  WARPGROUP.ARRIVE ;  /* 0x00000000000079c5 */ /* 0x000fd00000000000 */
[----:B------:R-:W-:Y:S01]  /*17c80*/  HGMMA.64x16x16.F32.BF16 R184, gdesc[UR24], R184, gsb0 ;  /* 0x0020000018b879f0 */ /* 0x000fe200080018b8 */
[----:B------:R-:W-:Y:S02]  /*17c90*/  VIADD R10, R4, 0x82 ;  /* 0x00000082040a7836 */ /* 0x000fe40000000000 */
[----:B------:R-:W-:-:S03]  /*17ca0*/  IMAD.MOV.U32 R11, RZ, RZ, 0x40000040 ;  /* 0x40000040ff0b7424 */ /* 0x000fc600078e00ff */
[----:B------:R-:W-:Y:S02]  /*17cb0*/  R2UR UR22, R10 ;  /* 0x000000000a1672ca */ /* 0x000fe400000e0000 */
        /* <DEDUP_REMOVED lines=21> */
[C---:B------:R-:W-:Y:S02]  /*17e10*/  VIADD R12, R4.reuse, 0x202 ;  /* 0x00000202040c7836 */ /* 0x040fe40000000000 */
[----:B------:R-:W-:Y:S02]  /*17e20*/  IMAD.MOV.U32 R13, RZ, RZ, 0x40000040 ;  /* 0x40000040ff0d7424 */ /* 0x000fe400078e00ff */
[----:B------:R-:W-:Y:S01]  /*17e30*/  VIADD R6, R4, 0x4 ;  /* 0x0000000404067836 */ /* 0x000fe20000000000 */
[----:B------:R-:W-:-:S02]  /*17e40*/  WARPGROUP.DEPBAR.LE gsb0, 0x0 ;  /* 0x00008000000079c5 */ /* 0x000fc40000010000 */
[----:B------:R-:W-:Y:S01]  /*17e50*/  WARPGROUP.ARRIVE ;  /* 0x00000000000079c5 */ /* 0x000fe20000000000 */
[----:B------:R-:W-:Y:S01]  /*17e60*/  IMAD.MOV.U32 R7, RZ, RZ, 0x40000040 ;  /* 0x40000040ff077424 */ /* 0x000fe200078e00ff */
[----:B------:R-:W-:Y:S01]  /*17e70*/  UMOV UR8, UR46 ;  /* 0x0000002e00087c82 */ /* 0x000fe20008000000 */
[----:B------:R-:W-:Y:S01]  /*17e80*/  UMOV UR9, UR47 ;  /* 0x0000002f00097c82 */ /* 0x000fe20008000000 */
[----:B------:R-:W-:Y:S01]  /*17e90*/  UMOV UR4, UR46 ;  /* 0x0000002e00047c82 */ /* 0x000fe20008000000 */
[----:B------:R-:W-:Y:S01]  /*17ea0*/  UMOV UR5, UR47 ;  /* 0x0000002f00057c82 */ /* 0x000fe20008000000 */
[----:B------:R-:W-:Y:S01]  /*17eb0*/  HGMMA.64x16x16.F32.BF16 R160, gdesc[UR12], R160, gsb0 ;  /* 0x002000000ca079f0 */ /* 0x000fe200080018a0 */
[----:B------:R-:W-:Y:S01]  /*17ec0*/  R2UR UR30, R12 ;  /* 0x000000000c1e72ca */ /* 0x000fe200000e0000 */
[----:B------:R-:W-:Y:S01]  /*17ed0*/  UMOV UR24, UR46 ;  /* 0x0000002e00187c82 */ /* 0x000fe20008000000 */
[----:B------:R-:W-:Y:S01]  /*17ee0*/  R2UR UR31, R13 ;  /* 0x000000000d1f72ca */ /* 0x000fe200000e0000 */
[----:B------:R-:W-:Y:S01]  /*17ef0*/  UMOV UR25, UR47 ;  /* 0x0000002f00197c82 */ /* 0x000fe20008000000 */
[----:B------:R-:W-:Y:S01]  /*17f00*/  R2UR UR10, R6 ;  /* 0x00000000060a72ca */ /* 0x000fe200000e0000 */
[----:B------:R-:W-:Y:S01]  /*17f10*/  UMOV UR20, UR46 ;  /* 0x0000002e00147c82 */ /* 0x000fe20008000000 */
[----:B------:R-:W-:Y:S01]  /*17f20*/  UMOV UR21, UR47 ;  /* 0x0000002f00157c82 */ /* 0x000fe20008000000 */
[----:B------:R-:W-:Y:S01]  /*17f30*/  UMOV UR32, UR46 ;  /* 0x0000002e00207c82 */ /* 0x000fe20008000000 */
[----:B------:R-:W-:Y:S01]  /*17f40*/  UMOV UR33, UR47 ;  /* 0x0000002f00217c82 */ /* 0x000fe20008000000 */
[----:B------:R-:W-:Y:S01]  /*17f50*/  UMOV UR16, UR42 ;  /* 0x0000002a00107c82 */ /* 0x000fe20008000000 */
[----:B------:R-:W-:Y:S01]  /*17f60*/  UMOV UR17, UR43 ;  /* 0x0000002b00117c82 */ /* 0x000fe20008000000 */
[----:B------:R-:W2:Y:S01]  /*17f70*/  LDL.64 R10, [R1+0x30] ;  /* 0x00003000010a7983 */ /* 0x000ea20000100a00 */
[----:B------:R-:W-:-:S02]  /*17f80*/  WARPGROUP.DEPBAR.LE gsb0, 0x0 ;  /* 0x00008000000079c5 */ /* 0x000fc40000010000 */
[----:B------:R-:W-:Y:S01]  /*17f90*/  WARPGROUP.ARRIVE ;  /* 0x00000000000079c5 */ /* 0x000fe20000000000 */
[----:B------:R-:W-:Y:S01]  /*17fa0*/  R2UR UR11, R7 ;  /* 0x00000000070b72ca */ /* 0x000fe200000e0000 */
[----:B------:R-:W3:Y:S04]  /*17fb0*/  LDL.64 R12, [R1+0x38] ;  /* 0x00003800010c7983 */ /* 0x000ee80000100a00 */
[----:B------:R-:W-:Y:S01]  /*17fc0*/  HGMMA.64x16x16.F32.BF16 R152, gdesc[UR28], R152, gsb0 ;  /* 0x002000001c9879f0 */ /* 0x000fe20008001898 */
[----:B------:R-:W-:Y:S01]  /*17fd0*/  VIADD R6, R4, 0x84 ;  /* 0x0000008404067836 */ /* 0x000fe20000000000 */
[----:B------:R-:W-:Y:S01]  /*17fe0*/  MOV R7, 0x40000040 ;  /* 0x4000004000077802 */ /* 0x000fe20000000f00 */
[----:B------:R-:W-:Y:S02]  /*17ff0*/  WARPGROUP.DEPBAR.LE gsb0, 0x0 ;  /* 0x00008000000079c5 */ /* 0x000fe40000010000 */
[----:B------:R-:W-:-:S06]  /*18000*/  WARPGROUP.ARRIVE ;  /* 0x00000000000079c5 */ /* 0x000fcc0000000000 */
[----:B------:R-:W-:Y:S01]  /*18010*/  HGMMA.64x16x16.F32.BF16 R184, gdesc[UR8], R184, gsb0 ;  /* 0x0020000008b879f0 */ /* 0x000fe200080018b8 */
[----:B------:R-:W-:Y:S02]  /*18020*/  R2UR UR6, R6 ;  /* 0x00000000060672ca */ /* 0x000fe400000e0000 */
[----:B------:R-:W-:Y:S01]  /*18030*/  R2UR UR7, R7 ;  /* 0x00000000070772ca */ /* 0x000fe200000e0000 */
[----:B------:R-:W-:Y:S01]  /*18040*/  VIADD R6, R4, 0x104 ;  /* 0x0000010404067836 */ /* 0x000fe20000000000 */
[----:B------:R-:W-:Y:S02]  /*18050*/  WARPGROUP.DEPBAR.LE gsb0, 0x0 ;  /* 0x00008000000079c5 */ /* 0x000fe40000010000 */
[----:B------:R-:W-:-:S09]  /*18060*/  WARPGROUP.ARRIVE ;  /* 0x00000000000079c5 */ /* 0x000fd20000000000 */
[----:B------:R-:W-:Y:S01]  /*18070*/  HGMMA.64x16x16.F32.BF16 R176, gdesc[UR4], R176, gsb0 ;  /* 0x0020000004b079f0 */ /* 0x000fe200080018b0 */
[----:B------:R-:W-:Y:S01]  /*18080*/  IMAD.MOV.U32 R7, RZ, RZ, 0x40000040 ;  /* 0x40000040ff077424 */ /* 0x000fe200078e00ff */
[----:B------:R-:W-:-:S04]  /*18090*/  R2UR UR26, R6 ;  /* 0x00000000061a72ca */ /* 0x000fc800000e0000 */
[----:B------:R-:W-:Y:S01]  /*180a0*/  R2UR UR27, R7 ;  /* 0x00000000071b72ca */ /* 0x000fe200000e0000 */
[----:B------:R-:W-:Y:S02]  /*180b0*/  WARPGROUP.DEPBAR.LE gsb0, 0x0 ;  /* 0x00008000000079c5 */ /* 0x000fe40000010000 */
[----:B------:R-:W-:-:S10]  /*180c0*/  WARPGROUP.ARRIVE ;  /* 0x00000000000079c5 */ /* 0x000fd40000000000 */
[----:B------:R-:W-:Y:S01]  /*180d0*/  HGMMA.64x16x16.F32.BF16 R168, gdesc[UR24], R168, gsb0 ;  /* 0x0020000018a879f0 */ /* 0x000fe200080018a8 */
[----:B------:R-:W-:Y:S02]  /*180e0*/  VIADD R6, R4, 0x184 ;  /* 0x0000018404067836 */ /* 0x000fe40000000000 */
[----:B------:R-:W-:-:S03]  /*180f0*/  IMAD.MOV.U32 R7, RZ, RZ, 0x40000040 ;  /* 0x40000040ff077424 */ /* 0x000fc600078e00ff */
[----:B------:R-:W-:Y:S02]  /*18100*/  R2UR UR22, R6 ;  /* 0x00000000061672ca */ /* 0x000fe400000e0000 */
        /* <DEDUP_REMOVED lines=54> */
[----:B------:R-:W-:Y:S01]  /*18470*/  IMAD.MOV.U32 R7, RZ, RZ, 0x40000040 ;  /* 0x40000040ff077424 */ /* 0x000fe200078e00ff */
[----:B------:R-:W-:Y:S02]  /*18480*/  IADD3 R6, R4, 0x280, RZ ;  /* 0x0000028004067810 */ /* 0x000fe40007ffe0ff */
[----:B---3--:R-:W-:Y:S02]  /*18490*/  R2UR UR50, R12 ;  /* 0x000000000c3272ca */ /* 0x008fe400000e0000 */
[----:B------:R-:W-:Y:S02]  /*184a0*/  R2UR UR51, R13 ;  /* 0x000000000d3372ca */ /* 0x000fe400000e0000 */
[----:B------:R-:W-:Y:S01]  /*184b0*/  R2UR UR26, R6 ;  /* 0x00000000061a72ca */ /* 0x000fe200000e0000 */
[----:B------:R-:W3:Y:S01]  /*184c0*/  LDL.64 R12, [R1+0x28] ;  /* 0x00002800010c7983 */ /* 0x000ee20000100a00 */
[----:B------:R-:W-:-:S07]  /*184d0*/  R2UR UR27, R7 ;  /* 0x00000000071b72ca */ /* 0x000fce00000e0000 */
[----:B------:R-:W-:Y:S02]  /*184e0*/  UMOV UR24, UR50 ;  /* 0x0000003200187c82 */ /* 0x000fe40008000000 */
[----:B------:R-:W-:Y:S01]  /*184f0*/  UMOV UR25, UR51 ;  /* 0x0000003300197c82 */ /* 0x000fe20008000000 */
[----:B------:R-:W-:Y:S02]  /*18500*/  WARPGROUP.DEPBAR.LE gsb0, 0x0 ;  /* 0x00008000000079c5 */ /* 0x000fe40000010000 */
[----:B------:R-:W-:-:S06]  /*18510*/  WARPGROUP.ARRIVE ;  /* 0x00000000000079c5 */ /* 0x000fcc0000000000 */
        /* <DEDUP_REMOVED lines=38> */
[----:B------:R-:W-:Y:S01]  /*18780*/  IMAD.MOV.U32 R7, RZ, RZ, 0x40000040 ;  /* 0x40000040ff077424 */ /* 0x000fe200078e00ff */
[----:B--2---:R-:W-:Y:S02]  /*18790*/  R2UR UR46, R10 ;  /* 0x000000000a2e72ca */ /* 0x004fe400000e0000 */
[----:B------:R-:W-:Y:S02]  /*187a0*/  R2UR UR47, R11 ;  /* 0x000000000b2f72ca */ /* 0x000fe400000e0000 */
[----:B------:R-:W-:Y:S01]  /*187b0*/  R2UR UR10, R6 ;  /* 0x00000000060a72ca */ /* 0x000fe200000e0000 */
[----:B------:R-:W2:Y:S01]  /*187c0*/  LDL.64 R10, [R1+0x20] ;  /* 0x00002000010a7983 */ /* 0x000ea20000100a00 */
        /* <DEDUP_REMOVED lines=24> */
[----:B------:R-:W-:Y:S01]  /*18950*/  VIADD R6, R4, 0x402 ;  /* 0x0000040204067836 */ /* 0x000fe20000000000 */
[----:B------:R-:W-:-:S04]  /*18960*/  MOV R7, 0x40000040 ;  /* 0x4000004000077802 */ /* 0x000fc80000000f00 */
        /* <DEDUP_REMOVED lines=86> */
[----:B------:R-:W-:-:S04]  /*18ed0*/  IADD3 R6, R4, 0x386, RZ ;  /* 0x0000038604067810 */ /* 0x000fc80007ffe0ff */
        /* <DEDUP_REMOVED lines=29> */
[----:B------:R-:W-:Y:S02]  /*190b0*/  R2UR UR10, R6 ;  /* 0x00000000060a72ca */ /* 0x000fe400000e0000 */
        /* <DEDUP_REMOVED lines=43> */
[----:B------:R-:W-:Y:S02]  /*19370*/  MOV R7, 0x40000040 ;  /* 0x4000004000077802 */ /* 0x000fe40000000f00 */
[----:B--2---:R-:W-:Y:S02]  /*19380*/  R2UR UR42, R10 ;  /* 0x000000000a2a72ca */ /* 0x004fe400000e0000 */
        /* <DEDUP_REMOVED lines=445> */
.L_x_641:
[----:B------:R-:W-:Y:S01]  /*1af60*/  SHF.L.U32 R0, R14, 0x1f, RZ ;  /* 0x0000001f0e007819 */ /* 0x000fe200000006ff */
[----:B------:R-:W-:-:S04]  /*1af70*/  IMAD R6, R8, 0x8, R22 ;  /* 0x0000000808067824 */ /* 0x000fc800078e0216 */
[----:B------:R0:W1:Y:S01]  /*1af80*/  SYNCS.PHASECHK.TRANS64.TRYWAIT P1, [R6+URZ+0x38850], R0 ;  /* 0x03885000060075a7 */ /* 0x000062000802017f */
[----:B------:R-:W-:Y:S05]  /*1af90*/  @!P0 BRA `(.L_x_642) ;  /* 0x0000000000048947 */ /* 0x000fea0003800000 */
[----:B------:R-:W-:Y:S01]  /*1afa0*/  BPT.TRAP 0x1 ;  /* 0x000000040000795c */ /* 0x000fe20000300000 */
.L_x_642:
[----:B------:R-:W-:Y:S04]  /*1afb0*/  BSSY B1, `(.L_x_643) ;  /* 0x0000004000017945 */ /* 0x000fe80003800000 */
[----:B-1----:R-:W-:Y:S05]  /*1afc0*/  @P1 BRA `(.L_x_644) ;  /* 0x0000000000081947 */ /* 0x002fea0003800000 */
[----:B------:R-:W1:Y:S02]  /*1afd0*/  SYNCS.PHASECHK.TRANS64.TRYWAIT P1, [R6+URZ+0x38850], R0 ;  /* 0x03885000060075a7 */ /* 0x000e64000802017f */
[----:B-1----:R-:W-:Y:S05]  /*1afe0*/  @!P1 BRA `(.L_x_645) ;  /* 0x000000d800109947 */ /* 0x002fea0003800000 */
.L_x_644:
[----:B------:R-:W-:Y:S05]  /*1aff0*/  BSYNC B1 ;  /* 0x0000000000017941 */ /* 0x000fea0003800000 */
.L_x_643:
[----:B01----:R-:W-:Y:S01]  /*1b000*/  VIADD R0, R22, 0x400 ;  /* 0x0000040016007836 */ /* 0x003fe20000000000 */
[----:B------:R-:W-:Y:S01]  /*1b010*/  WARPGROUP.ARRIVE ;  /* 0x00000000000079c5 */ /* 0x000fe20000000000 */
[----:B------:R-:W-:Y:S02]  /*1b020*/  IMAD.MOV.U32 R3, RZ, RZ, 0x40000040 ;  /* 0x40000040ff037424 */ /* 0x000fe400078e00ff */
[----:B------:R-:W-:Y:S01]  /*1b030*/  IMAD.MOV.U32 R5, RZ, RZ, 0x40000040 ;  /* 0x40000040ff057424 */ /* 0x000fe200078e00ff */
[----:B------:R-:W-:Y:S02]  /*1b040*/  SHF.R.U32.HI R0, RZ, 0x4, R0 ;  /* 0x00000004ff007819 */ /* 0x000fe40000011600 */
[----:B------:R-:W-:Y:S01]  /*1b050*/  R2UR UR7, R3 ;  /* 0x00000000030772ca */ /* 0x000fe200000e0000 */
[----:B------:R-:W-:Y:S01]  /*1b060*/  IMAD.MOV.U32 R3, RZ, RZ, 0x40000040 ;  /* 0x40000040ff037424 */ /* 0x000fe200078e00ff */
[----:B------:R-:W-:-:S04]  /*1b070*/  LOP3.LUT R0, R0, 0x3fff, RZ, 0xc0, !PT ;  /* 0x00003fff00007812 */ /* 0x000fc800078ec0ff */
[----:B------:R-:W-:-:S05]  /*1b080*/  LOP3.LUT R0, R0, 0x2800000, RZ, 0xfc, !PT ;  /* 0x0280000000007812 */ /* 0x000fca00078efcff */
[----:B------:R-:W-:-:S04]  /*1b090*/  IMAD R2, R8, 0xa00, R0 ;  /* 0x00000a0008027824 */ /* 0x000fc800078e0200 */
[C---:B------:R-:W-:Y:S01]  /*1b0a0*/  VIADD R4, R2.reuse, 0x80 ;  /* 0x0000008002047836 */ /* 0x040fe20000000000 */
[----:B------:R-:W-:-:S13]  /*1b0b0*/  R2UR UR6, R2 ;  /* 0x00000000020672ca */ /* 0x000fda00000e0000 */
[----:B------:R-:W-:Y:S01]  /*1b0c0*/  HGMMA.64x256x16.F32.BF16 R24, R208, gdesc[UR4].tnspB, R24, gsb0 ;  /* 0x43e00004d0187df0 */ /* 0x000fe20008001818 */
[----:B------:R-:W-:Y:S01]  /*1b0d0*/  R2UR UR6, R4 ;  /* 0x00000000040672ca */ /* 0x000fe200000e0000 */
[----:B------:R-:W-:Y:S01]  /*1b0e0*/  VIADD R4, R2, 0x100 ;  /* 0x0000010002047836 */ /* 0x000fe20000000000 */
[----:B------:R-:W-:Y:S01]  /*1b0f0*/  R2UR UR7, R5 ;  /* 0x00000000050772ca */ /* 0x000fe200000e0000 */
[----:B------:R-:W-:Y:S01]  /*1b100*/  IMAD.MOV.U32 R5, RZ, RZ, 0x40000040 ;  /* 0x40000040ff057424 */ /* 0x000fe200078e00ff */
[----:B------:R-:W-:Y:S02]  /*1b110*/  WARPGROUP.DEPBAR.LE gsb0, 0x0 ;  /* 0x00008000000079c5 */ /* 0x000fe40000010000 */
[----:B------:R-:W-:-:S15]  /*1b120*/  WARPGROUP.ARRIVE ;  /* 0x00000000000079c5 */ /* 0x000fde0000000000 */
[----:B------:R-:W-:-:S06]  /*1b130*/  NOP ;  /* 0x0000000000007918 */ /* 0x000fcc0000000000 */
[----:B------:R-:W-:Y:S01]  /*1b140*/  HGMMA.64x256x16.F32.BF16 R24, R204, gdesc[UR4].tnspB, R24, gsb0 ;  /* 0x43e00004cc187df0 */ /* 0x000fe20008001818 */
[----:B------:R-:W-:Y:S01]  /*1b150*/  R2UR UR6, R4 ;  /* 0x00000000040672ca */ /* 0x000fe200000e0000 */
[C---:B------:R-:W-:Y:S01]  /*1b160*/  VIADD R4, R2.reuse, 0x180 ;  /* 0x0000018002047836 */ /* 0x040fe20000000000 */
[----:B------:R-:W-:Y:S01]  /*1b170*/  R2UR UR7, R5 ;  /* 0x00000000050772ca */ /* 0x000fe200000e0000 */
[----:B------:R-:W-:Y:S02]  /*1b180*/  IMAD.MOV.U32 R5, RZ, RZ, 0x40000040 ;  /* 0x40000040ff057424 */ /* 0x000fe400078e00ff */
[----:B------:R-:W-:Y:S01]  /*1b190*/  VIADD R2, R2, 0x200 ;  /* 0x0000020002027836 */ /* 0x000fe20000000000 */
[----:B------:R-:W-:Y:S02]  /*1b1a0*/  WARPGROUP.DEPBAR.LE gsb0, 0x0 ;  /* 0x00008000000079c5 */ /* 0x000fe40000010000 */
[----:B------:R-:W-:-:S15]  /*1b1b0*/  WARPGROUP.ARRIVE ;  /* 0x00000000000079c5 */ /* 0x000fde0000000000 */
[----:B------:R-:W-:-:S04]  /*1b1c0*/  NOP ;  /* 0x0000000000007918 */ /* 0x000fc80000000000 */
[----:B------:R-:W-:Y:S01]  /*1b1d0*/  HGMMA.64x256x16.F32.BF16 R24, R200, gdesc[UR4].tnspB, R24, gsb0 ;  /* 0x43e00004c8187df0 */ /* 0x000fe20008001818 */
[----:B------:R-:W-:Y:S02]  /*1b1e0*/  R2UR UR6, R4 ;  /* 0x00000000040672ca */ /* 0x000fe400000e0000 */
[----:B------:R-:W-:Y:S01]  /*1b1f0*/  R2UR UR7, R5 ;  /* 0x00000000050772ca */ /* 0x000fe200000e0000 */
[----:B------:R-:W-:Y:S02]  /*1b200*/  WARPGROUP.DEPBAR.LE gsb0, 0x0 ;  /* 0x00008000000079c5 */ /* 0x000fe40000010000 */
[----:B------:R-:W-:-:S15]  /*1b210*/  WARPGROUP.ARRIVE ;  /* 0x00000000000079c5 */ /* 0x000fde0000000000 */
[----:B------:R-:W-:-:S07]  /*1b220*/  NOP ;  /* 0x0000000000007918 */ /* 0x000fce0000000000 */
[----:B------:R-:W-:Y:S01]  /*1b230*/  HGMMA.64x256x16.F32.BF16 R24, R196, gdesc[UR4].tnspB, R24, gsb0 ;  /* 0x43e00004c4187df0 */ /* 0x000fe20008001818 */
[----:B------:R-:W-:Y:S02]  /*1b240*/  R2UR UR6, R2 ;  /* 0x00000000020672ca */ /* 0x000fe400000e0000 */
[----:B------:R-:W-:Y:S01]  /*1b250*/  R2UR UR7, R3 ;  /* 0x00000000030772ca */ /* 0x000fe200000e0000 */
[----:B------:R-:W-:Y:S02]  /*1b260*/  WARPGROUP.DEPBAR.LE gsb0, 0x0 ;  /* 0x00008000000079c5 */ /* 0x000fe40000010000 */
[----:B------:R-:W-:-:S15]  /*1b270*/  WARPGROUP.ARRIVE ;  /* 0x00000000000079c5 */ /* 0x000fde0000000000 */
[----:B------:R-:W-:-:S07]  /*1b280*/  NOP ;  /* 0x0000000000007918 */ /* 0x000fce0000000000 */
[----:B------:R-:W-:Y:S03]  /*1b290*/  HGMMA.64x256x16.F32.BF16 R24, R192, gdesc[UR4].tnspB, R24, gsb0 ;  /* 0x43e00004c0187df0 */ /* 0x000fe60008001818 */
[----:B------:R-:W-:Y:S02]  /*1b2a0*/  WARPGROUP.DEPBAR.LE gsb0, 0x0 ;  /* 0x00008000000079c5 */ /* 0x000fe40000010000 */
[----:B------:R-:W-:Y:S05]  /*1b2b0*/  @!P0 BRA `(.L_x_646) ;  /* 0x0000000000048947 */ /* 0x000fea0003800000 */
[----:B------:R-:W-:Y:S01]  /*1b2c0*/  BPT.TRAP 0x1 ;  /* 0x000000040000795c */ /* 0x000fe20000300000 */
.L_x_646:
[----:B------:R-:W-:Y:S01]  /*1b2d0*/  FMNMX.FTZ R5, R184, R15, !PT ;  /* 0x0000000fb8057209 */ /* 0x000fe20007810000 */
[----:B------:R-:W-:Y:S01]  /*1b2e0*/  IMAD.U32 R3, RZ, RZ, UR38 ;  /* 0x00000026ff037e24 */ /* 0x000fe2000f8e00ff */
        /* <DEDUP_REMOVED lines=47> */
[C---:B------:R-:W-:Y:S01]  /*1b5e0*/  FMUL.FTZ R8, R5.reuse, R3 ;  /* 0x0000000305087220 */ /* 0x040fe20000410000 */
[----:B------:R-:W-:-:S03]  /*1b5f0*/  FADD.FTZ R0, -R5, R15 ;  /* 0x0000000f05007221 */ /* 0x000fc60000010100 */
[-CC-:B------:R-:W-:Y:S01]  /*1b600*/  FFMA.FTZ R208, R184, R3.reuse, -R8.reuse ;  /* 0x00000003b8d07223 */ /* 0x180fe20000010808 */
[-C--:B------:R-:W-:Y:S01]  /*1b610*/  FFMA.FTZ R192, R152, R3.reuse, -R8 ;  /* 0x0000000398c07223 */ /* 0x080fe20000010808 */
[----:B------:R-:W2:Y:S01]  /*1b620*/  LDL R184, [R1+0x60] ;  /* 0x0000600001b87983 */ /* 0x000ea20000100800 */
[C---:B------:R-:W-:Y:S01]  /*1b630*/  FADD.FTZ R2, -R4.reuse, R20 ;  /* 0x0000001404027221 */ /* 0x040fe20000010100 */
[-C--:B------:R-:W-:Y:S01]  /*1b640*/  FMUL.FTZ R152, R4, R3.reuse ;  /* 0x0000000304987220 */ /* 0x080fe20000410000 */
[-C--:B------:R-:W-:Y:S02]  /*1b650*/  FMUL.FTZ R0, R0, R3.reuse ;  /* 0x0000000300007220 */ /* 0x080fe40000410000 */
[-C--:B------:R-:W-:Y:S01]  /*1b660*/  FMUL.FTZ R2, R2, R3.reuse ;  /* 0x0000000302027220 */ /* 0x080fe20000410000 */
[-C--:B------:R-:W-:Y:S01]  /*1b670*/  FFMA.FTZ R209, R186, R3.reuse, -R152 ;  /* 0x00000003bad17223 */ /* 0x080fe20000010898 */
[-CC-:B------:R-:W-:Y:S01]  /*1b680*/  FFMA.FTZ R196, R160, R3.reuse, -R8.reuse ;  /* 0x00000003a0c47223 */ /* 0x180fe20000010808 */
[-C--:B------:R-:W-:Y:S01]  /*1b690*/  FFMA.FTZ R21, R185, R3.reuse, -R8 ;  /* 0x00000003b9157223 */ /* 0x080fe20000010808 */
[-C--:B------:R-:W-:Y:S01]  /*1b6a0*/  FFMA.FTZ R160, R187, R3.reuse, -R152 ;  /* 0x00000003bba07223 */ /* 0x080fe20000010898 */
[----:B------:R-:W-:Y:S01]  /*1b6b0*/  MUFU.EX2 R0, R0 ;  /* 0x0000000000007308 */ /* 0x000fe20000000800 */
[-C--:B------:R-:W-:Y:S01]  /*1b6c0*/  FFMA.FTZ R210, R188, R3.reuse, -R8 ;  /* 0x00000003bcd27223 */ /* 0x080fe20000010808 */
[-C--:B------:R-:W-:Y:S01]  /*1b6d0*/  FFMA.FTZ R211, R190, R3.reuse, -R152 ;  /* 0x00000003bed37223 */ /* 0x080fe20000010898 */
[-CC-:B------:R-:W-:Y:S01]  /*1b6e0*/  FFMA.FTZ R20, R189, R3.reuse, -R8.reuse ;  /* 0x00000003bd147223 */ /* 0x180fe20000010808 */
[----:B------:R-:W-:-:S04]  /*1b6f0*/  FFMA.FTZ R204, R176, R3, -R8 ;  /* 0x00000003b0cc7223 */ /* 0x000fc80000010808 */
[----:B------:R-:W-:Y:S01]  /*1b700*/  MUFU.EX2 R2, R2 ;  /* 0x0000000200027308 */ /* 0x000fe20000000800 */
[-CC-:B------:R-:W-:Y:S01]  /*1b710*/  FFMA.FTZ R15, R177, R3.reuse, -R8.reuse ;  /* 0x00000003b10f7223 */ /* 0x180fe20000010808 */
[-CC-:B------:R-:W-:Y:S01]  /*1b720*/  FFMA.FTZ R206, R180, R3.reuse, -R8.reuse ;  /* 0x00000003b4ce7223 */ /* 0x180fe20000010808 */
[-CC-:B------:R-:W-:Y:S01]  /*1b730*/  FFMA.FTZ R14, R181, R3.reuse, -R8.reuse ;  /* 0x00000003b50e7223 */ /* 0x180fe20000010808 */
[----:B------:R-:W-:-:S04]  /*1b740*/  FFMA.FTZ R200, R168, R3, -R8 ;  /* 0x00000003a8c87223 */ /* 0x000fc80000010808 */
[----:B------:R-:W0:Y:S01]  /*1b750*/  MUFU.EX2 R208, R208 ;  /* 0x000000d000d07308 */ /* 0x000e220000000800 */
[-CC-:B------:R-:W-:Y:S01]  /*1b760*/  FFMA.FTZ R13, R169, R3.reuse, -R8.reuse ;  /* 0x00000003a90d7223 */ /* 0x180fe20000010808 */
[-CC-:B------:R-:W-:Y:S01]  /*1b770*/  FFMA.FTZ R202, R172, R3.reuse, -R8.reuse ;  /* 0x00000003acca7223 */ /* 0x180fe20000010808 */
[-CC-:B------:R-:W-:Y:S01]  /*1b780*/  FFMA.FTZ R12, R173, R3.reuse, -R8.reuse ;  /* 0x00000003ad0c7223 */ /* 0x180fe20000010808 */
[----:B------:R-:W-:-:S04]  /*1b790*/  FFMA.FTZ R11, R161, R3, -R8 ;  /* 0x00000003a10b7223 */ /* 0x000fc80000010808 */
[----:B------:R-:W1:Y:S01]  /*1b7a0*/  MUFU.EX2 R209, R209 ;  /* 0x000000d100d17308 */ /* 0x000e620000000800 */
[-CC-:B------:R-:W-:Y:S01]  /*1b7b0*/  FFMA.FTZ R198, R164, R3.reuse, -R8.reuse ;  /* 0x00000003a4c67223 */ /* 0x180fe20000010808 */
[-CC-:B------:R-:W-:Y:S01]  /*1b7c0*/  FFMA.FTZ R10, R165, R3.reuse, -R8.reuse ;  /* 0x00000003a50a7223 */ /* 0x180fe20000010808 */
[-CC-:B------:R-:W-:Y:S01]  /*1b7d0*/  FFMA.FTZ R7, R153, R3.reuse, -R8.reuse ;  /* 0x0000000399077223 */ /* 0x180fe20000010808 */
[-CC-:B------:R-:W-:Y:S01]  /*1b7e0*/  FFMA.FTZ R194, R156, R3.reuse, -R8.reuse ;  /* 0x000000039cc27223 */ /* 0x180fe20000010808 */
[-C--:B------:R-:W-:Y:S01]  /*1b7f0*/  FFMA.FTZ R8, R157, R3.reuse, -R8 ;  /* 0x000000039d087223 */ /* 0x080fe20000010808 */
[-CC-:B------:R-:W-:Y:S02]  /*1b800*/  FFMA.FTZ R157, R191, R3.reuse, -R152.reuse ;  /* 0x00000003bf9d7223 */ /* 0x180fe40000010898 */
[----:B------:R-:W3:Y:S01]  /*1b810*/  MUFU.EX2 R21, R21 ;  /* 0x0000001500157308 */ /* 0x000ee20000000800 */
[----:B------:R-:W-:Y:S02]  /*1b820*/  VIADD R161, R9, 0x38840 ;  /* 0x0003884009a17836 */ /* 0x000fe40000000000 */
[----:B------:R-:W-:-:S05]  /*1b830*/  FFMA.FTZ R205, R178, R3, -R152 ;  /* 0x00000003b2cd7223 */ /* 0x000fca0000010898 */
[----:B------:R-:W-:Y:S01]  /*1b840*/  MUFU.EX2 R160, R160 ;  /* 0x000000a000a07308 */ /* 0x000fe20000000800 */
[----:B------:R-:W-:-:S07]  /*1b850*/  FFMA.FTZ R156, R179, R3, -R152 ;  /* 0x00000003b39c7223 */ /* 0x000fce0000010898 */
[----:B------:R-:W4:Y:S08]  /*1b860*/  MUFU.EX2 R210, R210 ;  /* 0x000000d200d27308 */ /* 0x000f300000000800 */
[----:B------:R-:W-:Y:S01]  /*1b870*/  MUFU.EX2 R211, R211 ;  /* 0x000000d300d37308 */ /* 0x000fe20000000800 */
[----:B0-----:R-:W-:Y:S01]  /*1b880*/  FFMA.FTZ R228, R0, R228, R208 ;  /* 0x000000e400e47223 */ /* 0x001fe200000100d0 */
[----:B-1----:R-:W-:-:S06]  /*1b890*/  FFMA.FTZ R227, R2, R227, R209 ;  /* 0x000000e302e37223 */ /* 0x002fcc00000100d1 */
[----:B------:R-:W0:Y:S01]  /*1b8a0*/  MUFU.EX2 R20, R20 ;  /* 0x0000001400147308 */ /* 0x000e220000000800 */
[-CC-:B------:R-:W-:Y:S01]  /*1b8b0*/  FFMA.FTZ R207, R182, R3.reuse, -R152.reuse ;  /* 0x00000003b6cf7223 */ /* 0x180fe20000010898 */
[----:B------:R-:W-:-:S06]  /*1b8c0*/  FFMA.FTZ R193, R154, R3, -R152 ;  /* 0x000000039ac17223 */ /* 0x000fcc0000010898 */
[----:B------:R-:W-:Y:S01]  /*1b8d0*/  MUFU.EX2 R157, R157 ;  /* 0x0000009d009d7308 */ /* 0x000fe20000000800 */
[-CC-:B------:R-:W-:Y:S01]  /*1b8e0*/  FFMA.FTZ R153, R183, R3.reuse, -R152.reuse ;  /* 0x00000003b7997223 */ /* 0x180fe20000010898 */
[-CC-:B------:R-:W-:Y:S01]  /*1b8f0*/  FFMA.FTZ R201, R170, R3.reuse, -R152.reuse ;  /* 0x00000003aac97223 */ /* 0x180fe20000010898 */
[-CC-:B------:R-:W-:Y:S01]  /*1b900*/  FFMA.FTZ R171, R171, R3.reuse, -R152.reuse ;  /* 0x00000003abab7223 */ /* 0x180fe20000010898 */
[-CC-:B------:R-:W-:Y:S01]  /*1b910*/  FFMA.FTZ R203, R174, R3.reuse, -R152.reuse ;  /* 0x00000003aecb7223 */ /* 0x180fe20000010898 */
[----:B------:R-:W-:-:S03]  /*1b920*/  FFMA.FTZ R197, R162, R3, -R152 ;  /* 0x00000003a2c57223 */ /* 0x000fc60000010898 */
[----:B------:R-:W1:Y:S01]  /*1b930*/  MUFU.EX2 R204, R204 ;  /* 0x000000cc00cc7308 */ /* 0x000e620000000800 */
[-CC-:B------:R-:W-:Y:S01]  /*1b940*/  FFMA.FTZ R163, R163, R3.reuse, -R152.reuse ;  /* 0x00000003a3a37223 */ /* 0x180fe20000010898 */
[-CC-:B------:R-:W-:Y:S01]  /*1b950*/  FFMA.FTZ R199, R166, R3.reuse, -R152.reuse ;  /* 0x00000003a6c77223 */ /* 0x180fe20000010898 */
[-CC-:B------:R-:W-:Y:S01]  /*1b960*/  FFMA.FTZ R167, R167, R3.reuse, -R152.reuse ;  /* 0x00000003a7a77223 */ /* 0x180fe20000010898 */
[-CC-:B------:R-:W-:Y:S01]  /*1b970*/  FFMA.FTZ R154, R155, R3.reuse, -R152.reuse ;  /* 0x000000039b9a7223 */ /* 0x180fe20000010898 */
[----:B------:R-:W-:-:S03]  /*1b980*/  FFMA.FTZ R195, R158, R3, -R152 ;  /* 0x000000039ec37223 */ /* 0x000fc60000010898 */
[----:B------:R-:W-:Y:S01]  /*1b990*/  MUFU.EX2 R205, R205 ;  /* 0x000000cd00cd7308 */ /* 0x000fe20000000800 */
[----:B---3--:R-:W-:-:S07]  /*1b9a0*/  FADD.FTZ R155, R21, R228 ;  /* 0x000000e4159b7221 */ /* 0x008fce0000010000 */
[----:B------:R-:W3:Y:S01]  /*1b9b0*/  MUFU.EX2 R15, R15 ;  /* 0x0000000f000f7308 */ /* 0x000ee20000000800 */
[----:B----4-:R-:W-:-:S07]  /*1b9c0*/  FADD.FTZ R155, R210, R155 ;  /* 0x0000009bd29b7221 */ /* 0x010fce0000010000 */
[----:B------:R-:W4:Y:S01]  /*1b9d0*/  MUFU.EX2 R156, R156 ;  /* 0x0000009c009c7308 */ /* 0x000f220000000800 */
[----:B0-----:R-:W-:-:S07]  /*1b9e0*/  FADD.FTZ R155, R20, R155 ;  /* 0x0000009b149b7221 */ /* 0x001fce0000010000 */
[----:B------:R-:W0:Y:S08]  /*1b9f0*/  MUFU.EX2 R206, R206 ;  /* 0x000000ce00ce7308 */ /* 0x000e300000000800 */
[----:B------:R-:W5:Y:S01]  /*1ba00*/  MUFU.EX2 R207, R207 ;  /* 0x000000cf00cf7308 */ /* 0x000f620000000800 */
[----:B-1----:R-:W-:-:S07]  /*1ba10*/  FADD.FTZ R155, R204, R155 ;  /* 0x0000009bcc9b7221 */ /* 0x002fce0000010000 */
[----:B------:R-:W1:Y:S08]  /*1ba20*/  MUFU.EX2 R14, R14 ;  /* 0x0000000e000e7308 */ /* 0x000e700000000800 */
[----:B------:R-:W1:Y:S01]  /*1ba30*/  MUFU.EX2 R153, R153 ;  /* 0x0000009900997308 */ /* 0x000e620000000800 */
[----:B---3--:R-:W-:-:S07]  /*1ba40*/  FADD.FTZ R155, R15, R155 ;  /* 0x0000009b0f9b7221 */ /* 0x008fce0000010000 */
[----:B------:R-:W3:Y:S08]  /*1ba50*/  MUFU.EX2 R200, R200 ;  /* 0x000000c800c87308 */ /* 0x000ef00000000800 */
[----:B------:R-:W3:Y:S08]  /*1ba60*/  MUFU.EX2 R201, R201 ;  /* 0x000000c900c97308 */ /* 0x000ef00000000800 */
[----:B------:R-:W3:Y:S08]  /*1ba70*/  MUFU.EX2 R13, R13 ;  /* 0x0000000d000d7308 */ /* 0x000ef00000000800 */
[----:B------:R-:W3:Y:S08]  /*1ba80*/  MUFU.EX2 R9, R171 ;  /* 0x000000ab00097308 */ /* 0x000ef00000000800 */
[----:B------:R-:W3:Y:S08]  /*1ba90*/  MUFU.EX2 R202, R202 ;  /* 0x000000ca00ca7308 */ /* 0x000ef00000000800 */
[----:B------:R-:W3:Y:S08]  /*1baa0*/  MUFU.EX2 R203, R203 ;  /* 0x000000cb00cb7308 */ /* 0x000ef00000000800 */
[----:B------:R-:W3:Y:S08]  /*1bab0*/  MUFU.EX2 R12, R12 ;  /* 0x0000000c000c7308 */ /* 0x000ef00000000800 */
[----:B------:R-:W-:Y:S08]  /*1bac0*/  MUFU.EX2 R196, R196 ;  /* 0x000000c400c47308 */ /* 0x000ff00000000800 */
[----:B------:R-:W-:Y:S08]  /*1bad0*/  MUFU.EX2 R197, R197 ;  /* 0x000000c500c57308 */ /* 0x000ff00000000800 */
[----:B------:R-:W-:Y:S08]  /*1bae0*/  MUFU.EX2 R11, R11 ;  /* 0x0000000b000b7308 */ /* 0x000ff00000000800 */
[----:B------:R-:W-:Y:S08]  /*1baf0*/  MUFU.EX2 R158, R163 ;  /* 0x000000a3009e7308 */ /* 0x000ff00000000800 */
[----:B------:R-:W-:Y:S08]  /*1bb00*/  MUFU.EX2 R198, R198 ;  /* 0x000000c600c67308 */ /* 0x000ff00000000800 */
[----:B------:R-:W-:Y:S01]  /*1bb10*/  MUFU.EX2 R199, R199 ;  /* 0x000000c700c77308 */ /* 0x000fe20000000800 */
[----:B--2---:R-:W-:-:S04]  /*1bb20*/  PRMT R161, R184, 0x654, R161 ;  /* 0x00000654b8a17816 */ /* 0x004fc800000000a1 */
[----:B------:R2:W-:Y:S02]  /*1bb30*/  SYNCS.ARRIVE.TRANS64.RED.A1T0 RZ, [R161+URZ], RZ ;  /* 0x000000ffa1ff79a7 */ /* 0x0005e4000810043f */
[-CC-:B--2---:R-:W-:Y:S01]  /*1bb40*/  FFMA.FTZ R161, R175, R3.reuse, -R152.reuse ;  /* 0x00000003afa17223 */ /* 0x184fe20000010898 */
[----:B------:R-:W-:Y:S01]  /*1bb50*/  FFMA.FTZ R152, R159, R3, -R152 ;  /* 0x000000039f987223 */ /* 0x000fe20000010898 */
[----:B------:R-:W-:-:S04]  /*1bb60*/  FADD.FTZ R159, R160, R227 ;  /* 0x000000e3a09f7221 */ /* 0x000fc80000010000 */
[----:B------:R-:W-:-:S04]  /*1bb70*/  FADD.FTZ R159, R211, R159 ;  /* 0x0000009fd39f7221 */ /* 0x000fc80000010000 */
[----:B------:R-:W-:-:S04]  /*1bb80*/  FADD.FTZ R159, R157, R159 ;  /* 0x0000009f9d9f7221 */ /* 0x000fc80000010000 */
[----:B------:R-:W-:-:S04]  /*1bb90*/  FADD.FTZ R159, R205, R159 ;  /* 0x0000009fcd9f7221 */ /* 0x000fc80000010000 */
[----:B----4-:R-:W-:Y:S01]  /*1bba0*/  FADD.FTZ R162, R156, R159 ;  /* 0x0000009f9ca27221 */ /* 0x010fe20000010000 */
[----:B0-----:R-:W-:-:S03]  /*1bbb0*/  FADD.FTZ R159, R206, R155 ;  /* 0x0000009bce9f7221 */ /* 0x001fc60000010000 */
[----:B-----5:R-:W-:Y:S01]  /*1bbc0*/  FADD.FTZ R162, R207, R162 ;  /* 0x000000a2cfa27221 */ /* 0x020fe20000010000 */
[----:B------:R-:W0:Y:S01]  /*1bbd0*/  MUFU.EX2 R161, R161 ;  /* 0x000000a100a17308 */ /* 0x000e220000000800 */
[----:B-1----:R-:W-:Y:S02]  /*1bbe0*/  FADD.FTZ R159, R14, R159 ;  /* 0x0000009f0e9f7221 */ /* 0x002fe40000010000 */
[----:B------:R-:W-:Y:S02]  /*1bbf0*/  FADD.FTZ R162, R153, R162 ;  /* 0x000000a299a27221 */ /* 0x000fe40000010000 */
[----:B---3--:R-:W-:Y:S02]  /*1bc00*/  FADD.FTZ R159, R200, R159 ;  /* 0x0000009fc89f7221 */ /* 0x008fe40000010000 */
[----:B------:R-:W-:Y:S02]  /*1bc10*/  FADD.FTZ R162, R201, R162 ;  /* 0x000000a2c9a27221 */ /* 0x000fe40000010000 */
[----:B------:R-:W-:-:S02]  /*1bc20*/  FADD.FTZ R159, R13, R159 ;  /* 0x0000009f0d9f7221 */ /* 0x000fc40000010000 */
[----:B------:R-:W-:Y:S02]  /*1bc30*/  FADD.FTZ R162, R9, R162 ;  /* 0x000000a209a27221 */ /* 0x000fe40000010000 */
[----:B------:R-:W-:Y:S02]  /*1bc40*/  FADD.FTZ R159, R202, R159 ;  /* 0x0000009fca9f7221 */ /* 0x000fe40000010000 */
[----:B------:R-:W-:Y:S01]  /*1bc50*/  FADD.FTZ R162, R203, R162 ;  /* 0x000000a2cba27221 */ /* 0x000fe20000010000 */
[----:B------:R-:W1:Y:S01]  /*1bc60*/  MUFU.EX2 R10, R10 ;  /* 0x0000000a000a7308 */ /* 0x000e620000000800 */
[----:B------:R-:W-:Y:S02]  /*1bc70*/  FADD.FTZ R159, R12, R159 ;  /* 0x0000009f0c9f7221 */ /* 0x000fe40000010000 */
[----:B0-----:R-:W-:-:S05]  /*1bc80*/  FADD.FTZ R162, R161, R162 ;  /* 0x000000a2a1a27221 */ /* 0x001fca0000010000 */
[----:B------:R-:W0:Y:S01]  /*1bc90*/  MUFU.EX2 R155, R167 ;  /* 0x000000a7009b7308 */ /* 0x000e220000000800 */
[----:B------:R-:W-:Y:S01]  /*1bca0*/  FADD.FTZ R159, R196, R159 ;  /* 0x0000009fc49f7221 */ /* 0x000fe20000010000 */
[----:B------:R-:W-:-:S06]  /*1bcb0*/  FADD.FTZ R162, R197, R162 ;  /* 0x000000a2c5a27221 */ /* 0x000fcc0000010000 */
[----:B------:R-:W2:Y:S01]  /*1bcc0*/  MUFU.EX2 R192, R192 ;  /* 0x000000c000c07308 */ /* 0x000ea20000000800 */
[----:B------:R-:W-:Y:S01]  /*1bcd0*/  FADD.FTZ R159, R11, R159 ;  /* 0x0000009f0b9f7221 */ /* 0x000fe20000010000 */
[----:B------:R-:W-:-:S06]  /*1bce0*/  FADD.FTZ R162, R158, R162 ;  /* 0x000000a29ea27221 */ /* 0x000fcc0000010000 */
[----:B------:R-:W3:Y:S01]  /*1bcf0*/  MUFU.EX2 R193, R193 ;  /* 0x000000c100c17308 */ /* 0x000ee20000000800 */
[----:B------:R-:W-:Y:S01]  /*1bd00*/  FADD.FTZ R159, R198, R159 ;  /* 0x0000009fc69f7221 */ /* 0x000fe20000010000 */
[----:B------:R-:W-:-:S06]  /*1bd10*/  FADD.FTZ R162, R199, R162 ;  /* 0x000000a2c7a27221 */ /* 0x000fcc0000010000 */
[----:B------:R-:W4:Y:S08]  /*1bd20*/  MUFU.EX2 R7, R7 ;  /* 0x0000000700077308 */ /* 0x000f300000000800 */
[----:B------:R-:W5:Y:S01]  /*1bd30*/  MUFU.EX2 R154, R154 ;  /* 0x0000009a009a7308 */ /* 0x000f620000000800 */
[----:B-1----:R-:W-:Y:S01]  /*1bd40*/  FADD.FTZ R159, R10, R159 ;  /* 0x0000009f0a9f7221 */ /* 0x002fe20000010000 */
[----:B0-----:R-:W-:-:S06]  /*1bd50*/  FADD.FTZ R162, R155, R162 ;  /* 0x000000a29ba27221 */ /* 0x001fcc0000010000 */
[----:B------:R-:W0:Y:S08]  /*1bd60*/  MUFU.EX2 R194, R194 ;  /* 0x000000c200c27308 */ /* 0x000e300000000800 */
[----:B------:R-:W1:Y:S01]  /*1bd70*/  MUFU.EX2 R195, R195 ;  /* 0x000000c300c37308 */ /* 0x000e620000000800 */
[----:B--2---:R-:W-:Y:S01]  /*1bd80*/  FADD.FTZ R159, R192, R159 ;  /* 0x0000009fc09f7221 */ /* 0x004fe20000010000 */
[----:B---3--:R-:W-:-:S06]  /*1bd90*/  FADD.FTZ R162, R193, R162 ;  /* 0x000000a2c1a27221 */ /* 0x008fcc0000010000 */
[----:B------:R-:W2:Y:S08]  /*1bda0*/  MUFU.EX2 R8, R8 ;  /* 0x0000000800087308 */ /* 0x000eb00000000800 */
[----:B------:R-:W3:Y:S01]  /*1bdb0*/  MUFU.EX2 R152, R152 ;  /* 0x0000009800987308 */ /* 0x000ee20000000800 */
[----:B----4-:R-:W-:Y:S01]  /*1bdc0*/  FADD.FTZ R159, R7, R159 ;  /* 0x0000009f079f7221 */ /* 0x010fe20000010000 */
[----:B-----5:R-:W-:-:S03]  /*1bdd0*/  FADD.FTZ R162, R154, R162 ;  /* 0x000000a29aa27221 */ /* 0x020fc60000010000 */
[----:B0-----:R-:W-:Y:S01]  /*1bde0*/  FADD.FTZ R159, R194, R159 ;  /* 0x0000009fc29f7221 */ /* 0x001fe20000010000 */
[----:B-1----:R-:W-:-:S03]  /*1bdf0*/  FADD.FTZ R162, R195, R162 ;  /* 0x000000a2c3a27221 */ /* 0x002fc60000010000 */
[----:B--2---:R-:W-:Y:S01]  /*1be00*/  FADD.FTZ R228, R8, R159 ;  /* 0x0000009f08e47221 */ /* 0x004fe20000010000 */
[----:B---3--:R-:W-:Y:S01]  /*1be10*/  FADD.FTZ R227, R152, R162 ;  /* 0x000000a298e37221 */ /* 0x008fe20000010000 */
[----:B------:R-:W-:Y:S06]  /*1be20*/  @!P0 BRA `(.L_x_647) ;  /* 0x0000000000048947 */ /* 0x000fec0003800000 */
[----:B------:R-:W-:Y:S01]  /*1be30*/  BPT.TRAP 0x1 ;  /* 0x000000040000795c */ /* 0x000fe20000300000 */
.L_x_647:
[----:B------:R-:W-:Y:S01]  /*1be40*/  F2FP.BF16.F32.PACK_AB R206, R14, R206 ;  /* 0x000000ce0ece723e */ /* 0x000fe200000010ff */
[----:B------:R-:W-:Y:S01]  /*1be50*/  VIADD R6, R6, 0x38860 ;  /* 0x0003886006067836 */ /* 0x000fe20000000000 */
[----:B------:R0:W5:Y:S01]  /*1be60*/  LDL R14, [R1+0x50] ;  /* 0x00005000010e7983 */ /* 0x0001620000100800 */
[C---:B------:R-:W-:Y:S01]  /*1be70*/  ISETP.GT.AND P1, PT, R223.reuse, RZ, PT ;  /* 0x000000ffdf00720c */ /* 0x040fe20003f24270 */
[----:B------:R-:W-:Y:S01]  /*1be80*/  VIADD R223, R223, 0xffffffff ;  /* 0xffffffffdfdf7836 */ /* 0x000fe20000000000 */
[----:B------:R-:W-:Y:S01]  /*1be90*/  F2FP.BF16.F32.PACK_AB R210, R20, R210 ;  /* 0x000000d214d2723e */ /* 0x000fe200000010ff */
[----:B------:R-:W-:Y:S01]  /*1bea0*/  IMAD.MOV.U32 R20, RZ, RZ, R4 ;  /* 0x000000ffff147224 */ /* 0x000fe200078e0004 */
[----:B------:R-:W-:Y:S02]  /*1beb0*/  PRMT R6, R184, 0x654, R6 ;  /* 0x00000654b8067816 */ /* 0x000fe40000000006 */
[----:B------:R-:W-:Y:S02]  /*1bec0*/  F2FP.BF16.F32.PACK_AB R204, R15, R204 ;  /* 0x000000cc0fcc723e */ /* 0x000fe400000010ff */
[----:B------:R0:W-:Y:S01]  /*1bed0*/  SYNCS.ARRIVE.TRANS64.RED.A1T0 RZ, [R6+URZ], RZ ;  /* 0x000000ff06ff79a7 */ /* 0x0001e2000810043f */
[----:B------:R-:W-:Y:S01]  /*1bee0*/  F2FP.BF16.F32.PACK_AB R194, R8, R194 ;  /* 0x000000c208c2723e */ /* 0x000fe200000010ff */
[----:B------:R-:W-:Y:S01]  /*1bef0*/  IMAD.MOV.U32 R8, RZ, RZ, R226 ;  /* 0x000000ffff087224 */ /* 0x000fe200078e00e2 */
[----:B------:R-:W-:-:S02]  /*1bf00*/  F2FP.BF16.F32.PACK_AB R208, R21, R208 ;  /* 0x000000d015d0723e */ /* 0x000fc400000010ff */
        /* <DEDUP_REMOVED lines=15> */
[----:B------:R-:W-:Y:S01]  /*1c000*/  MOV R15, R5 ;  /* 0x00000005000f7202 */ /* 0x000fe20000000f00 */
[----:B0-----:R-:W-:Y:S06]  /*1c010*/  @P1 BRA `(.L_x_648) ;  /* 0xffffffb400c41947 */ /* 0x001fec000383ffff */
.L_x_635:
[----:B------:R-:W-:Y:S05]  /*1c020*/  BSYNC B0 ;  /* 0x0000000000007941 */ /* 0x000fea0003800000 */
.L_x_634:
        /* <DEDUP_REMOVED lines=131> */
.L_x_649:
[----:B------:R-:W2:Y:S01]  /*1c860*/  LDL R0, [R1+0x50] ;  /* 0x0000500001007983 */ /* 0x000ea20000100800 */
[----:B------:R-:W-:Y:S01]  /*1c870*/  IMAD R8, R226, 0x8, R22 ;  /* 0x00000008e2087824 */ /* 0x000fe200078e0216 */
[----:B--2---:R-:W-:-:S04]  /*1c880*/  SHF.L.U32 R7, R0, 0x1f, RZ ;  /* 0x0000001f00077819 */ /* 0x004fc800000006ff */
[----:B------:R0:W1:Y:S01]  /*1c890*/  SYNCS.PHASECHK.TRANS64.TRYWAIT P1, [R8+URZ+0x38850], R7 ;  /* 0x03885007080075a7 */ /* 0x000062000802017f */
[----:B------:R-:W-:Y:S05]  /*1c8a0*/  @!P0 BRA `(.L_x_650) ;  /* 0x0000000000048947 */ /* 0x000fea0003800000 */
[----:B------:R-:W-:Y:S01]  /*1c8b0*/  BPT.TRAP 0x1 ;  /* 0x000000040000795c */ /* 0x000fe20000300000 */
.L_x_650:
[----:B------:R-:W-:Y:S01]  /*1c8c0*/  VIADD R22, R22, 0x400 ;  /* 0x0000040016167836 */ /* 0x000fe20000000000 */
[----:B------:R-:W-:Y:S04]  /*1c8d0*/  BSSY B0, `(.L_x_651) ;  /* 0x0000008000007945 */ /* 0x000fe80003800000 */
[----:B------:R-:W-:-:S04]  /*1c8e0*/  SHF.R.U32.HI R22, RZ, 0x4, R22 ;  /* 0x00000004ff167819 */ /* 0x000fc80000011616 */
[----:B------:R-:W-:-:S04]  /*1c8f0*/  LOP3.LUT R22, R22, 0x3fff, RZ, 0xc0, !PT ;  /* 0x00003fff16167812 */ /* 0x000fc800078ec0ff */
[----:B------:R-:W-:-:S05]  /*1c900*/  LOP3.LUT R9, R22, 0x2800000, RZ, 0xfc, !PT ;  /* 0x0280000016097812 */ /* 0x000fca00078efcff */
[----:B------:R-:W-:Y:S01]  /*1c910*/  IMAD R0, R226, 0xa00, R9 ;  /* 0x00000a00e2007824 */ /* 0x000fe200078e0209 */
[----:B-1----:R-:W-:Y:S06]  /*1c920*/  @P1 BRA `(.L_x_652) ;  /* 0x0000000000081947 */ /* 0x002fec0003800000 */
[----:B------:R-:W1:Y:S02]  /*1c930*/  SYNCS.PHASECHK.TRANS64.TRYWAIT P1, [R8+URZ+0x38850], R7 ;  /* 0x03885007080075a7 */ /* 0x000e64000802017f */
[----:B-1----:R-:W-:Y:S05]  /*1c940*/  @!P1 BRA `(.L_x_653) ;  /* 0x000000bc00cc9947 */ /* 0x002fea0003800000 */
.L_x_652:
[----:B------:R-:W-:Y:S05]  /*1c950*/  BSYNC B0 ;  /* 0x0000000000007941 */ /* 0x000fea0003800000 */
.L_x_651:
[----:B------:R-:W-:Y:S01]  /*1c960*/  IMAD.MOV.U32 R6, RZ, RZ, R0 ;  /* 0x000000ffff067224 */ /* 0x000fe200078e0000 */
[----:B------:R-:W-:Y:S01]  /*1c970*/  WARPGROUP.ARRIVE ;  /* 0x00000000000079c5 */ /* 0x000fe20000000000 */
[----:B01----:R-:W-:Y:S01]  /*1c980*/  IMAD.MOV.U32 R7, RZ, RZ, 0x40000040 ;  /* 0x40000040ff077424 */ /* 0x003fe200078e00ff */
[----:B------:R-:W0:Y:S02]  /*1c990*/  SHFL.BFLY PT, R2, R227, 0x2, 0x1f ;  /* 0x0c401f00e3027f89 */ /* 0x000e2400000e0000 */
[----:B------:R-:W-:Y:S01]  /*1c9a0*/  R2UR UR6, R6 ;  /* 0x00000000060672ca */ /* 0x000fe200000e0000 */
[----:B------:R-:W-:Y:S01]  /*1c9b0*/  VIADD R6, R0, 0x80 ;  /* 0x0000008000067836 */ /* 0x000fe20000000000 */
[----:B------:R-:W-:Y:S01]  /*1c9c0*/  R2UR UR7, R7 ;  /* 0x00000000070772ca */ /* 0x000fe200000e0000 */
[----:B------:R-:W-:-:S12]  /*1c9d0*/  IMAD.MOV.U32 R7, RZ, RZ, 0x40000040 ;  /* 0x40000040ff077424 */ /* 0x000fd800078e00ff */
[----:B------:R-:W-:Y:S01]  /*1c9e0*/  HGMMA.64x256x16.F32.BF16 R24, R208, gdesc[UR4].tnspB, R24, gsb0 ;  /* 0x43e00004d0187df0 */ /* 0x000fe20008001818 */
[----:B------:R-:W-:Y:S01]  /*1c9f0*/  R2UR UR6, R6 ;  /* 0x00000000060672ca */ /* 0x000fe200000e0000 */
[----:B------:R-:W-:Y:S01]  /*1ca00*/  VIADD R6, R0, 0x100 ;  /* 0x0000010000067836 */ /* 0x000fe20000000000 */
[----:B------:R-:W-:Y:S01]  /*1ca10*/  R2UR UR7, R7 ;  /* 0x00000000070772ca */ /* 0x000fe200000e0000 */
[----:B------:R-:W-:Y:S02]  /*1ca20*/  IMAD.MOV.U32 R7, RZ, RZ, 0x40000040 ;  /* 0x40000040ff077424 */ /* 0x000fe400078e00ff */
[----:B0-----:R-:W-:-:S05]  /*1ca30*/  FADD.FTZ R2, R2, R227 ;  /* 0x000000e302027221 */ /* 0x001fca0000010000 */
[----:B------:R-:W0:Y:S02]  /*1ca40*/  SHFL.BFLY PT, R9, R2, 0x1, 0x1f ;  /* 0x0c201f0002097f89 */ /* 0x000e2400000e0000 */
[----:B0-----:R-:W-:Y:S01]  /*1ca50*/  FADD.FTZ R13, R2, R9 ;  /* 0x00000009020d7221 */ /* 0x001fe20000010000 */
[----:B------:R-:W-:-:S04]  /*1ca60*/  IMAD.MOV.U32 R2, RZ, RZ, -0x800000 ;  /* 0xff800000ff027424 */ /* 0x000fc800078e00ff */
[----:B------:R-:W-:-:S13]  /*1ca70*/  FSETP.NE.FTZ.AND P2, PT, R13, RZ, PT ;  /* 0x000000ff0d00720b */ /* 0x000fda0003f55000 */
[----:B------:R-:W0:Y:S01]  /*1ca80*/  @P2 MUFU.LG2 R11, R13 ;  /* 0x0000000d000b2308 */ /* 0x000e220000000c00 */
[----:B-----5:R-:W-:Y:S01]  /*1ca90*/  @P2 FMUL.FTZ R14, R3, 0.69314718246459960938 ;  /* 0x3f317218030e2820 */ /* 0x020fe20000410000 */
[----:B0-----:R-:W-:-:S04]  /*1caa0*/  @P2 FMUL.FTZ R11, R11, 0.69314718246459960938 ;  /* 0x3f3172180b0b2820 */ /* 0x001fc80000410000 */
[----:B------:R-:W-:Y:S01]  /*1cab0*/  @P2 FFMA.FTZ R2, R14, R4, R11 ;  /* 0x000000040e022223 */ /* 0x000fe2000001000b */
[----:B------:R-:W-:Y:S02]  /*1cac0*/  WARPGROUP.DEPBAR.LE gsb0, 0x0 ;  /* 0x00008000000079c5 */ /* 0x000fe40000010000 */
[----:B------:R-:W-:-:S06]  /*1cad0*/  WARPGROUP.ARRIVE ;  /* 0x00000000000079c5 */ /* 0x000fcc0000000000 */
        /* <DEDUP_REMOVED lines=17> */
[----:B------:R-:W-:Y:S02]  /*1cbf0*/  R2UR UR6, R6 ;  /* 0x00000000060672ca */ /* 0x000fe400000e0000 */
[----:B------:R-:W-:Y:S02]  /*1cc00*/  R2UR UR7, R7 ;  /* 0x00000000070772ca */ /* 0x000fe400000e0000 */
[----:B------:R-:W0:Y:S02]  /*1cc10*/  SHFL.BFLY PT, R7, R228, 0x2, 0x1f ;  /* 0x0c401f00e4077f89 */ /* 0x000e2400000e0000 */
[----:B0-----:R-:W-:-:S05]  /*1cc20*/  FADD.FTZ R0, R7, R228 ;  /* 0x000000e407007221 */ /* 0x001fca0000010000 */
[----:B------:R-:W0:Y:S02]  /*1cc30*/  SHFL.BFLY PT, R7, R0, 0x1, 0x1f ;  /* 0x0c201f0000077f89 */ /* 0x000e2400000e0000 */
[----:B0-----:R-:W-:Y:S01]  /*1cc40*/  FADD.FTZ R12, R0, R7 ;  /* 0x00000007000c7221 */ /* 0x001fe20000010000 */
[----:B------:R-:W-:Y:S01]  /*1cc50*/  CS2R R6, SRZ ;  /* 0x0000000000067805 */ /* 0x000fe2000001ff00 */
[----:B------:R-:W-:-:S03]  /*1cc60*/  IMAD.MOV.U32 R0, RZ, RZ, -0x800000 ;  /* 0xff800000ff007424 */ /* 0x000fc600078e00ff */
[----:B------:R-:W-:Y:S02]  /*1cc70*/  FSETP.NE.FTZ.AND P1, PT, R12, RZ, PT ;  /* 0x000000ff0c00720b */ /* 0x000fe40003f35000 */
[----:B------:R-:W-:Y:S11]  /*1cc80*/  @P2 MUFU.RCP R6, R13 ;  /* 0x0000000d00062308 */ /* 0x000ff60000001000 */
[----:B------:R-:W0:Y:S01]  /*1cc90*/  @P1 MUFU.LG2 R9, R12 ;  /* 0x0000000c00091308 */ /* 0x000e220000000c00 */
[----:B------:R-:W-:-:S07]  /*1cca0*/  @P1 FMUL.FTZ R10, R3, 0.69314718246459960938 ;  /* 0x3f317218030a1820 */ /* 0x000fce0000410000 */
[----:B------:R1:W2:Y:S01]  /*1ccb0*/  @P1 MUFU.RCP R7, R12 ;  /* 0x0000000c00071308 */ /* 0x0002a20000001000 */
[----:B0-----:R-:W-:-:S04]  /*1ccc0*/  @P1 FMUL.FTZ R9, R9, 0.69314718246459960938 ;  /* 0x3f31721809091820 */ /* 0x001fc80000410000 */
[----:B------:R-:W-:Y:S01]  /*1ccd0*/  @P1 FFMA.FTZ R0, R10, R5, R9 ;  /* 0x000000050a001223 */ /* 0x000fe20000010009 */
[----:B------:R-:W-:Y:S02]  /*1cce0*/  WARPGROUP.DEPBAR.LE gsb0, 0x0 ;  /* 0x00008000000079c5 */ /* 0x000fe40000010000 */
[----:B------:R-:W-:-:S06]  /*1ccf0*/  WARPGROUP.ARRIVE ;  /* 0x00000000000079c5 */ /* 0x000fcc0000000000 */
[----:B------:R-:W-:Y:S03]  /*1cd00*/  HGMMA.64x256x16.F32.BF16 R24, R192, gdesc[UR4].tnspB, R24, gsb0 ;  /* 0x43e00004c0187df0 */ /* 0x000fe60008001818 */
[----:B------:R-:W-:Y:S02]  /*1cd10*/  WARPGROUP.DEPBAR.LE gsb0, 0x0 ;  /* 0x00008000000079c5 */ /* 0x000fe40000010000 */
[----:B-12---:R-:W-:Y:S05]  /*1cd20*/  @!P0 BRA `(.L_x_654) ;  /* 0x0000000000048947 */ /* 0x006fea0003800000 */
[----:B------:R-:W-:Y:S01]  /*1cd30*/  BPT.TRAP 0x1 ;  /* 0x000000040000795c */ /* 0x000fe20000300000 */
.L_x_654:
[----:B------:R-:W2:Y:S01]  /*1cd40*/  LDL.LU R3, [R1+0x60] ;  /* 0x0000600001037983 */ /* 0x000ea20000300800 */
[----:B------:R-:W-:Y:S01]  /*1cd50*/  IADD3 R5, R8, 0x38860, RZ ;  /* 0x0003886008057810 */ /* 0x000fe20007ffe0ff */
[-C--:B------:R-:W-:Y:S01]  /*1cd60*/  FMUL.FTZ R4, R24, R7.reuse ;  /* 0x0000000718047220 */ /* 0x080fe20000410000 */
[----:B------:R-:W-:Y:S01]  /*1cd70*/  FMUL.FTZ R25, R25, R7 ;  /* 0x0000000719197220 */ /* 0x000fe20000410000 */
[----:B------:R-:W3:Y:S04]  /*1cd80*/  LDL.LU R14, [R1+0x50] ;  /* 0x00005000010e7983 */ /* 0x000ee80000300800 */
[----:B------:R-:W4:Y:S01]  /*1cd90*/  LDL.LU R13, [R1+0x74] ;  /* 0x00007400010d7983 */ /* 0x000f220000300800 */
[----:B------:R-:W-:-:S05]  /*1cda0*/  VIADD R226, R226, 0x1 ;  /* 0x00000001e2e27836 */ /* 0x000fca0000000000 */
[----:B------:R-:W-:-:S04]  /*1cdb0*/  ISETP.NE.AND P0, PT, R226, 0x2, PT ;  /* 0x00000002e200780c */ /* 0x000fc80003f05270 */
[----:B------:R-:W-:Y:S01]  /*1cdc0*/  SEL R12, RZ, 0x1, P0 ;  /* 0x00000001ff0c7807 */ /* 0x000fe20000000000 */
        /* <DEDUP_REMOVED lines=120> */
[----:B------:R-:W-:Y:S01]  /*1d550*/  PLOP3.LUT P1, PT, PT, PT, PT, 0x8, 0x0 ;  /* 0x000000000000781c */ /* 0x000fe20003f2e170 */
[-C--:B------:R-:W-:Y:S01]  /*1d560*/  FMUL.FTZ R147, R147, R6.reuse ;  /* 0x0000000693937220 */ /* 0x080fe20000410000 */
[-C--:B------:R-:W-:Y:S01]  /*1d570*/  FMUL.FTZ R150, R150, R6.reuse ;  /* 0x0000000696967220 */ /* 0x080fe20000410000 */
[----:B------:R-:W-:Y:S01]  /*1d580*/  FMUL.FTZ R151, R151, R6 ;  /* 0x0000000697977220 */ /* 0x000fe20000410000 */
[----:B------:R-:W-:-:S02]  /*1d590*/  SEL R226, R226, RZ, P0 ;  /* 0x000000ffe2e27207 */ /* 0x000fc40000000000 */
[----:B--2---:R-:W-:Y:S02]  /*1d5a0*/  PRMT R5, R3, 0x654, R5 ;  /* 0x0000065403057816 */ /* 0x004fe40000000005 */
[----:B---3--:R-:W-:Y:S01]  /*1d5b0*/  LOP3.LUT R14, R14, R12, RZ, 0x3c, !PT ;  /* 0x0000000c0e0e7212 */ /* 0x008fe200078e3cff */
[----:B----4-:R-:W-:Y:S02]  /*1d5c0*/  VIADD R13, R13, 0x1 ;  /* 0x000000010d0d7836 */ /* 0x010fe40000000000 */
[----:B------:R-:W-:Y:S01]  /*1d5d0*/  FMUL.FTZ R3, R29, R7 ;  /* 0x000000071d037220 */ /* 0x000fe20000410000 */
[----:B------:R0:W-:Y:S02]  /*1d5e0*/  SYNCS.ARRIVE.TRANS64.RED.A1T0 RZ, [R5+URZ], RZ ;  /* 0x000000ff05ff79a7 */ /* 0x0001e4000810043f */
[----:B------:R1:W-:Y:S04]  /*1d5f0*/  STL [R1+0x74], R13 ;  /* 0x0000740d01007387 */ /* 0x0003e80000100800 */
[----:B------:R1:W-:Y:S01]  /*1d600*/  STL [R1+0x50], R14 ;  /* 0x0000500e01007387 */ /* 0x0003e20000100800 */
[-C--:B0-----:R-:W-:Y:S01]  /*1d610*/  FMUL.FTZ R5, R26, R6.reuse ;  /* 0x000000061a057220 */ /* 0x081fe20000410000 */
[----:B------:R-:W-:-:S07]  /*1d620*/  FMUL.FTZ R7, R30, R6 ;  /* 0x000000061e077220 */ /* 0x000fce0000410000 */
.L_x_564:
[----:B------:R-:W0:Y:S08]  /*1d630*/  S2UR UR4, SR_CgaCtaId ;  /* 0x00000000000479c3 */ /* 0x000e300000008800 */
[----:B------:R-:W-:Y:S01]  /*1d640*/  BAR.SYNC.DEFER_BLOCKING 0x5, 0x180 ;  /* 0x0146000000007b1d */ /* 0x000fe20000010000 */
[----:B------:R-:W-:-:S05]  /*1d650*/  MOV R22, 0x400 ;  /* 0x0000040000167802 */ /* 0x000fca0000000f00 */
[----:B------:R-:W-:Y:S01]  /*1d660*/  BSSY B0, `(.L_x_655) ;  /* 0x00002f6000007945 */ /* 0x000fe20003800000 */
[----:B0-----:R-:W-:-:S05]  /*1d670*/  IMAD.U32 R6, RZ, RZ, UR4 ;  /* 0x00000004ff067e24 */ /* 0x001fca000f8e00ff */
[----:B------:R0:W-:Y:S01]  /*1d680*/  STL [R1+0x60], R6 ;  /* 0x0000600601007387 */ /* 0x0001e20000100800 */
[----:B------:R-:W-:-:S05]  /*1d690*/  LEA R22, R6, R22, 0x18 ;  /* 0x0000001606167211 */ /* 0x000fca00078ec0ff */
[----:B----4-:R0:W2:Y:S01]  /*1d6a0*/  LDS.128 R28, [R22+0x388d0] ;  /* 0x0388d000161c7984 */ /* 0x0100a20000000c00 */
[----:B------:R-:W-:Y:S06]  /*1d6b0*/  BAR.ARV 0x4, 0x180 ;  /* 0x0106000000007b1d */ /* 0x000fec0000002000 */
[----:B------:R-:W-:Y:S05]  /*1d6c0*/  @P1 BRA `(.L_x_656) ;  /* 0x0000002000501947 */ /* 0x000fea0003800000 */
[----:B0-----:R-:W3:Y:S04]  /*1d6d0*/  LDL R6, [R1+0x7c] ;  /* 0x00007c0001067983 */ /* 0x001ee80000100800 */
[----:B-----5:R-:W4:Y:S01]  /*1d6e0*/  LDL R136, [R1+0x64] ;  /* 0x0000640001887983 */ /* 0x020f220000100800 */
[----:B-1----:R-:W0:Y:S01]  /*1d6f0*/  S2R R13, SR_SWINHI ;  /* 0x00000000000d7919 */ /* 0x002e220000002f00 */
[----:B------:R-:W-:Y:S01]  /*1d700*/  F2FP.BF16.F32.PACK_AB R4, R25, R4 ;  /* 0x000000041904723e */ /* 0x000fe200000010ff */
[----:B------:R-:W-:Y:S01]  /*1d710*/  ULDC.64 UR4, c[0x0][0xc00] ;  /* 0x0003000000047ab9 */ /* 0x000fe20000000a00 */
[----:B------:R-:W-:Y:S02]  /*1d720*/  MOV R20, R22 ;  /* 0x0000001600147202 */ /* 0x000fe40000000f00 */
[----:B0-----:R-:W-:-:S02]  /*1d730*/  MOV R21, R13 ;  /* 0x0000000d00157202 */ /* 0x001fc40000000f00 */
        /* <DEDUP_REMOVED lines=9> */
[----:B------:R-:W-:Y:S01]  /*1d7d0*/  F2FP.BF16.F32.PACK_AB R147, R151, R150 ;  /* 0x000000969793723e */ /* 0x000fe200000010ff */
[----:B------:R-:W-:Y:S01]  /*1d7e0*/  ULDC.64 UR6, c[0x0][0x208] ;  /* 0x0000820000067ab9 */ /* 0x000fe20000000a00 */
[----:B------:R-:W-:Y:S01]  /*1d7f0*/  BAR.SYNC.DEFER_BLOCKING 0x1, 0x100 ;  /* 0x0044000000007b1d */ /* 0x000fe20000010000 */
[----:B---3--:R-:W-:-:S03]  /*1d800*/  IMAD.WIDE R114, R6, 0x2, R20 ;  /* 0x0000000206727825 */ /* 0x008fc600078e0214 */
[C---:B--2---:R-:W-:Y:S02]  /*1d810*/  IADD3 R28, P0, R114.reuse, 0x40, RZ ;  /* 0x00000040721c7810 */ /* 0x044fe40007f1e0ff */
[----:B------:R-:W-:Y:S02]  /*1d820*/  IADD3 R6, P1, R114, 0x20, RZ ;  /* 0x0000002072067810 */ /* 0x000fe40007f3e0ff */
[----:B------:R-:W-:Y:S02]  /*1d830*/  LOP3.LUT R76, R28, 0x380, RZ, 0xc0, !PT ;  /* 0x000003801c4c7812 */ /* 0x000fe400078ec0ff */
[----:B------:R-:W-:Y:S02]  /*1d840*/  IADD3 R84, P3, R114, 0x4000, RZ ;  /* 0x0000400072547810 */ /* 0x000fe40007f7e0ff */
[----:B------:R-:W-:Y:S02]  /*1d850*/  LOP3.LUT R72, R6, 0x380, RZ, 0xc0, !PT ;  /* 0x0000038006487812 */ /* 0x000fe400078ec0ff */
[----:B------:R-:W-:-:S02]  /*1d860*/  SHF.R.U64 R76, R76, 0x3, RZ ;  /* 0x000000034c4c7819 */ /* 0x000fc400000012ff */
[----:B------:R-:W-:Y:S01]  /*1d870*/  IADD3 R96, P2, R114, 0x4060, RZ ;  /* 0x0000406072607810 */ /* 0x000fe20007f5e0ff */
[----:B------:R-:W-:Y:S01]  /*1d880*/  IMAD.X R73, RZ, RZ, R115, P1 ;  /* 0x000000ffff497224 */ /* 0x000fe200008e0673 */
[----:B------:R-:W-:Y:S02]  /*1d890*/  LOP3.LUT R112, R84, 0x380, RZ, 0xc0, !PT ;  /* 0x0000038054707812 */ /* 0x000fe400078ec0ff */
[----:B------:R-:W-:Y:S02]  /*1d8a0*/  SHF.R.U64 R72, R72, 0x3, RZ ;  /* 0x0000000348487819 */ /* 0x000fe400000012ff */
[----:B------:R-:W-:Y:S02]  /*1d8b0*/  IADD3 R100, P1, R114, 0x8000, RZ ;  /* 0x0000800072647810 */ /* 0x000fe40007f3e0ff */
[----:B------:R-:W-:Y:S02]  /*1d8c0*/  LOP3.LUT R76, R76, R28, RZ, 0x3c, !PT ;  /* 0x0000001c4c4c7212 */ /* 0x000fe400078e3cff */
[----:B------:R-:W-:-:S02]  /*1d8d0*/  LOP3.LUT R28, R96, 0x380, RZ, 0xc0, !PT ;  /* 0x00000380601c7812 */ /* 0x000fc400078ec0ff */
[----:B------:R-:W-:Y:S02]  /*1d8e0*/  SHF.R.U64 R112, R112, 0x3, RZ ;  /* 0x0000000370707819 */ /* 0x000fe400000012ff */
[C---:B------:R-:W-:Y:S02]  /*1d8f0*/  IADD3 R47, P4, R114.reuse, 0x60, RZ ;  /* 0x00000060722f7810 */ /* 0x040fe40007f9e0ff */
[----:B------:R-:W-:Y:S02]  /*1d900*/  IADD3 R88, P6, R114, 0x4020, RZ ;  /* 0x0000402072587810 */ /* 0x000fe40007fde0ff */
[----:B------:R-:W-:Y:S01]  /*1d910*/  LOP3.LUT R72, R72, R6, RZ, 0x3c, !PT ;  /* 0x0000000648487212 */ /* 0x000fe200078e3cff */
[----:B------:R-:W-:Y:S01]  /*1d920*/  IMAD.X R85, RZ, RZ, R115, P3 ;  /* 0x000000ffff557224 */ /* 0x000fe200018e0673 */
[----:B------:R-:W-:Y:S02]  /*1d930*/  LOP3.LUT R6, R100, 0x380, RZ, 0xc0, !PT ;  /* 0x0000038064067812 */ /* 0x000fe400078ec0ff */
[----:B------:R-:W-:-:S02]  /*1d940*/  SHF.R.U64 R28, R28, 0x3, RZ ;  /* 0x000000031c1c7819 */ /* 0x000fc400000012ff */
[----:B------:R-:W-:Y:S02]  /*1d950*/  IADD3 R108, P3, R114, 0x8060, RZ ;  /* 0x00008060726c7810 */ /* 0x000fe40007f7e0ff */
[----:B------:R-:W-:Y:S01]  /*1d960*/  LOP3.LUT R84, R112, R84, RZ, 0x3c, !PT ;  /* 0x0000005470547212 */ /* 0x000fe200078e3cff */
[----:B------:R-:W-:Y:S01]  /*1d970*/  IMAD.X R81, RZ, RZ, R115, P4 ;  /* 0x000000ffff517224 */ /* 0x000fe200020e0673 */
[----:B------:R-:W-:Y:S02]  /*1d980*/  IADD3 R92, P5, R114, 0x4040, RZ ;  /* 0x00004040725c7810 */ /* 0x000fe40007fbe0ff */
[----:B------:R-:W-:Y:S02]  /*1d990*/  LOP3.LUT R112, R88, 0x380, RZ, 0xc0, !PT ;  /* 0x0000038058707812 */ /* 0x000fe400078ec0ff */
[----:B------:R-:W-:Y:S02]  /*1d9a0*/  SHF.R.U64 R6, R6, 0x3, RZ ;  /* 0x0000000306067819 */ /* 0x000fe400000012ff */
[----:B------:R-:W-:-:S02]  /*1d9b0*/  IADD3 R106, P4, R114, 0x8040, RZ ;  /* 0x00008040726a7810 */ /* 0x000fc40007f9e0ff */
[----:B------:R-:W-:Y:S01]  /*1d9c0*/  LOP3.LUT R96, R28, R96, RZ, 0x3c, !PT ;  /* 0x000000601c607212 */ /* 0x000fe200078e3cff */
[--C-:B------:R-:W-:Y:S01]  /*1d9d0*/  IMAD.X R77, RZ, RZ, R115.reuse, P0 ;  /* 0x000000ffff4d7224 */ /* 0x100fe200000e0673 */
[----:B------:R-:W-:Y:S02]  /*1d9e0*/  LOP3.LUT R13, R114, 0x380, RZ, 0xc0, !PT ;  /* 0x00000380720d7812 */ /* 0x000fe400078ec0ff */
[----:B------:R-:W-:Y:S01]  /*1d9f0*/  LOP3.LUT R28, R108, 0x380, RZ, 0xc0, !PT ;  /* 0x000003806c1c7812 */ /* 0x000fe200078ec0ff */
[--C-:B------:R-:W-:Y:S01]  /*1da00*/  IMAD.X R93, RZ, RZ, R115.reuse, P5 ;  /* 0x000000ffff5d7224 */ /* 0x100fe200028e0673 */
[----:B------:R-:W-:Y:S02]  /*1da10*/  LOP3.LUT R80, R47, 0x380, RZ, 0xc0, !PT ;  /* 0x000003802f507812 */ /* 0x000fe400078ec0ff */
[----:B------:R-:W-:Y:S01]  /*1da20*/  SHF.R.U64 R112, R112, 0x3, RZ ;  /* 0x0000000370707819 */ /* 0x000fe200000012ff */
[----:B------:R-:W-:Y:S01]  /*1da30*/  IMAD.X R97, RZ, RZ, R115, P2 ;  /* 0x000000ffff617224 */ /* 0x000fe200010e0673 */
[----:B------:R-:W-:-:S02]  /*1da40*/  IADD3 R104, P0, R114, 0x8020, RZ ;  /* 0x0000802072687810 */ /* 0x000fc40007f1e0ff */
[----:B------:R-:W-:Y:S01]  /*1da50*/  LOP3.LUT R100, R6, R100, RZ, 0x3c, !PT ;  /* 0x0000006406647212 */ /* 0x000fe200078e3cff */
[--C-:B------:R-:W-:Y:S01]  /*1da60*/  IMAD.X R101, RZ, RZ, R115.reuse, P1 ;  /* 0x000000ffff657224 */ /* 0x100fe200008e0673 */
[----:B------:R-:W-:Y:S02]  /*1da70*/  IADD3 R12, P5, R114, 0xc020, RZ ;  /* 0x0000c020720c7810 */ /* 0x000fe40007fbe0ff */
[----:B------:R-:W-:Y:S02]  /*1da80*/  LOP3.LUT R6, R106, 0x380, RZ, 0xc0, !PT ;  /* 0x000003806a067812 */ /* 0x000fe400078ec0ff */
[----:B------:R-:W-:Y:S02]  /*1da90*/  IADD3 R14, P2, R114, 0xc040, RZ ;  /* 0x0000c040720e7810 */ /* 0x000fe40007f5e0ff */
[----:B------:R-:W-:Y:S02]  /*1daa0*/  SHF.R.U64 R13, R13, 0x3, RZ ;  /* 0x000000030d0d7819 */ /* 0x000fe400000012ff */
[----:B------:R-:W-:Y:S01]  /*1dab0*/  SHF.R.U64 R28, R28, 0x3, RZ ;  /* 0x000000031c1c7819 */ /* 0x000fe200000012ff */
[----:B------:R-:W-:Y:S01]  /*1dac0*/  IMAD.X R89, RZ, RZ, R115, P6 ;  /* 0x000000ffff597224 */ /* 0x000fe200030e0673 */
[----:B------:R-:W-:-:S02]  /*1dad0*/  IADD3 R26, P1, R114, 0xc060, RZ ;  /* 0x0000c060721a7810 */ /* 0x000fc40007f3e0ff */
[----:B------:R-:W-:Y:S02]  /*1dae0*/  SHF.R.U64 R80, R80, 0x3, RZ ;  /* 0x0000000350507819 */ /* 0x000fe400000012ff */
[----:B------:R-:W-:Y:S02]  /*1daf0*/  LOP3.LUT R88, R112, R88, RZ, 0x3c, !PT ;  /* 0x0000005870587212 */ /* 0x000fe400078e3cff */
[----:B------:R-:W-:Y:S02]  /*1db00*/  LOP3.LUT R112, R104, 0x380, RZ, 0xc0, !PT ;  /* 0x0000038068707812 */ /* 0x000fe400078ec0ff */
[----:B------:R-:W-:Y:S02]  /*1db10*/  IADD3 R110, P6, R114, 0xc000, RZ ;  /* 0x0000c000726e7810 */ /* 0x000fe40007fde0ff */
[----:B------:R-:W-:Y:S02]  /*1db20*/  SHF.R.U64 R6, R6, 0x3, RZ ;  /* 0x0000000306067819 */ /* 0x000fe400000012ff */
[----:B------:R-:W-:-:S02]  /*1db30*/  LOP3.LUT R25, R12, 0x380, RZ, 0xc0, !PT ;  /* 0x000003800c197812 */ /* 0x000fc400078ec0ff */
[----:B------:R-:W-:Y:S02]  /*1db40*/  LOP3.LUT R114, R13, R114, RZ, 0x3c, !PT ;  /* 0x000000720d727212 */ /* 0x000fe400078e3cff */
[----:B------:R-:W-:Y:S02]  /*1db50*/  LOP3.LUT R108, R28, R108, RZ, 0x3c, !PT ;  /* 0x0000006c1c6c7212 */ /* 0x000fe400078e3cff */
[----:B------:R-:W-:Y:S02]  /*1db60*/  LOP3.LUT R27, R14, 0x380, RZ, 0xc0, !PT ;  /* 0x000003800e1b7812 */ /* 0x000fe400078ec0ff */
[----:B------:R-:W-:Y:S02]  /*1db70*/  LOP3.LUT R80, R80, R47, RZ, 0x3c, !PT ;  /* 0x0000002f50507212 */ /* 0x000fe400078e3cff */
[----:B------:R-:W-:Y:S02]  /*1db80*/  LOP3.LUT R28, R26, 0x380, RZ, 0xc0, !PT ;  /* 0x000003801a1c7812 */ /* 0x000fe400078ec0ff */
[----:B------:R-:W-:-:S02]  /*1db90*/  LOP3.LUT R47, R92, 0x380, RZ, 0xc0, !PT ;  /* 0x000003805c2f7812 */ /* 0x000fc400078ec0ff */
[----:B------:R-:W-:Y:S02]  /*1dba0*/  SHF.R.U64 R112, R112, 0x3, RZ ;  /* 0x0000000370707819 */ /* 0x000fe400000012ff */
[----:B------:R-:W-:Y:S02]  /*1dbb0*/  LOP3.LUT R106, R6, R106, RZ, 0x3c, !PT ;  /* 0x0000006a066a7212 */ /* 0x000fe400078e3cff */
[----:B------:R-:W-:Y:S02]  /*1dbc0*/  SHF.R.U64 R25, R25, 0x3, RZ ;  /* 0x0000000319197819 */ /* 0x000fe400000012ff */
[----:B------:R-:W-:Y:S02]  /*1dbd0*/  MOV R114, R114 ;  /* 0x0000007200727202 */ /* 0x000fe40000000f00 */
[----:B------:R-:W-:Y:S02]  /*1dbe0*/  F2FP.BF16.F32.PACK_AB R6, R3, R10 ;  /* 0x0000000a0306723e */ /* 0x000fe400000010ff */
[----:B------:R-:W-:-:S02]  /*1dbf0*/  SHF.R.U64 R27, R27, 0x3, RZ ;  /* 0x000000031b1b7819 */ /* 0x000fc400000012ff */
[----:B------:R-:W-:Y:S02]  /*1dc00*/  SHF.R.U64 R28, R28, 0x3, RZ ;  /* 0x000000031c1c7819 */ /* 0x000fe400000012ff */
[----:B------:R-:W-:Y:S02]  /*1dc10*/  SHF.R.U64 R47, R47, 0x3, RZ ;  /* 0x000000032f2f7819 */ /* 0x000fe400000012ff */
[----:B------:R-:W-:Y:S01]  /*1dc20*/  LOP3.LUT R104, R112, R104, RZ, 0x3c, !PT ;  /* 0x0000006870687212 */ /* 0x000fe200078e3cff */
[--C-:B------:R-:W-:Y:S01]  /*1dc30*/  IMAD.X R13, RZ, RZ, R115.reuse, P2 ;  /* 0x000000ffff0d7224 */ /* 0x100fe200010e0673 */
[----:B------:R-:W-:Y:S01]  /*1dc40*/  LOP3.LUT R112, R25, R12, RZ, 0x3c, !PT ;  /* 0x0000000c19707212 */ /* 0x000fe200078e3cff */
[----:B------:R-:W-:Y:S01]  /*1dc50*/  IMAD.X R15, RZ, RZ, R115, P1 ;  /* 0x000000ffff0f7224 */ /* 0x000fe200008e0673 */
[----:B------:R-:W-:Y:S01]  /*1dc60*/  LOP3.LUT R12, R27, R14, RZ, 0x3c, !PT ;  /* 0x0000000e1b0c7212 */ /* 0x000fe200078e3cff */
[----:B------:R0:W-:Y:S01]  /*1dc70*/  STSM.16.M88.4 [R114], R4 ;  /* 0x0000000472007844 */ /* 0x0001e20000000200 */
[----:B------:R-:W-:-:S02]  /*1dc80*/  LOP3.LUT R14, R28, R26, RZ, 0x3c, !PT ;  /* 0x0000001a1c0e7212 */ /* 0x000fc400078e3cff */
[----:B------:R-:W-:Y:S02]  /*1dc90*/  LOP3.LUT R92, R47, R92, RZ, 0x3c, !PT ;  /* 0x0000005c2f5c7212 */ /* 0x000fe400078e3cff */
[----:B------:R-:W-:Y:S02]  /*1dca0*/  MOV R72, R72 ;  /* 0x0000004800487202 */ /* 0x000fe40000000f00 */
[----:B------:R-:W-:Y:S02]  /*1dcb0*/  LOP3.LUT R47, R110, 0x380, RZ, 0xc0, !PT ;  /* 0x000003806e2f7812 */ /* 0x000fe400078ec0ff */
[----:B------:R-:W-:Y:S02]  /*1dcc0*/  MOV R76, R76 ;  /* 0x0000004c004c7202 */ /* 0x000fe40000000f00 */
[----:B------:R-:W-:Y:S02]  /*1dcd0*/  F2FP.BF16.F32.PACK_AB R10, R45, R160 ;  /* 0x000000a02d0a723e */ /* 0x000fe400000010ff */
[----:B------:R-:W-:-:S02]  /*1dce0*/  MOV R3, R12 ;  /* 0x0000000c00037202 */ /* 0x000fc40000000f00 */
[----:B0-----:R-:W-:Y:S02]  /*1dcf0*/  F2FP.BF16.F32.PACK_AB R4, R33, R24 ;  /* 0x000000182104723e */ /* 0x001fe400000010ff */
[----:B------:R-:W-:Y:S02]  /*1dd00*/  F2FP.BF16.F32.PACK_AB R5, R35, R34 ;  /* 0x000000222305723e */ /* 0x000fe400000010ff */
[----:B------:R-:W-:Y:S02]  /*1dd10*/  F2FP.BF16.F32.PACK_AB R6, R37, R158 ;  /* 0x0000009e2506723e */ /* 0x000fe400000010ff */
[----:B------:R-:W-:Y:S02]  /*1dd20*/  F2FP.BF16.F32.PACK_AB R7, R39, R38 ;  /* 0x000000262707723e */ /* 0x000fe400000010ff */
[----:B------:R-:W-:Y:S02]  /*1dd30*/  MOV R28, R14 ;  /* 0x0000000e001c7202 */ /* 0x000fe40000000f00 */
[----:B------:R-:W-:Y:S01]  /*1dd40*/  MOV R80, R80 ;  /* 0x0000005000507202 */ /* 0x000fe20000000f00 */
[----:B------:R0:W-:Y:S01]  /*1dd50*/  STSM.16.M88.4 [R72], R4 ;  /* 0x0000000448007844 */ /* 0x0001e20000000200 */
[----:B------:R-:W-:-:S02]  /*1dd60*/  F2FP.BF16.F32.PACK_AB R12, R49, R161 ;  /* 0x000000a1310c723e */ /* 0x000fc400000010ff */
[----:B------:R-:W-:Y:S02]  /*1dd70*/  F2FP.BF16.F32.PACK_AB R13, R51, R50 ;  /* 0x00000032330d723e */ /* 0x000fe400000010ff */
[----:B------:R-:W-:Y:S02]  /*1dd80*/  F2FP.BF16.F32.PACK_AB R14, R53, R162 ;  /* 0x000000a2350e723e */ /* 0x000fe400000010ff */
[----:B------:R-:W-:Y:S01]  /*1dd90*/  F2FP.BF16.F32.PACK_AB R15, R55, R54 ;  /* 0x00000036370f723e */ /* 0x000fe200000010ff */
[----:B------:R-:W-:Y:S01]  /*1dda0*/  IMAD.X R105, RZ, RZ, R115, P0 ;  /* 0x000000ffff697224 */ /* 0x000fe200000e0673 */
[----:B------:R-:W-:Y:S02]  /*1ddb0*/  SHF.R.U64 R47, R47, 0x3, RZ ;  /* 0x000000032f2f7819 */ /* 0x000fe400000012ff */
[----:B------:R-:W-:Y:S02]  /*1ddc0*/  MOV R84, R84 ;  /* 0x0000005400547202 */ /* 0x000fe40000000f00 */
[----:B------:R-:W-:-:S02]  /*1ddd0*/  F2FP.BF16.F32.PACK_AB R24, R57, R163 ;  /* 0x000000a33918723e */ /* 0x000fc400000010ff */
[----:B------:R-:W-:Y:S02]  /*1dde0*/  F2FP.BF16.F32.PACK_AB R25, R59, R58 ;  /* 0x0000003a3b19723e */ /* 0x000fe400000010ff */
[----:B------:R-:W-:Y:S02]  /*1ddf0*/  F2FP.BF16.F32.PACK_AB R26, R61, R164 ;  /* 0x000000a43d1a723e */ /* 0x000fe400000010ff */
[----:B------:R-:W-:Y:S01]  /*1de00*/  F2FP.BF16.F32.PACK_AB R27, R63, R62 ;  /* 0x0000003e3f1b723e */ /* 0x000fe200000010ff */
[----:B------:R-:W-:Y:S01]  /*1de10*/  IMAD.X R107, RZ, RZ, R115, P4 ;  /* 0x000000ffff6b7224 */ /* 0x000fe200020e0673 */
[----:B------:R-:W-:Y:S01]  /*1de20*/  MOV R88, R88 ;  /* 0x0000005800587202 */ /* 0x000fe20000000f00 */
[----:B------:R1:W-:Y:S01]  /*1de30*/  STSM.16.M88.4 [R76], R8 ;  /* 0x000000084c007844 */ /* 0x0003e20000000200 */
[----:B0-----:R-:W-:Y:S02]  /*1de40*/  F2FP.BF16.F32.PACK_AB R4, R65, R165 ;  /* 0x000000a54104723e */ /* 0x001fe400000010ff */
[----:B------:R-:W-:-:S02]  /*1de50*/  F2FP.BF16.F32.PACK_AB R5, R67, R66 ;  /* 0x000000424305723e */ /* 0x000fc400000010ff */
[----:B------:R-:W-:Y:S02]  /*1de60*/  F2FP.BF16.F32.PACK_AB R6, R69, R166 ;  /* 0x000000a64506723e */ /* 0x000fe400000010ff */
[----:B------:R-:W-:Y:S01]  /*1de70*/  F2FP.BF16.F32.PACK_AB R7, R71, R70 ;  /* 0x000000464707723e */ /* 0x000fe200000010ff */
[----:B------:R-:W-:Y:S01]  /*1de80*/  STSM.16.M88.4 [R80], R12 ;  /* 0x0000000c50007844 */ /* 0x000fe20000000200 */
[----:B------:R-:W-:Y:S02]  /*1de90*/  MOV R92, R92 ;  /* 0x0000005c005c7202 */ /* 0x000fe40000000f00 */
[----:B------:R-:W-:Y:S01]  /*1dea0*/  LOP3.LUT R110, R47, R110, RZ, 0x3c, !PT ;  /* 0x0000006e2f6e7212 */ /* 0x000fe200078e3cff */
[----:B------:R-:W-:Y:S01]  /*1deb0*/  STSM.16.M88.4 [R84], R24 ;  /* 0x0000001854007844 */ /* 0x000fe20000000200 */
[----:B------:R-:W-:Y:S02]  /*1dec0*/  MOV R96, R96 ;  /* 0x0000006000607202 */ /* 0x000fe40000000f00 */
[----:B------:R-:W-:-:S02]  /*1ded0*/  F2FP.BF16.F32.PACK_AB R33, R83, R82 ;  /* 0x000000525321723e */ /* 0x000fc400000010ff */
[----:B-1----:R-:W-:Y:S02]  /*1dee0*/  F2FP.BF16.F32.PACK_AB R8, R32, R167 ;  /* 0x000000a72008723e */ /* 0x002fe400000010ff */
[----:B------:R-:W-:Y:S02]  /*1def0*/  F2FP.BF16.F32.PACK_AB R9, R75, R74 ;  /* 0x0000004a4b09723e */ /* 0x000fe400000010ff */
[----:B------:R-:W-:Y:S02]  /*1df00*/  F2FP.BF16.F32.PACK_AB R10, R44, R168 ;  /* 0x000000a82c0a723e */ /* 0x000fe400000010ff */
[----:B------:R-:W-:Y:S02]  /*1df10*/  F2FP.BF16.F32.PACK_AB R11, R79, R78 ;  /* 0x0000004e4f0b723e */ /* 0x000fe400000010ff */
[----:B------:R-:W-:Y:S02]  /*1df20*/  F2FP.BF16.F32.PACK_AB R34, R64, R170 ;  /* 0x000000aa4022723e */ /* 0x000fe400000010ff */
[----:B------:R-:W-:Y:S01]  /*1df30*/  F2FP.BF16.F32.PACK_AB R35, R87, R86 ;  /* 0x000000565723723e */ /* 0x000fe200000010ff */
[----:B------:R0:W-:Y:S01]  /*1df40*/  STSM.16.M88.4 [R88], R4 ;  /* 0x0000000458007844 */ /* 0x0001e20000000200 */
[----:B------:R-:W-:-:S02]  /*1df50*/  F2FP.BF16.F32.PACK_AB R32, R56, R169 ;  /* 0x000000a93820723e */ /* 0x000fc400000010ff */
[----:B------:R-:W-:Y:S01]  /*1df60*/  MOV R100, R100 ;  /* 0x0000006400647202 */ /* 0x000fe20000000f00 */
[--C-:B------:R-:W-:Y:S01]  /*1df70*/  IMAD.X R109, RZ, RZ, R115.reuse, P3 ;  /* 0x000000ffff6d7224 */ /* 0x100fe200018e0673 */
[----:B------:R-:W-:Y:S01]  /*1df80*/  F2FP.BF16.F32.PACK_AB R44, R68, R171 ;  /* 0x000000ab442c723e */ /* 0x000fe200000010ff */
[----:B------:R-:W-:Y:S01]  /*1df90*/  IMAD.X R111, RZ, RZ, R115, P6 ;  /* 0x000000ffff6f7224 */ /* 0x000fe200030e0673 */
[----:B------:R-:W-:Y:S01]  /*1dfa0*/  F2FP.BF16.F32.PACK_AB R45, R91, R90 ;  /* 0x0000005a5b2d723e */ /* 0x000fe200000010ff */
[----:B------:R-:W1:Y:S01]  /*1dfb0*/  LDC R82, c[0x0][0xbe8] ;  /* 0x0002fa00ff527b82 */ /* 0x000e620000000800 */
        /* <DEDUP_REMOVED lines=8> */
[----:B0-----:R-:W-:Y:S02]  /*1e040*/  F2FP.BF16.F32.PACK_AB R4, R155, R175 ;  /* 0x000000af9b04723e */ /* 0x001fe400000010ff */
[----:B------:R-:W-:-:S02]  /*1e050*/  F2FP.BF16.F32.PACK_AB R5, R40, R36 ;  /* 0x000000242805723e */ /* 0x000fc400000010ff */
[----:B------:R-:W-:Y:S02]  /*1e060*/  F2FP.BF16.F32.PACK_AB R6, R156, R176 ;  /* 0x000000b09c06723e */ /* 0x000fe400000010ff */
[----:B------:R-:W-:Y:S01]  /*1e070*/  F2FP.BF16.F32.PACK_AB R7, R48, R43 ;  /* 0x0000002b3007723e */ /* 0x000fe200000010ff */
[----:B------:R-:W-:Y:S04]  /*1e080*/  STSM.16.M88.4 [R96], R32 ;  /* 0x0000002060007844 */ /* 0x000fe80000000200 */
[----:B------:R-:W-:Y:S04]  /*1e090*/  STSM.16.M88.4 [R100], R44 ;  /* 0x0000002c64007844 */ /* 0x000fe80000000200 */
[----:B------:R-:W-:Y:S04]  /*1e0a0*/  STSM.16.M88.4 [R104], R56 ;  /* 0x0000003868007844 */ /* 0x000fe80000000200 */
[----:B------:R0:W-:Y:S02]  /*1e0b0*/  STSM.16.M88.4 [R106], R4 ;  /* 0x000000046a007844 */ /* 0x0001e40000000200 */
[----:B0-----:R-:W0:Y:S01]  /*1e0c0*/  S2R R5, SR_TID.X ;  /* 0x0000000000057919 */ /* 0x001e220000002100 */
[----:B------:R-:W-:-:S02]  /*1e0d0*/  MOV R108, R108 ;  /* 0x0000006c006c7202 */ /* 0x000fc40000000f00 */
[----:B------:R-:W-:Y:S02]  /*1e0e0*/  F2FP.BF16.F32.PACK_AB R8, R157, R177 ;  /* 0x000000b19d08723e */ /* 0x000fe400000010ff */
[----:B------:R-:W-:Y:S02]  /*1e0f0*/  F2FP.BF16.F32.PACK_AB R9, R60, R52 ;  /* 0x000000343c09723e */ /* 0x000fe400000010ff */
[----:B------:R-:W-:Y:S02]  /*1e100*/  F2FP.BF16.F32.PACK_AB R10, R117, R116 ;  /* 0x00000074750a723e */ /* 0x000fe400000010ff */
[----:B------:R-:W-:Y:S02]  /*1e110*/  F2FP.BF16.F32.PACK_AB R11, R119, R118 ;  /* 0x00000076770b723e */ /* 0x000fe400000010ff */
[----:B------:R-:W-:Y:S02]  /*1e120*/  MOV R110, R110 ;  /* 0x0000006e006e7202 */ /* 0x000fe40000000f00 */
[----:B------:R-:W-:-:S02]  /*1e130*/  F2FP.BF16.F32.PACK_AB R12, R121, R120 ;  /* 0x00000078790c723e */ /* 0x000fc400000010ff */
[----:B------:R-:W-:Y:S02]  /*1e140*/  F2FP.BF16.F32.PACK_AB R13, R123, R122 ;  /* 0x0000007a7b0d723e */ /* 0x000fe400000010ff */
[----:B------:R-:W-:Y:S02]  /*1e150*/  F2FP.BF16.F32.PACK_AB R14, R125, R124 ;  /* 0x0000007c7d0e723e */ /* 0x000fe400000010ff */
[----:B------:R-:W-:Y:S01]  /*1e160*/  F2FP.BF16.F32.PACK_AB R15, R127, R126 ;  /* 0x0000007e7f0f723e */ /* 0x000fe200000010ff */
[----:B------:R-:W-:Y:S04]  /*1e170*/  STSM.16.M88.4 [R108], R8 ;  /* 0x000000086c007844 */ /* 0x000fe80000000200 */
[----:B------:R2:W-:Y:S01]  /*1e180*/  STSM.16.M88.4 [R110], R12 ;  /* 0x0000000c6e007844 */ /* 0x0005e20000000200 */
[----:B0-----:R-:W-:Y:S01]  /*1e190*/  VIADD R5, R5, 0xffffff80 ;  /* 0xffffff8005057836 */ /* 0x001fe20000000000 */
[----:B------:R-:W-:-:S04]  /*1e1a0*/  IADD3.X R113, RZ, R115, RZ, P5, !PT ;  /* 0x00000073ff717210 */ /* 0x000fc80002ffe4ff */
[----:B--2---:R-:W-:-:S04]  /*1e1b0*/  SHF.R.S32.HI R12, RZ, 0x1f, R5 ;  /* 0x0000001fff0c7819 */ /* 0x004fc80000011405 */
[----:B------:R-:W-:Y:S02]  /*1e1c0*/  LEA.HI R9, R12, R5, RZ, 0x7 ;  /* 0x000000050c097211 */ /* 0x000fe400078f38ff */
[----:B------:R-:W-:Y:S02]  /*1e1d0*/  MOV R112, R112 ;  /* 0x0000007000707202 */ /* 0x000fe40000000f00 */
[----:B------:R-:W-:Y:S02]  /*1e1e0*/  F2FP.BF16.F32.PACK_AB R24, R129, R128 ;  /* 0x000000808118723e */ /* 0x000fe400000010ff */
[----:B------:R-:W-:Y:S02]  /*1e1f0*/  F2FP.BF16.F32.PACK_AB R25, R131, R130 ;  /* 0x000000828319723e */ /* 0x000fe400000010ff */
[----:B------:R-:W-:Y:S02]  /*1e200*/  F2FP.BF16.F32.PACK_AB R26, R133, R132 ;  /* 0x00000084851a723e */ /* 0x000fe400000010ff */
[----:B------:R-:W-:-:S02]  /*1e210*/  F2FP.BF16.F32.PACK_AB R27, R135, R134 ;  /* 0x00000086871b723e */ /* 0x000fc400000010ff */
[----:B------:R-:W-:Y:S01]  /*1e220*/  LOP3.LUT R8, R9, 0xffffff80, RZ, 0xc0, !PT ;  /* 0xffffff8009087812 */ /* 0x000fe200078ec0ff */
[----:B----4-:R-:W-:Y:S01]  /*1e230*/  IMAD.SHL.U32 R4, R136, 0x4, RZ ;  /* 0x0000000488047824 */ /* 0x010fe200078e00ff */
[----:B------:R-:W-:Y:S01]  /*1e240*/  SHF.R.S32.HI R10, RZ, 0x1f, R136 ;  /* 0x0000001fff0a7819 */ /* 0x000fe20000011488 */
[----:B------:R0:W-:Y:S01]  /*1e250*/  STSM.16.M88.4 [R112], R24 ;  /* 0x0000001870007844 */ /* 0x0001e20000000200 */
[----:B------:R-:W-:Y:S02]  /*1e260*/  F2FP.BF16.F32.PACK_AB R32, R137, R178 ;  /* 0x000000b28920723e */ /* 0x000fe400000010ff */
[----:B------:R-:W-:Y:S02]  /*1e270*/  F2FP.BF16.F32.PACK_AB R33, R139, R138 ;  /* 0x0000008a8b21723e */ /* 0x000fe400000010ff */
[----:B------:R-:W-:Y:S02]  /*1e280*/  F2FP.BF16.F32.PACK_AB R34, R141, R179 ;  /* 0x000000b38d22723e */ /* 0x000fe400000010ff */
[----:B------:R-:W-:-:S02]  /*1e290*/  F2FP.BF16.F32.PACK_AB R35, R143, R142 ;  /* 0x0000008e8f23723e */ /* 0x000fc400000010ff */
[----:B------:R-:W-:Y:S02]  /*1e2a0*/  SHF.L.U64.HI R15, R136, 0x2, R10 ;  /* 0x00000002880f7819 */ /* 0x000fe4000001020a */
[----:B------:R-:W-:Y:S01]  /*1e2b0*/  IADD3 R6, P1, R4, UR4, RZ ;  /* 0x0000000404067c10 */ /* 0x000fe2000ff3e0ff */
[----:B------:R2:W-:Y:S01]  /*1e2c0*/  STSM.16.M88.4 [R3], R32 ;  /* 0x0000002003007844 */ /* 0x0005e20000000200 */
[----:B0-----:R-:W-:Y:S01]  /*1e2d0*/  IMAD.IADD R24, R5, 0x1, -R8 ;  /* 0x0000000105187824 */ /* 0x001fe200078e0a08 */
[----:B------:R-:W-:Y:S02]  /*1e2e0*/  ISETP.NE.U32.AND P0, PT, RZ, UR4, PT ;  /* 0x00000004ff007c0c */ /* 0x000fe4000bf05070 */
[----:B------:R-:W-:Y:S02]  /*1e2f0*/  IADD3.X R7, R15, UR5, RZ, P1, !PT ;  /* 0x000000050f077c10 */ /* 0x000fe40008ffe4ff */
[----:B-1----:R-:W-:Y:S02]  /*1e300*/  ISETP.NE.AND P1, PT, R82, 0x1, PT ;  /* 0x000000015200780c */ /* 0x002fe40003f25270 */
[----:B------:R-:W-:Y:S01]  /*1e310*/  ISETP.NE.AND.EX P0, PT, RZ, UR5, PT, P0 ;  /* 0x00000005ff007c0c */ /* 0x000fe2000bf05300 */
[----:B------:R-:W-:Y:S01]  /*1e320*/  ULDC.64 UR4, c[0x0][0xc08] ;  /* 0x0003020000047ab9 */ /* 0x000fe20000000a00 */
[----:B--2---:R-:W-:Y:S01]  /*1e330*/  SHF.R.S32.HI R3, RZ, 0x1f, R24 ;  /* 0x0000001fff037819 */ /* 0x004fe20000011418 */
[----:B------:R0:W-:Y:S01]  /*1e340*/  STSM.16.M88.4 [R28], R144 ;  /* 0x000000901c007844 */ /* 0x0001e20000000200 */
[----:B------:R-:W-:Y:S02]  /*1e350*/  BAR.SYNC.DEFER_BLOCKING 0x1, 0x100 ;  /* 0x0044000000007b1d */ /* 0x000fe40000010000 */
[----:B------:R-:W-:-:S02]  /*1e360*/  LEA.HI R8, R3, R24, RZ, 0x2 ;  /* 0x0000001803087211 */ /* 0x000fc400078f10ff */
[----:B------:R-:W-:Y:S02]  /*1e370*/  ISETP.NE.U32.AND P2, PT, RZ, UR4, PT ;  /* 0x00000004ff007c0c */ /* 0x000fe4000bf45070 */
[--C-:B------:R-:W-:Y:S02]  /*1e380*/  SHF.R.S32.HI R11, RZ, 0x2, R8.reuse ;  /* 0x00000002ff0b7819 */ /* 0x100fe40000011408 */
[----:B------:R-:W1:Y:S01]  /*1e390*/  @P1 LDC R13, c[0x0][0xbf0] ;  /* 0x0002fc00ff0d1b82 */ /* 0x000e620000000800 */
[----:B------:R-:W-:Y:S02]  /*1e3a0*/  SHF.R.S32.HI R26, RZ, 0x1f, R8 ;  /* 0x0000001fff1a7819 */ /* 0x000fe40000011408 */
[----:B------:R-:W-:Y:S02]  /*1e3b0*/  LEA.HI R12, R12, R5, RZ, 0x2 ;  /* 0x000000050c0c7211 */ /* 0x000fe400078f10ff */
[----:B------:R-:W-:Y:S02]  /*1e3c0*/  ISETP.NE.AND.EX P2, PT, RZ, UR5, PT, P2 ;  /* 0x00000005ff007c0c */ /* 0x000fe4000bf45320 */
[----:B------:R-:W-:Y:S01]  /*1e3d0*/  LEA.HI R26, R26, R11, RZ, 0x3 ;  /* 0x0000000b1a1a7211 */ /* 0x000fe200078f18ff */
[----:B------:R-:W2:Y:S01]  /*1e3e0*/  @P1 LDC R8, c[0x0][0xbec] ;  /* 0x0002fb00ff081b82 */ /* 0x000ea20000000800 */
[----:B------:R-:W-:-:S02]  /*1e3f0*/  LOP3.LUT R12, R12, 0xfffffffc, RZ, 0xc0, !PT ;  /* 0xfffffffc0c0c7812 */ /* 0x000fc400078ec0ff */
[----:B------:R-:W-:Y:S02]  /*1e400*/  LOP3.LUT R26, R26, 0xfffffff8, RZ, 0xc0, !PT ;  /* 0xfffffff81a1a7812 */ /* 0x000fe400078ec0ff */
[----:B------:R-:W-:Y:S01]  /*1e410*/  LEA.HI R3, R3, R24, RZ, 0x5 ;  /* 0x0000001803037211 */ /* 0x000fe200078f28ff */
[----:B------:R-:W-:Y:S01]  /*1e420*/  IMAD.IADD R12, R5, 0x1, -R12 ;  /* 0x00000001050c7824 */ /* 0x000fe200078e0a0c */
[----:B------:R-:W-:Y:S01]  /*1e430*/  SHF.R.S32.HI R14, RZ, 0x7, R9 ;  /* 0x00000007ff0e7819 */ /* 0x000fe20000011409 */
[----:B------:R-:W-:Y:S01]  /*1e440*/  IMAD.IADD R26, R11, 0x1, -R26 ;  /* 0x000000010b1a7824 */ /* 0x000fe200078e0a1a */
[----:B------:R-:W-:Y:S02]  /*1e450*/  SHF.R.S32.HI R3, RZ, 0x5, R3 ;  /* 0x00000005ff037819 */ /* 0x000fe40000011403 */
[----:B------:R-:W-:Y:S02]  /*1e460*/  LEA.HI R9, R9, R14, RZ, 0x1 ;  /* 0x0000000e09097211 */ /* 0x000fe400078f08ff */
[----:B------:R-:W-:-:S02]  /*1e470*/  LEA.HI R5, R12, R12, RZ, 0x1 ;  /* 0x0000000c0c057211 */ /* 0x000fc400078f08ff */
[----:B------:R-:W-:Y:S01]  /*1e480*/  @P2 IADD3 R4, P3, R4, UR4, RZ ;  /* 0x0000000404042c10 */ /* 0x000fe2000ff7e0ff */
[----:B------:R-:W-:Y:S01]  /*1e490*/  ULDC UR4, c[0x0][0xa88] ;  /* 0x0002a20000047ab9 */ /* 0x000fe20000000800 */
[----:B------:R-:W-:Y:S01]  /*1e4a0*/  IMAD R26, R3, 0x10, R26 ;  /* 0x00000010031a7824 */ /* 0x000fe200078e021a */
[----:B------:R-:W-:Y:S01]  /*1e4b0*/  LOP3.LUT R9, R9, 0x3fffffe, RZ, 0xc0, !PT ;  /* 0x03fffffe09097812 */ /* 0x000fe200078ec0ff */
[----:B------:R-:W-:Y:S01]  /*1e4c0*/  IMAD.MOV.U32 R80, RZ, RZ, RZ ;  /* 0x000000ffff507224 */ /* 0x000fe200078e00ff */
[----:B------:R-:W-:Y:S01]  /*1e4d0*/  LOP3.LUT R11, R5, 0x1ffffffe, RZ, 0xc0, !PT ;  /* 0x1ffffffe050b7812 */ /* 0x000fe200078ec0ff */
[----:B------:R-:W-:Y:S01]  /*1e4e0*/  IMAD.U32 R3, RZ, RZ, UR4 ;  /* 0x00000004ff037e24 */ /* 0x000fe2000f8e00ff */
[----:B------:R-:W-:Y:S01]  /*1e4f0*/  @P2 IADD3.X R5, R15, UR5, RZ, P3, !PT ;  /* 0x000000050f052c10 */ /* 0x000fe20009ffe4ff */
[----:B------:R-:W-:Y:S02]  /*1e500*/  IMAD.IADD R9, R14, 0x1, -R9 ;  /* 0x000000010e097824 */ /* 0x000fe400078e0a09 */
[----:B------:R0:W5:Y:S01]  /*1e510*/  @P0 LDG.E R80, desc[UR6][R6.64] ;  /* 0x0000000606500981 */ /* 0x000162000c1e1900 */
[----:B------:R-:W-:-:S03]  /*1e520*/  IMAD.IADD R11, R12, 0x1, -R11 ;  /* 0x000000010c0b7824 */ /* 0x000fc600078e0a0b */
[----:B------:R0:W5:Y:S01]  /*1e530*/  @P2 LDG.E R3, desc[UR6][R4.64] ;  /* 0x0000000604032981 */ /* 0x000162000c1e1900 */
[----:B------:R-:W-:Y:S01]  /*1e540*/  IMAD R26, R9, 0x40, R26 ;  /* 0x00000040091a7824 */ /* 0x000fe200078e021a */
[----:B------:R-:W-:Y:S06]  /*1e550*/  @P2 BRA `(.L_x_657) ;  /* 0x0000000000142947 */ /* 0x000fec0003800000 */
[----:B------:R-:W-:Y:S05]  /*1e560*/  @!P0 BRA `(.L_x_657) ;  /* 0x0000000000108947 */ /* 0x000fea0003800000 */
[----:B------:R-:W-:Y:S02]  /*1e570*/  ULDC.64 UR4, c[0x0][0x208] ;  /* 0x0000820000047ab9 */ /* 0x000fe40000000a00 */
[----:B0-----:R-:W3:Y:S04]  /*1e580*/  LDG.E R4, desc[UR4][R6.64] ;  /* 0x0000000406047981 */ /* 0x001ee8000c1e1900 */
[----:B-----5:R-:W3:Y:S02]  /*1e590*/  LDG.E R3, desc[UR4][R6.64+0x4] ;  /* 0x0000040406037981 */ /* 0x020ee4000c1e1900 */
[----:B---3--:R-:W-:-:S07]  /*1e5a0*/  IMAD.IADD R3, R3, 0x1, -R4 ;  /* 0x0000000103037824 */ /* 0x008fce00078e0a04 */
.L_x_657:
[----:B------:R-:W3:Y:S01]  /*1e5b0*/  LDL R89, [R1+0x68] ;  /* 0x0000680001597983 */ /* 0x000ee20000100800 */
[----:B------:R-:W-:Y:S01]  /*1e5c0*/  IMAD R11, R11, 0x8, R26 ;  /* 0x000000080b0b7824 */ /* 0x000fe200078e021a */
[----:B------:R-:W-:Y:S01]  /*1e5d0*/  ULDC.64 UR4, c[0x0][0xb90] ;  /* 0x0002e40000047ab9 */ /* 0x000fe20000000a00 */
[----:B-----5:R-:W-:Y:S01]  /*1e5e0*/  SHF.R.S32.HI R81, RZ, 0x1f, R80 ;  /* 0x0000001fff517819 */ /* 0x020fe20000011450 */
[----:B------:R-:W4:Y:S01]  /*1e5f0*/  LDL.LU R88, [R1+0x6c] ;  /* 0x00006c0001587983 */ /* 0x000f220000300800 */
[----:B0-----:R-:W-:Y:S02]  /*1e600*/  SEL R28, R10, RZ, !P0 ;  /* 0x000000ff0a1c7207 */ /* 0x001fe40004000000 */
[----:B------:R-:W-:Y:S01]  /*1e610*/  SEL R83, R136, RZ, !P0 ;  /* 0x000000ff88537207 */ /* 0x000fe20004000000 */
[----:B------:R-:W2:Y:S01]  /*1e620*/  LDL.LU R86, [R1+0x78] ;  /* 0x0000780001567983 */ /* 0x000ea20000300800 */
[----:B------:R-:W-:Y:S01]  /*1e630*/  IMAD R3, R3, R82, RZ ;  /* 0x0000005203037224 */ /* 0x000fe200078e02ff */
[----:B------:R-:W0:Y:S01]  /*1e640*/  @P1 LDC R85, c[0x0][0xbec] ;  /* 0x0002fb00ff551b82 */ /* 0x000e220000000800 */
[----:B------:R-:W-:-:S07]  /*1e650*/  ULDC.64 UR6, c[0x0][0x208] ;  /* 0x0000820000067ab9 */ /* 0x000fce0000000a00 */
[----:B------:R-:W0:Y:S01]  /*1e660*/  @P1 LDC R87, c[0x0][0xbf0] ;  /* 0x0002fc00ff571b82 */ /* 0x000e220000000800 */
[----:B------:R-:W-:Y:S01]  /*1e670*/  BSSY B1, `(.L_x_658) ;  /* 0x00000d1000017945 */ /* 0x000fe20003800000 */
[----:B---3--:R-:W-:Y:S01]  /*1e680*/  IMAD R9, R219, 0x8, R89 ;  /* 0x00000008db097824 */ /* 0x008fe200078e0259 */
[----:B----4-:R-:W-:-:S03]  /*1e690*/  SHF.R.S32.HI R84, RZ, 0x1f, R88 ;  /* 0x0000001fff547819 */ /* 0x010fc60000011458 */
[----:B------:R-:W-:Y:S01]  /*1e6a0*/  IMAD.SHL.U32 R9, R9, 0x8, RZ ;  /* 0x0000000809097824 */ /* 0x000fe200078e00ff */
[----:B--2---:R-:W-:Y:S01]  /*1e6b0*/  LEA R15, R86, R11, 0x7 ;  /* 0x0000000b560f7211 */ /* 0x004fe200078e38ff */
[----:B------:R-:W-:Y:S01]  /*1e6c0*/  IMAD R4, R84, UR4, RZ ;  /* 0x0000000454047c24 */ /* 0x000fe2000f8e02ff */
[----:B------:R-:W-:Y:S01]  /*1e6d0*/  LEA R14, R86, R26, 0x7 ;  /* 0x0000001a560e7211 */ /* 0x000fe200078e38ff */
[----:B------:R-:W-:-:S04]  /*1e6e0*/  IMAD.WIDE R20, R9, 0x2, R20 ;  /* 0x0000000209147825 */ /* 0x000fc800078e0214 */
[----:B------:R-:W-:Y:S01]  /*1e6f0*/  @P1 IMAD.HI.U32 R6, R15, R8, RZ ;  /* 0x000000080f061227 */ /* 0x000fe200078e00ff */
[C---:B------:R-:W-:Y:S02]  /*1e700*/  IADD3 R25, P5, R20.reuse, 0x3000, RZ ;  /* 0x0000300014197810 */ /* 0x040fe40007fbe0ff */
[----:B------:R-:W-:Y:S01]  /*1e710*/  IADD3 R33, P4, R20, 0x4000, RZ ;  /* 0x0000400014217810 */ /* 0x000fe20007f9e0ff */
[C---:B------:R-:W-:Y:S02]  /*1e720*/  IMAD R11, R88.reuse, UR5, R4 ;  /* 0x00000005580b7c24 */ /* 0x040fe4000f8e0204 */
[----:B------:R-:W-:Y:S01]  /*1e730*/  IMAD.MOV.U32 R7, RZ, RZ, R15 ;  /* 0x000000ffff077224 */ /* 0x000fe200078e000f */
[----:B-1----:R-:W-:Y:S01]  /*1e740*/  @P1 SHF.R.U32.HI R7, RZ, R13, R6 ;  /* 0x0000000dff071219 */ /* 0x002fe20000011606 */
[----:B------:R-:W-:Y:S01]  /*1e750*/  IMAD.WIDE.U32 R4, R88, UR4, R80 ;  /* 0x0000000458047c25 */ /* 0x000fe2000f8e0050 */
[----:B------:R-:W-:Y:S01]  /*1e760*/  ULDC.64 UR4, c[0x0][0xb98] ;  /* 0x0002e60000047ab9 */ /* 0x000fe20000000a00 */
[----:B------:R-:W-:-:S02]  /*1e770*/  IADD3 R13, P6, R20, 0x2000, RZ ;  /* 0x00002000140d7810 */ /* 0x000fc40007fde0ff */
[----:B------:R-:W-:Y:S01]  /*1e780*/  IMAD.IADD R5, R5, 0x1, R11 ;  /* 0x0000000105057824 */ /* 0x000fe200078e020b */
[----:B------:R-:W-:Y:S01]  /*1e790*/  LOP3.LUT R32, R33, 0x380, RZ, 0xc0, !PT ;  /* 0x0000038021207812 */ /* 0x000fe200078ec0ff */
[----:B------:R-:W-:Y:S01]  /*1e7a0*/  IMAD.MOV R11, RZ, RZ, -R7 ;  /* 0x000000ffff0b7224 */ /* 0x000fe200078e0a07 */
[----:B------:R-:W-:Y:S01]  /*1e7b0*/  LOP3.LUT R12, R13, 0x380, RZ, 0xc0, !PT ;  /* 0x000003800d0c7812 */ /* 0x000fe200078ec0ff */
[----:B------:R-:W-:Y:S01]  /*1e7c0*/  IMAD R6, R28, UR4, RZ ;  /* 0x000000041c067c24 */ /* 0x000fe2000f8e02ff */
[----:B------:R-:W-:Y:S01]  /*1e7d0*/  SHF.R.U64 R32, R32, 0x3, RZ ;  /* 0x0000000320207819 */ /* 0x000fe200000012ff */
[C---:B------:R-:W-:Y:S01]  /*1e7e0*/  IMAD.WIDE.U32 R4, R83.reuse, UR4, R4 ;  /* 0x0000000453047c25 */ /* 0x040fe2000f8e0004 */
[----:B------:R-:W-:Y:S02]  /*1e7f0*/  SHF.R.U64 R12, R12, 0x3, RZ ;  /* 0x000000030c0c7819 */ /* 0x000fe400000012ff */
[----:B------:R-:W-:Y:S01]  /*1e800*/  LOP3.LUT R32, R32, R33, RZ, 0x3c, !PT ;  /* 0x0000002120207212 */ /* 0x000fe200078e3cff */
[----:B------:R-:W-:Y:S01]  /*1e810*/  IMAD R9, R82, R11, R15 ;  /* 0x0000000b52097224 */ /* 0x000fe200078e020f */
[----:B------:R-:W-:Y:S01]  /*1e820*/  SHF.R.S32.HI R11, RZ, 0x1f, R7 ;  /* 0x0000001fff0b7819 */ /* 0x000fe20000011407 */
[----:B------:R-:W-:Y:S01]  /*1e830*/  IMAD R8, R83, UR5, R6 ;  /* 0x0000000553087c24 */ /* 0x000fe2000f8e0206 */
[----:B------:R-:W-:Y:S01]  /*1e840*/  IADD3 R4, P0, R7, R4, RZ ;  /* 0x0000000407047210 */ /* 0x000fe20007f1e0ff */
[----:B------:R-:W-:Y:S01]  /*1e850*/  ULDC.64 UR4, c[0x0][0xb88] ;  /* 0x0002e20000047ab9 */ /* 0x000fe20000000a00 */
[----:B------:R-:W-:Y:S01]  /*1e860*/  SHF.R.S32.HI R6, RZ, 0x1f, R9 ;  /* 0x0000001fff067819 */ /* 0x000fe20000011409 */
[----:B------:R-:W-:Y:S01]  /*1e870*/  IMAD.X R33, RZ, RZ, R21, P4 ;  /* 0x000000ffff217224 */ /* 0x000fe200020e0615 */
[----:B------:R-:W-:-:S02]  /*1e880*/  IADD3.X R5, R11, R5, R8, P0, !PT ;  /* 0x000000050b057210 */ /* 0x000fc400007fe408 */
[----:B------:R-:W-:Y:S01]  /*1e890*/  IADD3 R7, P2, R20, 0x1000, RZ ;  /* 0x0000100014077810 */ /* 0x000fe20007f5e0ff */
[----:B------:R-:W-:Y:S01]  /*1e8a0*/  IMAD R6, R6, UR4, RZ ;  /* 0x0000000406067c24 */ /* 0x000fe2000f8e02ff */
[----:B------:R-:W-:Y:S01]  /*1e8b0*/  LOP3.LUT P0, RZ, R24, 0x3, RZ, 0xc0, !PT ;  /* 0x0000000318ff7812 */ /* 0x000fe2000780c0ff */
[----:B------:R-:W-:Y:S01]  /*1e8c0*/  IMAD.WIDE.U32 R4, R9, UR4, R4 ;  /* 0x0000000409047c25 */ /* 0x000fe2000f8e0004 */
[----:B------:R-:W-:Y:S02]  /*1e8d0*/  LOP3.LUT R24, R25, 0x380, RZ, 0xc0, !PT ;  /* 0x0000038019187812 */ /* 0x000fe400078ec0ff */
[----:B------:R-:W-:Y:S01]  /*1e8e0*/  LOP3.LUT R12, R12, R13, RZ, 0x3c, !PT ;  /* 0x0000000d0c0c7212 */ /* 0x000fe200078e3cff */
[----:B------:R-:W-:Y:S01]  /*1e8f0*/  IMAD R11, R9, UR5, R6 ;  /* 0x00000005090b7c24 */ /* 0x000fe2000f8e0206 */
[----:B------:R-:W-:Y:S01]  /*1e900*/  ULDC.64 UR4, c[0x0][0xb50] ;  /* 0x0002d40000047ab9 */ /* 0x000fe20000000a00 */
[----:B------:R-:W-:Y:S01]  /*1e910*/  IMAD.X R9, RZ, RZ, R21, P2 ;  /* 0x000000ffff097224 */ /* 0x000fe200010e0615 */
[----:B------:R-:W-:Y:S01]  /*1e920*/  LEA R6, P3, R4, UR4, 0x2 ;  /* 0x0000000404067c11 */ /* 0x000fe2000f8610ff */
[----:B------:R-:W-:Y:S01]  /*1e930*/  IMAD.IADD R5, R5, 0x1, R11 ;  /* 0x0000000105057824 */ /* 0x000fe200078e020b */
[----:B------:R-:W-:Y:S01]  /*1e940*/  IADD3 R41, P2, R20, 0x6000, RZ ;  /* 0x0000600014297810 */ /* 0x000fe20007f5e0ff */
[----:B------:R-:W-:Y:S01]  /*1e950*/  IMAD.X R13, RZ, RZ, R21, P6 ;  /* 0x000000ffff0d7224 */ /* 0x000fe200030e0615 */
[----:B------:R-:W-:Y:S01]  /*1e960*/  SHF.R.U64 R24, R24, 0x3, RZ ;  /* 0x0000000318187819 */ /* 0x000fe200000012ff */
[----:B------:R-:W-:Y:S01]  /*1e970*/  SHFL.IDX PT, R54, R6, RZ, 0x1c1f ;  /* 0x001c1fff06367589 */ /* 0x000fe200000e0000 */
[----:B------:R-:W-:Y:S01]  /*1e980*/  LEA.HI.X R10, R4, UR5, R5, 0x2, P3 ;  /* 0x00000005040a7c11 */ /* 0x000fe200098f1405 */
[----:B------:R-:W-:Y:S01]  /*1e990*/  VIADD R4, R14, 0x8 ;  /* 0x000000080e047836 */ /* 0x000fe20000000000 */
[----:B------:R-:W-:Y:S01]  /*1e9a0*/  IADD3 R37, P3, R20, 0x5000, RZ ;  /* 0x0000500014257810 */ /* 0x000fe20007f7e0ff */
[----:B------:R-:W-:Y:S01]  /*1e9b0*/  SHFL.IDX PT, R58, R6, 0x1, 0x1c1f ;  /* 0x003c1f00063a7f89 */ /* 0x000fe200000e0000 */
[----:B------:R-:W-:Y:S01]  /*1e9c0*/  LOP3.LUT R40, R41, 0x380, RZ, 0xc0, !PT ;  /* 0x0000038029287812 */ /* 0x000fe200078ec0ff */
[----:B------:R-:W-:Y:S01]  /*1e9d0*/  ULDC.64 UR4, c[0x0][0xaa0] ;  /* 0x0002a80000047ab9 */ /* 0x000fe20000000a00 */
[----:B------:R-:W-:Y:S01]  /*1e9e0*/  LOP3.LUT R36, R37, 0x380, RZ, 0xc0, !PT ;  /* 0x0000038025247812 */ /* 0x000fe200078ec0ff */
[----:B------:R-:W1:Y:S01]  /*1e9f0*/  SHFL.IDX PT, R55, R10, RZ, 0x1c1f ;  /* 0x001c1fff0a377589 */ /* 0x000e6200000e0000 */
[----:B------:R-:W-:-:S02]  /*1ea00*/  SHF.R.U64 R40, R40, 0x3, RZ ;  /* 0x0000000328287819 */ /* 0x000fc400000012ff */
[----:B------:R-:W-:Y:S01]  /*1ea10*/  SHF.R.U64 R36, R36, 0x3, RZ ;  /* 0x0000000324247819 */ /* 0x000fe200000012ff */
[----:B------:R-:W2:Y:S01]  /*1ea20*/  SHFL.IDX PT, R59, R10, 0x1, 0x1c1f ;  /* 0x003c1f000a3b7f89 */ /* 0x000ea200000e0000 */
[----:B------:R-:W-:Y:S01]  /*1ea30*/  LOP3.LUT R40, R40, R41, RZ, 0x3c, !PT ;  /* 0x0000002928287212 */ /* 0x000fe200078e3cff */
[--C-:B------:R-:W-:Y:S01]  /*1ea40*/  IMAD.X R41, RZ, RZ, R21.reuse, P2 ;  /* 0x000000ffff297224 */ /* 0x100fe200010e0615 */
[----:B------:R-:W-:Y:S01]  /*1ea50*/  LOP3.LUT R36, R36, R37, RZ, 0x3c, !PT ;  /* 0x0000002524247212 */ /* 0x000fe200078e3cff */
[--C-:B------:R-:W-:Y:S01]  /*1ea60*/  IMAD.X R37, RZ, RZ, R21.reuse, P3 ;  /* 0x000000ffff257224 */ /* 0x100fe200018e0615 */
[----:B------:R-:W-:Y:S01]  /*1ea70*/  LOP3.LUT R24, R24, R25, RZ, 0x3c, !PT ;  /* 0x0000001918187212 */ /* 0x000fe200078e3cff */
[----:B------:R-:W-:Y:S01]  /*1ea80*/  IMAD.X R25, RZ, RZ, R21, P5 ;  /* 0x000000ffff197224 */ /* 0x000fe200028e0615 */
[C---:B------:R-:W-:Y:S02]  /*1ea90*/  IADD3 R61, P2, R20.reuse, 0xb000, RZ ;  /* 0x0000b000143d7810 */ /* 0x040fe40007f5e0ff */
[----:B------:R-:W-:-:S02]  /*1eaa0*/  IADD3 R57, P3, R20, 0xa000, RZ ;  /* 0x0000a00014397810 */ /* 0x000fc40007f7e0ff */
[C---:B------:R-:W-:Y:S02]  /*1eab0*/  IADD3 R45, P6, R20.reuse, 0x7000, RZ ;  /* 0x00007000142d7810 */ /* 0x040fe40007fde0ff */
[C---:B------:R-:W-:Y:S02]  /*1eac0*/  IADD3 R49, P5, R20.reuse, 0x8000, RZ ;  /* 0x0000800014317810 */ /* 0x040fe40007fbe0ff */
[----:B------:R-:W-:Y:S02]  /*1ead0*/  IADD3 R53, P4, R20, 0x9000, RZ ;  /* 0x0000900014357810 */ /* 0x000fe40007f9e0ff */
[----:B------:R-:W-:Y:S02]  /*1eae0*/  LOP3.LUT R60, R61, 0x380, RZ, 0xc0, !PT ;  /* 0x000003803d3c7812 */ /* 0x000fe400078ec0ff */
[----:B------:R-:W-:Y:S02]  /*1eaf0*/  LOP3.LUT R56, R57, 0x380, RZ, 0xc0, !PT ;  /* 0x0000038039387812 */ /* 0x000fe400078ec0ff */
[----:B------:R-:W-:-:S02]  /*1eb00*/  LOP3.LUT R44, R45, 0x380, RZ, 0xc0, !PT ;  /* 0x000003802d2c7812 */ /* 0x000fc400078ec0ff */
[----:B------:R-:W-:Y:S02]  /*1eb10*/  LOP3.LUT R48, R49, 0x380, RZ, 0xc0, !PT ;  /* 0x0000038031307812 */ /* 0x000fe400078ec0ff */
[----:B------:R-:W-:Y:S02]  /*1eb20*/  LOP3.LUT R52, R53, 0x380, RZ, 0xc0, !PT ;  /* 0x0000038035347812 */ /* 0x000fe400078ec0ff */
[----:B------:R-:W-:Y:S02]  /*1eb30*/  LOP3.LUT R8, R7, 0x380, RZ, 0xc0, !PT ;  /* 0x0000038007087812 */ /* 0x000fe400078ec0ff */
[----:B------:R-:W-:Y:S02]  /*1eb40*/  SHF.R.U64 R60, R60, 0x3, RZ ;  /* 0x000000033c3c7819 */ /* 0x000fe400000012ff */
[----:B------:R-:W-:Y:S02]  /*1eb50*/  SHF.R.U64 R56, R56, 0x3, RZ ;  /* 0x0000000338387819 */ /* 0x000fe400000012ff */
[----:B------:R-:W-:-:S02]  /*1eb60*/  SHF.R.U64 R44, R44, 0x3, RZ ;  /* 0x000000032c2c7819 */ /* 0x000fc400000012ff */
[----:B------:R-:W-:Y:S02]  /*1eb70*/  SHF.R.U64 R48, R48, 0x3, RZ ;  /* 0x0000000330307819 */ /* 0x000fe400000012ff */
[----:B------:R-:W-:Y:S02]  /*1eb80*/  SHF.R.U64 R52, R52, 0x3, RZ ;  /* 0x0000000334347819 */ /* 0x000fe400000012ff */
[----:B------:R-:W-:Y:S02]  /*1eb90*/  SHF.R.U64 R8, R8, 0x3, RZ ;  /* 0x0000000308087819 */ /* 0x000fe400000012ff */
[----:B------:R-:W-:Y:S01]  /*1eba0*/  LOP3.LUT R60, R60, R61, RZ, 0x3c, !PT ;  /* 0x0000003d3c3c7212 */ /* 0x000fe200078e3cff */
[--C-:B------:R-:W-:Y:S01]  /*1ebb0*/  IMAD.X R61, RZ, RZ, R21.reuse, P2 ;  /* 0x000000ffff3d7224 */ /* 0x100fe200010e0615 */
[----:B------:R-:W-:Y:S01]  /*1ebc0*/  LOP3.LUT R56, R56, R57, RZ, 0x3c, !PT ;  /* 0x0000003938387212 */ /* 0x000fe200078e3cff */
[--C-:B------:R-:W-:Y:S01]  /*1ebd0*/  IMAD.X R57, RZ, RZ, R21.reuse, P3 ;  /* 0x000000ffff397224 */ /* 0x100fe200018e0615 */
[----:B------:R-:W-:Y:S01]  /*1ebe0*/  LOP3.LUT R44, R44, R45, RZ, 0x3c, !PT ;  /* 0x0000002d2c2c7212 */ /* 0x000fe200078e3cff */
[--C-:B------:R-:W-:Y:S01]  /*1ebf0*/  IMAD.X R45, RZ, RZ, R21.reuse, P6 ;  /* 0x000000ffff2d7224 */ /* 0x100fe200030e0615 */
[----:B------:R-:W-:Y:S01]  /*1ec00*/  LOP3.LUT R48, R48, R49, RZ, 0x3c, !PT ;  /* 0x0000003130307212 */ /* 0x000fe200078e3cff */
[--C-:B------:R-:W-:Y:S01]  /*1ec10*/  IMAD.X R49, RZ, RZ, R21.reuse, P5 ;  /* 0x000000ffff317224 */ /* 0x100fe200028e0615 */
[----:B------:R-:W-:Y:S01]  /*1ec20*/  LOP3.LUT R52, R52, R53, RZ, 0x3c, !PT ;  /* 0x0000003534347212 */ /* 0x000fe200078e3cff */
[----:B------:R-:W-:Y:S01]  /*1ec30*/  IMAD.X R53, RZ, RZ, R21, P4 ;  /* 0x000000ffff357224 */ /* 0x000fe200020e0615 */
[----:B------:R-:W-:-:S02]  /*1ec40*/  ISETP.GE.OR P2, PT, R14, R3, P0 ;  /* 0x000000030e00720c */ /* 0x000fc40000746670 */
[----:B------:R-:W-:Y:S02]  /*1ec50*/  LOP3.LUT R8, R8, R7, RZ, 0x3c, !PT ;  /* 0x0000000708087212 */ /* 0x000fe400078e3cff */
[----:B------:R-:W-:Y:S02]  /*1ec60*/  IADD3 R5, P3, R20, 0xf000, RZ ;  /* 0x0000f00014057810 */ /* 0x000fe40007f7e0ff */
[----:B------:R-:W-:Y:S02]  /*1ec70*/  ISETP.GE.OR P0, PT, R4, R3, P0 ;  /* 0x000000030400720c */ /* 0x000fe40000706670 */
[C---:B------:R-:W-:Y:S01]  /*1ec80*/  IADD3 R65, P6, R20.reuse, 0xc000, RZ ;  /* 0x0000c00014417810 */ /* 0x040fe20007fde0ff */
[----:B------:R-:W-:Y:S01]  /*1ec90*/  IMAD.X R77, RZ, RZ, R21, P3 ;  /* 0x000000ffff4d7224 */ /* 0x000fe200018e0615 */
[C---:B------:R-:W-:Y:S02]  /*1eca0*/  IADD3 R69, P5, R20.reuse, 0xd000, RZ ;  /* 0x0000d00014457810 */ /* 0x040fe40007fbe0ff */
[C---:B------:R-:W-:Y:S01]  /*1ecb0*/  IADD3 R73, P4, R20.reuse, 0xe000, RZ ;  /* 0x0000e00014497810 */ /* 0x040fe20007f9e0ff */
[----:B-1----:R-:W-:Y:S01]  /*1ecc0*/  @!P2 ST.E desc[UR6][R54.64], R0 ;  /* 0x000000003600a985 */ /* 0x002fe2000c101906 */
[----:B------:R-:W-:-:S02]  /*1ecd0*/  LOP3.LUT R7, R20, 0x380, RZ, 0xc0, !PT ;  /* 0x0000038014077812 */ /* 0x000fc400078ec0ff */
[----:B------:R-:W-:Y:S02]  /*1ece0*/  LOP3.LUT R4, R5, 0x380, RZ, 0xc0, !PT ;  /* 0x0000038005047812 */ /* 0x000fe400078ec0ff */
[----:B------:R-:W-:Y:S01]  /*1ecf0*/  LOP3.LUT R64, R65, 0x380, RZ, 0xc0, !PT ;  /* 0x0000038041407812 */ /* 0x000fe200078ec0ff */
[----:B--2---:R1:W-:Y:S01]  /*1ed00*/  @!P0 ST.E desc[UR6][R58.64], R2 ;  /* 0x000000023a008985 */ /* 0x0043e2000c101906 */
[----:B------:R-:W-:Y:S02]  /*1ed10*/  LOP3.LUT R68, R69, 0x380, RZ, 0xc0, !PT ;  /* 0x0000038045447812 */ /* 0x000fe400078ec0ff */
[----:B------:R-:W-:Y:S01]  /*1ed20*/  LOP3.LUT R72, R73, 0x380, RZ, 0xc0, !PT ;  /* 0x0000038049487812 */ /* 0x000fe200078ec0ff */
[----:B------:R-:W5:Y:S01]  /*1ed30*/  LD.E.128 R8, desc[UR6][R8.64] ;  /* 0x0000000608087980 */ /* 0x000f62000c101d00 */
[----:B------:R-:W-:Y:S02]  /*1ed40*/  SHF.R.U64 R7, R7, 0x3, RZ ;  /* 0x0000000307077819 */ /* 0x000fe400000012ff */
[----:B------:R-:W-:Y:S01]  /*1ed50*/  SHF.R.U64 R4, R4, 0x3, RZ ;  /* 0x0000000304047819 */ /* 0x000fe200000012ff */
[----:B------:R-:W5:Y:S01]  /*1ed60*/  LD.E.128 R12, desc[UR6][R12.64] ;  /* 0x000000060c0c7980 */ /* 0x000f62000c101d00 */
[----:B------:R-:W-:-:S02]  /*1ed70*/  SHF.R.U64 R64, R64, 0x3, RZ ;  /* 0x0000000340407819 */ /* 0x000fc400000012ff */
[----:B------:R-:W-:Y:S01]  /*1ed80*/  SHF.R.U64 R68, R68, 0x3, RZ ;  /* 0x0000000344447819 */ /* 0x000fe200000012ff */
[----:B-1----:R-:W-:Y:S01]  /*1ed90*/  IMAD R2, R89, 0x20, R219 ;  /* 0x0000002059027824 */ /* 0x002fe200078e02db */
[----:B------:R-:W-:Y:S01]  /*1eda0*/  SHF.R.U64 R72, R72, 0x3, RZ ;  /* 0x0000000348487819 */ /* 0x000fe200000012ff */
[----:B------:R-:W5:Y:S01]  /*1edb0*/  LD.E.128 R24, desc[UR6][R24.64] ;  /* 0x0000000618187980 */ /* 0x000f62000c101d00 */
[----:B------:R-:W-:Y:S02]  /*1edc0*/  LOP3.LUT R20, R7, R20, RZ, 0x3c, !PT ;  /* 0x0000001407147212 */ /* 0x000fe400078e3cff */
[----:B------:R-:W-:Y:S01]  /*1edd0*/  LOP3.LUT R64, R64, R65, RZ, 0x3c, !PT ;  /* 0x0000004140407212 */ /* 0x000fe200078e3cff */
[--C-:B------:R-:W-:Y:S01]  /*1ede0*/  IMAD.X R65, RZ, RZ, R21.reuse, P6 ;  /* 0x000000ffff417224 */ /* 0x100fe200030e0615 */
[----:B------:R-:W-:Y:S01]  /*1edf0*/  LOP3.LUT R68, R68, R69, RZ, 0x3c, !PT ;  /* 0x0000004544447212 */ /* 0x000fe200078e3cff */
[--C-:B------:R-:W-:Y:S01]  /*1ee00*/  IMAD.X R69, RZ, RZ, R21.reuse, P5 ;  /* 0x000000ffff457224 */ /* 0x100fe200028e0615 */
[----:B------:R-:W-:Y:S01]  /*1ee10*/  LOP3.LUT R72, R72, R73, RZ, 0x3c, !PT ;  /* 0x0000004948487212 */ /* 0x000fe200078e3cff */
[----:B------:R-:W-:Y:S01]  /*1ee20*/  IMAD.X R73, RZ, RZ, R21, P4 ;  /* 0x000000ffff497224 */ /* 0x000fe200020e0615 */
[----:B------:R-:W-:Y:S01]  /*1ee30*/  LOP3.LUT R76, R4, R5, RZ, 0x3c, !PT ;  /* 0x00000005044c7212 */ /* 0x000fe200078e3cff */
[----:B------:R-:W-:Y:S01]  /*1ee40*/  IMAD R2, R86, 0x80, R2 ;  /* 0x0000008056027824 */ /* 0x000fe200078e0202 */
[----:B------:R1:W5:Y:S04]  /*1ee50*/  LD.E.128 R4, desc[UR6][R20.64] ;  /* 0x0000000614047980 */ /* 0x000368000c101d00 */
[----:B------:R-:W5:Y:S04]  /*1ee60*/  LD.E.128 R32, desc[UR6][R32.64] ;  /* 0x0000000620207980 */ /* 0x000f68000c101d00 */
[----:B------:R-:W5:Y:S01]  /*1ee70*/  LD.E.128 R36, desc[UR6][R36.64] ;  /* 0x0000000624247980 */ /* 0x000f62000c101d00 */
[----:B-1----:R-:W-:-:S03]  /*1ee80*/  IMAD R21, R81, UR4, RZ ;  /* 0x0000000451157c24 */ /* 0x002fc6000f8e02ff */
[----:B------:R-:W5:Y:S01]  /*1ee90*/  LD.E.128 R40, desc[UR6][R40.64] ;  /* 0x0000000628287980 */ /* 0x000f62000c101d00 */
[C---:B------:R-:W-:Y:S02]  /*1eea0*/  IMAD R81, R80.reuse, UR5, R21 ;  /* 0x0000000550517c24 */ /* 0x040fe4000f8e0215 */
[----:B------:R-:W-:Y:S01]  /*1eeb0*/  IMAD.WIDE.U32 R20, R80, UR4, RZ ;  /* 0x0000000450147c25 */ /* 0x000fe2000f8e00ff */
[----:B------:R-:W-:Y:S01]  /*1eec0*/  ULDC.64 UR4, c[0x0][0xae8] ;  /* 0x0002ba0000047ab9 */ /* 0x000fe20000000a00 */
[----:B------:R-:W5:Y:S02]  /*1eed0*/  LD.E.128 R44, desc[UR6][R44.64] ;  /* 0x000000062c2c7980 */ /* 0x000f64000c101d00 */
[----:B------:R-:W-:Y:S02]  /*1eee0*/  IMAD.IADD R21, R21, 0x1, R81 ;  /* 0x0000000115157824 */ /* 0x000fe400078e0251 */
[----:B------:R-:W-:Y:S01]  /*1eef0*/  IMAD R84, R84, UR4, RZ ;  /* 0x0000000454547c24 */ /* 0x000fe2000f8e02ff */
[----:B------:R-:W5:Y:S01]  /*1ef00*/  LD.E.128 R48, desc[UR6][R48.64] ;  /* 0x0000000630307980 */ /* 0x000f62000c101d00 */
[----:B------:R-:W-:-:S03]  /*1ef10*/  IMAD.WIDE.U32 R20, R88, UR4, R20 ;  /* 0x0000000458147c25 */ /* 0x000fc6000f8e0014 */
[----:B------:R-:W5:Y:S01]  /*1ef20*/  LD.E.128 R52, desc[UR6][R52.64] ;  /* 0x0000000634347980 */ /* 0x000f62000c101d00 */
[----:B------:R-:W-:Y:S01]  /*1ef30*/  IMAD R81, R88, UR5, R84 ;  /* 0x0000000558517c24 */ /* 0x000fe2000f8e0254 */
[----:B------:R-:W-:Y:S01]  /*1ef40*/  ULDC.64 UR4, c[0x0][0xaf0] ;  /* 0x0002bc0000047ab9 */ /* 0x000fe20000000a00 */
[----:B0-----:R-:W-:Y:S01]  /*1ef50*/  @P1 IMAD.HI.U32 R0, R2, R85, RZ ;  /* 0x0000005502001227 */ /* 0x001fe200078e00ff */
[----:B------:R-:W5:Y:S03]  /*1ef60*/  LD.E.128 R56, desc[UR6][R56.64] ;  /* 0x0000000638387980 */ /* 0x000f66000c101d00 */
[----:B------:R-:W-:Y:S01]  /*1ef70*/  IMAD.IADD R21, R21, 0x1, R81 ;  /* 0x0000000115157824 */ /* 0x000fe200078e0251 */
[----:B------:R-:W5:Y:S01]  /*1ef80*/  LD.E.128 R60, desc[UR6][R60.64] ;  /* 0x000000063c3c7980 */ /* 0x000f62000c101d00 */
[----:B------:R-:W-:Y:S01]  /*1ef90*/  IMAD.MOV.U32 R81, RZ, RZ, R2 ;  /* 0x000000ffff517224 */ /* 0x000fe200078e0002 */
[----:B------:R-:W-:Y:S01]  /*1efa0*/  @P1 SHF.R.U32.HI R81, RZ, R87, R0 ;  /* 0x00000057ff511219 */ /* 0x000fe20000011600 */
[----:B------:R-:W-:Y:S01]  /*1efb0*/  IMAD R28, R28, UR4, RZ ;  /* 0x000000041c1c7c24 */ /* 0x000fe2000f8e02ff */
[----:B------:R-:W5:Y:S01]  /*1efc0*/  LD.E.128 R64, desc[UR6][R64.64] ;  /* 0x0000000640407980 */ /* 0x000f62000c101d00 */
[----:B------:R-:W-:Y:S01]  /*1efd0*/  IMAD.WIDE.U32 R20, R83, UR4, R20 ;  /* 0x0000000453147c25 */ /* 0x000fe2000f8e0014 */
[----:B------:R-:W-:-:S02]  /*1efe0*/  SHF.R.S32.HI R0, RZ, 0x1f, R81 ;  /* 0x0000001fff007819 */ /* 0x000fc40000011451 */
[----:B------:R-:W5:Y:S01]  /*1eff0*/  LD.E.128 R68, desc[UR6][R68.64] ;  /* 0x0000000644447980 */ /* 0x000f62000c101d00 */
[----:B------:R-:W-:Y:S01]  /*1f000*/  IMAD R85, R83, UR5, R28 ;  /* 0x0000000553557c24 */ /* 0x000fe2000f8e021c */
[----:B------:R-:W-:Y:S01]  /*1f010*/  ULDC.64 UR4, c[0x0][0xae0] ;  /* 0x0002b80000047ab9 */ /* 0x000fe20000000a00 */
[----:B------:R-:W-:Y:S01]  /*1f020*/  IMAD.MOV R83, RZ, RZ, -R81 ;  /* 0x000000ffff537224 */ /* 0x000fe200078e0a51 */
[----:B------:R-:W5:Y:S01]  /*1f030*/  LD.E.128 R72, desc[UR6][R72.64] ;  /* 0x0000000648487980 */ /* 0x000f62000c101d00 */
[----:B------:R-:W-:Y:S02]  /*1f040*/  IMAD.IADD R21, R21, 0x1, R85 ;  /* 0x0000000115157824 */ /* 0x000fe400078e0255 */
[----:B------:R-:W-:Y:S01]  /*1f050*/  IMAD R0, R0, UR4, RZ ;  /* 0x0000000400007c24 */ /* 0x000fe2000f8e02ff */
[----:B------:R-:W5:Y:S01]  /*1f060*/  LD.E.128 R76, desc[UR6][R76.64] ;  /* 0x000000064c4c7980 */ /* 0x000f62000c101d00 */
[----:B------:R-:W-:Y:S02]  /*1f070*/  IMAD R83, R82, R83, R2 ;  /* 0x0000005352537224 */ /* 0x000fe400078e0202 */
[C---:B------:R-:W-:Y:S01]  /*1f080*/  IMAD R85, R81.reuse, UR5, R0 ;  /* 0x0000000551557c24 */ /* 0x040fe2000f8e0200 */
[----:B------:R-:W-:Y:S01]  /*1f090*/  @!PT LDS RZ, [RZ] ;  /* 0x00000000fffff984 */ /* 0x000fe20000000800 */
[----:B------:R-:W-:Y:S01]  /*1f0a0*/  @!PT LDS RZ, [RZ] ;  /* 0x00000000fffff984 */ /* 0x000fe20000000800 */
[----:B------:R-:W-:Y:S01]  /*1f0b0*/  @!PT LDS RZ, [RZ] ;  /* 0x00000000fffff984 */ /* 0x000fe20000000800 */
[----:B------:R-:W-:Y:S01]  /*1f0c0*/  @!PT LDS RZ, [RZ] ;  /* 0x00000000fffff984 */ /* 0x000fe20000000800 */
[----:B------:R0:W-:Y:S06]  /*1f0d0*/  MEMBAR.ALL.CTA ;  /* 0x0000000000007992 */ /* 0x0001ec0000008000 */
[----:B0-----:R-:W0:Y:S01]  /*1f0e0*/  FENCE.VIEW.ASYNC.S ;  /* 0x00000000000073c6 */ /* 0x001e220000000000 */
[----:B------:R-:W-:Y:S01]  /*1f0f0*/  IMAD.WIDE.U32 R20, R81, UR4, R20 ;  /* 0x0000000451147c25 */ /* 0x000fe2000f8e0014 */
[----:B------:R-:W-:Y:S01]  /*1f100*/  SHF.R.S32.HI R0, RZ, 0x1f, R83 ;  /* 0x0000001fff007819 */ /* 0x000fe20000011453 */
[----:B------:R-:W-:-:S02]  /*1f110*/  ULDC.64 UR4, c[0x0][0xad8] ;  /* 0x0002b60000047ab9 */ /* 0x000fc40000000a00 */
[----:B------:R-:W-:Y:S01]  /*1f120*/  IMAD R86, R86, 0x80, R219 ;  /* 0x0000008056567824 */ /* 0x000fe200078e02db */
[----:B------:R-:W-:Y:S01]  /*1f130*/  IADD3 R21, R21, R85, RZ ;  /* 0x0000005515157210 */ /* 0x000fe20007ffe0ff */
[----:B------:R-:W-:Y:S02]  /*1f140*/  IMAD R2, R0, UR4, RZ ;  /* 0x0000000400027c24 */ /* 0x000fe4000f8e02ff */
[C---:B------:R-:W-:Y:S02]  /*1f150*/  VIADD R0, R86.reuse, 0x20 ;  /* 0x0000002056007836 */ /* 0x040fe40000000000 */
[C---:B------:R-:W-:Y:S02]  /*1f160*/  IMAD R81, R83.reuse, UR5, R2 ;  /* 0x0000000553517c24 */ /* 0x040fe4000f8e0202 */
[----:B------:R-:W-:Y:S01]  /*1f170*/  IMAD.WIDE.U32 R20, R83, UR4, R20 ;  /* 0x0000000453147c25 */ /* 0x000fe2000f8e0014 */
[-C--:B------:R-:W-:Y:S01]  /*1f180*/  ISETP.GE.AND P2, PT, R86, R3.reuse, PT ;  /* 0x000000035600720c */ /* 0x080fe20003f46270 */
[----:B------:R-:W-:Y:S01]  /*1f190*/  ULDC.64 UR4, c[0x0][0xa80] ;  /* 0x0002a00000047ab9 */ /* 0x000fe20000000a00 */
[----:B------:R-:W-:Y:S01]  /*1f1a0*/  ISETP.GE.AND P1, PT, R0, R3, PT ;  /* 0x000000030000720c */ /* 0x000fe20003f26270 */
[----:B------:R-:W-:Y:S01]  /*1f1b0*/  VIADD R2, R86, 0x40 ;  /* 0x0000004056027836 */ /* 0x000fe20000000000 */
[----:B------:R-:W-:Y:S01]  /*1f1c0*/  LEA R28, P3, R20, UR4, 0x1 ;  /* 0x00000004141c7c11 */ /* 0x000fe2000f8608ff */
[----:B------:R-:W-:-:S02]  /*1f1d0*/  IMAD.IADD R21, R21, 0x1, R81 ;  /* 0x0000000115157824 */ /* 0x000fc400078e0251 */
[----:B------:R-:W-:Y:S01]  /*1f1e0*/  VIADD R0, R22, 0x38820 ;  /* 0x0003882016007836 */ /* 0x000fe20000000000 */
[----:B------:R-:W-:Y:S02]  /*1f1f0*/  ISETP.GE.AND P0, PT, R2, R3, PT ;  /* 0x000000030200720c */ /* 0x000fe40003f06270 */
[----:B------:R-:W-:Y:S02]  /*1f200*/  LEA.HI.X R2, R20, UR5, R21, 0x1, P3 ;  /* 0x0000000514027c11 */ /* 0x000fe400098f0c15 */
[----:B------:R-:W-:Y:S01]  /*1f210*/  PRMT R0, RZ, 0x654, R0 ;  /* 0x00000654ff007816 */ /* 0x000fe20000000000 */
[----:B0-----:R0:W1:Y:S03]  /*1f220*/  SHFL.IDX PT, R84, R28, RZ, 0x181f ;  /* 0x00181fff1c547589 */ /* 0x00106600000e0000 */
[----:B------:R0:W-:Y:S01]  /*1f230*/  SYNCS.ARRIVE.TRANS64.RED.A1T0 RZ, [R0+URZ], RZ ;  /* 0x000000ff00ff79a7 */ /* 0x0001e2000810043f */
[----:B------:R0:W2:Y:S01]  /*1f240*/  SHFL.IDX PT, R85, R2, RZ, 0x181f ;  /* 0x00181fff02557589 */ /* 0x0000a200000e0000 */
[----:B------:R-:W-:Y:S05]  /*1f250*/  @P2 BRA `(.L_x_659) ;  /* 0x0000000000482947 */ /* 0x000fea0003800000 */
[----:B------:R-:W-:Y:S01]  /*1f260*/  ULDC UR4, c[0x0][0xac8] ;  /* 0x0002b20000047ab9 */ /* 0x000fe20000000800 */
[----:B------:R-:W-:Y:S01]  /*1f270*/  ULDC.64 UR6, c[0x0][0x208] ;  /* 0x0000820000067ab9 */ /* 0x000fe20000000a00 */
        /* <DEDUP_REMOVED lines=16> */
.L_x_659:
[----:B------:R-:W-:Y:S05]  /*1f380*/  BSYNC B1 ;  /* 0x0000000000017941 */ /* 0x000fea0003800000 */
.L_x_658:
[----:B---3-5:R3:W4:Y:S01]  /*1f390*/  SHFL.IDX PT, R33, R2, 0x1, 0x181f ;  /* 0x00381f0002217f89 */ /* 0x02872200000e0000 */
[----:B------:R-:W-:Y:S03]  /*1f3a0*/  BSSY B1, `(.L_x_660) ;  /* 0x0000015000017945 */ /* 0x000fe60003800000 */
[----:B------:R3:W0:Y:S01]  /*1f3b0*/  SHFL.IDX PT, R32, R28, 0x1, 0x181f ;  /* 0x00381f001c207f89 */ /* 0x00062200000e0000 */
[----:B------:R-:W-:Y:S05]  /*1f3c0*/  @P1 BRA `(.L_x_661) ;  /* 0x0000000000481947 */ /* 0x000fea0003800000 */
[----:B------:R-:W-:Y:S01]  /*1f3d0*/  ULDC UR4, c[0x0][0xac8] ;  /* 0x0002b20000047ab9 */ /* 0x000fe20000000800 */
[----:B------:R-:W-:Y:S01]  /*1f3e0*/  ULDC.64 UR6, c[0x0][0x208] ;  /* 0x0000820000067ab9 */ /* 0x000fe20000000a00 */
[----:B------:R-:W-:Y:S02]  /*1f3f0*/  ISETP.GE.AND P4, PT, R16, UR4, PT ;  /* 0x0000000410007c0c */ /* 0x000fe4000bf86270 */
[----:B------:R-:W-:Y:S02]  /*1f400*/  ISETP.GE.AND P3, PT, R213, UR4, PT ;  /* 0x00000004d5007c0c */ /* 0x000fe4000bf66270 */
[----:B------:R-:W-:Y:S02]  /*1f410*/  ISETP.GE.AND P2, PT, R18, UR4, PT ;  /* 0x0000000412007c0c */ /* 0x000fe4000bf46270 */
[----:B------:R-:W-:-:S07]  /*1f420*/  ISETP.GE.AND P1, PT, R19, UR4, PT ;  /* 0x0000000413007c0c */ /* 0x000fce000bf26270 */
[CC--:B0-----:R-:W-:Y:S02]  /*1f430*/  @!P4 LEA R4, P6, R16.reuse, R32.reuse, 0x1 ;  /* 0x000000201004c211 */ /* 0x0c1fe400078c08ff */
[CC--:B------:R-:W-:Y:S02]  /*1f440*/  @!P3 LEA R6, P5, R23.reuse, R32.reuse, 0x1 ;  /* 0x000000201706b211 */ /* 0x0c0fe400078a08ff */
[-C--:B----4-:R-:W-:Y:S02]  /*1f450*/  @!P4 LEA.HI.X R5, R16, R33.reuse, R17, 0x1, P6 ;  /* 0x000000211005c211 */ /* 0x090fe400030f0c11 */
[-C--:B------:R-:W-:Y:S02]  /*1f460*/  @!P2 LEA R20, P6, R18, R32.reuse, 0x1 ;  /* 0x000000201214a211 */ /* 0x080fe400078c08ff */
        /* <DEDUP_REMOVED lines=8> */
.L_x_661:
[----:B------:R-:W-:Y:S05]  /*1f4f0*/  BSYNC B1 ;  /* 0x0000000000017941 */ /* 0x000fea0003800000 */
.L_x_660:
[----:B0-----:R0:W0:Y:S01]  /*1f500*/  SHFL.IDX PT, R11, R2, 0x2, 0x181f ;  /* 0x00581f00020b7f89 */ /* 0x00102200000e0000 */
        /* <DEDUP_REMOVED lines=9> */
[-C--:B0-----:R-:W-:Y:S02]  /*1f5a0*/  @!P3 LEA R4, P6, R16, R10.reuse, 0x1 ;  /* 0x0000000a1004b211 */ /* 0x081fe400078c08ff */
[-C--:B------:R-:W-:Y:S02]  /*1f5b0*/  @!P2 LEA R6, P5, R23, R10.reuse, 0x1 ;  /* 0x0000000a1706a211 */ /* 0x080fe400078a08ff */
[-C--:B------:R-:W-:Y:S02]  /*1f5c0*/  @!P1 LEA R8, P4, R18, R10.reuse, 0x1 ;  /* 0x0000000a12089211 */ /* 0x080fe400078808ff */
[-C--:B------:R-:W-:Y:S02]  /*1f5d0*/  @!P3 LEA.HI.X R5, R16, R11.reuse, R17, 0x1, P6 ;  /* 0x0000000b1005b211 */ /* 0x080fe400030f0c11 */
        /* <DEDUP_REMOVED lines=8> */
.L_x_663:
[----:B------:R-:W-:Y:S05]  /*1f660*/  BSYNC B1 ;  /* 0x0000000000017941 */ /* 0x000fea0003800000 */
.L_x_662:
[----:B------:R-:W-:Y:S01]  /*1f670*/  VIADD R0, R86, 0x60 ;  /* 0x0000006056007836 */ /* 0x000fe20000000000 */
[----:B0-----:R0:W0:Y:S04]  /*1f680*/  SHFL.IDX PT, R9, R2, 0x3, 0x181f ;  /* 0x00781f0002097f89 */ /* 0x00102800000e0000 */
[----:B------:R-:W-:Y:S01]  /*1f690*/  ISETP.GE.AND P0, PT, R0, R3, PT ;  /* 0x000000030000720c */ /* 0x000fe20003f06270 */
[----:B---3--:R-:W3:-:S12]  /*1f6a0*/  SHFL.IDX PT, R28, R28, 0x3, 0x181f ;  /* 0x00781f001c1c7f89 */ /* 0x008ed800000e0000 */
[----:B------:R-:W-:Y:S05]  /*1f6b0*/  @P0 BRA `(.L_x_664) ;  /* 0x0000000c00c00947 */ /* 0x000fea0003800000 */
[----:B------:R-:W-:Y:S01]  /*1f6c0*/  ULDC UR4, c[0x0][0xac8] ;  /* 0x0002b20000047ab9 */ /* 0x000fe20000000800 */
[----:B------:R-:W-:Y:S01]  /*1f6d0*/  ULDC.64 UR6, c[0x0][0x208] ;  /* 0x0000820000067ab9 */ /* 0x000fe20000000a00 */
[----:B------:R-:W-:Y:S02]  /*1f6e0*/  ISETP.GE.AND P3, PT, R16, UR4, PT ;  /* 0x0000000410007c0c */ /* 0x000fe4000bf66270 */
[----:B------:R-:W-:Y:S02]  /*1f6f0*/  ISETP.GE.AND P4, PT, R213, UR4, PT ;  /* 0x00000004d5007c0c */ /* 0x000fe4000bf86270 */
[----:B------:R-:W-:-:S09]  /*1f700*/  ISETP.GE.AND P5, PT, R18, UR4, PT ;  /* 0x0000000412007c0c */ /* 0x000fd2000bfa6270 */
[CC--:B0--3--:R-:W-:Y:S02]  /*1f710*/  @!P3 LEA R2, P0, R16.reuse, R28.reuse, 0x1 ;  /* 0x0000001c1002b211 */ /* 0x0c9fe400078008ff */
[-C--:B------:R-:W-:Y:S02]  /*1f720*/  @!P4 LEA R4, P1, R23, R28.reuse, 0x1 ;  /* 0x0000001c1704c211 */ /* 0x080fe400078208ff */
[-C--:B------:R-:W-:Y:S02]  /*1f730*/  @!P3 LEA.HI.X R3, R16, R9.reuse, R17, 0x1, P0 ;  /* 0x000000091003b211 */ /* 0x080fe400000f0c11 */
[----:B------:R-:W-:Y:S02]  /*1f740*/  ISETP.GE.AND P0, PT, R19, UR4, PT ;  /* 0x0000000413007c0c */ /* 0x000fe4000bf06270 */
[----:B------:R-:W-:Y:S01]  /*1f750*/  @!P5 LEA R6, P2, R18, R28, 0x1 ;  /* 0x0000001c1206d211 */ /* 0x000fe200078408ff */
[----:B------:R0:W-:Y:S01]  /*1f760*/  @!P3 ST.E.128 desc[UR6][R2.64], R24 ;  /* 0x000000180200b985 */ /* 0x0001e2000c101d06 */
[----:B------:R-:W-:-:S02]  /*1f770*/  @!P4 LEA.HI.X R5, R23, R9, R216, 0x1, P1 ;  /* 0x000000091705c211 */ /* 0x000fc400008f0cd8 */
[----:B------:R-:W-:-:S03]  /*1f780*/  @!P5 LEA.HI.X R7, R18, R9, R218, 0x1, P2 ;  /* 0x000000091207d211 */ /* 0x000fc600010f0cda */
[----:B------:R0:W-:Y:S04]  /*1f790*/  @!P4 ST.E.128 desc[UR6][R4.64], R44 ;  /* 0x0000002c0400c985 */ /* 0x0001e8000c101d06 */
[----:B------:R0:W-:Y:S01]  /*1f7a0*/  @!P5 ST.E.128 desc[UR6][R6.64], R60 ;  /* 0x0000003c0600d985 */ /* 0x0001e2000c101d06 */
[----:B------:R-:W-:Y:S05]  /*1f7b0*/  @P0 BRA `(.L_x_664) ;  /* 0x0000000c00800947 */ /* 0x000fea0003800000 */
[----:B0-----:R-:W-:Y:S01]  /*1f7c0*/  LEA R2, P0, R19, R28, 0x1 ;  /* 0x0000001c13027211 */ /* 0x001fe200078008ff */
[----:B------:R-:W-:-:S03]  /*1f7d0*/  ULDC.64 UR4, c[0x0][0x208] ;  /* 0x0000820000047ab9 */ /* 0x000fc60000000a00 */
[----:B------:R-:W-:-:S05]  /*1f7e0*/  LEA.HI.X R3, R19, R9, R217, 0x1, P0 ;  /* 0x0000000913037211 */ /* 0x000fca00000f0cd9 */
[----:B------:R0:W-:Y:S01]  /*1f7f0*/  ST.E.128 desc[UR4][R2.64], R76 ;  /* 0x0000004c02007985 */ /* 0x0001e2000c101d04 */
[----:B------:R-:W-:Y:S05]  /*1f800*/  BRA `(.L_x_664) ;  /* 0x0000000c006c7947 */ /* 0x000fea0003800000 */
.L_x_656:
[----:B------:R-:W3:Y:S01]  /*1f810*/  LDL R9, [R1+0x64] ;  /* 0x0000640001097983 */ /* 0x000ee20000100800 */
[----:B------:R-:W-:Y:S01]  /*1f820*/  ULDC.64 UR4, c[0x0][0xc00] ;  /* 0x0003000000047ab9 */ /* 0x000fe20000000a00 */
[----:B------:R-:W4:Y:S01]  /*1f830*/  LDC R25, c[0x0][0xbe8] ;  /* 0x0002fa00ff197b82 */ /* 0x000f220000000800 */
[----:B------:R-:W-:Y:S01]  /*1f840*/  ISETP.NE.U32.AND P0, PT, RZ, UR4, PT ;  /* 0x00000004ff007c0c */ /* 0x000fe2000bf05070 */
[----:B0-----:R-:W-:Y:S01]  /*1f850*/  IMAD.MOV.U32 R6, RZ, RZ, RZ ;  /* 0x000000ffff067224 */ /* 0x001fe200078e00ff */
[----:B------:R-:W-:Y:S02]  /*1f860*/  ULDC.64 UR6, c[0x0][0x208] ;  /* 0x0000820000067ab9 */ /* 0x000fe40000000a00 */
[----:B------:R-:W-:Y:S01]  /*1f870*/  ISETP.NE.AND.EX P0, PT, RZ, UR5, PT, P0 ;  /* 0x00000005ff007c0c */ /* 0x000fe2000bf05300 */
[----:B------:R-:W0:Y:S02]  /*1f880*/  S2R R7, SR_TID.X ;  /* 0x0000000000077919 */ /* 0x000e240000002100 */
[----:B0-----:R-:W-:-:S05]  /*1f890*/  VIADD R8, R7, 0xffffff80 ;  /* 0xffffff8007087836 */ /* 0x001fca0000000000 */
[----:B------:R-:W-:Y:S01]  /*1f8a0*/  ISETP.GE.AND P3, PT, R8, 0x80, PT ;  /* 0x000000800800780c */ /* 0x000fe20003f66270 */
[----:B---3--:R-:W-:Y:S01]  /*1f8b0*/  IMAD.SHL.U32 R4, R9, 0x4, RZ ;  /* 0x0000000409047824 */ /* 0x008fe200078e00ff */
[----:B------:R-:W-:-:S04]  /*1f8c0*/  SHF.R.S32.HI R12, RZ, 0x1f, R9 ;  /* 0x0000001fff0c7819 */ /* 0x000fc80000011409 */
[----:B------:R-:W-:Y:S02]  /*1f8d0*/  IADD3 R2, P1, R4, UR4, RZ ;  /* 0x0000000404027c10 */ /* 0x000fe4000ff3e0ff */
[----:B------:R-:W-:-:S04]  /*1f8e0*/  SHF.L.U64.HI R0, R9, 0x2, R12 ;  /* 0x0000000209007819 */ /* 0x000fc8000001020c */
[----:B------:R-:W-:Y:S01]  /*1f8f0*/  IADD3.X R3, R0, UR5, RZ, P1, !PT ;  /* 0x0000000500037c10 */ /* 0x000fe20008ffe4ff */
[----:B------:R-:W-:Y:S02]  /*1f900*/  ULDC.64 UR4, c[0x0][0xc08] ;  /* 0x0003020000047ab9 */ /* 0x000fe40000000a00 */
[----:B------:R-:W-:Y:S02]  /*1f910*/  ISETP.NE.U32.AND P1, PT, RZ, UR4, PT ;  /* 0x00000004ff007c0c */ /* 0x000fe4000bf25070 */
[----:B------:R0:W5:Y:S02]  /*1f920*/  @P0 LDG.E R6, desc[UR6][R2.64] ;  /* 0x0000000602060981 */ /* 0x000164000c1e1900 */
[----:B------:R-:W-:-:S13]  /*1f930*/  ISETP.NE.AND.EX P1, PT, RZ, UR5, PT, P1 ;  /* 0x00000005ff007c0c */ /* 0x000fda000bf25310 */
[----:B------:R-:W-:Y:S01]  /*1f940*/  @P1 IADD3 R4, P2, R4, UR4, RZ ;  /* 0x0000000404041c10 */ /* 0x000fe2000ff5e0ff */
[----:B------:R-:W-:-:S03]  /*1f950*/  ULDC UR4, c[0x0][0xa88] ;  /* 0x0002a20000047ab9 */ /* 0x000fc60000000800 */
[----:B------:R-:W-:Y:S01]  /*1f960*/  @P1 IADD3.X R5, R0, UR5, RZ, P2, !PT ;  /* 0x0000000500051c10 */ /* 0x000fe200097fe4ff */
[----:B------:R-:W-:Y:S01]  /*1f970*/  IMAD.U32 R0, RZ, RZ, UR4 ;  /* 0x00000004ff007e24 */ /* 0x000fe2000f8e00ff */
[----:B----4-:R-:W-:-:S05]  /*1f980*/  ISETP.NE.AND P2, PT, R25, 0x1, PT ;  /* 0x000000011900780c */ /* 0x010fca0003f45270 */
[----:B------:R0:W5:Y:S08]  /*1f990*/  @P1 LDG.E R0, desc[UR6][R4.64] ;  /* 0x0000000604001981 */ /* 0x000170000c1e1900 */
[----:B-1----:R-:W1:Y:S08]  /*1f9a0*/  @P2 LDC R14, c[0x0][0xbec] ;  /* 0x0002fb00ff0e2b82 */ /* 0x002e700000000800 */
[----:B------:R-:W3:Y:S01]  /*1f9b0*/  @P2 LDC R27, c[0x0][0xbf0] ;  /* 0x0002fc00ff1b2b82 */ /* 0x000ee20000000800 */
[----:B0-----:R-:W-:Y:S05]  /*1f9c0*/  @P1 BRA `(.L_x_665) ;  /* 0x0000000000141947 */ /* 0x001fea0003800000 */
[----:B------:R-:W-:Y:S05]  /*1f9d0*/  @!P0 BRA `(.L_x_665) ;  /* 0x0000000000108947 */ /* 0x000fea0003800000 */
[----:B------:R-:W-:Y:S02]  /*1f9e0*/  ULDC.64 UR4, c[0x0][0x208] ;  /* 0x0000820000047ab9 */ /* 0x000fe40000000a00 */
[----:B------:R-:W4:Y:S04]  /*1f9f0*/  LDG.E R5, desc[UR4][R2.64] ;  /* 0x0000000402057981 */ /* 0x000f28000c1e1900 */
[----:B-----5:R-:W4:Y:S02]  /*1fa00*/  LDG.E R0, desc[UR4][R2.64+0x4] ;  /* 0x0000040402007981 */ /* 0x020f24000c1e1900 */
[----:B----4-:R-:W-:-:S07]  /*1fa10*/  IMAD.IADD R0, R0, 0x1, -R5 ;  /* 0x0000000100007824 */ /* 0x010fce00078e0a05 */
.L_x_665:
[----:B------:R-:W4:Y:S04]  /*1fa20*/  LDL R24, [R1+0x6c] ;  /* 0x00006c0001187983 */ /* 0x000f280000100800 */
[----:B------:R0:W5:Y:S01]  /*1fa30*/  LDL R20, [R1+0x78] ;  /* 0x0000780001147983 */ /* 0x0001620000100800 */
[----:B------:R-:W-:Y:S01]  /*1fa40*/  BSSY B1, `(.L_x_666) ;  /* 0x000002e000017945 */ /* 0x000fe20003800000 */
[----:B------:R-:W-:Y:S02]  /*1fa50*/  SEL R13, R9, RZ, !P0 ;  /* 0x000000ff090d7207 */ /* 0x000fe40004000000 */
[----:B------:R-:W-:Y:S02]  /*1fa60*/  SEL R12, R12, RZ, !P0 ;  /* 0x000000ff0c0c7207 */ /* 0x000fe40004000000 */
[----:B-----5:R-:W-:-:S02]  /*1fa70*/  SHF.R.S32.HI R11, RZ, 0x1f, R6 ;  /* 0x0000001fff0b7819 */ /* 0x020fc40000011406 */
[----:B----4-:R-:W-:Y:S01]  /*1fa80*/  SHF.R.S32.HI R10, RZ, 0x1f, R24 ;  /* 0x0000001fff0a7819 */ /* 0x010fe20000011418 */
[----:B0-----:R-:W-:Y:S06]  /*1fa90*/  @P3 BRA `(.L_x_667) ;  /* 0x0000000000a03947 */ /* 0x001fec0003800000 */
[----:B------:R-:W0:Y:S01]  /*1faa0*/  LDC R9, c[0x0][0xbe8] ;  /* 0x0002fa00ff097b82 */ /* 0x000e220000000800 */
[----:B------:R-:W-:-:S04]  /*1fab0*/  IMAD R2, R20, 0x80, R7 ;  /* 0x0000008014027824 */ /* 0x000fc800078e0207 */
[----:B------:R-:W-:Y:S02]  /*1fac0*/  VIADD R8, R2, 0xffffff80 ;  /* 0xffffff8002087836 */ /* 0x000fe40000000000 */
[----:B0-----:R-:W-:-:S05]  /*1fad0*/  IMAD R3, R0, R9, RZ ;  /* 0x0000000900037224 */ /* 0x001fca00078e02ff */
[----:B------:R-:W-:-:S13]  /*1fae0*/  ISETP.GE.AND P0, PT, R8, R3, PT ;  /* 0x000000030800720c */ /* 0x000fda0003f06270 */
[----:B------:R-:W-:Y:S05]  /*1faf0*/  @P0 BRA `(.L_x_667) ;  /* 0x0000000000880947 */ /* 0x000fea0003800000 */
[----:B------:R-:W-:Y:S01]  /*1fb00*/  ISETP.NE.AND P0, PT, R9, 0x1, PT ;  /* 0x000000010900780c */ /* 0x000fe20003f05270 */
[----:B------:R-:W-:Y:S01]  /*1fb10*/  ULDC.64 UR4, c[0x0][0xb90] ;  /* 0x0002e40000047ab9 */ /* 0x000fe20000000a00 */
[----:B------:R-:W-:Y:S01]  /*1fb20*/  IMAD.MOV.U32 R2, RZ, RZ, R6 ;  /* 0x000000ffff027224 */ /* 0x000fe200078e0006 */
[----:B------:R-:W-:Y:S01]  /*1fb30*/  ULDC.64 UR6, c[0x0][0x208] ;  /* 0x0000820000067ab9 */ /* 0x000fe20000000a00 */
[----:B------:R-:W-:Y:S02]  /*1fb40*/  IMAD R7, R10, UR4, RZ ;  /* 0x000000040a077c24 */ /* 0x000fe4000f8e02ff */
[----:B------:R-:W-:Y:S02]  /*1fb50*/  IMAD.MOV.U32 R3, RZ, RZ, R11 ;  /* 0x000000ffff037224 */ /* 0x000fe400078e000b */
[----:B------:R-:W-:Y:S02]  /*1fb60*/  IMAD.MOV.U32 R5, RZ, RZ, R8 ;  /* 0x000000ffff057224 */ /* 0x000fe400078e0008 */
[----:B------:R-:W-:-:S03]  /*1fb70*/  IMAD.WIDE.U32 R2, R24, UR4, R2 ;  /* 0x0000000418027c25 */ /* 0x000fc6000f8e0002 */
[----:B------:R-:W0:Y:S01]  /*1fb80*/  @P0 LDC R15, c[0x0][0xbec] ;  /* 0x0002fb00ff0f0b82 */ /* 0x000e220000000800 */
[----:B------:R-:W-:Y:S01]  /*1fb90*/  IMAD R7, R24, UR5, R7 ;  /* 0x0000000518077c24 */ /* 0x000fe2000f8e0207 */
[----:B------:R-:W-:-:S04]  /*1fba0*/  ULDC.64 UR4, c[0x0][0xb98] ;  /* 0x0002e60000047ab9 */ /* 0x000fc80000000a00 */
[----:B------:R-:W-:Y:S02]  /*1fbb0*/  IADD3 R3, R3, R7, RZ ;  /* 0x0000000703037210 */ /* 0x000fe40007ffe0ff */
[----:B------:R-:W4:Y:S01]  /*1fbc0*/  @P0 LDC R21, c[0x0][0xbf0] ;  /* 0x0002fc00ff150b82 */ /* 0x000f220000000800 */
[----:B------:R-:W-:-:S04]  /*1fbd0*/  IMAD.WIDE.U32 R2, R13, UR4, R2 ;  /* 0x000000040d027c25 */ /* 0x000fc8000f8e0002 */
[----:B0-----:R-:W-:-:S05]  /*1fbe0*/  @P0 IMAD.HI.U32 R4, R8, R15, RZ ;  /* 0x0000000f08040227 */ /* 0x001fca00078e00ff */
[----:B----4-:R-:W-:Y:S01]  /*1fbf0*/  @P0 SHF.R.U32.HI R5, RZ, R21, R4 ;  /* 0x00000015ff050219 */ /* 0x010fe20000011604 */
[----:B------:R-:W-:-:S03]  /*1fc00*/  IMAD R4, R12, UR4, RZ ;  /* 0x000000040c047c24 */ /* 0x000fc6000f8e02ff */
[----:B------:R-:W-:Y:S01]  /*1fc10*/  IADD3 R2, P0, R5, R2, RZ ;  /* 0x0000000205027210 */ /* 0x000fe20007f1e0ff */
[----:B------:R-:W-:-:S04]  /*1fc20*/  IMAD.MOV R7, RZ, RZ, -R5 ;  /* 0x000000ffff077224 */ /* 0x000fc800078e0a05 */
[----:B------:R-:W-:Y:S01]  /*1fc30*/  IMAD R7, R9, R7, R8 ;  /* 0x0000000709077224 */ /* 0x000fe200078e0208 */
[----:B------:R-:W-:Y:S01]  /*1fc40*/  SHF.R.S32.HI R9, RZ, 0x1f, R5 ;  /* 0x0000001fff097819 */ /* 0x000fe20000011405 */
[----:B------:R-:W-:Y:S01]  /*1fc50*/  IMAD R8, R13, UR5, R4 ;  /* 0x000000050d087c24 */ /* 0x000fe2000f8e0204 */
[----:B------:R-:W-:Y:S02]  /*1fc60*/  ULDC.64 UR4, c[0x0][0xb88] ;  /* 0x0002e20000047ab9 */ /* 0x000fe40000000a00 */
[----:B------:R-:W-:Y:S02]  /*1fc70*/  SHF.R.S32.HI R4, RZ, 0x1f, R7 ;  /* 0x0000001fff047819 */ /* 0x000fe40000011407 */
[----:B------:R-:W-:-:S03]  /*1fc80*/  IADD3.X R3, R9, R3, R8, P0, !PT ;  /* 0x0000000309037210 */ /* 0x000fc600007fe408 */
[----:B------:R-:W-:Y:S02]  /*1fc90*/  IMAD R4, R4, UR4, RZ ;  /* 0x0000000404047c24 */ /* 0x000fe4000f8e02ff */
[----:B------:R-:W-:-:S04]  /*1fca0*/  IMAD.WIDE.U32 R2, R7, UR4, R2 ;  /* 0x0000000407027c25 */ /* 0x000fc8000f8e0002 */
[----:B------:R-:W-:Y:S01]  /*1fcb0*/  IMAD R5, R7, UR5, R4 ;  /* 0x0000000507057c24 */ /* 0x000fe2000f8e0204 */
[----:B------:R-:W-:Y:S02]  /*1fcc0*/  ULDC.64 UR4, c[0x0][0xb50] ;  /* 0x0002d40000047ab9 */ /* 0x000fe40000000a00 */
[----:B------:R-:W-:Y:S01]  /*1fcd0*/  LEA R4, P0, R2, UR4, 0x2 ;  /* 0x0000000402047c11 */ /* 0x000fe2000f8010ff */
[----:B------:R-:W-:-:S05]  /*1fce0*/  IMAD.IADD R3, R3, 0x1, R5 ;  /* 0x0000000103037824 */ /* 0x000fca00078e0205 */
[----:B------:R-:W-:Y:S01]  /*1fcf0*/  LEA.HI.X R5, R2, UR5, R3, 0x2, P0 ;  /* 0x0000000502057c11 */ /* 0x000fe200080f1403 */
[----:B------:R-:W-:-:S05]  /*1fd00*/  IMAD.MOV.U32 R3, RZ, RZ, -0x800000 ;  /* 0xff800000ff037424 */ /* 0x000fca00078e00ff */
[----:B------:R0:W-:Y:S02]  /*1fd10*/  STG.E desc[UR6][R4.64], R3 ;  /* 0x0000000304007986 */ /* 0x0001e4000c101906 */
.L_x_667:
[----:B------:R-:W-:Y:S05]  /*1fd20*/  BSYNC B1 ;  /* 0x0000000000017941 */ /* 0x000fea0003800000 */
.L_x_666:
[----:B0-----:R-:W4:Y:S01]  /*1fd30*/  LDL R4, [R1+0x68] ;  /* 0x0000680001047983 */ /* 0x001f220000100800 */
[----:B------:R-:W-:Y:S01]  /*1fd40*/  ULDC.64 UR4, c[0x0][0xaa0] ;  /* 0x0002a80000047ab9 */ /* 0x000fe20000000a00 */
[----:B------:R-:W-:Y:S01]  /*1fd50*/  BSSY B1, `(.L_x_668) ;  /* 0x0000041000017945 */ /* 0x000fe20003800000 */
[----:B------:R-:W-:-:S04]  /*1fd60*/  IMAD R3, R11, UR4, RZ ;  /* 0x000000040b037c24 */ /* 0x000fc8000f8e02ff */
[C---:B------:R-:W-:Y:S02]  /*1fd70*/  IMAD R5, R6.reuse, UR5, R3 ;  /* 0x0000000506057c24 */ /* 0x040fe4000f8e0203 */
[----:B------:R-:W-:Y:S01]  /*1fd80*/  IMAD.WIDE.U32 R2, R6, UR4, RZ ;  /* 0x0000000406027c25 */ /* 0x000fe2000f8e00ff */
        /* <DEDUP_REMOVED lines=12> */
[----:B----4-:R-:W-:-:S04]  /*1fe50*/  IMAD R4, R4, 0x20, R219 ;  /* 0x0000002004047824 */ /* 0x010fc800078e02db */
[----:B------:R-:W-:-:S04]  /*1fe60*/  IMAD R9, R20, 0x80, R4 ;  /* 0x0000008014097824 */ /* 0x000fc800078e0204 */
[----:B-1----:R-:W-:-:S04]  /*1fe70*/  @P2 IMAD.HI.U32 R4, R9, R14, RZ ;  /* 0x0000000e09042227 */ /* 0x002fc800078e00ff */
[----:B------:R-:W-:Y:S01]  /*1fe80*/  IMAD.MOV.U32 R5, RZ, RZ, R9 ;  /* 0x000000ffff057224 */ /* 0x000fe200078e0009 */
[----:B---3--:R-:W-:-:S04]  /*1fe90*/  @P2 SHF.R.U32.HI R5, RZ, R27, R4 ;  /* 0x0000001bff052219 */ /* 0x008fc80000011604 */
[--C-:B------:R-:W-:Y:S01]  /*1fea0*/  SHF.R.S32.HI R4, RZ, 0x1f, R5.reuse ;  /* 0x0000001fff047819 */ /* 0x100fe20000011405 */
[----:B------:R-:W-:Y:S02]  /*1feb0*/  IMAD.MOV R6, RZ, RZ, -R5 ;  /* 0x000000ffff067224 */ /* 0x000fe400078e0a05 */
[----:B------:R-:W-:-:S04]  /*1fec0*/  IMAD.WIDE.U32 R2, R5, UR4, R2 ;  /* 0x0000000405027c25 */ /* 0x000fc8000f8e0002 */
[----:B------:R-:W-:Y:S02]  /*1fed0*/  IMAD R4, R4, UR4, RZ ;  /* 0x0000000404047c24 */ /* 0x000fe4000f8e02ff */
[----:B------:R-:W-:Y:S02]  /*1fee0*/  IMAD R7, R25, R6, R9 ;  /* 0x0000000619077224 */ /* 0x000fe400078e0209 */
[----:B------:R-:W-:Y:S01]  /*1fef0*/  IMAD R9, R5, UR5, R4 ;  /* 0x0000000505097c24 */ /* 0x000fe2000f8e0204 */
[----:B------:R-:W-:Y:S01]  /*1ff00*/  ULDC.64 UR4, c[0x0][0xad8] ;  /* 0x0002b60000047ab9 */ /* 0x000fe20000000a00 */
[----:B------:R-:W-:Y:S01]  /*1ff10*/  IMAD R6, R20, 0x80, R219 ;  /* 0x0000008014067824 */ /* 0x000fe200078e02db */
[----:B------:R-:W-:Y:S01]  /*1ff20*/  SHF.R.S32.HI R4, RZ, 0x1f, R7 ;  /* 0x0000001fff047819 */ /* 0x000fe20000011407 */
[----:B------:R-:W-:Y:S02]  /*1ff30*/  IMAD.IADD R3, R3, 0x1, R9 ;  /* 0x0000000103037824 */ /* 0x000fe400078e0209 */
[----:B------:R-:W-:-:S02]  /*1ff40*/  IMAD R25, R0, R25, RZ ;  /* 0x0000001900197224 */ /* 0x000fc400078e02ff */
[----:B------:R-:W-:Y:S02]  /*1ff50*/  IMAD R4, R4, UR4, RZ ;  /* 0x0000000404047c24 */ /* 0x000fe4000f8e02ff */
[----:B------:R-:W-:Y:S01]  /*1ff60*/  IMAD.WIDE.U32 R2, R7, UR4, R2 ;  /* 0x0000000407027c25 */ /* 0x000fe2000f8e0002 */
[----:B------:R-:W-:-:S03]  /*1ff70*/  ISETP.GE.AND P2, PT, R6, R25, PT ;  /* 0x000000190600720c */ /* 0x000fc60003f46270 */
[----:B------:R-:W-:Y:S01]  /*1ff80*/  IMAD R5, R7, UR5, R4 ;  /* 0x0000000507057c24 */ /* 0x000fe2000f8e0204 */
[----:B------:R-:W-:Y:S01]  /*1ff90*/  ULDC.64 UR4, c[0x0][0xa80] ;  /* 0x0002a00000047ab9 */ /* 0x000fe20000000a00 */
        /* <DEDUP_REMOVED lines=8> */
[----:B------:R0:W3:Y:S01]  /*20020*/  SHFL.IDX PT, R3, R5, RZ, 0x181f ;  /* 0x00181fff05037589 */ /* 0x0000e200000e0000 */
[----:B------:R-:W-:Y:S10]  /*20030*/  @P2 BRA `(.L_x_669) ;  /* 0x0000000000482947 */ /* 0x000ff40003800000 */
[----:B------:R-:W-:Y:S01]  /*20040*/  ULDC UR4, c[0x0][0xac8] ;  /* 0x0002b20000047ab9 */ /* 0x000fe20000000800 */
[----:B------:R-:W-:Y:S01]  /*20050*/  ULDC.64 UR6, c[0x0][0x208] ;  /* 0x0000820000067ab9 */ /* 0x000fe20000000a00 */
[----:B------:R-:W-:Y:S02]  /*20060*/  ISETP.GE.AND P5, PT, R16, UR4, PT ;  /* 0x0000000410007c0c */ /* 0x000fe4000bfa6270 */
[----:B------:R-:W-:Y:S02]  /*20070*/  ISETP.GE.AND P4, PT, R213, UR4, PT ;  /* 0x00000004d5007c0c */ /* 0x000fe4000bf86270 */
[----:B------:R-:W-:Y:S02]  /*20080*/  ISETP.GE.AND P3, PT, R18, UR4, PT ;  /* 0x0000000412007c0c */ /* 0x000fe4000bf66270 */
[----:B------:R-:W-:-:S07]  /*20090*/  ISETP.GE.AND P2, PT, R19, UR4, PT ;  /* 0x0000000413007c0c */ /* 0x000fce000bf46270 */
[----:B-1----:R-:W-:-:S04]  /*200a0*/  @!P5 LEA R8, P6, R16, R2, 0x1 ;  /* 0x000000021008d211 */ /* 0x002fc800078c08ff */
[----:B---3--:R-:W-:Y:S02]  /*200b0*/  @!P5 LEA.HI.X R9, R16, R3, R17, 0x1, P6 ;  /* 0x000000031009d211 */ /* 0x008fe400030f0c11 */
        /* <DEDUP_REMOVED lines=10> */
.L_x_669:
[----:B------:R-:W-:Y:S05]  /*20160*/  BSYNC B1 ;  /* 0x0000000000017941 */ /* 0x000fea0003800000 */
.L_x_668:
[----:B---34-:R3:W4:Y:S01]  /*20170*/  SHFL.IDX PT, R3, R5, 0x1, 0x181f ;  /* 0x00381f0005037f89 */ /* 0x01872200000e0000 */
[----:B------:R-:W-:Y:S03]  /*20180*/  BSSY B1, `(.L_x_670) ;  /* 0x0000015000017945 */ /* 0x000fe60003800000 */
[----:B-1----:R3:W1:Y:S01]  /*20190*/  SHFL.IDX PT, R2, R4, 0x1, 0x181f ;  /* 0x00381f0004027f89 */ /* 0x00266200000e0000 */
[----:B------:R-:W-:Y:S05]  /*201a0*/  @P1 BRA `(.L_x_671) ;  /* 0x0000000000481947 */ /* 0x000fea0003800000 */
[----:B------:R-:W-:Y:S01]  /*201b0*/  ULDC UR4, c[0x0][0xac8] ;  /* 0x0002b20000047ab9 */ /* 0x000fe20000000800 */
[----:B------:R-:W-:Y:S01]  /*201c0*/  ULDC.64 UR6, c[0x0][0x208] ;  /* 0x0000820000067ab9 */ /* 0x000fe20000000a00 */
[----:B------:R-:W-:Y:S02]  /*201d0*/  ISETP.GE.AND P4, PT, R16, UR4, PT ;  /* 0x0000000410007c0c */ /* 0x000fe4000bf86270 */
[----:B------:R-:W-:Y:S02]  /*201e0*/  ISETP.GE.AND P3, PT, R213, UR4, PT ;  /* 0x00000004d5007c0c */ /* 0x000fe4000bf66270 */
[----:B------:R-:W-:Y:S02]  /*201f0*/  ISETP.GE.AND P2, PT, R18, UR4, PT ;  /* 0x0000000412007c0c */ /* 0x000fe4000bf46270 */
[----:B------:R-:W-:-:S07]  /*20200*/  ISETP.GE.AND P1, PT, R19, UR4, PT ;  /* 0x0000000413007c0c */ /* 0x000fce000bf26270 */
[CC--:B-1----:R-:W-:Y:S02]  /*20210*/  @!P4 LEA R8, P6, R16.reuse, R2.reuse, 0x1 ;  /* 0x000000021008c211 */ /* 0x0c2fe400078c08ff */
[CC--:B------:R-:W-:Y:S02]  /*20220*/  @!P3 LEA R10, P5, R23.reuse, R2.reuse, 0x1 ;  /* 0x00000002170ab211 */ /* 0x0c0fe400078a08ff */
[-C--:B----4-:R-:W-:Y:S02]  /*20230*/  @!P4 LEA.HI.X R9, R16, R3.reuse, R17, 0x1, P6 ;  /* 0x000000031009c211 */ /* 0x090fe400030f0c11 */
[-C--:B------:R-:W-:Y:S02]  /*20240*/  @!P2 LEA R12, P6, R18, R2.reuse, 0x1 ;  /* 0x00000002120ca211 */ /* 0x080fe400078c08ff */
        /* <DEDUP_REMOVED lines=8> */
.L_x_671:
[----:B------:R-:W-:Y:S05]  /*202d0*/  BSYNC B1 ;  /* 0x0000000000017941 */ /* 0x000fea0003800000 */
.L_x_670:
[----:B-1--4-:R1:W4:Y:S01]  /*202e0*/  SHFL.IDX PT, R3, R5, 0x2, 0x181f ;  /* 0x00581f0005037f89 */ /* 0x01232200000e0000 */
        /* <DEDUP_REMOVED lines=12> */
[-C--:B----4-:R-:W-:Y:S02]  /*203b0*/  @!P3 LEA.HI.X R9, R16, R3.reuse, R17, 0x1, P6 ;  /* 0x000000031009b211 */ /* 0x090fe400030f0c11 */
        /* <DEDUP_REMOVED lines=8> */
.L_x_673:
[----:B------:R-:W-:Y:S05]  /*20440*/  BSYNC B1 ;  /* 0x0000000000017941 */ /* 0x000fea0003800000 */
.L_x_672:
[----:B------:R-:W-:Y:S01]  /*20450*/  IADD3 R0, R6, 0x60, RZ ;  /* 0x0000006006007810 */ /* 0x000fe20007ffe0ff */
[----:B01-3--:R-:W0:Y:S03]  /*20460*/  SHFL.IDX PT, R5, R5, 0x3, 0x181f ;  /* 0x00781f0005057f89 */ /* 0x00be2600000e0000 */
[----:B------:R-:W-:Y:S01]  /*20470*/  ISETP.GE.AND P0, PT, R0, R25, PT ;  /* 0x000000190000720c */ /* 0x000fe20003f06270 */
[----:B------:R1:W3:-:S12]  /*20480*/  SHFL.IDX PT, R2, R4, 0x3, 0x181f ;  /* 0x00781f0004027f89 */ /* 0x0002d800000e0000 */
[----:B-1----:R-:W-:Y:S05]  /*20490*/  @P0 BRA `(.L_x_664) ;  /* 0x0000000000480947 */ /* 0x002fea0003800000 */
[----:B------:R-:W-:Y:S01]  /*204a0*/  ULDC UR4, c[0x0][0xac8] ;  /* 0x0002b20000047ab9 */ /* 0x000fe20000000800 */
[----:B------:R-:W-:Y:S01]  /*204b0*/  ULDC.64 UR6, c[0x0][0x208] ;  /* 0x0000820000067ab9 */ /* 0x000fe20000000a00 */
[----:B------:R-:W-:Y:S02]  /*204c0*/  ISETP.GE.AND P3, PT, R16, UR4, PT ;  /* 0x0000000410007c0c */ /* 0x000fe4000bf66270 */
[----:B------:R-:W-:Y:S02]  /*204d0*/  ISETP.GE.AND P2, PT, R213, UR4, PT ;  /* 0x00000004d5007c0c */ /* 0x000fe4000bf46270 */
[----:B------:R-:W-:Y:S02]  /*204e0*/  ISETP.GE.AND P1, PT, R18, UR4, PT ;  /* 0x0000000412007c0c */ /* 0x000fe4000bf26270 */
[----:B------:R-:W-:-:S07]  /*204f0*/  ISETP.GE.AND P0, PT, R19, UR4, PT ;  /* 0x0000000413007c0c */ /* 0x000fce000bf06270 */
[-C--:B---3--:R-:W-:Y:S02]  /*20500*/  @!P3 LEA R6, P6, R16, R2.reuse, 0x1 ;  /* 0x000000021006b211 */ /* 0x088fe400078c08ff */
[-C--:B------:R-:W-:Y:S02]  /*20510*/  @!P2 LEA R8, P5, R23, R2.reuse, 0x1 ;  /* 0x000000021708a211 */ /* 0x080fe400078a08ff */
[-C--:B------:R-:W-:Y:S02]  /*20520*/  @!P1 LEA R10, P4, R18, R2.reuse, 0x1 ;  /* 0x00000002120a9211 */ /* 0x080fe400078808ff */
[-C--:B0-----:R-:W-:Y:S02]  /*20530*/  @!P3 LEA.HI.X R7, R16, R5.reuse, R17, 0x1, P6 ;  /* 0x000000051007b211 */ /* 0x081fe400030f0c11 */
[----:B------:R-:W-:Y:S02]  /*20540*/  @!P0 LEA R2, P6, R19, R2, 0x1 ;  /* 0x0000000213028211 */ /* 0x000fe400078c08ff */
[-C--:B------:R-:W-:Y:S01]  /*20550*/  @!P2 LEA.HI.X R9, R23, R5.reuse, R216, 0x1, P5 ;  /* 0x000000051709a211 */ /* 0x080fe200028f0cd8 */
[----:B------:R1:W-:Y:S01]  /*20560*/  @!P3 ST.E.128 desc[UR6][R6.64], RZ ;  /* 0x000000ff0600b985 */ /* 0x0003e2000c101d06 */
[----:B------:R-:W-:-:S02]  /*20570*/  @!P1 LEA.HI.X R11, R18, R5, R218, 0x1, P4 ;  /* 0x00000005120b9211 */ /* 0x000fc400020f0cda */
[----:B----4-:R-:W-:Y:S01]  /*20580*/  @!P0 LEA.HI.X R3, R19, R5, R217, 0x1, P6 ;  /* 0x0000000513038211 */ /* 0x010fe200030f0cd9 */
[----:B------:R1:W-:Y:S04]  /*20590*/  @!P2 ST.E.128 desc[UR6][R8.64], RZ ;  /* 0x000000ff0800a985 */ /* 0x0003e8000c101d06 */
[----:B------:R1:W-:Y:S04]  /*205a0*/  @!P1 ST.E.128 desc[UR6][R10.64], RZ ;  /* 0x000000ff0a009985 */ /* 0x0003e8000c101d06 */
[----:B------:R1:W-:Y:S02]  /*205b0*/  @!P0 ST.E.128 desc[UR6][R2.64], RZ ;  /* 0x000000ff02008985 */ /* 0x0003e4000c101d06 */
.L_x_664:
[----:B------:R-:W-:Y:S05]  /*205c0*/  BSYNC B0 ;  /* 0x0000000000007941 */ /* 0x000fea0003800000 */
.L_x_655:
[----:B------:R-:W-:Y:S02]  /*205d0*/  ULDC UR4, c[0x0][0xc3c] ;  /* 0x00030f0000047ab9 */ /* 0x000fe40000000800 */
[----:B--2---:R-:W-:-:S13]  /*205e0*/  ISETP.GE.AND P0, PT, R31, UR4, PT ;  /* 0x000000041f007c0c */ /* 0x004fda000bf06270 */
[----:B------:R-:W-:Y:S05]  /*205f0*/  @!P0 BRA `(.L_x_674) ;  /* 0xfffffe0800348947 */ /* 0x000fea000383ffff */
[----:B------:R-:W-:Y:S05]  /*20600*/  BRA `(.L_x_436) ;  /* 0x0000007000507947 */ /* 0x000fea0003800000 */
.L_x_434:
[----:B------:R-:W-:-:S08]  /*20610*/  NOP ;  /* 0x0000000000007918 */ /* 0x000fd00000000000 */
[----:B------:R-:W0:-:S00]  /*20620*/  USETMAXREG.DEALLOC.CTAPOOL 0x28 ;  /* 0x00000028000079c8 */ /* 0x000e0000080e0500 */
[----:B0-----:R-:W-:Y:S01]  /*20630*/  LOP3.LUT R2, R2, 0x3, RZ, 0xc0, !PT ;  /* 0x0000000302027812 */ /* 0x001fe200078ec0ff */
[----:B------:R-:W-:Y:S01]  /*20640*/  IMAD.MOV.U32 R4, RZ, RZ, RZ ;  /* 0x000000ffff047224 */ /* 0x000fe200078e00ff */
[----:B------:R-:W-:-:S04]  /*20650*/  LOP3.LUT R23, R23, 0xffffffbf, RZ, 0xc0, !PT ;  /* 0xffffffbf17177812 */ /* 0x000fc800078ec0ff */
[----:B------:R-:W0:Y:S02]  /*20660*/  SHFL.IDX PT, R2, R2, RZ, 0x1f ;  /* 0x00001fff02027589 */ /* 0x000e2400000e0000 */
[----:B0-----:R-:W-:-:S13]  /*20670*/  ISETP.NE.AND P0, PT, R2, RZ, PT ;  /* 0x000000ff0200720c */ /* 0x001fda0003f05270 */
[----:B------:R-:W-:Y:S01]  /*20680*/  @P0 LOP3.LUT R23, R23, 0x40, RZ, 0xfc, !PT ;  /* 0x0000004017170812 */ /* 0x000fe200078efcff */
[----:B------:R-:W-:Y:S06]  /*20690*/  @!P0 BRA `(.L_x_675) ;  /* 0x00000000001c8947 */ /* 0x000fec0003800000 */
[----:B------:R-:W0:Y:S08]  /*206a0*/  S2UR UR5, SR_CgaCtaId ;  /* 0x00000000000579c3 */ /* 0x000e300000008800 */
[----:B------:R-:W-:Y:S06]  /*206b0*/  BAR.SYNC.DEFER_BLOCKING 0x5, 0x180 ;  /* 0x0146000000007b1d */ /* 0x000fec0000010000 */
[----:B------:R-:W-:-:S02]  /*206c0*/  UMOV UR4, 0x400 ;  /* 0x0000040000047882 */ /* 0x000fc40000000000 */
[----:B0-----:R-:W-:-:S09]  /*206d0*/  ULEA UR4, UR5, UR4, 0x18 ;  /* 0x0000000405047291 */ /* 0x001fd2000f8ec03f */
[----:B------:R-:W0:Y:S01]  /*206e0*/  LDS.128 R16, [UR4+0x388d0] ;  /* 0x0388d004ff107984 */ /* 0x000e220008000c00 */
[----:B------:R-:W-:Y:S06]  /*206f0*/  BAR.ARV 0x4, 0x180 ;  /* 0x0106000000007b1d */ /* 0x000fec0000002000 */
[----:B------:R-:W-:Y:S05]  /*20700*/  BRA `(.L_x_676) ;  /* 0x0000000800047947 */ /* 0x000fea0003800000 */
.L_x_675:
[----:B------:R-:W-:Y:S01]  /*20710*/  LOP3.LUT R5, R0, 0x1f, RZ, 0xc0, !PT ;  /* 0x0000001f00057812 */ /* 0x000fe200078ec0ff */
[----:B------:R-:W-:Y:S01]  /*20720*/  ULDC UR4, c[0x0][0xc3c] ;  /* 0x00030f0000047ab9 */ /* 0x000fe20000000800 */
[----:B------:R-:W-:Y:S01]  /*20730*/  ULDC.64 UR6, c[0x0][0x208] ;  /* 0x0000820000067ab9 */ /* 0x000fe20000000a00 */
[----:B------:R-:W-:Y:S01]  /*20740*/  ULDC UR5, c[0x0][0xc38] ;  /* 0x00030e0000057ab9 */ /* 0x000fe20000000800 */
[----:B------:R-:W-:-:S04]  /*20750*/  ISETP.NE.AND P0, PT, R5, 0x1f, PT ;  /* 0x0000001f0500780c */ /* 0x000fc80003f05270 */
[----:B------:R-:W-:-:S13]  /*20760*/  ISETP.GE.OR P1, PT, R5, UR4, !P0 ;  /* 0x0000000405007c0c */ /* 0x000fda000c726670 */
[----:B------:R-:W0:Y:S02]  /*20770*/  @!P1 LDC.64 R2, c[0x0][0xc80] ;  /* 0x00032000ff029b82 */ /* 0x000e240000000a00 */
[----:B0-----:R-:W-:-:S05]  /*20780*/  @!P1 IMAD.WIDE.U32 R2, R5, 0x4, R2 ;  /* 0x0000000405029825 */ /* 0x001fca00078e0002 */
[----:B------:R-:W2:Y:S01]  /*20790*/  @!P1 LDG.E R4, desc[UR6][R2.64] ;  /* 0x0000000602049981 */ /* 0x000ea2000c1e1900 */
[C---:B------:R-:W-:Y:S01]  /*207a0*/  ISETP.NE.AND P1, PT, R5.reuse, RZ, PT ;  /* 0x000000ff0500720c */ /* 0x040fe20003f25270 */
[----:B------:R-:W0:Y:S01]  /*207b0*/  S2UR UR6, SR_CTAID.X ;  /* 0x00000000000679c3 */ /* 0x000e220000002500 */
[C---:B------:R-:W-:Y:S01]  /*207c0*/  ISETP.GE.U32.AND P2, PT, R5.reuse, 0x2, PT ;  /* 0x000000020500780c */ /* 0x040fe20003f46070 */
[----:B------:R-:W-:Y:S01]  /*207d0*/  UMOV UR4, URZ ;  /* 0x0000003f00047c82 */ /* 0x000fe20008000000 */
[C---:B------:R-:W-:Y:S01]  /*207e0*/  ISETP.GE.U32.AND P3, PT, R5.reuse, 0x4, PT ;  /* 0x000000040500780c */ /* 0x040fe20003f66070 */
[----:B------:R-:W-:Y:S01]  /*207f0*/  IMAD.MOV.U32 R16, RZ, RZ, RZ ;  /* 0x000000ffff107224 */ /* 0x000fe200078e00ff */
[C---:B------:R-:W-:Y:S02]  /*20800*/  ISETP.GE.U32.AND P4, PT, R5.reuse, 0x8, PT ;  /* 0x000000080500780c */ /* 0x040fe40003f86070 */
[----:B------:R-:W-:Y:S01]  /*20810*/  ISETP.GE.U32.AND P5, PT, R5, 0x10, PT ;  /* 0x000000100500780c */ /* 0x000fe20003fa6070 */
[----:B--2---:R-:W1:Y:S02]  /*20820*/  SHFL.UP PT, R6, R4, 0x1, RZ ;  /* 0x0420000004067989 */ /* 0x004e6400000e00ff */
[----:B-1----:R-:W-:-:S05]  /*20830*/  SEL R7, R6, RZ, P1 ;  /* 0x000000ff06077207 */ /* 0x002fca0000800000 */
[----:B------:R-:W-:-:S05]  /*20840*/  IMAD.IADD R7, R4, 0x1, R7 ;  /* 0x0000000104077824 */ /* 0x000fca00078e0207 */
[----:B------:R-:W1:Y:S02]  /*20850*/  SHFL.UP PT, R6, R7, 0x2, RZ ;  /* 0x0440000007067989 */ /* 0x000e6400000e00ff */
        /* <DEDUP_REMOVED lines=11> */
[----:B------:R-:W1:Y:S02]  /*20910*/  SHFL.IDX PT, R6, R7, 0x1f, 0x1f ;  /* 0x03e01f0007067f89 */ /* 0x000e6400000e0000 */
[----:B-1----:R-:W-:-:S04]  /*20920*/  IMAD R6, R6, UR5, RZ ;  /* 0x0000000506067c24 */ /* 0x002fc8000f8e02ff */
[----:B------:R-:W-:Y:S01]  /*20930*/  IMAD.MOV.U32 R3, RZ, RZ, R6 ;  /* 0x000000ffff037224 */ /* 0x000fe200078e0006 */
[----:B0-----:R-:W-:-:S13]  /*20940*/  ISETP.GT.AND P6, PT, R6, UR6, PT ;  /* 0x0000000606007c0c */ /* 0x001fda000bfc4270 */
[----:B------:R-:W-:Y:S05]  /*20950*/  @P6 BRA `(.L_x_677) ;  /* 0x0000000000a06947 */ /* 0x000fea0003800000 */
[----:B------:R-:W0:Y:S01]  /*20960*/  LDC R10, c[0x0][0xc3c] ;  /* 0x00030f00ff0a7b82 */ /* 0x000e220000000800 */
[----:B------:R-:W-:Y:S01]  /*20970*/  IMAD.MOV.U32 R6, RZ, RZ, R3 ;  /* 0x000000ffff067224 */ /* 0x000fe200078e0003 */
[----:B------:R-:W-:Y:S01]  /*20980*/  UMOV UR4, URZ ;  /* 0x0000003f00047c82 */ /* 0x000fe20008000000 */
[----:B------:R-:W-:Y:S01]  /*20990*/  ULDC UR7, c[0x0][0xc3c] ;  /* 0x00030f0000077ab9 */ /* 0x000fe20000000800 */
[----:B------:R-:W-:-:S05]  /*209a0*/  ULDC UR5, c[0x0][0xc38] ;  /* 0x00030e0000057ab9 */ /* 0x000fca0000000800 */
.L_x_681:
[----:B------:R-:W-:Y:S01]  /*209b0*/  UIADD3 UR4, UR4, 0x1f, URZ ;  /* 0x0000001f04047890 */ /* 0x000fe2000fffe03f */
[----:B------:R-:W-:-:S05]  /*209c0*/  IMAD.U32 R19, RZ, RZ, UR7 ;  /* 0x00000007ff137e24 */ /* 0x000fca000f8e00ff */
[----:B0-----:R-:W-:-:S13]  /*209d0*/  ISETP.LE.AND P6, PT, R10, UR4, PT ;  /* 0x000000040a007c0c */ /* 0x001fda000bfc3270 */
[----:B------:R-:W-:Y:S05]  /*209e0*/  @P6 BRA `(.L_x_678) ;  /* 0x0000000400286947 */ /* 0x000fea0003800000 */
[----:B------:R-:W-:Y:S01]  /*209f0*/  VIADD R7, R5, UR4 ;  /* 0x0000000405077c36 */ /* 0x000fe20008000000 */
[----:B------:R-:W-:Y:S01]  /*20a00*/  BSSY B0, `(.L_x_679) ;  /* 0x0000008000007945 */ /* 0x000fe20003800000 */
[----:B------:R-:W-:-:S03]  /*20a10*/  IMAD.MOV.U32 R4, RZ, RZ, RZ ;  /* 0x000000ffff047224 */ /* 0x000fc600078e00ff */
[----:B------:R-:W-:-:S13]  /*20a20*/  ISETP.GE.OR P6, PT, R7, R10, !P0 ;  /* 0x0000000a0700720c */ /* 0x000fda00047c6670 */
[----:B------:R-:W-:Y:S05]  /*20a30*/  @P6 BRA `(.L_x_680) ;  /* 0x0000000000106947 */ /* 0x000fea0003800000 */
[----:B------:R-:W0:Y:S01]  /*20a40*/  LDC.64 R2, c[0x0][0xc80] ;  /* 0x00032000ff027b82 */ /* 0x000e220000000a00 */
[----:B------:R-:W-:Y:S01]  /*20a50*/  ULDC.64 UR8, c[0x0][0x208] ;  /* 0x0000820000087ab9 */ /* 0x000fe20000000a00 */
[----:B0-----:R-:W-:-:S05]  /*20a60*/  IMAD.WIDE R2, R7, 0x4, R2 ;  /* 0x0000000407027825 */ /* 0x001fca00078e0202 */
[----:B------:R0:W5:Y:S02]  /*20a70*/  LDG.E R4, desc[UR8][R2.64] ;  /* 0x0000000802047981 */ /* 0x000164000c1e1900 */
.L_x_680:
[----:B------:R-:W-:Y:S05]  /*20a80*/  BSYNC B0 ;  /* 0x0000000000007941 */ /* 0x000fea0003800000 */
.L_x_679:
        /* <DEDUP_REMOVED lines=12> */
[----:B------:R-:W0:Y:S02]  /*20b50*/  SHFL.UP PT, R9, R8, 0x10, RZ ;  /* 0x0600000008097989 */ /* 0x000e2400000e00ff */
[----:B0-----:R-:W-:-:S05]  /*20b60*/  SEL R9, R9, RZ, P5 ;  /* 0x000000ff09097207 */ /* 0x001fca0002800000 */
[----:B------:R-:W-:-:S05]  /*20b70*/  IMAD.IADD R9, R8, 0x1, R9 ;  /* 0x0000000108097824 */ /* 0x000fca00078e0209 */
[----:B------:R-:W0:Y:S02]  /*20b80*/  SHFL.IDX PT, R3, R9, 0x1f, 0x1f ;  /* 0x03e01f0009037f89 */ /* 0x000e2400000e0000 */
[----:B0-----:R-:W-:-:S04]  /*20b90*/  IMAD R3, R3, UR5, RZ ;  /* 0x0000000503037c24 */ /* 0x001fc8000f8e02ff */
[----:B------:R-:W-:-:S05]  /*20ba0*/  IMAD.IADD R6, R3, 0x1, R6 ;  /* 0x0000000103067824 */ /* 0x000fca00078e0206 */
[----:B------:R-:W-:-:S13]  /*20bb0*/  ISETP.GT.AND P6, PT, R6, UR6, PT ;  /* 0x0000000606007c0c */ /* 0x000fda000bfc4270 */
[----:B------:R-:W-:Y:S05]  /*20bc0*/  @!P6 BRA `(.L_x_681) ;  /* 0xfffffffc0078e947 */ /* 0x000fea000383ffff */
[----:B------:R-:W-:-:S07]  /*20bd0*/  IMAD.MOV.U32 R7, RZ, RZ, R9 ;  /* 0x000000ffff077224 */ /* 0x000fce00078e0009 */
.L_x_677:
        /* <DEDUP_REMOVED lines=15> */
.L_x_682:
[----:B---3--:R-:W-:Y:S01]  /*20cd0*/  IMAD R16, R16, UR5, R9 ;  /* 0x0000000510107c24 */ /* 0x008fe2000f8e0209 */
[----:B0-----:R-:W-:Y:S01]  /*20ce0*/  IABS R2, R12 ;  /* 0x0000000c00027213 */ /* 0x001fe20000000000 */
[----:B-12---:R-:W-:Y:S02]  /*20cf0*/  IMAD.MOV R7, RZ, RZ, -R3 ;  /* 0x000000ffff077224 */ /* 0x006fe400078e0a03 */
[----:B------:R-:W-:Y:S01]  /*20d00*/  VIADD R19, R19, UR4 ;  /* 0x0000000413137c36 */ /* 0x000fe20008000000 */
[----:B------:R-:W-:Y:S01]  /*20d10*/  IADD3 R9, -R16, UR6, RZ ;  /* 0x0000000610097c10 */ /* 0x000fe2000fffe1ff */
[----:B------:R-:W-:Y:S02]  /*20d20*/  IMAD.MOV R6, RZ, RZ, -R2 ;  /* 0x000000ffff067224 */ /* 0x000fe400078e0a02 */
[----:B------:R-:W-:Y:S01]  /*20d30*/  IMAD R7, R7, R10, RZ ;  /* 0x0000000a07077224 */ /* 0x000fe200078e02ff */
[----:B------:R-:W-:Y:S01]  /*20d40*/  IABS R4, R9 ;  /* 0x0000000900047213 */ /* 0x000fe20000000000 */
[----:B------:R-:W-:-:S04]  /*20d50*/  IMAD.MOV.U32 R2, RZ, RZ, RZ ;  /* 0x000000ffff027224 */ /* 0x000fc800078e00ff */
        /* <DEDUP_REMOVED lines=14> */
[----:B------:R-:W-:-:S04]  /*20e40*/  @!P1 LOP3.LUT R2, RZ, R12, RZ, 0x33, !PT ;  /* 0x0000000cff029212 */ /* 0x000fc800078e33ff */
[----:B------:R-:W-:Y:S01]  /*20e50*/  IADD3 R17, -R2, RZ, RZ ;  /* 0x000000ff02117210 */ /* 0x000fe20007ffe1ff */
[----:B------:R-:W-:-:S04]  /*20e60*/  IMAD.MOV.U32 R18, RZ, RZ, R2 ;  /* 0x000000ffff127224 */ /* 0x000fc800078e0002 */
[----:B------:R-:W-:Y:S01]  /*20e70*/  IMAD R17, R12, R17, R9 ;  /* 0x000000110c117224 */ /* 0x000fe200078e0209 */
[----:B------:R-:W-:Y:S06]  /*20e80*/  BRA `(.L_x_683) ;  /* 0x00000000000c7947 */ /* 0x000fec0003800000 */
.L_x_678:
[----:B------:R-:W-:Y:S02]  /*20e90*/  IMAD.MOV.U32 R17, RZ, RZ, RZ ;  /* 0x000000ffff117224 */ /* 0x000fe400078e00ff */
[----:B------:R-:W-:Y:S02]  /*20ea0*/  IMAD.U32 R16, RZ, RZ, UR6 ;  /* 0x00000006ff107e24 */ /* 0x000fe4000f8e00ff */
[----:B------:R-:W-:-:S07]  /*20eb0*/  IMAD.MOV.U32 R18, RZ, RZ, RZ ;  /* 0x000000ffff127224 */ /* 0x000fce00078e00ff */
.L_x_683:
[----:B------:R-:W-:-:S13]  /*20ec0*/  ISETP.NE.AND P0, PT, R5, RZ, PT ;  /* 0x000000ff0500720c */ /* 0x000fda0003f05270 */
[----:B------:R-:W0:Y:S01]  /*20ed0*/  @!P0 S2R R3, SR_CgaCtaId ;  /* 0x0000000000038919 */ /* 0x000e220000008800 */
[----:B------:R-:W-:-:S04]  /*20ee0*/  @!P0 MOV R2, 0x400 ;  /* 0x0000040000028802 */ /* 0x000fc80000000f00 */
[----:B0-----:R-:W-:-:S05]  /*20ef0*/  @!P0 LEA R2, R3, R2, 0x18 ;  /* 0x0000000203028211 */ /* 0x001fca00078ec0ff */
[----:B------:R1:W-:Y:S01]  /*20f00*/  @!P0 STS.128 [R2+0x388d0], R16 ;  /* 0x0388d01002008388 */ /* 0x0003e20000000c00 */
[----:B------:R-:W-:Y:S06]  /*20f10*/  BAR.ARV 0x5, 0x180 ;  /* 0x0146000000007b1d */ /* 0x000fec0000002000 */
.L_x_676:
[----:B------:R2:W-:Y:S01]  /*20f20*/  STL [R1+0x30], RZ ;  /* 0x000030ff01007387 */ /* 0x0005e20000100800 */
[----:B------:R-:W-:Y:S01]  /*20f30*/  ULDC UR4, c[0x0][0xc3c] ;  /* 0x00030f0000047ab9 */ /* 0x000fe20000000800 */
[----:B------:R-:W-:Y:S01]  /*20f40*/  IMAD.MOV.U32 R29, RZ, RZ, 0x1 ;  /* 0x00000001ff1d7424 */ /* 0x000fe200078e00ff */
[----:B0-----:R-:W-:Y:S01]  /*20f50*/  ISETP.GE.AND P0, PT, R19, UR4, PT ;  /* 0x0000000413007c0c */ /* 0x001fe2000bf06270 */
[----:B------:R-:W-:-:S12]  /*20f60*/  IMAD.MOV.U32 R27, RZ, RZ, RZ ;  /* 0x000000ffff1b7224 */ /* 0x000fd800078e00ff */
[----:B--2---:R-:W-:Y:S05]  /*20f70*/  @P0 BRA `(.L_x_684) ;  /* 0x0000006400180947 */ /* 0x004fea0003800000 */
[----:B------:R-:W0:Y:S01]  /*20f80*/  S2UR UR5, SR_CgaCtaId ;  /* 0x00000000000579c3 */ /* 0x000e220000008800 */
[----:B------:R2:W-:Y:S01]  /*20f90*/  STL [R1+0x30], RZ ;  /* 0x000030ff01007387 */ /* 0x0005e20000100800 */
[C---:B------:R-:W-:Y:S01]  /*20fa0*/  IMAD.SHL.U32 R36, R0.reuse, 0x8, RZ ;  /* 0x0000000800247824 */ /* 0x040fe200078e00ff */
[----:B-1----:R-:W-:Y:S01]  /*20fb0*/  LOP3.LUT R2, R0, 0x7f, RZ, 0xc0, !PT ;  /* 0x0000007f00027812 */ /* 0x002fe200078ec0ff */
[----:B------:R-:W-:Y:S01]  /*20fc0*/  UMOV UR4, 0x400 ;  /* 0x0000040000047882 */ /* 0x000fe20000000000 */
[----:B------:R-:W-:Y:S01]  /*20fd0*/  BSSY B8, `(.L_x_684) ;  /* 0x0000640000087945 */ /* 0x000fe20003800000 */
[----:B------:R-:W-:Y:S01]  /*20fe0*/  IMAD.MOV.U32 R29, RZ, RZ, 0x1 ;  /* 0x00000001ff1d7424 */ /* 0x000fe200078e00ff */
[----:B------:R-:W-:Y:S01]  /*20ff0*/  LOP3.LUT R3, R36, 0x1f8, RZ, 0xc0, !PT ;  /* 0x000001f824037812 */ /* 0x000fe200078ec0ff */
[----:B------:R-:W-:Y:S01]  /*21000*/  IMAD.SHL.U32 R34, R2, 0x8, RZ ;  /* 0x0000000802227824 */ /* 0x000fe200078e00ff */
[----:B------:R-:W-:Y:S01]  /*21010*/  SHF.R.U32.HI R2, RZ, 0x3, R2 ;  /* 0x00000003ff027819 */ /* 0x000fe20000011602 */
[----:B------:R-:W-:Y:S01]  /*21020*/  IMAD.MOV.U32 R27, RZ, RZ, RZ ;  /* 0x000000ffff1b7224 */ /* 0x000fe200078e00ff */
[----:B------:R-:W-:Y:S01]  /*21030*/  LOP3.LUT R3, R3, 0x38, R0, 0x78, !PT ;  /* 0x0000003803037812 */ /* 0x000fe200078e7800 */
[----:B------:R-:W-:Y:S01]  /*21040*/  IMAD.SHL.U32 R0, R0, 0x10, RZ ;  /* 0x0000001000007824 */ /* 0x000fe200078e00ff */
[----:B------:R-:W-:Y:S01]  /*21050*/  LOP3.LUT R36, R36, 0x38, RZ, 0xc0, !PT ;  /* 0x0000003824247812 */ /* 0x000fe200078ec0ff */
[----:B------:R-:W-:Y:S01]  /*21060*/  IMAD.MOV.U32 R30, RZ, RZ, 0x1 ;  /* 0x00000001ff1e7424 */ /* 0x000fe200078e00ff */
[----:B------:R-:W-:Y:S01]  /*21070*/  LOP3.LUT R34, R3, 0x200, R34, 0xf8, !PT ;  /* 0x0000020003227812 */ /* 0x000fe200078ef822 */
[----:B------:R-:W-:Y:S01]  /*21080*/  IMAD.MOV.U32 R28, RZ, RZ, RZ ;  /* 0x000000ffff1c7224 */ /* 0x000fe200078e00ff */
[----:B------:R-:W-:Y:S01]  /*21090*/  LOP3.LUT R0, R2, 0x70, R0, 0xf8, !PT ;  /* 0x0000007002007812 */ /* 0x000fe200078ef800 */
[----:B------:R-:W-:Y:S01]  /*210a0*/  ULDC.64 UR38, c[0x0][0x198] ;  /* 0x0000660000267ab9 */ /* 0x000fe20000000a00 */
[C---:B------:R-:W-:Y:S01]  /*210b0*/  LOP3.LUT R3, R36.reuse, 0x40, RZ, 0xfc, !PT ;  /* 0x0000004024037812 */ /* 0x040fe200078efcff */
[----:B------:R-:W-:Y:S01]  /*210c0*/  ULOP3.LUT UR37, UR60, 0x2, URZ, 0xfc, !UPT ;  /* 0x000000023c257892 */ /* 0x000fe2000f8efc3f */
[C---:B------:R-:W-:Y:S01]  /*210d0*/  LOP3.LUT R2, R36.reuse, 0x80, RZ, 0xfc, !PT ;  /* 0x0000008024027812 */ /* 0x040fe200078efcff */
[----:B------:R-:W-:Y:S01]  /*210e0*/  ULDC UR36, c[0x0][0xc] ;  /* 0x0000030000247ab9 */ /* 0x000fe20000000800 */
[----:B------:R-:W-:Y:S01]  /*210f0*/  LOP3.LUT R0, R36, 0xc0, RZ, 0xfc, !PT ;  /* 0x000000c024007812 */ /* 0x000fe200078efcff */
[----:B0-----:R-:W-:-:S06]  /*21100*/  ULEA UR4, UR5, UR4, 0x18 ;  /* 0x0000000405047291 */ /* 0x001fcc000f8ec03f */
[----:B------:R-:W-:-:S05]  /*21110*/  IMAD.U32 R22, RZ, RZ, UR4 ;  /* 0x00000004ff167e24 */ /* 0x000fca000f8e00ff */
[----:B--2---:R-:W-:-:S07]  /*21120*/  LEA R37, R34, R22, 0x1 ;  /* 0x0000001622257211 */ /* 0x004fce00078e08ff */
.L_x_793:
[----:B0-----:R-:W0:Y:S01]  /*21130*/  LDC.64 R2, c[0x0][0xc88] ;  /* 0x00032200ff027b82 */ /* 0x001e220000000a00 */
[----:B------:R-:W-:Y:S01]  /*21140*/  ULDC.64 UR4, c[0x0][0x208] ;  /* 0x0000820000047ab9 */ /* 0x000fe20000000a00 */
[----:B0-----:R-:W-:-:S05]  /*21150*/  IMAD.WIDE R2, R19, 0x4, R2 ;  /* 0x0000000413027825 */ /* 0x001fca00078e0202 */
[----:B--2---:R-:W2:Y:S01]  /*21160*/  LDG.E R31, desc[UR4][R2.64] ;  /* 0x00000004021f7981 */ /* 0x004ea2000c1e1900 */
[----:B------:R-:W-:Y:S05]  /*21170*/  YIELD ;  /* 0x0000000000007946 */ /* 0x000fea0003800000 */
[----:B------:R-:W-:Y:S01]  /*21180*/  ULDC.64 UR4, c[0x0][0xa28] ;  /* 0x00028a0000047ab9 */ /* 0x000fe20000000a00 */
[----:B------:R-:W-:Y:S01]  /*21190*/  ULDC.64 UR8, c[0x0][0xa18] ;  /* 0x0002860000087ab9 */ /* 0x000fe20000000a00 */
[----:B------:R-:W-:Y:S01]  /*211a0*/  ISETP.NE.U32.AND P0, PT, RZ, UR4, PT ;  /* 0x00000004ff007c0c */ /* 0x000fe2000bf05070 */
[----:B------:R-:W-:Y:S01]  /*211b0*/  IMAD.MOV.U32 R9, RZ, RZ, RZ ;  /* 0x000000ffff097224 */ /* 0x000fe200078e00ff */
[----:B------:R-:W-:Y:S01]  /*211c0*/  ULDC.64 UR10, c[0x0][0x208] ;  /* 0x00008200000a7ab9 */ /* 0x000fe20000000a00 */
[----:B------:R-:W-:Y:S01]  /*211d0*/  ULDC.64 UR6, c[0x0][0xa10] ;  /* 0x0002840000067ab9 */ /* 0x000fe20000000a00 */
[----:B------:R-:W-:-:S02]  /*211e0*/  ISETP.NE.AND.EX P0, PT, RZ, UR5, PT, P0 ;  /* 0x00000005ff007c0c */ /* 0x000fc4000bf05300 */
[----:B------:R-:W-:-:S04]  /*211f0*/  ISETP.NE.U32.AND P2, PT, RZ, UR8, PT ;  /* 0x00000008ff007c0c */ /* 0x000fc8000bf45070 */
[----:B------:R-:W-:Y:S02]  /*21200*/  ISETP.NE.AND.EX P2, PT, RZ, UR9, PT, P2 ;  /* 0x00000009ff007c0c */ /* 0x000fe4000bf45320 */
[----:B--2---:R-:W-:-:S05]  /*21210*/  SHF.R.S32.HI R0, RZ, 0x1f, R31 ;  /* 0x0000001fff007819 */ /* 0x004fca000001141f */
[C---:B------:R-:W-:Y:S01]  /*21220*/  @P0 LEA R2, P1, R31.reuse, UR4, 0x2 ;  /* 0x000000041f020c11 */ /* 0x040fe2000f8210ff */
[C---:B------:R-:W-:Y:S01]  /*21230*/  IMAD.SHL.U32 R24, R31.reuse, 0x4, RZ ;  /* 0x000000041f187824 */ /* 0x040fe200078e00ff */
[C-C-:B------:R-:W-:Y:S01]  /*21240*/  SHF.L.U64.HI R25, R31.reuse, 0x2, R0.reuse ;  /* 0x000000021f197819 */ /* 0x140fe20000010200 */
[----:B------:R0:W-:Y:S01]  /*21250*/  STL [R1+0x1c], R0 ;  /* 0x00001c0001007387 */ /* 0x0001e20000100800 */
[----:B------:R-:W-:Y:S01]  /*21260*/  @P0 LEA.HI.X R3, R31, UR5, R0, 0x2, P1 ;  /* 0x000000051f030c11 */ /* 0x000fe200088f1400 */
[----:B------:R-:W-:-:S04]  /*21270*/  ULDC.64 UR4, c[0x0][0xa00] ;  /* 0x0002800000047ab9 */ /* 0x000fc80000000a00 */
[----:B------:R1:W2:Y:S01]  /*21280*/  @P0 LDG.E R9, desc[UR10][R2.64] ;  /* 0x0000000a02090981 */ /* 0x0002a2000c1e1900 */
[----:B------:R-:W-:Y:S01]  /*21290*/  ISETP.NE.U32.AND P0, PT, RZ, UR4, PT ;  /* 0x00000004ff007c0c */ /* 0x000fe2000bf05070 */
[----:B------:R-:W-:Y:S01]  /*212a0*/  IMAD.MOV.U32 R35, RZ, RZ, RZ ;  /* 0x000000ffff237224 */ /* 0x000fe200078e00ff */
[----:B------:R-:W-:Y:S01]  /*212b0*/  ISETP.NE.U32.AND P1, PT, RZ, UR6, PT ;  /* 0x00000006ff007c0c */ /* 0x000fe2000bf25070 */
[----:B0-----:R-:W-:Y:S01]  /*212c0*/  IMAD.MOV.U32 R0, RZ, RZ, RZ ;  /* 0x000000ffff007224 */ /* 0x001fe200078e00ff */
[----:B------:R-:W-:Y:S02]  /*212d0*/  ISETP.NE.AND.EX P0, PT, RZ, UR5, PT, P0 ;  /* 0x00000005ff007c0c */ /* 0x000fe4000bf05300 */
[----:B------:R-:W-:Y:S02]  /*212e0*/  ISETP.NE.AND.EX P1, PT, RZ, UR7, PT, P1 ;  /* 0x00000007ff007c0c */ /* 0x000fe4000bf25310 */
[C---:B------:R-:W-:Y:S02]  /*212f0*/  IADD3 R4, P4, R24.reuse, UR6, RZ ;  /* 0x0000000618047c10 */ /* 0x040fe4000ff9e0ff */
[----:B-1----:R-:W-:Y:S01]  /*21300*/  IADD3 R2, P3, R24, UR4, RZ ;  /* 0x0000000418027c10 */ /* 0x002fe2000ff7e0ff */
[----:B------:R-:W-:Y:S01]  /*21310*/  ULDC UR4, c[0x0][0x288] ;  /* 0x0000a20000047ab9 */ /* 0x000fe20000000800 */
[----:B------:R-:W-:-:S02]  /*21320*/  IADD3.X R5, R25, UR7, RZ, P4, !PT ;  /* 0x0000000719057c10 */ /* 0x000fc4000a7fe4ff */
[C---:B------:R-:W-:Y:S02]  /*21330*/  IADD3.X R3, R25.reuse, UR5, RZ, P3, !PT ;  /* 0x0000000519037c10 */ /* 0x040fe40009ffe4ff */
[----:B------:R-:W-:Y:S01]  /*21340*/  @P2 IADD3 R6, P3, R24, UR8, RZ ;  /* 0x0000000818062c10 */ /* 0x000fe2000ff7e0ff */
[----:B------:R-:W-:Y:S01]  /*21350*/  IMAD.U32 R8, RZ, RZ, UR4 ;  /* 0x00000004ff087e24 */ /* 0x000fe2000f8e00ff */
[----:B------:R-:W-:Y:S01]  /*21360*/  ULDC.64 UR4, c[0x0][0x418] ;  /* 0x0001060000047ab9 */ /* 0x000fe20000000a00 */
[----:B------:R-:W5:Y:S01]  /*21370*/  @P0 LDG.E R35, desc[UR10][R2.64] ;  /* 0x0000000a02230981 */ /* 0x000f62000c1e1900 */
[----:B------:R-:W-:-:S03]  /*21380*/  @P2 IADD3.X R7, R25, UR9, RZ, P3, !PT ;  /* 0x0000000919072c10 */ /* 0x000fc60009ffe4ff */
[----:B------:R-:W5:Y:S04]  /*21390*/  @P1 LDG.E R0, desc[UR10][R4.64] ;  /* 0x0000000a04001981 */ /* 0x000f68000c1e1900 */
[----:B------:R0:W3:Y:S01]  /*213a0*/  @P2 LDG.E R8, desc[UR10][R6.64] ;  /* 0x0000000a06082981 */ /* 0x0000e2000c1e1900 */
[----:B------:R-:W-:-:S03]  /*213b0*/  UISETP.NE.U32.AND UP0, UPT, UR4, URZ, UPT ;  /* 0x0000003f0400728c */ /* 0x000fc6000bf05070 */
[----:B------:R-:W-:Y:S01]  /*213c0*/  ULDC UR4, c[0x0][0x424] ;  /* 0x0001090000047ab9 */ /* 0x000fe20000000800 */
[----:B------:R-:W-:-:S03]  /*213d0*/  UISETP.NE.AND.EX UP0, UPT, UR5, URZ, UPT, UP0 ;  /* 0x0000003f0500728c */ /* 0x000fc6000bf05300 */
[----:B------:R-:W-:Y:S01]  /*213e0*/  ULDC UR5, c[0x0][0x2f0] ;  /* 0x0000bc0000057ab9 */ /* 0x000fe20000000800 */
[----:B------:R-:W-:-:S04]  /*213f0*/  USEL UR4, UR4, 0x1, UP0 ;  /* 0x0000000104047887 */ /* 0x000fc80008000000 */
[----:B------:R-:W-:-:S03]  /*21400*/  UIMAD UR4, UR4, UR5, URZ ;  /* 0x00000005040472a4 */ /* 0x000fc6000f8e023f */
[----:B------:R-:W-:Y:S02]  /*21410*/  ULDC UR5, c[0x0][0x348] ;  /* 0x0000d20000057ab9 */ /* 0x000fe40000000800 */
[----:B0-----:R-:W-:Y:S01]  /*21420*/  IMAD.U32 R6, RZ, RZ, UR5 ;  /* 0x00000005ff067e24 */ /* 0x001fe2000f8e00ff */
[----:B--2---:R-:W-:Y:S04]  /*21430*/  STL [R1+0x10], R9 ;  /* 0x0000100901007387 */ /* 0x004fe80000100800 */
[----:B---3--:R0:W-:Y:S02]  /*21440*/  STL [R1+0x28], R8 ;  /* 0x0000280801007387 */ /* 0x0081e40000100800 */
[----:B0-----:R-:W-:Y:S01]  /*21450*/  IMAD.U32 R8, RZ, RZ, UR4 ;  /* 0x00000004ff087e24 */ /* 0x001fe2000f8e00ff */
[----:B------:R-:W-:Y:S06]  /*21460*/  @P2 BRA `(.L_x_685) ;  /* 0x0000000000182947 */ /* 0x000fec0003800000 */
[----:B------:R-:W-:Y:S05]  /*21470*/  @!P0 BRA `(.L_x_685) ;  /* 0x0000000000148947 */ /* 0x000fea0003800000 */
[----:B------:R-:W-:Y:S02]  /*21480*/  ULDC.64 UR4, c[0x0][0x208] ;  /* 0x0000820000047ab9 */ /* 0x000fe40000000a00 */
[----:B------:R-:W2:Y:S04]  /*21490*/  LDG.E R10, desc[UR4][R2.64] ;  /* 0x00000004020a7981 */ /* 0x000ea8000c1e1900 */
[----:B------:R-:W2:Y:S02]  /*214a0*/  LDG.E R7, desc[UR4][R2.64+0x4] ;  /* 0x0000040402077981 */ /* 0x000ea4000c1e1900 */
[----:B--2---:R-:W-:-:S05]  /*214b0*/  IMAD.IADD R2, R7, 0x1, -R10 ;  /* 0x0000000107027824 */ /* 0x004fca00078e0a0a */
[----:B------:R0:W-:Y:S02]  /*214c0*/  STL [R1+0x28], R2 ;  /* 0x0000280201007387 */ /* 0x0001e40000100800 */
.L_x_685:
[----:B------:R-:W-:Y:S01]  /*214d0*/  ULDC.64 UR4, c[0x0][0xa20] ;  /* 0x0002880000047ab9 */ /* 0x000fe20000000a00 */
[----:B------:R-:W-:Y:S01]  /*214e0*/  IMAD.MOV.U32 R33, RZ, RZ, R31 ;  /* 0x000000ffff217224 */ /* 0x000fe200078e001f */
[----:B------:R-:W-:-:S04]  /*214f0*/  ISETP.NE.U32.AND P0, PT, RZ, UR4, PT ;  /* 0x00000004ff007c0c */ /* 0x000fc8000bf05070 */
[----:B------:R-:W-:-:S13]  /*21500*/  ISETP.NE.AND.EX P0, PT, RZ, UR5, PT, P0 ;  /* 0x00000005ff007c0c */ /* 0x000fda000bf05300 */
[----:B------:R-:W-:Y:S05]  /*21510*/  @!P0 BRA `(.L_x_686) ;  /* 0x0000000000148947 */ /* 0x000fea0003800000 */
[----:B0-----:R-:W-:Y:S01]  /*21520*/  IADD3 R2, P0, R24, UR4, RZ ;  /* 0x0000000418027c10 */ /* 0x001fe2000ff1e0ff */
[----:B------:R-:W-:-:S03]  /*21530*/  ULDC.64 UR6, c[0x0][0x208] ;  /* 0x0000820000067ab9 */ /* 0x000fc60000000a00 */
[----:B------:R-:W-:-:S05]  /*21540*/  IADD3.X R3, R25, UR5, RZ, P0, !PT ;  /* 0x0000000519037c10 */ /* 0x000fca00087fe4ff */
[----:B------:R1:W5:Y:S01]  /*21550*/  LDG.E R8, desc[UR6][R2.64] ;  /* 0x0000000602087981 */ /* 0x000362000c1e1900 */
[----:B------:R-:W-:Y:S05]  /*21560*/  BRA `(.L_x_687) ;  /* 0x0000000000287947 */ /* 0x000fea0003800000 */
.L_x_686:
[----:B------:R-:W-:Y:S02]  /*21570*/  ULDC.64 UR4, c[0x0][0xa08] ;  /* 0x0002820000047ab9 */ /* 0x000fe40000000a00 */
[----:B------:R-:W-:-:S04]  /*21580*/  ISETP.NE.U32.AND P0, PT, RZ, UR4, PT ;  /* 0x00000004ff007c0c */ /* 0x000fc8000bf05070 */
[----:B------:R-:W-:-:S13]  /*21590*/  ISETP.NE.AND.EX P0, PT, RZ, UR5, PT, P0 ;  /* 0x00000005ff007c0c */ /* 0x000fda000bf05300 */
[----:B------:R-:W-:Y:S05]  /*215a0*/  @!P0 BRA `(.L_x_687) ;  /* 0x0000000000188947 */ /* 0x000fea0003800000 */
[----:B0-----:R-:W0:Y:S01]  /*215b0*/  LDC.64 R2, c[0x0][0xa08] ;  /* 0x00028200ff027b82 */ /* 0x001e220000000a00 */
[----:B------:R-:W-:Y:S01]  /*215c0*/  ULDC.64 UR4, c[0x0][0x208] ;  /* 0x0000820000047ab9 */ /* 0x000fe20000000a00 */
[----:B0-----:R-:W-:-:S05]  /*215d0*/  IMAD.WIDE R2, R33, 0x4, R2 ;  /* 0x0000000421027825 */ /* 0x001fca00078e0202 */
[----:B------:R-:W2:Y:S04]  /*215e0*/  LDG.E R8, desc[UR4][R2.64] ;  /* 0x0000000402087981 */ /* 0x000ea8000c1e1900 */
[----:B------:R-:W2:Y:S02]  /*215f0*/  LDG.E R7, desc[UR4][R2.64+0x4] ;  /* 0x0000040402077981 */ /* 0x000ea4000c1e1900 */
[----:B--2---:R-:W-:-:S07]  /*21600*/  IMAD.IADD R8, R7, 0x1, -R8 ;  /* 0x0000000107087824 */ /* 0x004fce00078e0a08 */
.L_x_687:
[----:B------:R-:W-:Y:S02]  /*21610*/  ULDC.64 UR4, c[0x0][0x208] ;  /* 0x0000820000047ab9 */ /* 0x000fe40000000a00 */
[----:B-1----:R-:W2:Y:S04]  /*21620*/  @P1 LDG.E R3, desc[UR4][R4.64] ;  /* 0x0000000404031981 */ /* 0x002ea8000c1e1900 */
[----:B0-----:R-:W2:Y:S01]  /*21630*/  @P1 LDG.E R2, desc[UR4][R4.64+0x4] ;  /* 0x0000040404021981 */ /* 0x001ea2000c1e1900 */
[----:B------:R-:W-:Y:S01]  /*21640*/  BSSY B0, `(.L_x_688) ;  /* 0x0000197000007945 */ /* 0x000fe20003800000 */
[----:B--2---:R-:W-:Y:S02]  /*21650*/  @P1 IMAD.IADD R6, R2, 0x1, -R3 ;  /* 0x0000000102061824 */ /* 0x004fe400078e0a03 */
[----:B-----5:R-:W-:-:S04]  /*21660*/  IMAD.IADD R3, R8, 0x1, -R9 ;  /* 0x0000000108037824 */ /* 0x020fc800078e0a09 */
[----:B------:R-:W-:-:S05]  /*21670*/  IMAD.IADD R2, R3, 0x1, R6 ;  /* 0x0000000103027824 */ /* 0x000fca00078e0206 */
[----:B------:R0:W-:Y:S02]  /*21680*/  STL [R1+0xc], R2 ;  /* 0x00000c0201007387 */ /* 0x0001e40000100800 */
[----:B0-----:R-:W-:-:S04]  /*21690*/  VIADD R2, R2, 0x4f ;  /* 0x0000004f02027836 */ /* 0x001fc80000000000 */
[----:B------:R-:W-:-:S05]  /*216a0*/  IMAD.HI R2, R2, 0x66666667, RZ ;  /* 0x6666666702027827 */ /* 0x000fca00078e02ff */
[----:B------:R-:W-:-:S04]  /*216b0*/  SHF.R.U32.HI R7, RZ, 0x1f, R2 ;  /* 0x0000001fff077819 */ /* 0x000fc80000011602 */
[----:B------:R-:W-:-:S05]  /*216c0*/  LEA.HI.SX32 R4, R2, R7, 0x1b ;  /* 0x0000000702047211 */ /* 0x000fca00078fdaff */
[--C-:B------:R-:W-:Y:S01]  /*216d0*/  IMAD R7, R4, 0x50, -R3.reuse ;  /* 0x0000005004077824 */ /* 0x100fe200078e0a03 */
[----:B------:R0:W-:Y:S01]  /*216e0*/  STL [R1+0x2c], R4 ;  /* 0x00002c0401007387 */ /* 0x0001e20000100800 */
[----:B------:R-:W-:-:S03]  /*216f0*/  IMAD.MOV R3, RZ, RZ, -R3 ;  /* 0x000000ffff037224 */ /* 0x000fc600078e0a03 */
[----:B------:R-:W-:Y:S02]  /*21700*/  VIMNMX R7, R7, R6, PT ;  /* 0x0000000607077248 */ /* 0x000fe40003fe0100 */
[----:B0-----:R-:W-:-:S04]  /*21710*/  VIMNMX R4, RZ, R3, !PT ;  /* 0x00000003ff047248 */ /* 0x001fc80007fe0100 */
[----:B------:R-:W-:Y:S01]  /*21720*/  ISETP.GT.AND P0, PT, R7, R4, PT ;  /* 0x000000040700720c */ /* 0x000fe20003f04270 */
[----:B------:R-:W-:-:S05]  /*21730*/  IMAD.WIDE.U32 R4, R4, -0x33333333, RZ ;  /* 0xcccccccd04047825 */ /* 0x000fca00078e00ff */
[----:B------:R-:W-:-:S05]  /*21740*/  SHF.R.U32.HI R4, RZ, 0x6, R5 ;  /* 0x00000006ff047819 */ /* 0x000fca0000011605 */
[----:B------:R-:W-:Y:S02]  /*21750*/  IMAD.MOV.U32 R3, RZ, RZ, R4 ;  /* 0x000000ffff037224 */ /* 0x000fe400078e0004 */
[----:B------:R-:W-:-:S05]  /*21760*/  @P0 IADD3 R2, R7, 0x4f, RZ ;  /* 0x0000004f07020810 */ /* 0x000fca0007ffe0ff */
[----:B------:R-:W-:-:S05]  /*21770*/  @P0 IMAD.HI R2, R2, 0x66666667, RZ ;  /* 0x6666666702020827 */ /* 0x000fca00078e02ff */
[----:B------:R-:W-:-:S04]  /*21780*/  @P0 SHF.R.U32.HI R5, RZ, 0x1f, R2 ;  /* 0x0000001fff050819 */ /* 0x000fc80000011602 */
[----:B------:R-:W-:Y:S02]  /*21790*/  @P0 LEA.HI.SX32 R3, R2, R5, 0x1b ;  /* 0x0000000502030211 */ /* 0x000fe400078fdaff */
[----:B------:R-:W-:Y:S02]  /*217a0*/  PLOP3.LUT P0, PT, PT, PT, PT, 0x80, 0x0 ;  /* 0x000000000000781c */ /* 0x000fe40003f0f070 */
[----:B------:R-:W-:-:S13]  /*217b0*/  ISETP.GT.AND P2, PT, R3, R4, PT ;  /* 0x000000040300720c */ /* 0x000fda0003f44270 */
[----:B------:R-:W-:Y:S05]  /*217c0*/  @!P2 BRA `(.L_x_689) ;  /* 0x0000001400f8a947 */ /* 0x000fea0003800000 */
[----:B------:R-:W-:Y:S01]  /*217d0*/  UMOV UR4, 0xffffffff ;  /* 0xffffffff00047882 */ /* 0x000fe20000000000 */
[----:B------:R-:W-:Y:S02]  /*217e0*/  SEL R2, R33, RZ, !P1 ;  /* 0x000000ff21027207 */ /* 0x000fe40004800000 */
[----:B------:R-:W-:Y:S05]  /*217f0*/  BRA.DIV UR4, `(.L_x_690) ;  /* 0x0000007204347947 */ /* 0x000fea000b800000 */
[----:B------:R-:W0:Y:S02]  /*21800*/  S2R R5, SR_TID.X ;  /* 0x0000000000057919 */ /* 0x000e240000002100 */
[----:B0-----:R-:W-:-:S04]  /*21810*/  SHF.R.U32.HI R5, RZ, 0x5, R5 ;  /* 0x00000005ff057819 */ /* 0x001fc80000011605 */
[----:B------:R-:W-:-:S05]  /*21820*/  LOP3.LUT R5, R5, 0x3, RZ, 0xc0, !PT ;  /* 0x0000000305057812 */ /* 0x000fca00078ec0ff */
[----:B------:R0:W1:Y:S02]  /*21830*/  SHFL.IDX PT, R14, R5, RZ, 0x1f ;  /* 0x00001fff050e7589 */ /* 0x00006400000e0000 */
.L_x_861:
[----:B-1----:R-:W-:Y:S02]  /*21840*/  ISETP.NE.AND P0, PT, R14, RZ, PT ;  /* 0x000000ff0e00720c */ /* 0x002fe40003f05270 */
[----:B------:R-:W-:-:S11]  /*21850*/  PLOP3.LUT P6, PT, PT, PT, PT, 0x8, 0x0 ;  /* 0x000000000000781c */ /* 0x000fd60003fce170 */
[----:B------:R-:W-:Y:S05]  /*21860*/  @P0 BRA `(.L_x_691) ;  /* 0x00000000000c0947 */ /* 0x000fea0003800000 */
[----:B------:R-:W-:-:S03]  /*21870*/  UMOV UR4, 0xffffffff ;  /* 0xffffffff00047882 */ /* 0x000fc60000000000 */
[----:B------:R-:W-:Y:S05]  /*21880*/  BRA.DIV UR4, `(.L_x_692) ;  /* 0x0000007204447947 */ /* 0x000fea000b800000 */
[----:B------:R-:W-:-:S13]  /*21890*/  ELECT P6, URZ, PT ;  /* 0x00000000003f782f */ /* 0x000fda00038c0000 */
.L_x_691:
[----:B0-----:R-:W2:Y:S01]  /*218a0*/  LDL R5, [R1+0x30] ;  /* 0x0000300001057983 */ /* 0x001ea20000100800 */
[----:B------:R-:W-:Y:S01]  /*218b0*/  BSSY B1, `(.L_x_693) ;  /* 0x0000008000017945 */ /* 0x000fe20003800000 */
[----:B--2---:R-:W-:-:S05]  /*218c0*/  VIADD R5, R5, 0x1 ;  /* 0x0000000105057836 */ /* 0x004fca0000000000 */
[----:B------:R-:W-:-:S04]  /*218d0*/  LEA.HI R6, R5, R5, RZ, 0x1 ;  /* 0x0000000505067211 */ /* 0x000fc800078f08ff */
[----:B------:R-:W-:-:S05]  /*218e0*/  LOP3.LUT R6, R6, 0xfffffffe, RZ, 0xc0, !PT ;  /* 0xfffffffe06067812 */ /* 0x000fca00078ec0ff */
[----:B------:R-:W-:-:S05]  /*218f0*/  IMAD.IADD R5, R5, 0x1, -R6 ;  /* 0x0000000105057824 */ /* 0x000fca00078e0a06 */
[----:B------:R-:W-:-:S04]  /*21900*/  SHF.L.U32 R5, R5, 0x1f, RZ ;  /* 0x0000001f05057819 */ /* 0x000fc800000006ff */
[----:B------:R-:W0:Y:S02]  /*21910*/  SYNCS.PHASECHK.TRANS64.TRYWAIT P0, [R22+URZ+0x38820], R5 ;  /* 0x03882005160075a7 */ /* 0x000e24000800017f */
[----:B0-----:R-:W-:Y:S05]  /*21920*/  @!P0 BRA `(.L_x_694) ;  /* 0x00000070003c8947 */ /* 0x001fea0003800000 */
.L_x_864:
[----:B------:R-:W-:Y:S05]  /*21930*/  BSYNC B1 ;  /* 0x0000000000017941 */ /* 0x000fea0003800000 */
.L_x_693:
[----:B------:R-:W-:Y:S04]  /*21940*/  BSSY B1, `(.L_x_695) ;  /* 0x00000aa000017945 */ /* 0x000fe80003800000 */
[----:B------:R-:W-:Y:S05]  /*21950*/  @!P6 BRA `(.L_x_696) ;  /* 0x0000000800a0e947 */ /* 0x000fea0003800000 */
[----:B------:R-:W-:Y:S01]  /*21960*/  IMAD R9, R28, 0x8, R22 ;  /* 0x000000081c097824 */ /* 0x000fe200078e0216 */
[----:B------:R-:W-:Y:S01]  /*21970*/  SHF.L.U32 R8, R30, 0x1f, RZ ;  /* 0x0000001f1e087819 */ /* 0x000fe200000006ff */
[----:B------:R-:W1:Y:S01]  /*21980*/  S2R R6, SR_TID.X ;  /* 0x0000000000067919 */ /* 0x000e620000002100 */
[----:B------:R-:W-:Y:S02]  /*21990*/  BSSY B2, `(.L_x_697) ;  /* 0x0000005000027945 */ /* 0x000fe40003800000 */
[----:B------:R-:W2:Y:S01]  /*219a0*/  SYNCS.PHASECHK.TRANS64.TRYWAIT P0, [R9+URZ+0x388a0], R8 ;  /* 0x0388a008090075a7 */ /* 0x000ea2000800017f */
[----:B-1----:R-:W-:-:S04]  /*219b0*/  LOP3.LUT R6, R6, 0x7f, RZ, 0xc0, !PT ;  /* 0x0000007f06067812 */ /* 0x002fc800078ec0ff */
[----:B------:R-:W-:Y:S01]  /*219c0*/  ISETP.NE.AND P1, PT, R6, RZ, PT ;  /* 0x000000ff0600720c */ /* 0x000fe20003f25270 */
[----:B--2---:R-:W-:-:S12]  /*219d0*/  @!P0 BRA `(.L_x_698) ;  /* 0x0000007000248947 */ /* 0x004fd80003800000 */
.L_x_865:
[----:B------:R-:W-:Y:S05]  /*219e0*/  BSYNC B2 ;  /* 0x0000000000027941 */ /* 0x000fea0003800000 */
.L_x_697:
[----:B------:R-:W-:Y:S04]  /*219f0*/  BSSY B2, `(.L_x_699) ;  /* 0x0000009000027945 */ /* 0x000fe80003800000 */
[----:B------:R-:W-:Y:S05]  /*21a00*/  @P1 BRA `(.L_x_700) ;  /* 0x00000000001c1947 */ /* 0x000fea0003800000 */
[----:B------:R-:W2:Y:S01]  /*21a10*/  S2R R6, SR_TID.X ;  /* 0x0000000000067919 */ /* 0x000ea20000002100 */
[----:B0-----:R-:W-:-:S04]  /*21a20*/  IMAD.MOV.U32 R5, RZ, RZ, 0xa000 ;  /* 0x0000a000ff057424 */ /* 0x001fc800078e00ff */
[----:B------:R3:W-:Y:S01]  /*21a30*/  SYNCS.ARRIVE.TRANS64 RZ, [R9+URZ+0x38890], R5 ;  /* 0x0388900509ff79a7 */ /* 0x0007e2000800003f */
[----:B--2---:R-:W-:-:S04]  /*21a40*/  LOP3.LUT R6, R6, 0x1f, RZ, 0xc0, !PT ;  /* 0x0000001f06067812 */ /* 0x004fc800078ec0ff */
[----:B------:R-:W-:-:S13]  /*21a50*/  ISETP.NE.AND P0, PT, R6, RZ, PT ;  /* 0x000000ff0600720c */ /* 0x000fda0003f05270 */
[----:B---3--:R-:W-:Y:S05]  /*21a60*/  @!P0 BRA `(.L_x_700) ;  /* 0x0000000000048947 */ /* 0x008fea0003800000 */
[----:B------:R-:W-:Y:S01]  /*21a70*/  BPT.TRAP 0x1 ;  /* 0x000000040000795c */ /* 0x000fe20000300000 */
.L_x_700:
[----:B------:R-:W-:Y:S05]  /*21a80*/  BSYNC B2 ;  /* 0x0000000000027941 */ /* 0x000fea0003800000 */
.L_x_699:
[----:B------:R-:W-:Y:S01]  /*21a90*/  IMAD.MOV.U32 R15, RZ, RZ, RZ ;  /* 0x000000ffff0f7224 */ /* 0x000fe200078e00ff */
[----:B------:R-:W-:Y:S01]  /*21aa0*/  UIADD3 UR4, UP0, UR38, 0x570, URZ ;  /* 0x0000057026047890 */ /* 0x000fe2000ff1e03f */
[----:B------:R-:W-:Y:S01]  /*21ab0*/  IMAD R6, R3, 0x50, R0 ;  /* 0x0000005003067824 */ /* 0x000fe200078e0200 */
[----:B------:R-:W-:Y:S01]  /*21ac0*/  PLOP3.LUT P0, PT, PT, PT, PT, 0x80, 0x0 ;  /* 0x000000000000781c */ /* 0x000fe20003f0f070 */
[----:B------:R-:W-:Y:S01]  /*21ad0*/  IMAD R7, R28, 0xa000, R22 ;  /* 0x0000a0001c077824 */ /* 0x000fe200078e0216 */
[----:B------:R-:W-:Y:S01]  /*21ae0*/  R2UR UR10, R15 ;  /* 0x000000000f0a72ca */ /* 0x000fe200000e0000 */
[----:B------:R-:W-:Y:S01]  /*21af0*/  VIADD R6, R6, 0xffffffb0 ;  /* 0xffffffb006067836 */ /* 0x000fe20000000000 */
[----:B------:R-:W-:Y:S01]  /*21b00*/  UIADD3.X UR5, URZ, UR39, URZ, UP0, !UPT ;  /* 0x000000273f057290 */ /* 0x000fe200087fe43f */
[----:B0-----:R-:W-:Y:S01]  /*21b10*/  VIADD R5, R9, 0x38890 ;  /* 0x0003889009057836 */ /* 0x001fe20000000000 */
[----:B------:R-:W-:Y:S01]  /*21b20*/  UMOV UR6, 0x0 ;  /* 0x0000000000067882 */ /* 0x000fe20000000000 */
[----:B------:R-:W-:Y:S01]  /*21b30*/  VIADD R10, R7, 0x24400 ;  /* 0x00024400070a7836 */ /* 0x000fe20000000000 */
[----:B------:R-:W-:-:S09]  /*21b40*/  UMOV UR7, 0x12f00000 ;  /* 0x12f0000000077882 */ /* 0x000fd20000000000 */
.L_x_701:
[----:B------:R-:W-:-:S13]  /*21b50*/  @P0 ELECT P2, URZ, PT ;  /* 0x00000000003f082f */ /* 0x000fda0003840000 */
[----:B------:R-:W-:Y:S02]  /*21b60*/  @P2 R2UR UR13, R2 ;  /* 0x00000000020d22ca */ /* 0x000fe400000e0000 */
[----:B------:R-:W-:Y:S02]  /*21b70*/  @P2 R2UR UR12, R18 ;  /* 0x00000000120c22ca */ /* 0x000fe400000e0000 */
[----:B------:R-:W-:Y:S02]  /*21b80*/  @P2 R2UR UR11, R6 ;  /* 0x00000000060b22ca */ /* 0x000fe400000e0000 */
[----:B------:R-:W-:Y:S02]  /*21b90*/  @P2 R2UR UR9, R5 ;  /* 0x00000000050922ca */ /* 0x000fe400000e0000 */
[----:B------:R-:W-:Y:S02]  /*21ba0*/  @P2 R2UR UR8, R10 ;  /* 0x000000000a0822ca */ /* 0x000fe400000e0000 */
[----:B------:R-:W-:-:S02]  /*21bb0*/  @P2 PLOP3.LUT P0, PT, P2, PT, PT, 0x8, 0x0 ;  /* 0x000000000000281c */ /* 0x000fc4000170e170 */
[----:B------:R-:W-:-:S09]  /*21bc0*/  PLOP3.LUT P2, PT, PT, PT, PT, 0x8, 0x0 ;  /* 0x000000000000781c */ /* 0x000fd20003f4e170 */
[----:B------:R0:W-:Y:S02]  /*21bd0*/  UTMALDG.4D [UR8], [UR4], desc[UR6] ;  /* 0x00000608040075b4 */ /* 0x0001e40008019000 */
[----:B0-----:R-:W-:Y:S05]  /*21be0*/  @P0 BRA.U.ANY `(.L_x_701) ;  /* 0xfffffffd00d80947 */ /* 0x001fea000393ffff */
[----:B------:R-:W-:Y:S01]  /*21bf0*/  IMAD.MOV.U32 R14, RZ, RZ, 0x40 ;  /* 0x00000040ff0e7424 */ /* 0x000fe200078e00ff */
[----:B------:R-:W-:Y:S01]  /*21c00*/  PLOP3.LUT P0, PT, PT, PT, PT, 0x80, 0x0 ;  /* 0x000000000000781c */ /* 0x000fe20003f0f070 */
[----:B------:R-:W-:Y:S01]  /*21c10*/  VIADD R10, R7, 0x26c00 ;  /* 0x00026c00070a7836 */ /* 0x000fe20000000000 */
[----:B------:R-:W-:Y:S01]  /*21c20*/  UMOV UR6, 0x0 ;  /* 0x0000000000067882 */ /* 0x000fe20000000000 */
[----:B------:R-:W-:Y:S01]  /*21c30*/  UMOV UR7, 0x12f00000 ;  /* 0x12f0000000077882 */ /* 0x000fe20000000000 */
[----:B------:R-:W-:-:S15]  /*21c40*/  R2UR UR10, R14 ;  /* 0x000000000e0a72ca */ /* 0x000fde00000e0000 */
.L_x_702:
        /* <DEDUP_REMOVED lines=16> */
.L_x_703:
        /* <DEDUP_REMOVED lines=16> */
.L_x_704:
        /* <DEDUP_REMOVED lines=10> */
[----:B------:R-:W0:Y:S01]  /*21ef0*/  SYNCS.PHASECHK.TRANS64.TRYWAIT P0, [R9+URZ+0x388c0], R8 ;  /* 0x0388c008090075a7 */ /* 0x000e22000800017f */
[----:B------:R-:W-:Y:S04]  /*21f00*/  BSSY B2, `(.L_x_705) ;  /* 0x0000002000027945 */ /* 0x000fe80003800000 */
[----:B0-----:R-:W-:Y:S05]  /*21f10*/  @!P0 BRA `(.L_x_706) ;  /* 0x0000006800e88947 */ /* 0x001fea0003800000 */
.L_x_866:
[----:B------:R-:W-:Y:S05]  /*21f20*/  BSYNC B2 ;  /* 0x0000000000027941 */ /* 0x000fea0003800000 */
.L_x_705:
[----:B------:R-:W-:Y:S01]  /*21f30*/  BSSY B2, `(.L_x_707) ;  /* 0x000000b000027945 */ /* 0x000fe20003800000 */
[----:B------:R-:W-:Y:S01]  /*21f40*/  MOV R10, 0x0 ;  /* 0x00000000000a7802 */ /* 0x000fe20000000f00 */
[----:B------:R-:W-:Y:S02]  /*21f50*/  IMAD.MOV.U32 R11, RZ, RZ, 0x12f00000 ;  /* 0x12f00000ff0b7424 */ /* 0x000fe400078e00ff */
[----:B------:R-:W-:Y:S05]  /*21f60*/  @P1 BRA `(.L_x_708) ;  /* 0x00000000001c1947 */ /* 0x000fea0003800000 */
[----:B------:R-:W2:Y:S01]  /*21f70*/  S2R R20, SR_TID.X ;  /* 0x0000000000147919 */ /* 0x000ea20000002100 */
[----:B------:R-:W-:-:S04]  /*21f80*/  IMAD.MOV.U32 R5, RZ, RZ, 0xa000 ;  /* 0x0000a000ff057424 */ /* 0x000fc800078e00ff */
[----:B------:R3:W-:Y:S01]  /*21f90*/  SYNCS.ARRIVE.TRANS64 RZ, [R9+URZ+0x388b0], R5 ;  /* 0x0388b00509ff79a7 */ /* 0x0007e2000800003f */
[----:B--2---:R-:W-:-:S04]  /*21fa0*/  LOP3.LUT R20, R20, 0x1f, RZ, 0xc0, !PT ;  /* 0x0000001f14147812 */ /* 0x004fc800078ec0ff */
[----:B------:R-:W-:-:S13]  /*21fb0*/  ISETP.NE.AND P0, PT, R20, RZ, PT ;  /* 0x000000ff1400720c */ /* 0x000fda0003f05270 */
[----:B---3--:R-:W-:Y:S05]  /*21fc0*/  @!P0 BRA `(.L_x_708) ;  /* 0x0000000000048947 */ /* 0x008fea0003800000 */
[----:B------:R-:W-:Y:S01]  /*21fd0*/  BPT.TRAP 0x1 ;  /* 0x000000040000795c */ /* 0x000fe20000300000 */
.L_x_708:
[----:B------:R-:W-:Y:S05]  /*21fe0*/  BSYNC B2 ;  /* 0x0000000000027941 */ /* 0x000fea0003800000 */
.L_x_707:
[----:B------:R-:W-:Y:S01]  /*21ff0*/  R2UR UR10, R15 ;  /* 0x000000000f0a72ca */ /* 0x000fe200000e0000 */
[----:B------:R-:W-:Y:S01]  /*22000*/  UIADD3 UR4, UP0, UR38, 0x670, URZ ;  /* 0x0000067026047890 */ /* 0x000fe2000ff1e03f */
[----:B------:R-:W-:Y:S01]  /*22010*/  R2UR UR6, R10 ;  /* 0x000000000a0672ca */ /* 0x000fe200000e0000 */
[----:B01----:R-:W-:Y:S01]  /*22020*/  VIADD R9, R9, 0x388b0 ;  /* 0x000388b009097836 */ /* 0x003fe20000000000 */
[----:B------:R-:W-:Y:S01]  /*22030*/  R2UR UR7, R11 ;  /* 0x000000000b0772ca */ /* 0x000fe200000e0000 */
[----:B------:R-:W-:Y:S01]  /*22040*/  VIADD R5, R7, 0x400 ;  /* 0x0000040007057836 */ /* 0x000fe20000000000 */
[----:B------:R-:W-:Y:S01]  /*22050*/  PLOP3.LUT P0, PT, PT, PT, PT, 0x80, 0x0 ;  /* 0x000000000000781c */ /* 0x000fe20003f0f070 */
[----:B------:R-:W-:-:S12]  /*22060*/  UIADD3.X UR5, URZ, UR39, URZ, UP0, !UPT ;  /* 0x000000273f057290 */ /* 0x000fd800087fe43f */
.L_x_709:
        /* <DEDUP_REMOVED lines=10> */
[----:B------:R-:W-:Y:S01]  /*22110*/  R2UR UR10, R14 ;  /* 0x000000000e0a72ca */ /* 0x000fe200000e0000 */
[----:B------:R-:W-:Y:S01]  /*22120*/  VIADD R5, R7, 0x2c00 ;  /* 0x00002c0007057836 */ /* 0x000fe20000000000 */
[----:B------:R-:W-:Y:S02]  /*22130*/  R2UR UR6, R10 ;  /* 0x000000000a0672ca */ /* 0x000fe400000e0000 */
[----:B------:R-:W-:Y:S02]  /*22140*/  R2UR UR7, R11 ;  /* 0x000000000b0772ca */ /* 0x000fe400000e0000 */
[----:B------:R-:W-:-:S13]  /*22150*/  PLOP3.LUT P0, PT, PT, PT, PT, 0x80, 0x0 ;  /* 0x000000000000781c */ /* 0x000fda0003f0f070 */
.L_x_710:
        /* <DEDUP_REMOVED lines=15> */
.L_x_711:
        /* <DEDUP_REMOVED lines=15> */
.L_x_712:
        /* <DEDUP_REMOVED lines=9> */
[----:B-1----:R-:W-:Y:S05]  /*223d0*/  @P0 BRA.U.ANY `(.L_x_712) ;  /* 0xfffffffd00d80947 */ /* 0x002fea000393ffff */
.L_x_696:
[----:B------:R-:W-:Y:S05]  /*223e0*/  BSYNC B1 ;  /* 0x0000000000017941 */ /* 0x000fea0003800000 */
.L_x_695:
[----:B------:R-:W-:Y:S01]  /*223f0*/  VIADD R9, R3, 0xfffffffe ;  /* 0xfffffffe03097836 */ /* 0x000fe20000000000 */
[----:B------:R-:W-:Y:S01]  /*22400*/  PLOP3.LUT P0, PT, PT, PT, PT, 0x8, 0x0 ;  /* 0x000000000000781c */ /* 0x000fe20003f0e170 */
[----:B------:R-:W-:-:S03]  /*22410*/  VIADD R28, R28, 0x1 ;  /* 0x000000011c1c7836 */ /* 0x000fc60000000000 */
[----:B------:R-:W-:Y:S02]  /*22420*/  ISETP.GE.AND P2, PT, R9, R4, PT ;  /* 0x000000040900720c */ /* 0x000fe40003f46270 */
[----:B------:R-:W-:-:S04]  /*22430*/  ISETP.NE.AND P1, PT, R28, 0x2, PT ;  /* 0x000000021c00780c */ /* 0x000fc80003f25270 */
[----:B------:R-:W-:Y:S02]  /*22440*/  SEL R3, RZ, 0x1, P1 ;  /* 0x00000001ff037807 */ /* 0x000fe40000800000 */
[----:B------:R-:W-:Y:S02]  /*22450*/  SEL R28, R28, RZ, P1 ;  /* 0x000000ff1c1c7207 */ /* 0x000fe40000800000 */
[----:B------:R-:W-:-:S03]  /*22460*/  LOP3.LUT R30, R30, R3, RZ, 0x3c, !PT ;  /* 0x000000031e1e7212 */ /* 0x000fc600078e3cff */
[----:B------:R-:W-:Y:S05]  /*22470*/  @!P2 BRA `(.L_x_689) ;  /* 0x0000000800cca947 */ /* 0x000fea0003800000 */
.L_x_731:
[----:B------:R-:W-:Y:S05]  /*22480*/  YIELD ;  /* 0x0000000000007946 */ /* 0x000fea0003800000 */
        /* <DEDUP_REMOVED lines=10> */
.L_x_867:
[----:B------:R-:W-:Y:S05]  /*22530*/  BSYNC B2 ;  /* 0x0000000000027941 */ /* 0x000fea0003800000 */
.L_x_715:
[----:B------:R-:W-:Y:S04]  /*22540*/  BSSY B2, `(.L_x_717) ;  /* 0x0000009000027945 */ /* 0x000fe80003800000 */
[----:B------:R-:W-:Y:S05]  /*22550*/  @P2 BRA `(.L_x_718) ;  /* 0x00000000001c2947 */ /* 0x000fea0003800000 */
[----:B0-----:R-:W0:Y:S01]  /*22560*/  S2R R5, SR_TID.X ;  /* 0x0000000000057919 */ /* 0x001e220000002100 */
[----:B------:R-:W-:-:S04]  /*22570*/  IMAD.MOV.U32 R3, RZ, RZ, 0xa000 ;  /* 0x0000a000ff037424 */ /* 0x000fc800078e00ff */
[----:B------:R2:W-:Y:S01]  /*22580*/  SYNCS.ARRIVE.TRANS64 RZ, [R8+URZ+0x38890], R3 ;  /* 0x0388900308ff79a7 */ /* 0x0005e2000800003f */
[----:B0-----:R-:W-:-:S04]  /*22590*/  LOP3.LUT R5, R5, 0x1f, RZ, 0xc0, !PT ;  /* 0x0000001f05057812 */ /* 0x001fc800078ec0ff */
[----:B------:R-:W-:-:S13]  /*225a0*/  ISETP.NE.AND P1, PT, R5, RZ, PT ;  /* 0x000000ff0500720c */ /* 0x000fda0003f25270 */
[----:B--2---:R-:W-:Y:S05]  /*225b0*/  @!P1 BRA `(.L_x_718) ;  /* 0x0000000000049947 */ /* 0x004fea0003800000 */
[----:B------:R-:W-:Y:S01]  /*225c0*/  BPT.TRAP 0x1 ;  /* 0x000000040000795c */ /* 0x000fe20000300000 */
.L_x_718:
[----:B------:R-:W-:Y:S05]  /*225d0*/  BSYNC B2 ;  /* 0x0000000000027941 */ /* 0x000fea0003800000 */
.L_x_717:
[----:B------:R-:W-:Y:S01]  /*225e0*/  IMAD.MOV.U32 R12, RZ, RZ, RZ ;  /* 0x000000ffff0c7224 */ /* 0x000fe200078e00ff */
[----:B------:R-:W-:Y:S01]  /*225f0*/  UIADD3 UR4, UP0, UR38, 0x570, URZ ;  /* 0x0000057026047890 */ /* 0x000fe2000ff1e03f */
[----:B------:R-:W-:Y:S01]  /*22600*/  IMAD R6, R28, 0xa000, R22 ;  /* 0x0000a0001c067824 */ /* 0x000fe200078e0216 */
[----:B------:R-:W-:Y:S01]  /*22610*/  PLOP3.LUT P1, PT, PT, PT, PT, 0x80, 0x0 ;  /* 0x000000000000781c */ /* 0x000fe20003f2f070 */
[----:B0-----:R-:W-:Y:S01]  /*22620*/  IMAD R5, R9, 0x50, R0 ;  /* 0x0000005009057824 */ /* 0x001fe200078e0200 */
[----:B------:R-:W-:Y:S01]  /*22630*/  R2UR UR10, R12 ;  /* 0x000000000c0a72ca */ /* 0x000fe200000e0000 */
[----:B------:R-:W-:Y:S01]  /*22640*/  VIADD R3, R8, 0x38890 ;  /* 0x0003889008037836 */ /* 0x000fe20000000000 */
[----:B------:R-:W-:Y:S01]  /*22650*/  UIADD3.X UR5, URZ, UR39, URZ, UP0, !UPT ;  /* 0x000000273f057290 */ /* 0x000fe200087fe43f */
[----:B------:R-:W-:Y:S01]  /*22660*/  VIADD R10, R6, 0x24400 ;  /* 0x00024400060a7836 */ /* 0x000fe20000000000 */
[----:B------:R-:W-:Y:S01]  /*22670*/  UMOV UR6, 0x0 ;  /* 0x0000000000067882 */ /* 0x000fe20000000000 */
[----:B------:R-:W-:-:S10]  /*22680*/  UMOV UR7, 0x12f00000 ;  /* 0x12f0000000077882 */ /* 0x000fd40000000000 */
.L_x_719:
        /* <DEDUP_REMOVED lines=12> */
[----:B------:R-:W-:Y:S01]  /*22750*/  UMOV UR6, 0x0 ;  /* 0x0000000000067882 */ /* 0x000fe20000000000 */
[----:B------:R-:W-:Y:S01]  /*22760*/  IADD3 R10, R6, 0x26c00, RZ ;  /* 0x00026c00060a7810 */ /* 0x000fe20007ffe0ff */
[----:B------:R-:W-:Y:S01]  /*22770*/  UMOV UR7, 0x12f00000 ;  /* 0x12f0000000077882 */ /* 0x000fe20000000000 */
[----:B------:R-:W-:-:S15]  /*22780*/  R2UR UR10, R15 ;  /* 0x000000000f0a72ca */ /* 0x000fde00000e0000 */
.L_x_720:
        /* <DEDUP_REMOVED lines=16> */
.L_x_721:
        /* <DEDUP_REMOVED lines=16> */
.L_x_722:
        /* <DEDUP_REMOVED lines=13> */
.L_x_868:
[----:B------:R-:W-:Y:S05]  /*22a60*/  BSYNC B2 ;  /* 0x0000000000027941 */ /* 0x000fea0003800000 */
.L_x_723:
[----:B------:R-:W-:Y:S01]  /*22a70*/  BSSY B2, `(.L_x_725) ;  /* 0x000000b000027945 */ /* 0x000fe20003800000 */
[----:B------:R-:W-:Y:S02]  /*22a80*/  IMAD.MOV.U32 R10, RZ, RZ, 0x0 ;  /* 0x00000000ff0a7424 */ /* 0x000fe400078e00ff */
[----:B------:R-:W-:Y:S01]  /*22a90*/  IMAD.MOV.U32 R11, RZ, RZ, 0x12f00000 ;  /* 0x12f00000ff0b7424 */ /* 0x000fe200078e00ff */
[----:B------:R-:W-:Y:S06]  /*22aa0*/  @P2 BRA `(.L_x_726) ;  /* 0x00000000001c2947 */ /* 0x000fec0003800000 */
[----:B------:R-:W2:Y:S01]  /*22ab0*/  S2R R20, SR_TID.X ;  /* 0x0000000000147919 */ /* 0x000ea20000002100 */
[----:B------:R-:W-:-:S04]  /*22ac0*/  IMAD.MOV.U32 R3, RZ, RZ, 0xa000 ;  /* 0x0000a000ff037424 */ /* 0x000fc800078e00ff */
[----:B------:R3:W-:Y:S01]  /*22ad0*/  SYNCS.ARRIVE.TRANS64 RZ, [R8+URZ+0x388b0], R3 ;  /* 0x0388b00308ff79a7 */ /* 0x0007e2000800003f */
[----:B--2---:R-:W-:-:S04]  /*22ae0*/  LOP3.LUT R20, R20, 0x1f, RZ, 0xc0, !PT ;  /* 0x0000001f14147812 */ /* 0x004fc800078ec0ff */
[----:B------:R-:W-:-:S13]  /*22af0*/  ISETP.NE.AND P1, PT, R20, RZ, PT ;  /* 0x000000ff1400720c */ /* 0x000fda0003f25270 */
[----:B---3--:R-:W-:Y:S05]  /*22b00*/  @!P1 BRA `(.L_x_726) ;  /* 0x0000000000049947 */ /* 0x008fea0003800000 */
[----:B------:R-:W-:Y:S01]  /*22b10*/  BPT.TRAP 0x1 ;  /* 0x000000040000795c */ /* 0x000fe20000300000 */
.L_x_726:
[----:B------:R-:W-:Y:S05]  /*22b20*/  BSYNC B2 ;  /* 0x0000000000027941 */ /* 0x000fea0003800000 */
.L_x_725:
        /* <DEDUP_REMOVED lines=8> */
.L_x_727:
        /* <DEDUP_REMOVED lines=15> */
.L_x_728:
        /* <DEDUP_REMOVED lines=15> */
.L_x_729:
        /* <DEDUP_REMOVED lines=15> */
.L_x_730:
        /* <DEDUP_REMOVED lines=10> */
.L_x_714:
[----:B------:R-:W-:Y:S05]  /*22f20*/  BSYNC B1 ;  /* 0x0000000000017941 */ /* 0x000fea0003800000 */
.L_x_713:
[C---:B------:R-:W-:Y:S01]  /*22f30*/  ISETP.GT.AND P2, PT, R9.reuse, R4, PT ;  /* 0x000000040900720c */ /* 0x040fe20003f44270 */
[----:B------:R-:W-:Y:S02]  /*22f40*/  VIADD R28, R28, 0x1 ;  /* 0x000000011c1c7836 */ /* 0x000fe40000000000 */
[----:B------:R-:W-:-:S03]  /*22f50*/  VIADD R9, R9, 0xffffffff ;  /* 0xffffffff09097836 */ /* 0x000fc60000000000 */
[----:B------:R-:W-:-:S04]  /*22f60*/  ISETP.NE.AND P1, PT, R28, 0x2, PT ;  /* 0x000000021c00780c */ /* 0x000fc80003f25270 */
[----:B------:R-:W-:Y:S02]  /*22f70*/  SEL R3, RZ, 0x1, P1 ;  /* 0x00000001ff037807 */ /* 0x000fe40000800000 */
[----:B------:R-:W-:Y:S02]  /*22f80*/  SEL R28, R28, RZ, P1 ;  /* 0x000000ff1c1c7207 */ /* 0x000fe40000800000 */
[----:B------:R-:W-:Y:S01]  /*22f90*/  LOP3.LUT R30, R30, R3, RZ, 0x3c, !PT ;  /* 0x000000031e1e7212 */ /* 0x000fe200078e3cff */
[----:B------:R-:W-:Y:S06]  /*22fa0*/  @P2 BRA `(.L_x_731) ;  /* 0xfffffff400342947 */ /* 0x000fec000383ffff */
.L_x_689:
[----:B------:R-:W-:Y:S05]  /*22fb0*/  BSYNC B0 ;  /* 0x0000000000007941 */ /* 0x000fea0003800000 */
.L_x_688:
[----:B------:R-:W2:Y:S01]  /*22fc0*/  LDL R32, [R1+0xc] ;  /* 0x00000c0001207983 */ /* 0x000ea20000100800 */
[----:B------:R-:W-:Y:S05]  /*22fd0*/  @!P0 WARPSYNC.ALL ;  /* 0x0000000000008948 */ /* 0x000fea0003800000 */
[----:B------:R-:W-:Y:S06]  /*22fe0*/  @!P0 BAR.SYNC.DEFER_BLOCKING 0xc, 0x180 ;  /* 0x0306000000008b1d */ /* 0x000fec0000010000 */
[----:B------:R-:W-:Y:S01]  /*22ff0*/  BSSY B7, `(.L_x_732) ;  /* 0x000039d000077945 */ /* 0x000fe20003800000 */
[----:B--2---:R-:W-:-:S13]  /*23000*/  ISETP.GT.AND P0, PT, R32, RZ, PT ;  /* 0x000000ff2000720c */ /* 0x004fda0003f04270 */
[----:B------:R-:W-:Y:S05]  /*23010*/  @P0 BRA `(.L_x_733) ;  /* 0x0000000000480947 */ /* 0x000fea0003800000 */
[----:B------:R-:W1:Y:S02]  /*23020*/  S2R R3, SR_TID.X ;  /* 0x0000000000037919 */ /* 0x000e640000002100 */
[----:B-1----:R-:W-:-:S04]  /*23030*/  LOP3.LUT R3, R3, 0x7f, RZ, 0xc0, !PT ;  /* 0x0000007f03037812 */ /* 0x002fc800078ec0ff */
[----:B------:R-:W-:-:S13]  /*23040*/  ISETP.NE.AND P0, PT, R3, RZ, PT ;  /* 0x000000ff0300720c */ /* 0x000fda0003f05270 */
[----:B------:R-:W-:Y:S05]  /*23050*/  @P0 BRA `(.L_x_734) ;  /* 0x0000003800580947 */ /* 0x000fea0003800000 */
[----:B0-----:R-:W0:Y:S01]  /*23060*/  S2R R5, SR_LANEID ;  /* 0x0000000000057919 */ /* 0x001e220000000000 */
[----:B------:R-:W-:Y:S01]  /*23070*/  VOTEU.ANY UR4, UPT, PT ;  /* 0x0000000000047886 */ /* 0x000fe200038e0100 */
[----:B------:R-:W1:Y:S01]  /*23080*/  LDC.64 R2, c[0x0][0xc60] ;  /* 0x00031800ff027b82 */ /* 0x000e620000000a00 */
[----:B------:R-:W0:Y:S01]  /*23090*/  FLO.U32 R0, UR4 ;  /* 0x0000000400007d00 */ /* 0x000e2200080e0000 */
[----:B------:R-:W-:Y:S01]  /*230a0*/  ULDC.64 UR6, c[0x0][0x208] ;  /* 0x0000820000067ab9 */ /* 0x000fe20000000a00 */
[----:B0-----:R-:W-:-:S06]  /*230b0*/  ISETP.EQ.U32.AND P0, PT, R0, R5, PT ;  /* 0x000000050000720c */ /* 0x001fcc0003f02070 */
[----:B------:R-:W1:Y:S07]  /*230c0*/  POPC R5, UR4 ;  /* 0x0000000400057d09 */ /* 0x000e6e0008000000 */
[----:B-1----:R-:W2:Y:S01]  /*230d0*/  @P0 ATOMG.E.ADD.STRONG.GPU PT, R3, desc[UR6][R2.64], R5 ;  /* 0x00000005020309a8 */ /* 0x002ea200081ee1c6 */
[----:B------:R-:W0:Y:S02]  /*230e0*/  S2R R4, SR_LTMASK ;  /* 0x0000000000047919 */ /* 0x000e240000003900 */
[----:B0-----:R-:W-:-:S04]  /*230f0*/  LOP3.LUT R4, R4, UR4, RZ, 0xc0, !PT ;  /* 0x0000000404047c12 */ /* 0x001fc8000f8ec0ff */
[----:B------:R-:W0:Y:S01]  /*23100*/  POPC R7, R4 ;  /* 0x0000000400077309 */ /* 0x000e220000000000 */
[----:B--2---:R-:W0:Y:S02]  /*23110*/  SHFL.IDX PT, R0, R3, R0, 0x1f ;  /* 0x00001f0003007589 */ /* 0x004e2400000e0000 */
[----:B0-----:R-:W-:Y:S01]  /*23120*/  IADD3 R16, R0, UR36, R7 ;  /* 0x0000002400107c10 */ /* 0x001fe2000fffe007 */
[----:B------:R-:W-:Y:S06]  /*23130*/  BRA `(.L_x_734) ;  /* 0x0000003800207947 */ /* 0x000fec0003800000 */
.L_x_733:
        /* <DEDUP_REMOVED lines=8> */
[----:B------:R-:W-:Y:S01]  /*231c0*/  MOV R4, UR6 ;  /* 0x0000000600047c02 */ /* 0x000fe20008000f00 */
[----:B0-----:R-:W-:Y:S01]  /*231d0*/  IMAD.U32 R5, RZ, RZ, UR7 ;  /* 0x00000007ff057e24 */ /* 0x001fe2000f8e00ff */
[----:B------:R-:W0:Y:S01]  /*231e0*/  LDC.64 R2, c[0x4][R2] ;  /* 0x0100000002027b82 */ /* 0x000e220000000a00 */
[----:B------:R-:W-:Y:S02]  /*231f0*/  IMAD.U32 R6, RZ, RZ, UR8 ;  /* 0x00000008ff067e24 */ /* 0x000fe4000f8e00ff */
[----:B------:R-:W-:Y:S02]  /*23200*/  IMAD.U32 R7, RZ, RZ, UR9 ;  /* 0x00000009ff077e24 */ /* 0x000fe4000f8e00ff */
[----:B------:R-:W-:-:S02]  /*23210*/  IMAD.U32 R10, RZ, RZ, UR4 ;  /* 0x00000004ff0a7e24 */ /* 0x000fc4000f8e00ff */
[----:B------:R-:W-:Y:S02]  /*23220*/  IMAD.U32 R11, RZ, RZ, UR5 ;  /* 0x00000005ff0b7e24 */ /* 0x000fe4000f8e00ff */
[----:B------:R-:W-:Y:S02]  /*23230*/  IMAD.MOV.U32 R8, RZ, RZ, 0x70 ;  /* 0x00000070ff087424 */ /* 0x000fe400078e00ff */
[----:B------:R-:W-:Y:S02]  /*23240*/  IMAD.MOV.U32 R12, RZ, RZ, 0x1 ;  /* 0x00000001ff0c7424 */ /* 0x000fe400078e00ff */
[----:B------:R-:W-:-:S07]  /*23250*/  IMAD.MOV.U32 R13, RZ, RZ, RZ ;  /* 0x000000ffff0d7224 */ /* 0x000fce00078e00ff */
[----:B------:R-:W-:-:S07]  /*23260*/  LEPC R20, `(.L_x_736) ;  /* 0x000000001014794e */ /* 0x000fce0000000000 */
[----:B0-----:R-:W-:Y:S05]  /*23270*/  CALL.ABS.NOINC R2 ;  /* 0x0000000002007343 */ /* 0x001fea0003c00000 */
.L_x_736:
[----:B------:R-:W-:Y:S05]  /*23280*/  BSYNC B6 ;  /* 0x0000000000067941 */ /* 0x000fea0003800000 */
.L_x_735:
        /* <DEDUP_REMOVED lines=9> */
[----:B------:R-:W-:Y:S01]  /*23320*/  IMAD.U32 R4, RZ, RZ, UR6 ;  /* 0x00000006ff047e24 */ /* 0x000fe2000f8e00ff */
[----:B------:R-:W-:Y:S01]  /*23330*/  MOV R8, 0x70 ;  /* 0x0000007000087802 */ /* 0x000fe20000000f00 */
[----:B0-----:R-:W-:Y:S02]  /*23340*/  IMAD.U32 R5, RZ, RZ, UR7 ;  /* 0x00000007ff057e24 */ /* 0x001fe4000f8e00ff */
[----:B------:R-:W-:Y:S02]  /*23350*/  IMAD.U32 R6, RZ, RZ, UR8 ;  /* 0x00000008ff067e24 */ /* 0x000fe4000f8e00ff */
[----:B------:R-:W-:-:S02]  /*23360*/  IMAD.U32 R7, RZ, RZ, UR9 ;  /* 0x00000009ff077e24 */ /* 0x000fc4000f8e00ff */
[----:B------:R-:W-:Y:S02]  /*23370*/  IMAD.U32 R10, RZ, RZ, UR4 ;  /* 0x00000004ff0a7e24 */ /* 0x000fe4000f8e00ff */
[----:B------:R-:W-:Y:S02]  /*23380*/  IMAD.U32 R11, RZ, RZ, UR5 ;  /* 0x00000005ff0b7e24 */ /* 0x000fe4000f8e00ff */
[----:B------:R-:W-:Y:S02]  /*23390*/  IMAD.MOV.U32 R12, RZ, RZ, 0x1 ;  /* 0x00000001ff0c7424 */ /* 0x000fe400078e00ff */
[----:B-1----:R-:W-:-:S07]  /*233a0*/  IMAD.MOV.U32 R13, RZ, RZ, RZ ;  /* 0x000000ffff0d7224 */ /* 0x002fce00078e00ff */
[----:B------:R-:W-:-:S07]  /*233b0*/  LEPC R20, `(.L_x_739) ;  /* 0x000000001014794e */ /* 0x000fce0000000000 */
[----:B--2---:R-:W-:Y:S05]  /*233c0*/  CALL.ABS.NOINC R2 ;  /* 0x0000000002007343 */ /* 0x004fea0003c00000 */
.L_x_739:
[----:B------:R0:W1:Y:S01]  /*233d0*/  LDC.64 R2, c[0x4][R26] ;  /* 0x010000001a027b82 */ /* 0x0000620000000a00 */
[----:B------:R-:W-:Y:S01]  /*233e0*/  ULDC.64 UR4, c[0x4][0xa8] ;  /* 0x01002a0000047ab9 */ /* 0x000fe20000000a00 */
[----:B------:R-:W-:Y:S01]  /*233f0*/  ULDC.64 UR6, c[0x4][0xb0] ;  /* 0x01002c0000067ab9 */ /* 0x000fe20000000a00 */
[----:B------:R-:W-:Y:S01]  /*23400*/  ULDC.64 UR8, c[0x4][0x18] ;  /* 0x0100060000087ab9 */ /* 0x000fe20000000a00 */
[----:B------:R-:W-:Y:S02]  /*23410*/  IMAD.U32 R4, RZ, RZ, UR4 ;  /* 0x00000004ff047e24 */ /* 0x000fe4000f8e00ff */
[----:B------:R-:W-:Y:S02]  /*23420*/  IMAD.U32 R5, RZ, RZ, UR5 ;  /* 0x00000005ff057e24 */ /* 0x000fe4000f8e00ff */
[----:B------:R-:W-:Y:S02]  /*23430*/  IMAD.U32 R6, RZ, RZ, UR6 ;  /* 0x00000006ff067e24 */ /* 0x000fe4000f8e00ff */
[----:B------:R-:W-:-:S02]  /*23440*/  IMAD.U32 R7, RZ, RZ, UR7 ;  /* 0x00000007ff077e24 */ /* 0x000fc4000f8e00ff */
[----:B------:R-:W-:Y:S02]  /*23450*/  IMAD.U32 R10, RZ, RZ, UR8 ;  /* 0x00000008ff0a7e24 */ /* 0x000fe4000f8e00ff */
[----:B------:R-:W-:Y:S02]  /*23460*/  IMAD.U32 R11, RZ, RZ, UR9 ;  /* 0x00000009ff0b7e24 */ /* 0x000fe4000f8e00ff */
[----:B------:R-:W-:Y:S02]  /*23470*/  IMAD.MOV.U32 R8, RZ, RZ, 0x70 ;  /* 0x00000070ff087424 */ /* 0x000fe400078e00ff */
[----:B------:R-:W-:Y:S02]  /*23480*/  IMAD.MOV.U32 R12, RZ, RZ, 0x1 ;  /* 0x00000001ff0c7424 */ /* 0x000fe400078e00ff */
[----:B0-----:R-:W-:-:S07]  /*23490*/  IMAD.MOV.U32 R13, RZ, RZ, RZ ;  /* 0x000000ffff0d7224 */ /* 0x001fce00078e00ff */
[----:B------:R-:W-:-:S07]  /*234a0*/  LEPC R20, `(.L_x_738) ;  /* 0x000000001014794e */ /* 0x000fce0000000000 */
[----:B-1----:R-:W-:Y:S05]  /*234b0*/  CALL.ABS.NOINC R2 ;  /* 0x0000000002007343 */ /* 0x002fea0003c00000 */
.L_x_738:
[----:B------:R-:W-:Y:S05]  /*234c0*/  BSYNC B6 ;  /* 0x0000000000067941 */ /* 0x000fea0003800000 */
.L_x_737:
[----:B------:R-:W2:Y:S01]  /*234d0*/  LDL R21, [R1+0x2c] ;  /* 0x00002c0001157983 */ /* 0x000ea20000100800 */
[----:B------:R-:W-:-:S03]  /*234e0*/  ULDC.64 UR4, c[0x0][0x9f8] ;  /* 0x00027e0000047ab9 */ /* 0x000fc60000000a00 */
[----:B------:R-:W3:Y:S01]  /*234f0*/  LDL R2, [R1+0x10] ;  /* 0x0000100001027983 */ /* 0x000ee20000100800 */
[----:B------:R-:W-:Y:S01]  /*23500*/  ISETP.NE.U32.AND P0, PT, RZ, UR4, PT ;  /* 0x00000004ff007c0c */ /* 0x000fe2000bf05070 */
[----:B------:R-:W-:Y:S01]  /*23510*/  ULDC.64 UR6, c[0x0][0x208] ;  /* 0x0000820000067ab9 */ /* 0x000fe20000000a00 */
[----:B------:R-:W1:Y:S01]  /*23520*/  LDC R0, c[0x0][0x430] ;  /* 0x00010c00ff007b82 */ /* 0x000e620000000800 */
[----:B------:R-:W4:Y:S01]  /*23530*/  S2R R20, SR_TID.X ;  /* 0x0000000000147919 */ /* 0x000f220000002100 */
[----:B------:R-:W-:-:S13]  /*23540*/  ISETP.NE.AND.EX P0, PT, RZ, UR5, PT, P0 ;  /* 0x00000005ff007c0c */ /* 0x000fda000bf05300 */
[----:B------:R-:W-:Y:S01]  /*23550*/  @P0 IADD3 R24, P1, R24, UR4, RZ ;  /* 0x0000000418180c10 */ /* 0x000fe2000ff3e0ff */
[----:B------:R-:W-:-:S03]  /*23560*/  ULDC UR4, c[0x0][0x2f4] ;  /* 0x0000bd0000047ab9 */ /* 0x000fc60000000800 */
[----:B------:R-:W-:-:S05]  /*23570*/  @P0 IADD3.X R25, R25, UR5, RZ, P1, !PT ;  /* 0x0000000519190c10 */ /* 0x000fca0008ffe4ff */
[----:B------:R-:W3:Y:S01]  /*23580*/  @P0 LDG.E R33, desc[UR6][R24.64] ;  /* 0x0000000618210981 */ /* 0x000ee2000c1e1900 */
[----:B----4-:R-:W-:-:S04]  /*23590*/  LOP3.LUT R20, R20, 0x7f, RZ, 0xc0, !PT ;  /* 0x0000007f14147812 */ /* 0x010fc800078ec0ff */
[----:B------:R-:W-:Y:S02]  /*235a0*/  SHF.R.U32.HI R26, RZ, 0x3, R20 ;  /* 0x00000003ff1a7819 */ /* 0x000fe40000011614 */
[----:B------:R-:W4:Y:S01]  /*235b0*/  S2R R20, SR_TID.X ;  /* 0x0000000000147919 */ /* 0x000f220000002100 */
[----:B-1----:R-:W-:-:S13]  /*235c0*/  ISETP.NE.AND P1, PT, R0, 0x1, PT ;  /* 0x000000010000780c */ /* 0x002fda0003f25270 */
[----:B------:R-:W1:Y:S08]  /*235d0*/  @P1 LDC R7, c[0x0][0x434] ;  /* 0x00010d00ff071b82 */ /* 0x000e700000000800 */
[----:B0-----:R-:W0:Y:S01]  /*235e0*/  @P1 LDC R5, c[0x0][0x438] ;  /* 0x00010e00ff051b82 */ /* 0x001e220000000800 */
[----:B----4-:R-:W-:-:S05]  /*235f0*/  IMAD.SHL.U32 R20, R20, 0x10, RZ ;  /* 0x0000001014147824 */ /* 0x010fca00078e00ff */
[----:B------:R-:W-:Y:S02]  /*23600*/  LOP3.LUT R20, R26, 0x70, R20, 0xf8, !PT ;  /* 0x000000701a147812 */ /* 0x000fe400078ef814 */
[----:B------:R-:W-:Y:S02]  /*23610*/  LOP3.LUT R23, R23, 0xfffffffe, RZ, 0xc0, !PT ;  /* 0xfffffffe17177812 */ /* 0x000fe400078ec0ff */
[----:B------:R-:W-:Y:S01]  /*23620*/  LOP3.LUT R9, R36, 0x80, RZ, 0xfc, !PT ;  /* 0x0000008024097812 */ /* 0x000fe200078efcff */
[----:B------:R-:W-:Y:S01]  /*23630*/  UMOV UR5, 0xffffffff ;  /* 0xffffffff00057882 */ /* 0x000fe20000000000 */
[----:B--2---:R-:W-:-:S04]  /*23640*/  VIADD R26, R21, 0xffffffff ;  /* 0xffffffff151a7836 */ /* 0x004fc80000000000 */
[----:B------:R-:W-:-:S05]  /*23650*/  IMAD R6, R26, 0x50, R20 ;  /* 0x000000501a067824 */ /* 0x000fca00078e0214 */
[----:B------:R-:W-:-:S04]  /*23660*/  ISETP.GE.AND P0, PT, R6, R32, PT ;  /* 0x000000200600720c */ /* 0x000fc80003f06270 */
[----:B------:R-:W-:Y:S01]  /*23670*/  ISETP.GT.U32.OR P0, PT, R20, 0x4f, P0 ;  /* 0x0000004f1400780c */ /* 0x000fe20000704470 */
[----:B---3--:R-:W-:-:S04]  /*23680*/  IMAD.IADD R6, R6, 0x1, R2 ;  /* 0x0000000106067824 */ /* 0x008fc800078e0202 */
[----:B-1----:R-:W-:-:S08]  /*23690*/  @P1 IMAD.HI.U32 R7, R6, R7, RZ ;  /* 0x0000000706071227 */ /* 0x002fd000078e00ff */
[----:B------:R-:W1:Y:S01]  /*236a0*/  @!P0 LDC.64 R2, c[0x0][0x428] ;  /* 0x00010a00ff028b82 */ /* 0x000e620000000a00 */
[----:B------:R-:W-:Y:S01]  /*236b0*/  IMAD.MOV.U32 R4, RZ, RZ, R6 ;  /* 0x000000ffff047224 */ /* 0x000fe200078e0006 */
[----:B0-----:R-:W-:-:S04]  /*236c0*/  @P1 SHF.R.U32.HI R4, RZ, R5, R7 ;  /* 0x00000005ff041219 */ /* 0x001fc80000011607 */
[----:B------:R-:W-:Y:S02]  /*236d0*/  IADD3 R5, -R4, RZ, RZ ;  /* 0x000000ff04057210 */ /* 0x000fe40007ffe1ff */
[----:B------:R-:W-:-:S03]  /*236e0*/  SHF.R.S32.HI R8, RZ, 0x1f, R33 ;  /* 0x0000001fff087819 */ /* 0x000fc60000011421 */
[----:B------:R-:W-:Y:S01]  /*236f0*/  IMAD R0, R0, R5, R6 ;  /* 0x0000000500007224 */ /* 0x000fe200078e0206 */
[--C-:B------:R-:W-:Y:S01]  /*23700*/  @!P0 SHF.R.S32.HI R5, RZ, 0x1f, R4.reuse ;  /* 0x0000001fff058819 */ /* 0x100fe20000011404 */
[-C--:B-1----:R-:W-:Y:S02]  /*23710*/  @!P0 IMAD R6, R8, R2.reuse, RZ ;  /* 0x0000000208068224 */ /* 0x082fe400078e02ff */
[----:B------:R-:W-:-:S04]  /*23720*/  @!P0 IMAD.WIDE.U32 R4, R33, R2, R4 ;  /* 0x0000000221048225 */ /* 0x000fc800078e0004 */
[----:B------:R-:W-:Y:S02]  /*23730*/  @!P0 IMAD R6, R33, R3, R6 ;  /* 0x0000000321068224 */ /* 0x000fe400078e0206 */
[----:B------:R-:W0:Y:S02]  /*23740*/  @!P0 LDC.64 R2, c[0x0][0x418] ;  /* 0x00010600ff028b82 */ /* 0x000e240000000a00 */
[----:B------:R-:W-:Y:S02]  /*23750*/  @!P0 IMAD.IADD R6, R5, 0x1, R6 ;  /* 0x0000000105068824 */ /* 0x000fe400078e0206 */
[----:B------:R-:W-:Y:S01]  /*23760*/  IMAD.U32 R7, RZ, RZ, UR37 ;  /* 0x00000025ff077e24 */ /* 0x000fe2000f8e00ff */
[----:B0-----:R-:W-:-:S04]  /*23770*/  @!P0 LEA R2, P1, R4, R2, 0x2 ;  /* 0x0000000204028211 */ /* 0x001fc800078210ff */
[----:B------:R-:W-:Y:S01]  /*23780*/  @!P0 LEA.HI.X R3, R4, R3, R6, 0x2, P1 ;  /* 0x0000000304038211 */ /* 0x000fe200008f1406 */
[----:B------:R-:W-:-:S06]  /*23790*/  IMAD.MOV.U32 R4, RZ, RZ, RZ ;  /* 0x000000ffff047224 */ /* 0x000fcc00078e00ff */
[----:B------:R0:W5:Y:S01]  /*237a0*/  @!P0 LDG.E R4, desc[UR6][R2.64] ;  /* 0x0000000602048981 */ /* 0x000162000c1e1900 */
[----:B------:R-:W-:Y:S02]  /*237b0*/  ISETP.GT.U32.AND P0, PT, R20, 0x4f, PT ;  /* 0x0000004f1400780c */ /* 0x000fe40003f04070 */
[----:B------:R-:W-:Y:S01]  /*237c0*/  ISETP.NE.AND P2, PT, R7, 0x3, PT ;  /* 0x000000030700780c */ /* 0x000fe20003f45270 */
[----:B------:R1:W-:Y:S10]  /*237d0*/  STL [R1+0x14], R8 ;  /* 0x0000140801007387 */ /* 0x0003f40000100800 */
[----:B------:R-:W-:-:S02]  /*237e0*/  @P0 LOP3.LUT R23, R23, 0x1, RZ, 0xfc, !PT ;  /* 0x0000000117170812 */ /* 0x000fc400078efcff */
[C---:B------:R-:W-:Y:S02]  /*237f0*/  ISETP.GE.AND P0, PT, R36.reuse, UR4, PT ;  /* 0x0000000424007c0c */ /* 0x040fe4000bf06270 */
[----:B------:R-:W-:Y:S02]  /*23800*/  LOP3.LUT R23, R23, 0xffffffdf, RZ, 0xc0, !PT ;  /* 0xffffffdf17177812 */ /* 0x000fe400078ec0ff */
[----:B-1----:R-:W-:Y:S02]  /*23810*/  LOP3.LUT R8, R36, 0x40, RZ, 0xfc, !PT ;  /* 0x0000004024087812 */ /* 0x002fe400078efcff */
[----:B------:R-:W-:Y:S02]  /*23820*/  @P2 LOP3.LUT R23, R23, 0x20, RZ, 0xfc, !PT ;  /* 0x0000002017172812 */ /* 0x000fe400078efcff */
[----:B------:R-:W-:Y:S02]  /*23830*/  ISETP.GE.AND P3, PT, R8, UR4, PT ;  /* 0x0000000408007c0c */ /* 0x000fe4000bf66270 */
[----:B------:R-:W-:-:S04]  /*23840*/  LOP3.LUT R23, R23, 0xffffffef, RZ, 0xc0, !PT ;  /* 0xffffffef17177812 */ /* 0x000fc800078ec0ff */
[----:B------:R-:W-:-:S04]  /*23850*/  @P0 LOP3.LUT R23, R23, 0x10, RZ, 0xfc, !PT ;  /* 0x0000001017170812 */ /* 0x000fc800078efcff */
[----:B------:R-:W-:Y:S02]  /*23860*/  LOP3.LUT R23, R23, 0xfffffff7, RZ, 0xc0, !PT ;  /* 0xfffffff717177812 */ /* 0x000fe400078ec0ff */
[----:B------:R-:W-:Y:S02]  /*23870*/  LOP3.LUT R8, R36, 0xc0, RZ, 0xfc, !PT ;  /* 0x000000c024087812 */ /* 0x000fe400078efcff */
[----:B------:R-:W-:Y:S02]  /*23880*/  ISETP.GE.AND P1, PT, R9, UR4, PT ;  /* 0x0000000409007c0c */ /* 0x000fe4000bf26270 */
[----:B------:R-:W-:Y:S02]  /*23890*/  @P3 LOP3.LUT R23, R23, 0x8, RZ, 0xfc, !PT ;  /* 0x0000000817173812 */ /* 0x000fe400078efcff */
[----:B------:R-:W-:Y:S02]  /*238a0*/  ISETP.GE.AND P0, PT, R8, UR4, PT ;  /* 0x0000000408007c0c */ /* 0x000fe4000bf06270 */
[----:B------:R-:W-:-:S04]  /*238b0*/  LOP3.LUT R23, R23, 0xfffffffd, RZ, 0xc0, !PT ;  /* 0xfffffffd17177812 */ /* 0x000fc800078ec0ff */
[----:B------:R-:W-:-:S04]  /*238c0*/  LOP3.LUT R23, R23, 0xfffffffb, RZ, 0xc0, !PT ;  /* 0xfffffffb17177812 */ /* 0x000fc800078ec0ff */
[----:B------:R-:W-:-:S04]  /*238d0*/  @P1 LOP3.LUT R23, R23, 0x4, RZ, 0xfc, !PT ;  /* 0x0000000417171812 */ /* 0x000fc800078efcff */
[----:B------:R-:W-:Y:S01]  /*238e0*/  @P0 LOP3.LUT R23, R23, 0x2, RZ, 0xfc, !PT ;  /* 0x0000000217170812 */ /* 0x000fe200078efcff */
[----:B0-----:R-:W-:Y:S06]  /*238f0*/  BRA.DIV UR5, `(.L_x_740) ;  /* 0x0000005205ac7947 */ /* 0x001fec000b800000 */
.L_x_871:
[----:B------:R-:W-:Y:S01]  /*23900*/  SHF.R.S32.HI R32, RZ, 0x1f, R18 ;  /* 0x0000001fff207819 */ /* 0x000fe20000011412 */
[----:B------:R-:W-:Y:S06]  /*23910*/  @!P2 BRA `(.L_x_741) ;  /* 0x000000000004a947 */ /* 0x000fec0003800000 */
[----:B------:R-:W-:Y:S01]  /*23920*/  BPT.TRAP 0x1 ;  /* 0x000000040000795c */ /* 0x000fe20000300000 */
.L_x_741:
        /* <DEDUP_REMOVED lines=20> */
[----:B------:R-:W-:Y:S01]  /*23a70*/  LEA.HI.X R25, R2, UR5, R5, 0x1, P0 ;  /* 0x0000000502197c11 */ /* 0x000fe200080f0c05 */
[----:B------:R-:W-:Y:S01]  /*23a80*/  IMAD R5, R27, 0x8, R22 ;  /* 0x000000081b057824 */ /* 0x000fe200078e0216 */
[----:B------:R-:W-:-:S04]  /*23a90*/  SHF.L.U32 R2, R29, 0x1f, RZ ;  /* 0x0000001f1d027819 */ /* 0x000fc800000006ff */
[----:B------:R-:W0:Y:S02]  /*23aa0*/  SYNCS.PHASECHK.TRANS64.TRYWAIT P0, [R5+URZ+0x38840], R2 ;  /* 0x03884002050075a7 */ /* 0x000e24000800017f */
[----:B0-----:R-:W-:Y:S05]  /*23ab0*/  @!P0 BRA `(.L_x_743) ;  /* 0x0000005000708947 */ /* 0x001fea0003800000 */
.L_x_872:
[----:B------:R-:W-:Y:S05]  /*23ac0*/  BSYNC B0 ;  /* 0x0000000000007941 */ /* 0x000fea0003800000 */
.L_x_742:
[----:B------:R-:W2:Y:S01]  /*23ad0*/  LDL R9, [R1+0xc] ;  /* 0x00000c0001097983 */ /* 0x000ea20000100800 */
        /* <DEDUP_REMOVED lines=32> */
[C---:B------:R-:W-:Y:S01]  /*23ce0*/  LOP3.LUT P3, RZ, R23.reuse, 0x4, RZ, 0xc0, !PT ;  /* 0x0000000417ff7812 */ /* 0x040fe2000786c0ff */
[----:B------:R-:W-:Y:S01]  /*23cf0*/  ULDC.64 UR4, c[0x0][0x208] ;  /* 0x0000820000047ab9 */ /* 0x000fe20000000a00 */
[----:B------:R-:W-:Y:S01]  /*23d00*/  LOP3.LUT P2, RZ, R23, 0x2, RZ, 0xc0, !PT ;  /* 0x0000000217ff7812 */ /* 0x000fe2000784c0ff */
[----:B------:R-:W-:Y:S01]  /*23d10*/  SHFL.IDX PT, R8, R6, 0x1, 0x181f ;  /* 0x00381f0006087f89 */ /* 0x000fe200000e0000 */
[----:B0-----:R-:W-:-:S05]  /*23d20*/  @P0 LEA R3, P1, R36, R3, 0x1 ;  /* 0x0000000324030211 */ /* 0x001fca00078208ff */
[----:B-1----:R-:W-:Y:S01]  /*23d30*/  @P0 IMAD.X R2, RZ, RZ, R2, P1 ;  /* 0x000000ffff020224 */ /* 0x002fe200008e0602 */
[----:B------:R-:W-:-:S04]  /*23d40*/  ISETP.GE.AND P1, PT, R4, 0x11, PT ;  /* 0x000000110400780c */ /* 0x000fc80003f26270 */
[----:B------:R-:W-:-:S04]  /*23d50*/  @P0 LOP3.LUT R3, R3, R2, RZ, 0x3c, !PT ;  /* 0x0000000203030212 */ /* 0x000fc800078e3cff */
[----:B------:R-:W-:-:S04]  /*23d60*/  @P0 LOP3.LUT R2, R3, R2, RZ, 0x3c, !PT ;  /* 0x0000000203020212 */ /* 0x000fc800078e3cff */
[----:B------:R-:W-:Y:S01]  /*23d70*/  @P0 LOP3.LUT R3, R3, R2, RZ, 0x3c, !PT ;  /* 0x0000000203030212 */ /* 0x000fe200078e3cff */
[----:B------:R-:W-:-:S04]  /*23d80*/  @P1 IMAD R21, R7, 0x2, R22 ;  /* 0x0000000207151824 */ /* 0x000fc800078e0216 */
[----:B------:R-:W-:Y:S04]  /*23d90*/  @P0 LDGSTS.E.BYPASS.LTC128B.128 [R9+0x24400], desc[UR4][R2.64], !P5 ;  /* 0x2440000002090fae */ /* 0x000fe8000e901d44 */
[----:B------:R-:W-:Y:S04]  /*23da0*/  @P0 LDGSTS.E.BYPASS.LTC128B.128 [R9+0x26c00], desc[UR4][R2.64+0x80], !P4 ;  /* 0x26c0008002090fae */ /* 0x000fe8000e101d44 */
[----:B------:R-:W-:Y:S04]  /*23db0*/  @P0 LDGSTS.E.BYPASS.LTC128B.128 [R9+0x29400], desc[UR4][R2.64+0x100], !P3 ;  /* 0x2940010002090fae */ /* 0x000fe8000d901d44 */
[----:B------:R0:W-:Y:S04]  /*23dc0*/  @P0 LDGSTS.E.BYPASS.LTC128B.128 [R9+0x2bc00], desc[UR4][R2.64+0x180], !P2 ;  /* 0x2bc0018002090fae */ /* 0x0001e8000d101d44 */
[----:B0-----:R-:W0:Y:S02]  /*23dd0*/  SHFL.IDX PT, R2, R0, 0x1, 0x181f ;  /* 0x00381f0000027f89 */ /* 0x001e2400000e0000 */
        /* <DEDUP_REMOVED lines=10> */
[----:B0-----:R-:W-:-:S04]  /*23e80*/  @P1 LEA R2, P0, R36, R2, 0x1 ;  /* 0x0000000224021211 */ /* 0x001fc800078008ff */
[----:B------:R-:W-:Y:S02]  /*23e90*/  @P1 IADD3.X R3, RZ, R8, RZ, P0, !PT ;  /* 0x00000008ff031210 */ /* 0x000fe400007fe4ff */
        /* <DEDUP_REMOVED lines=16> */
.L_x_884:
[----:B------:R-:W-:Y:S01]  /*23fa0*/  ISETP.GE.AND P0, PT, R4, 0x41, PT ;  /* 0x000000410400780c */ /* 0x000fe20003f06270 */
[----:B------:R-:W-:-:S12]  /*23fb0*/  BSSY B0, `(.L_x_745) ;  /* 0x0000011000007945 */ /* 0x000fd80003800000 */
[----:B------:R-:W-:Y:S05]  /*23fc0*/  @!P0 BRA `(.L_x_746) ;  /* 0x00000000003c8947 */ /* 0x000fea0003800000 */
[----:B------:R-:W-:Y:S01]  /*23fd0*/  LOP3.LUT P4, RZ, R23, 0x10, RZ, 0xc0, !PT ;  /* 0x0000001017ff7812 */ /* 0x000fe2000788c0ff */
[----:B------:R-:W-:Y:S01]  /*23fe0*/  IMAD R7, R7, 0x2, R22 ;  /* 0x0000000207077824 */ /* 0x000fe200078e0216 */
[C---:B------:R-:W-:Y:S01]  /*23ff0*/  LOP3.LUT P3, RZ, R23.reuse, 0x8, RZ, 0xc0, !PT ;  /* 0x0000000817ff7812 */ /* 0x040fe2000786c0ff */
[----:B------:R-:W-:Y:S01]  /*24000*/  ULDC.64 UR4, c[0x0][0x208] ;  /* 0x0000820000047ab9 */ /* 0x000fe20000000a00 */
        /* <DEDUP_REMOVED lines=11> */
.L_x_746:
[----:B------:R-:W-:Y:S05]  /*240c0*/  BSYNC B0 ;  /* 0x0000000000007941 */ /* 0x000fea0003800000 */
.L_x_745:
[----:B------:R-:W-:Y:S01]  /*240d0*/  NOP ;  /* 0x0000000000007918 */ /* 0x000fe20000000000 */
[----:B------:R-:W-:-:S13]  /*240e0*/  PLOP3.LUT P0, PT, PT, PT, PT, 0x80, 0x0 ;  /* 0x000000000000781c */ /* 0x000fda0003f0f070 */
.L_x_747:
[----:B------:R-:W-:Y:S02]  /*240f0*/  PLOP3.LUT P1, PT, P1, P0, PT, 0xa2, 0x0 ;  /* 0x000000000000781c */ /* 0x000fe40000f21472 */
[----:B------:R-:W-:-:S08]  /*24100*/  @P0 R2UR P1, UR4, R5 ;  /* 0x00000000050402ca */ /* 0x000fd00000020000 */
[----:B------:R-:W-:-:S05]  /*24110*/  @P0 PLOP3.LUT P0, PT, P1, PT, PT, 0x80, 0x0 ;  /* 0x000000000000081c */ /* 0x000fca0000f0f070 */
[----:B------:R-:W-:Y:S01]  /*24120*/  @!P1 SYNCS.ARRIVE.TRANS64.RED.A0T1 RZ, [UR4+0x38830], RZ ;  /* 0x038830ffffff99a7 */ /* 0x000fe20008200404 */
[----:B------:R-:W-:Y:S07]  /*24130*/  @!P1 ARRIVES.LDGSTSBAR.64.TRANSCNT [UR4+0x38830] ;  /* 0x03883000ff0099b0 */ /* 0x000fee0008000a84 */
[----:B------:R-:W-:Y:S05]  /*24140*/  @P0 BRA.U.ANY `(.L_x_747) ;  /* 0xfffffffd00e80947 */ /* 0x000fea000393ffff */
[----:B------:R-:W-:Y:S01]  /*24150*/  NOP ;  /* 0x0000000000007918 */ /* 0x000fe20000000000 */
[----:B------:R-:W-:-:S05]  /*24160*/  IMAD.U32 R0, RZ, RZ, UR37 ;  /* 0x00000025ff007e24 */ /* 0x000fca000f8e00ff */
[----:B------:R-:W-:-:S13]  /*24170*/  ISETP.NE.AND P2, PT, R0, 0x3, PT ;  /* 0x000000030000780c */ /* 0x000fda0003f45270 */
[----:B------:R-:W-:Y:S05]  /*24180*/  @!P2 BRA `(.L_x_748) ;  /* 0x000000000004a947 */ /* 0x000fea0003800000 */
[----:B------:R-:W-:Y:S01]  /*24190*/  BPT.TRAP 0x1 ;  /* 0x000000040000795c */ /* 0x000fe20000300000 */
.L_x_748:
[----:B------:R3:W5:Y:S01]  /*241a0*/  LDL.LU R0, [R1+0x1c] ;  /* 0x00001c0001007983 */ /* 0x0007620000300800 */
[----:B------:R3:W-:Y:S02]  /*241b0*/  SYNCS.ARRIVE.TRANS64.A1T0 RZ, [R5+URZ+0x38830], RZ ;  /* 0x038830ff05ff79a7 */ /* 0x0007e4000810003f */
[----:B------:R-:W-:Y:S05]  /*241c0*/  WARPSYNC.ALL ;  /* 0x0000000000007948 */ /* 0x000fea0003800000 */
[----:B------:R-:W-:Y:S01]  /*241d0*/  ULDC.64 UR4, c[0x0][0xa00] ;  /* 0x0002800000047ab9 */ /* 0x000fe20000000a00 */
[----:B------:R-:W-:Y:S01]  /*241e0*/  BSSY B6, `(.L_x_749) ;  /* 0x0000021000067945 */ /* 0x000fe20003800000 */
[----:B------:R-:W-:Y:S01]  /*241f0*/  BAR.SYNC.DEFER_BLOCKING 0x8, 0x180 ;  /* 0x0206000000007b1d */ /* 0x000fe20000010000 */
[----:B------:R-:W-:-:S04]  /*24200*/  ISETP.NE.U32.AND P0, PT, RZ, UR4, PT ;  /* 0x00000004ff007c0c */ /* 0x000fc8000bf05070 */
[----:B------:R-:W-:Y:S01]  /*24210*/  ISETP.NE.AND.EX P0, PT, RZ, UR5, PT, P0 ;  /* 0x00000005ff007c0c */ /* 0x000fe2000bf05300 */
[----:B------:R-:W-:Y:S02]  /*24220*/  ULDC.64 UR4, c[0x0][0x298] ;  /* 0x0000a60000047ab9 */ /* 0x000fe40000000a00 */
[----:B---3--:R-:W-:Y:S01]  /*24230*/  IMAD.WIDE.U32 R4, R35, UR4, RZ ;  /* 0x0000000423047c25 */ /* 0x008fe2000f8e00ff */
[----:B------:R-:W-:Y:S02]  /*24240*/  SEL R31, R31, RZ, !P0 ;  /* 0x000000ff1f1f7207 */ /* 0x000fe40004000000 */
[----:B01---5:R-:W-:Y:S02]  /*24250*/  SEL R2, R0, RZ, !P0 ;  /* 0x000000ff00027207 */ /* 0x023fe40004000000 */
[----:B------:R-:W-:-:S03]  /*24260*/  SHF.R.S32.HI R0, RZ, 0x1f, R35 ;  /* 0x0000001fff007819 */ /* 0x000fc60000011423 */
[----:B------:R0:W-:Y:S02]  /*24270*/  STL [R1+0x1c], R2 ;  /* 0x00001c0201007387 */ /* 0x0001e40000100800 */
[----:B------:R-:W-:Y:S02]  /*24280*/  IMAD R0, R0, UR4, RZ ;  /* 0x0000000400007c24 */ /* 0x000fe4000f8e02ff */
[----:B------:R1:W-:Y:S02]  /*24290*/  STL.64 [R1+0x20], R4 ;  /* 0x0000200401007387 */ /* 0x0003e40000100a00 */
[----:B------:R-:W-:Y:S02]  /*242a0*/  IMAD R0, R35, UR5, R0 ;  /* 0x0000000523007c24 */ /* 0x000fe4000f8e0200 */
[----:B0-----:R-:W-:Y:S02]  /*242b0*/  VIADD R2, R22, 0x14400 ;  /* 0x0001440016027836 */ /* 0x001fe40000000000 */
[----:B------:R-:W-:-:S03]  /*242c0*/  IMAD.IADD R35, R5, 0x1, R0 ;  /* 0x0000000105237824 */ /* 0x000fc600078e0200 */
[----:B------:R-:W-:-:S13]  /*242d0*/  LOP3.LUT P0, RZ, R2, 0x3ff, RZ, 0xc0, !PT ;  /* 0x000003ff02ff7812 */ /* 0x000fda000780c0ff */
[----:B-1----:R-:W-:Y:S05]  /*242e0*/  @!P0 BRA `(.L_x_750) ;  /* 0x0000000000408947 */ /* 0x002fea0003800000 */
[----:B------:R-:W-:Y:S01]  /*242f0*/  MOV R2, 0x0 ;  /* 0x0000000000027802 */ /* 0x000fe20000000f00 */
[----:B------:R-:W-:Y:S01]  /*24300*/  ULDC.64 UR4, c[0x4][0xa8] ;  /* 0x01002a0000047ab9 */ /* 0x000fe20000000a00 */
[----:B------:R-:W-:Y:S01]  /*24310*/  ULDC.64 UR6, c[0x4][0xb0] ;  /* 0x01002c0000067ab9 */ /* 0x000fe20000000a00 */
[----:B------:R-:W-:Y:S01]  /*24320*/  ULDC.64 UR8, c[0x4][0x20] ;  /* 0x0100080000087ab9 */ /* 0x000fe20000000a00 */
[----:B------:R-:W-:Y:S01]  /*24330*/  IMAD.U32 R4, RZ, RZ, UR4 ;  /* 0x00000004ff047e24 */ /* 0x000fe2000f8e00ff */
[----:B------:R-:W-:Y:S01]  /*24340*/  MOV R12, 0x1 ;  /* 0x00000001000c7802 */ /* 0x000fe20000000f00 */
[----:B------:R-:W0:Y:S01]  /*24350*/  LDC.64 R2, c[0x4][R2] ;  /* 0x0100000002027b82 */ /* 0x000e220000000a00 */
[----:B------:R-:W-:Y:S02]  /*24360*/  IMAD.U32 R5, RZ, RZ, UR5 ;  /* 0x00000005ff057e24 */ /* 0x000fe4000f8e00ff */
        /* <DEDUP_REMOVED lines=8> */
.L_x_750:
[----:B------:R-:W-:Y:S05]  /*243f0*/  BSYNC B6 ;  /* 0x0000000000067941 */ /* 0x000fea0003800000 */
.L_x_749:
[----:B------:R-:W3:Y:S01]  /*24400*/  LDL.LU R20, [R1+0x1c] ;  /* 0x00001c0001147983 */ /* 0x000ee20000300800 */
[----:B------:R-:W-:Y:S01]  /*24410*/  ULDC.64 UR4, c[0x0][0x2d8] ;  /* 0x0000b60000047ab9 */ /* 0x000fe20000000a00 */
[----:B--2---:R-:W0:Y:S02]  /*24420*/  LDC R8, c[0x0][0x448] ;  /* 0x00011200ff087b82 */ /* 0x004e240000000800 */
[----:B------:R-:W2:Y:S01]  /*24430*/  LDL.LU.64 R2, [R1+0x20] ;  /* 0x0000200001027983 */ /* 0x000ea20000300a00 */
[----:B------:R-:W-:-:S03]  /*24440*/  IMAD R0, R32, UR4, RZ ;  /* 0x0000000420007c24 */ /* 0x000fc6000f8e02ff */
[----:B------:R1:W5:Y:S01]  /*24450*/  LDL R10, [R1+0x28] ;  /* 0x00002800010a7983 */ /* 0x0003620000100800 */
[----:B------:R-:W-:Y:S01]  /*24460*/  IMAD R0, R18, UR5, R0 ;  /* 0x0000000512007c24 */ /* 0x000fe2000f8e0200 */
[----:B0-----:R-:W-:-:S13]  /*24470*/  ISETP.NE.AND P0, PT, R8, 0x1, PT ;  /* 0x000000010800780c */ /* 0x001fda0003f05270 */
[----:B------:R-:W0:Y:S08]  /*24480*/  @P0 LDC R5, c[0x0][0x44c] ;  /* 0x00011300ff050b82 */ /* 0x000e300000000800 */
[----:B------:R-:W4:Y:S01]  /*24490*/  @P0 LDC R4, c[0x0][0x450] ;  /* 0x00011400ff040b82 */ /* 0x000f220000000800 */
[C---:B------:R-:W-:Y:S02]  /*244a0*/  LOP3.LUT R12, R36.reuse, 0x40, RZ, 0xfc, !PT ;  /* 0x00000040240c7812 */ /* 0x040fe400078efcff */
[----:B------:R-:W-:-:S02]  /*244b0*/  LOP3.LUT R9, R36, 0x80, RZ, 0xfc, !PT ;  /* 0x0000008024097812 */ /* 0x000fc400078efcff */
[----:B------:R-:W-:Y:S01]  /*244c0*/  LOP3.LUT R11, R36, 0xc0, RZ, 0xfc, !PT ;  /* 0x000000c0240b7812 */ /* 0x000fe200078efcff */
[----:B--2---:R-:W-:Y:S02]  /*244d0*/  IMAD.MOV.U32 R3, RZ, RZ, R35 ;  /* 0x000000ffff037224 */ /* 0x004fe400078e0023 */
[----:B------:R-:W-:Y:S01]  /*244e0*/  IMAD.WIDE.U32 R2, R18, UR4, R2 ;  /* 0x0000000412027c25 */ /* 0x000fe2000f8e0002 */
[----:B------:R-:W-:-:S03]  /*244f0*/  ULDC.64 UR4, c[0x0][0x2e0] ;  /* 0x0000b80000047ab9 */ /* 0x000fc60000000a00 */
[----:B------:R-:W-:Y:S02]  /*24500*/  IMAD.IADD R3, R3, 0x1, R0 ;  /* 0x0000000103037824 */ /* 0x000fe400078e0200 */
[----:B---3--:R-:W-:Y:S02]  /*24510*/  IMAD R0, R20, UR4, RZ ;  /* 0x0000000414007c24 */ /* 0x008fe4000f8e02ff */
[----:B------:R-:W2:Y:S01]  /*24520*/  S2R R20, SR_TID.X ;  /* 0x0000000000147919 */ /* 0x000ea20000002100 */
[----:B------:R-:W-:-:S04]  /*24530*/  IMAD.WIDE.U32 R2, R31, UR4, R2 ;  /* 0x000000041f027c25 */ /* 0x000fc8000f8e0002 */
[----:B------:R-:W-:Y:S01]  /*24540*/  IMAD R0, R31, UR5, R0 ;  /* 0x000000051f007c24 */ /* 0x000fe2000f8e0200 */
[----:B------:R-:W-:-:S03]  /*24550*/  ULDC.64 UR4, c[0x0][0x2d0] ;  /* 0x0000b40000047ab9 */ /* 0x000fc60000000a00 */
[----:B------:R-:W-:Y:S02]  /*24560*/  IMAD.IADD R3, R3, 0x1, R0 ;  /* 0x0000000103037824 */ /* 0x000fe400078e0200 */
[----:B------:R-:W-:Y:S01]  /*24570*/  IMAD.SHL.U32 R0, R17, 0x80, RZ ;  /* 0x0000008011007824 */ /* 0x000fe200078e00ff */
[----:B--2---:R-:W-:-:S04]  /*24580*/  LOP3.LUT R20, R20, 0x7f, RZ, 0xc0, !PT ;  /* 0x0000007f14147812 */ /* 0x004fc800078ec0ff */
[----:B------:R-:W-:Y:S02]  /*24590*/  SHF.R.U32.HI R21, RZ, 0x3, R20 ;  /* 0x00000003ff157819 */ /* 0x000fe40000011614 */
[----:B------:R-:W2:Y:S02]  /*245a0*/  S2R R20, SR_TID.X ;  /* 0x0000000000147919 */ /* 0x000ea40000002100 */
[----:B--2---:R-:W-:-:S05]  /*245b0*/  IMAD.SHL.U32 R20, R20, 0x10, RZ ;  /* 0x0000001014147824 */ /* 0x004fca00078e00ff */
[----:B------:R-:W-:-:S04]  /*245c0*/  LOP3.LUT R20, R21, 0x70, R20, 0xf8, !PT ;  /* 0x0000007015147812 */ /* 0x000fc800078ef814 */
[----:B------:R-:W-:-:S05]  /*245d0*/  LOP3.LUT R6, R20, R0, RZ, 0xfc, !PT ;  /* 0x0000000014067212 */ /* 0x000fca00078efcff */
[----:B0-----:R-:W-:-:S04]  /*245e0*/  @P0 IMAD.HI.U32 R7, R6, R5, RZ ;  /* 0x0000000506070227 */ /* 0x001fc800078e00ff */
[----:B------:R-:W-:Y:S01]  /*245f0*/  IMAD.MOV.U32 R5, RZ, RZ, R6 ;  /* 0x000000ffff057224 */ /* 0x000fe200078e0006 */
[----:B----4-:R-:W-:Y:S01]  /*24600*/  @P0 SHF.R.U32.HI R5, RZ, R4, R7 ;  /* 0x00000004ff050219 */ /* 0x010fe20000011607 */
        /* <DEDUP_REMOVED lines=27> */
[----:B-----5:R-:W-:Y:S01]  /*247c0*/  IMAD R6, R10, R8, RZ ;  /* 0x000000080a067224 */ /* 0x020fe200078e02ff */
[----:B------:R-:W-:Y:S01]  /*247d0*/  ULDC.64 UR4, c[0x0][0x208] ;  /* 0x0000820000047ab9 */ /* 0x000fe20000000a00 */
[----:B------:R-:W-:Y:S01]  /*247e0*/  IMAD.IADD R0, R9, 0x1, R0 ;  /* 0x0000000109007824 */ /* 0x000fe200078e0200 */
[----:B------:R-:W1:Y:S04]  /*247f0*/  SHFL.IDX PT, R2, R4, RZ, 0x181f ;  /* 0x00181fff04027589 */ /* 0x000e6800000e0000 */
[----:B------:R-:W-:Y:S01]  /*24800*/  ISETP.GE.AND P1, PT, R0, R6, PT ;  /* 0x000000060000720c */ /* 0x000fe20003f26270 */
[----:B------:R-:W-:-:S12]  /*24810*/  SHFL.IDX PT, R14, R5, 0x7, 0x181f ;  /* 0x00f81f00050e7f89 */ /* 0x000fd800000e0000 */
[----:B0-----:R-:W-:-:S05]  /*24820*/  @!P1 LEA R7, P5, R36, R3, 0x1 ;  /* 0x0000000324079211 */ /* 0x001fca00078a08ff */
[----:B-1----:R-:W-:Y:S02]  /*24830*/  @!P1 IMAD.X R3, RZ, RZ, R2, P5 ;  /* 0x000000ffff039224 */ /* 0x002fe400028e0602 */
[----:B------:R-:W-:Y:S02]  /*24840*/  @!P1 IMAD.MOV.U32 R2, RZ, RZ, R7 ;  /* 0x000000ffff029224 */ /* 0x000fe400078e0007 */
[----:B------:R-:W-:-:S03]  /*24850*/  VIADD R7, R0, 0x10 ;  /* 0x0000001000077836 */ /* 0x000fc60000000000 */
[----:B------:R-:W-:Y:S04]  /*24860*/  @!P1 LDGSTS.E.BYPASS.LTC128B.128 [R37+0x14400], desc[UR4][R2.64], !P4 ;  /* 0x1440000002259fae */ /* 0x000fe8000e101d44 */
[----:B------:R-:W-:Y:S04]  /*24870*/  @!P1 LDGSTS.E.BYPASS.LTC128B.128 [R37+0x18400], desc[UR4][R2.64+0x80], !P3 ;  /* 0x1840008002259fae */ /* 0x000fe8000d901d44 */
[----:B------:R-:W-:Y:S04]  /*24880*/  @!P1 LDGSTS.E.BYPASS.LTC128B.128 [R37+0x1c400], desc[UR4][R2.64+0x100], !P2 ;  /* 0x1c40010002259fae */ /* 0x000fe8000d101d44 */
[----:B------:R0:W-:Y:S01]  /*24890*/  @!P1 LDGSTS.E.BYPASS.LTC128B.128 [R37+0x20400], desc[UR4][R2.64+0x180], !P0 ;  /* 0x2040018002259fae */ /* 0x0001e2000c101d44 */
[----:B------:R-:W-:-:S03]  /*248a0*/  ISETP.GE.AND P1, PT, R7, R6, PT ;  /* 0x000000060700720c */ /* 0x000fc60003f26270 */
[----:B0-----:R-:W0:Y:S04]  /*248b0*/  SHFL.IDX PT, R3, R5, 0x1, 0x181f ;  /* 0x00381f0005037f89 */ /* 0x001e2800000e0000 */
[----:B------:R-:W1:Y:S06]  /*248c0*/  SHFL.IDX PT, R2, R4, 0x1, 0x181f ;  /* 0x00381f0004027f89 */ /* 0x000e6c00000e0000 */
[----:B0-----:R-:W-:-:S05]  /*248d0*/  @!P1 LEA R7, P5, R36, R3, 0x1 ;  /* 0x0000000324079211 */ /* 0x001fca00078a08ff */
[----:B-1----:R-:W-:Y:S01]  /*248e0*/  @!P1 IMAD.X R8, RZ, RZ, R2, P5 ;  /* 0x000000ffff089224 */ /* 0x002fe200028e0602 */
[----:B------:R-:W-:Y:S01]  /*248f0*/  @!P1 MOV R2, R7 ;  /* 0x0000000700029202 */ /* 0x000fe20000000f00 */
[----:B------:R-:W-:Y:S02]  /*24900*/  VIADD R7, R0, 0x20 ;  /* 0x0000002000077836 */ /* 0x000fe40000000000 */
[----:B------:R-:W-:-:S05]  /*24910*/  @!P1 IMAD.MOV.U32 R3, RZ, RZ, R8 ;  /* 0x000000ffff039224 */ /* 0x000fca00078e0008 */
        /* <DEDUP_REMOVED lines=8> */
[----:B-1----:R-:W-:Y:S02]  /*249a0*/  @!P1 IMAD.X R8, RZ, RZ, R2, P5 ;  /* 0x000000ffff089224 */ /* 0x002fe400028e0602 */
[----:B------:R-:W-:Y:S02]  /*249b0*/  @!P1 IMAD.MOV.U32 R2, RZ, RZ, R7 ;  /* 0x000000ffff029224 */ /* 0x000fe400078e0007 */
        /* <DEDUP_REMOVED lines=53> */
[----:B------:R0:W-:Y:S02]  /*24d10*/  @!P1 LDGSTS.E.BYPASS.LTC128B.128 [R37+0x23400], desc[UR4][R2.64+0x180], !P0 ;  /* 0x2340018002259fae */ /* 0x0001e4000c101d44 */
.L_x_901:
[----:B0-----:R-:W-:Y:S01]  /*24d20*/  VIADD R3, R0, 0x70 ;  /* 0x0000007000037836 */ /* 0x001fe20000000000 */
[----:B------:R-:W-:Y:S04]  /*24d30*/  BSSY B0, `(.L_x_752) ;  /* 0x000000d000007945 */ /* 0x000fe80003800000 */
[----:B------:R-:W-:-:S13]  /*24d40*/  ISETP.GE.AND P1, PT, R3, R6, PT ;  /* 0x000000060300720c */ /* 0x000fda0003f26270 */
[----:B------:R-:W-:Y:S05]  /*24d50*/  @P1 BRA `(.L_x_753) ;  /* 0x0000000000281947 */ /* 0x000fea0003800000 */
[----:B------:R-:W-:Y:S01]  /*24d60*/  LEA R2, P1, R36, R14, 0x1 ;  /* 0x0000000e24027211 */ /* 0x000fe200078208ff */
[----:B------:R-:W-:-:S04]  /*24d70*/  ULDC.64 UR4, c[0x0][0x208] ;  /* 0x0000820000047ab9 */ /* 0x000fc80000000a00 */
[----:B-1----:R-:W-:-:S05]  /*24d80*/  IMAD.X R3, RZ, RZ, R7, P1 ;  /* 0x000000ffff037224 */ /* 0x002fca00008e0607 */
[----:B------:R-:W-:Y:S01]  /*24d90*/  @!PT LDS RZ, [RZ] ;  /* 0x00000000fffff984 */ /* 0x000fe20000000800 */
[----:B------:R-:W-:Y:S01]  /*24da0*/  @!PT LDS RZ, [RZ] ;  /* 0x00000000fffff984 */ /* 0x000fe20000000800 */
[----:B------:R-:W-:Y:S01]  /*24db0*/  @!PT LDS RZ, [RZ] ;  /* 0x00000000fffff984 */ /* 0x000fe20000000800 */
[----:B------:R0:W-:Y:S04]  /*24dc0*/  LDGSTS.E.BYPASS.LTC128B.128 [R37+0x17c00], desc[UR4][R2.64], !P4 ;  /* 0x17c0000002257fae */ /* 0x0001e8000e101d44 */
[----:B------:R0:W-:Y:S04]  /*24dd0*/  LDGSTS.E.BYPASS.LTC128B.128 [R37+0x1bc00], desc[UR4][R2.64+0x80], !P3 ;  /* 0x1bc0008002257fae */ /* 0x0001e8000d901d44 */
[----:B------:R0:W-:Y:S04]  /*24de0*/  LDGSTS.E.BYPASS.LTC128B.128 [R37+0x1fc00], desc[UR4][R2.64+0x100], !P2 ;  /* 0x1fc0010002257fae */ /* 0x0001e8000d101d44 */
[----:B------:R0:W-:Y:S02]  /*24df0*/  LDGSTS.E.BYPASS.LTC128B.128 [R37+0x23c00], desc[UR4][R2.64+0x180], !P0 ;  /* 0x23c0018002257fae */ /* 0x0001e4000c101d44 */
.L_x_753:
[----:B------:R-:W-:Y:S05]  /*24e00*/  BSYNC B0 ;  /* 0x0000000000007941 */ /* 0x000fea0003800000 */
.L_x_752:
[----:B------:R-:W-:Y:S01]  /*24e10*/  NOP ;  /* 0x0000000000007918 */ /* 0x000fe20000000000 */
[----:B------:R-:W-:-:S13]  /*24e20*/  PLOP3.LUT P0, PT, PT, PT, PT, 0x80, 0x0 ;  /* 0x000000000000781c */ /* 0x000fda0003f0f070 */
.L_x_754:
[----:B------:R-:W-:Y:S02]  /*24e30*/  PLOP3.LUT P1, PT, P1, P0, PT, 0xa2, 0x0 ;  /* 0x000000000000781c */ /* 0x000fe40000f21472 */
[----:B------:R-:W-:-:S08]  /*24e40*/  @P0 R2UR P1, UR4, R22 ;  /* 0x00000000160402ca */ /* 0x000fd00000020000 */
[----:B------:R-:W-:-:S05]  /*24e50*/  @P0 PLOP3.LUT P0, PT, P1, PT, PT, 0x80, 0x0 ;  /* 0x000000000000081c */ /* 0x000fca0000f0f070 */
[----:B------:R-:W-:Y:S01]  /*24e60*/  @!P1 SYNCS.ARRIVE.TRANS64.RED.A0T1 RZ, [UR4+0x38800], RZ ;  /* 0x038800ffffff99a7 */ /* 0x000fe20008200404 */
[----:B------:R-:W-:Y:S07]  /*24e70*/  @!P1 ARRIVES.LDGSTSBAR.64.TRANSCNT [UR4+0x38800] ;  /* 0x03880000ff0099b0 */ /* 0x000fee0008000a84 */
[----:B------:R-:W-:Y:S05]  /*24e80*/  @P0 BRA.U.ANY `(.L_x_754) ;  /* 0xfffffffd00e80947 */ /* 0x000fea000393ffff */
[----:B0-----:R-:W2:Y:S02]  /*24e90*/  LDL.LU R2, [R1+0x30] ;  /* 0x0000300001027983 */ /* 0x001ea40000300800 */
[----:B--2---:R-:W-:-:S05]  /*24ea0*/  VIADD R2, R2, 0x1 ;  /* 0x0000000102027836 */ /* 0x004fca0000000000 */
        /* <DEDUP_REMOVED lines=8> */
[----:B------:R-:W2:Y:S03]  /*24f30*/  SYNCS.PHASECHK.TRANS64.TRYWAIT P0, [R22+URZ+0x38820], R3 ;  /* 0x03882003160075a7 */ /* 0x000ea6000800017f */
[----:B0-2---:R-:W-:Y:S05]  /*24f40*/  @!P0 BRA `(.L_x_756) ;  /* 0x0000005000248947 */ /* 0x005fea0003800000 */
.L_x_902:
[----:B------:R-:W-:Y:S05]  /*24f50*/  BSYNC B0 ;  /* 0x0000000000007941 */ /* 0x000fea0003800000 */
.L_x_755:
[----:B------:R-:W2:Y:S01]  /*24f60*/  LDL R0, [R1+0xc] ;  /* 0x00000c0001007983 */ /* 0x000ea20000100800 */
[----:B------:R-:W-:Y:S01]  /*24f70*/  BSSY B0, `(.L_x_757) ;  /* 0x0000120000007945 */ /* 0x000fe20003800000 */
[----:B--2---:R-:W-:-:S13]  /*24f80*/  ISETP.GE.AND P0, PT, R0, 0x51, PT ;  /* 0x000000510000780c */ /* 0x004fda0003f06270 */
[----:B------:R-:W-:Y:S05]  /*24f90*/  @!P0 BRA `(.L_x_758) ;  /* 0x0000001000748947 */ /* 0x000fea0003800000 */
[----:B------:R-:W2:Y:S01]  /*24fa0*/  LDL.LU R0, [R1+0x2c] ;  /* 0x00002c0001007983 */ /* 0x000ea20000300800 */
[C---:B------:R-:W-:Y:S01]  /*24fb0*/  LOP3.LUT R5, R36.reuse, 0x40, RZ, 0xfc, !PT ;  /* 0x0000004024057812 */ /* 0x040fe200078efcff */
[----:B------:R-:W-:Y:S01]  /*24fc0*/  ULDC UR4, c[0x0][0x2f4] ;  /* 0x0000bd0000047ab9 */ /* 0x000fe20000000800 */
[C---:B------:R-:W-:Y:S01]  /*24fd0*/  LOP3.LUT R4, R36.reuse, 0x80, RZ, 0xfc, !PT ;  /* 0x0000008024047812 */ /* 0x040fe200078efcff */
[----:B------:R-:W-:Y:S01]  /*24fe0*/  IMAD.MOV.U32 R17, RZ, RZ, R29 ;  /* 0x000000ffff117224 */ /* 0x000fe200078e001d */
[C---:B------:R-:W-:Y:S01]  /*24ff0*/  LOP3.LUT R2, R36.reuse, 0xc0, RZ, 0xfc, !PT ;  /* 0x000000c024027812 */ /* 0x040fe200078efcff */
[----:B-1----:R-:W-:Y:S01]  /*25000*/  IMAD.MOV.U32 R7, RZ, RZ, R27 ;  /* 0x000000ffff077224 */ /* 0x002fe200078e001b */
[----:B------:R-:W-:Y:S01]  /*25010*/  ISETP.GE.AND P4, PT, R36, UR4, PT ;  /* 0x0000000424007c0c */ /* 0x000fe2000bf86270 */
[----:B------:R-:W-:Y:S01]  /*25020*/  IMAD.MOV.U32 R31, RZ, RZ, R26 ;  /* 0x000000ffff1f7224 */ /* 0x000fe200078e001a */
[----:B------:R-:W-:Y:S02]  /*25030*/  ISETP.GE.AND P3, PT, R5, UR4, PT ;  /* 0x0000000405007c0c */ /* 0x000fe4000bf66270 */
[----:B------:R-:W-:-:S02]  /*25040*/  ISETP.GE.AND P2, PT, R4, UR4, PT ;  /* 0x0000000404007c0c */ /* 0x000fc4000bf46270 */
[----:B------:R-:W-:Y:S01]  /*25050*/  ISETP.GE.AND P1, PT, R2, UR4, PT ;  /* 0x0000000402007c0c */ /* 0x000fe2000bf26270 */
[----:B--2---:R-:W-:-:S12]  /*25060*/  VIADD R0, R0, 0xfffffffe ;  /* 0xfffffffe00007836 */ /* 0x004fd80000000000 */
.L_x_771:
[----:B------:R-:W2:Y:S01]  /*25070*/  LDL R5, [R1+0x10] ;  /* 0x0000100001057983 */ /* 0x000ea20000100800 */
[----:B------:R-:W1:Y:S03]  /*25080*/  LDC R11, c[0x0][0x430] ;  /* 0x00010c00ff0b7b82 */ /* 0x000e660000000800 */
[----:B------:R-:W3:Y:S01]  /*25090*/  LDL R8, [R1+0x14] ;  /* 0x0000140001087983 */ /* 0x000ee20000100800 */
[----:B------:R-:W4:Y:S01]  /*250a0*/  S2R R2, SR_TID.X ;  /* 0x0000000000027919 */ /* 0x000f220000002100 */
[----:B------:R-:W4:Y:S01]  /*250b0*/  S2R R4, SR_TID.X ;  /* 0x0000000000047919 */ /* 0x000f220000002100 */
[----:B-1----:R-:W-:-:S13]  /*250c0*/  ISETP.NE.AND P0, PT, R11, 0x1, PT ;  /* 0x000000010b00780c */ /* 0x002fda0003f05270 */
[----:B0-----:R-:W0:Y:S01]  /*250d0*/  @P0 LDC R3, c[0x0][0x434] ;  /* 0x00010d00ff030b82 */ /* 0x001e220000000800 */
[----:B----4-:R-:W-:Y:S01]  /*250e0*/  LOP3.LUT R2, R2, 0x7f, RZ, 0xc0, !PT ;  /* 0x0000007f02027812 */ /* 0x010fe200078ec0ff */
[----:B------:R-:W-:-:S03]  /*250f0*/  IMAD.SHL.U32 R4, R4, 0x10, RZ ;  /* 0x0000001004047824 */ /* 0x000fc600078e00ff */
[----:B------:R-:W-:-:S04]  /*25100*/  SHF.R.U32.HI R2, RZ, 0x3, R2 ;  /* 0x00000003ff027819 */ /* 0x000fc80000011602 */
[----:B------:R-:W-:Y:S02]  /*25110*/  LOP3.LUT R4, R2, 0x70, R4, 0xf8, !PT ;  /* 0x0000007002047812 */ /* 0x000fe400078ef804 */
[----:B------:R-:W1:Y:S02]  /*25120*/  @P0 LDC R2, c[0x0][0x438] ;  /* 0x00010e00ff020b82 */ /* 0x000e640000000800 */
[----:B------:R-:W-:Y:S01]  /*25130*/  ISETP.GT.U32.AND P5, PT, R4, 0x4f, PT ;  /* 0x0000004f0400780c */ /* 0x000fe20003fa4070 */
[----:B------:R-:W-:Y:S01]  /*25140*/  IMAD.U32 R12, RZ, RZ, UR37 ;  /* 0x00000025ff0c7e24 */ /* 0x000fe2000f8e00ff */
[----:B------:R-:W-:Y:S01]  /*25150*/  ULDC.64 UR4, c[0x0][0x208] ;  /* 0x0000820000047ab9 */ /* 0x000fe20000000a00 */
[----:B------:R-:W-:Y:S02]  /*25160*/  VIADD R27, R7, 0x1 ;  /* 0x00000001071b7836 */ /* 0x000fe40000000000 */
[----:B------:R-:W-:Y:S02]  /*25170*/  IMAD.MOV.U32 R26, RZ, RZ, R0 ;  /* 0x000000ffff1a7224 */ /* 0x000fe400078e0000 */
[----:B--2---:R-:W-:-:S04]  /*25180*/  IMAD R6, R0, 0x50, R5 ;  /* 0x0000005000067824 */ /* 0x004fc800078e0205 */
[----:B------:R-:W-:Y:S02]  /*25190*/  IMAD.IADD R6, R4, 0x1, R6 ;  /* 0x0000000104067824 */ /* 0x000fe400078e0206 */
[----:B------:R-:W2:Y:S02]  /*251a0*/  @!P5 LDC.64 R4, c[0x0][0x428] ;  /* 0x00010a00ff04db82 */ /* 0x000ea40000000a00 */
[----:B0-----:R-:W-:Y:S01]  /*251b0*/  @P0 IMAD.HI.U32 R3, R6, R3, RZ ;  /* 0x0000000306030227 */ /* 0x001fe200078e00ff */
[----:B------:R-:W-:-:S04]  /*251c0*/  MOV R10, R6 ;  /* 0x00000006000a7202 */ /* 0x000fc80000000f00 */
[----:B-1----:R-:W-:-:S04]  /*251d0*/  @P0 SHF.R.U32.HI R10, RZ, R2, R3 ;  /* 0x00000002ff0a0219 */ /* 0x002fc80000011603 */
[--C-:B------:R-:W-:Y:S01]  /*251e0*/  @!P5 SHF.R.S32.HI R3, RZ, 0x1f, R10.reuse ;  /* 0x0000001fff03d819 */ /* 0x100fe2000001140a */
[----:B------:R-:W-:-:S04]  /*251f0*/  @!P5 IMAD.MOV.U32 R2, RZ, RZ, R10 ;  /* 0x000000ffff02d224 */ /* 0x000fc800078e000a */
[----:B--2---:R-:W-:-:S04]  /*25200*/  @!P5 IMAD.WIDE.U32 R2, R33, R4, R2 ;  /* 0x000000042102d225 */ /* 0x004fc800078e0002 */
[----:B---3--:R-:W-:Y:S02]  /*25210*/  @!P5 IMAD R4, R8, R4, RZ ;  /* 0x000000040804d224 */ /* 0x008fe400078e02ff */
[----:B------:R-:W0:Y:S02]  /*25220*/  @!P5 LDC.64 R8, c[0x0][0x418] ;  /* 0x00010600ff08db82 */ /* 0x000e240000000a00 */
[----:B------:R-:W-:-:S04]  /*25230*/  @!P5 IMAD R5, R33, R5, R4 ;  /* 0x000000052105d224 */ /* 0x000fc800078e0204 */
[----:B------:R-:W-:Y:S02]  /*25240*/  @!P5 IMAD.IADD R3, R5, 0x1, R3 ;  /* 0x000000010503d824 */ /* 0x000fe400078e0203 */
[----:B------:R-:W-:Y:S01]  /*25250*/  IMAD.MOV.U32 R4, RZ, RZ, RZ ;  /* 0x000000ffff047224 */ /* 0x000fe200078e00ff */
[----:B0-----:R-:W-:-:S04]  /*25260*/  @!P5 LEA R8, P0, R2, R8, 0x2 ;  /* 0x000000080208d211 */ /* 0x001fc800078010ff */
[----:B------:R-:W-:-:S05]  /*25270*/  @!P5 LEA.HI.X R9, R2, R9, R3, 0x2, P0 ;  /* 0x000000090209d211 */ /* 0x000fca00000f1403 */
[----:B------:R0:W5:Y:S01]  /*25280*/  @!P5 LDG.E R4, desc[UR4][R8.64] ;  /* 0x000000040804d981 */ /* 0x000162000c1e1900 */
[----:B------:R-:W-:Y:S02]  /*25290*/  ISETP.NE.AND P5, PT, R12, 0x3, PT ;  /* 0x000000030c00780c */ /* 0x000fe40003fa5270 */
[----:B------:R-:W-:Y:S01]  /*252a0*/  ISETP.NE.AND P0, PT, R27, 0x2, PT ;  /* 0x000000021b00780c */ /* 0x000fe20003f05270 */
[----:B------:R-:W-:Y:S01]  /*252b0*/  IMAD.MOV R5, RZ, RZ, -R10 ;  /* 0x000000ffff057224 */ /* 0x000fe200078e0a0a */
[----:B------:R-:W-:Y:S05]  /*252c0*/  YIELD ;  /* 0x0000000000007946 */ /* 0x000fea0003800000 */
[----:B------:R-:W-:Y:S01]  /*252d0*/  SEL R29, RZ, 0x1, P0 ;  /* 0x00000001ff1d7807 */ /* 0x000fe20000000000 */
[----:B------:R-:W-:Y:S01]  /*252e0*/  IMAD R5, R11, R5, R6 ;  /* 0x000000050b057224 */ /* 0x000fe200078e0206 */
[----:B------:R-:W-:-:S02]  /*252f0*/  SEL R27, R27, RZ, P0 ;  /* 0x000000ff1b1b7207 */ /* 0x000fc40000000000 */
[----:B------:R-:W-:Y:S01]  /*25300*/  LOP3.LUT R29, R17, R29, RZ, 0x3c, !PT ;  /* 0x0000001d111d7212 */ /* 0x000fe200078e3cff */
[----:B0-----:R-:W-:Y:S06]  /*25310*/  @!P5 BRA `(.L_x_759) ;  /* 0x000000000004d947 */ /* 0x001fec0003800000 */
[----:B------:R-:W-:Y:S01]  /*25320*/  BPT.TRAP 0x1 ;  /* 0x000000040000795c */ /* 0x000fe20000300000 */
.L_x_759:
[----:B------:R-:W-:Y:S01]  /*25330*/  IMAD R6, R27, 0x8, R22 ;  /* 0x000000081b067824 */ /* 0x000fe200078e0216 */
[----:B------:R-:W-:Y:S01]  /*25340*/  SHF.L.U32 R3, R29, 0x1f, RZ ;  /* 0x0000001f1d037819 */ /* 0x000fe200000006ff */
[----:B------:R-:W-:Y:S03]  /*25350*/  BSSY B1, `(.L_x_760) ;  /* 0x0000003000017945 */ /* 0x000fe60003800000 */
[----:B------:R-:W0:Y:S02]  /*25360*/  SYNCS.PHASECHK.TRANS64.TRYWAIT P0, [R6+URZ+0x38840], R3 ;  /* 0x03884003060075a7 */ /* 0x000e24000800017f */
[----:B0-----:R-:W-:Y:S05]  /*25370*/  @!P0 BRA `(.L_x_761) ;  /* 0x0000004c002c8947 */ /* 0x001fea0003800000 */
.L_x_903:
[----:B------:R-:W-:Y:S05]  /*25380*/  BSYNC B1 ;  /* 0x0000000000017941 */ /* 0x000fea0003800000 */
.L_x_760:
        /* <DEDUP_REMOVED lines=26> */
[----:B------:R-:W-:Y:S01]  /*25530*/  IMAD.SHL.U32 R0, R36, 0x2, RZ ;  /* 0x0000000224007824 */ /* 0x000fe200078e00ff */
[----:B------:R-:W-:Y:S01]  /*25540*/  ULDC.64 UR4, c[0x0][0x208] ;  /* 0x0000820000047ab9 */ /* 0x000fe20000000a00 */
        /* <DEDUP_REMOVED lines=42> */
.L_x_915:
[----:B------:R-:W-:Y:S01]  /*257f0*/  LOP3.LUT R23, R23, 0xffffff7f, RZ, 0xc0, !PT ;  /* 0xffffff7f17177812 */ /* 0x000fe200078ec0ff */
[----:B------:R-:W-:Y:S01]  /*25800*/  ULDC.64 UR4, c[0x0][0x208] ;  /* 0x0000820000047ab9 */ /* 0x000fe20000000a00 */
        /* <DEDUP_REMOVED lines=16> */
.L_x_763:
[----:B------:R-:W-:Y:S02]  /*25910*/  PLOP3.LUT P5, PT, P5, P0, PT, 0xa2, 0x0 ;  /* 0x000000000000781c */ /* 0x000fe40002fa1472 */
[----:B------:R-:W-:-:S08]  /*25920*/  @P0 R2UR P5, UR4, R6 ;  /* 0x00000000060402ca */ /* 0x000fd000000a0000 */
[----:B------:R-:W-:-:S05]  /*25930*/  @P0 PLOP3.LUT P0, PT, P5, PT, PT, 0x80, 0x0 ;  /* 0x000000000000081c */ /* 0x000fca0002f0f070 */
[----:B------:R-:W-:Y:S01]  /*25940*/  @!P5 SYNCS.ARRIVE.TRANS64.RED.A0T1 RZ, [UR4+0x38830], RZ ;  /* 0x038830ffffffd9a7 */ /* 0x000fe20008200404 */
[----:B------:R-:W-:Y:S07]  /*25950*/  @!P5 ARRIVES.LDGSTSBAR.64.TRANSCNT [UR4+0x38830] ;  /* 0x03883000ff00d9b0 */ /* 0x000fee0008000a84 */
[----:B------:R-:W-:Y:S05]  /*25960*/  @P0 BRA.U.ANY `(.L_x_763) ;  /* 0xfffffffd00e80947 */ /* 0x000fea000393ffff */
[----:B------:R-:W-:Y:S01]  /*25970*/  NOP ;  /* 0x0000000000007918 */ /* 0x000fe20000000000 */
[----:B-1----:R-:W-:-:S05]  /*25980*/  IMAD.U32 R2, RZ, RZ, UR37 ;  /* 0x00000025ff027e24 */ /* 0x002fca000f8e00ff */
[----:B------:R-:W-:-:S13]  /*25990*/  ISETP.NE.AND P6, PT, R2, 0x3, PT ;  /* 0x000000030200780c */ /* 0x000fda0003fc5270 */
[----:B------:R-:W-:Y:S05]  /*259a0*/  @!P6 BRA `(.L_x_764) ;  /* 0x000000000004e947 */ /* 0x000fea0003800000 */
[----:B------:R-:W-:Y:S01]  /*259b0*/  BPT.TRAP 0x1 ;  /* 0x000000040000795c */ /* 0x000fe20000300000 */
.L_x_764:
[----:B------:R1:W-:Y:S01]  /*259c0*/  SYNCS.ARRIVE.TRANS64.A1T0 RZ, [R6+URZ+0x38830], RZ ;  /* 0x038830ff06ff79a7 */ /* 0x0003e2000810003f */
[----:B------:R-:W-:Y:S05]  /*259d0*/  @!P6 BRA `(.L_x_765) ;  /* 0x000000000004e947 */ /* 0x000fea0003800000 */
[----:B------:R-:W-:Y:S01]  /*259e0*/  BPT.TRAP 0x1 ;  /* 0x000000040000795c */ /* 0x000fe20000300000 */
.L_x_765:
[----:B------:R-:W-:Y:S01]  /*259f0*/  SHF.L.U32 R2, R17, 0x1f, RZ ;  /* 0x0000001f11027819 */ /* 0x000fe200000006ff */
[----:B-1----:R-:W-:Y:S01]  /*25a00*/  IMAD R6, R7, 0x8, R22 ;  /* 0x0000000807067824 */ /* 0x002fe200078e0216 */
[----:B------:R-:W-:Y:S03]  /*25a10*/  BSSY B1, `(.L_x_766) ;  /* 0x0000003000017945 */ /* 0x000fe60003800000 */
[----:B------:R-:W1:Y:S02]  /*25a20*/  SYNCS.PHASECHK.TRANS64.TRYWAIT P0, [R6+URZ+0x38860], R2 ;  /* 0x03886002060075a7 */ /* 0x000e64000800017f */
[----:B-1----:R-:W-:Y:S05]  /*25a30*/  @!P0 BRA `(.L_x_767) ;  /* 0x0000004c00648947 */ /* 0x002fea0003800000 */
.L_x_916:
[----:B------:R-:W-:Y:S05]  /*25a40*/  BSYNC B1 ;  /* 0x0000000000017941 */ /* 0x000fea0003800000 */
.L_x_766:
[----:B0-----:R-:W2:Y:S01]  /*25a50*/  LDL R8, [R1+0xc] ;  /* 0x00000c0001087983 */ /* 0x001ea20000100800 */
        /* <DEDUP_REMOVED lines=9> */
[----:B------:R-:W-:Y:S01]  /*25af0*/  IMAD R7, R7, 0x2, R22 ;  /* 0x0000000207077824 */ /* 0x000fe200078e0216 */
[----:B------:R-:W-:Y:S02]  /*25b00*/  ULDC.64 UR4, c[0x0][0x208] ;  /* 0x0000820000047ab9 */ /* 0x000fe40000000a00 */
[----:B------:R-:W1:Y:S01]  /*25b10*/  SHFL.IDX PT, R3, R25, RZ, 0x181f ;  /* 0x00181fff19037589 */ /* 0x000e6200000e0000 */
[----:B0-----:R-:W-:-:S05]  /*25b20*/  IADD3 R2, P0, R2, R0, RZ ;  /* 0x0000000002027210 */ /* 0x001fca0007f1e0ff */
[----:B-1----:R-:W-:Y:S01]  /*25b30*/  IMAD.X R3, RZ, RZ, R3, P0 ;  /* 0x000000ffff037224 */ /* 0x002fe200000e0603 */
[----:B------:R-:W-:-:S13]  /*25b40*/  ISETP.LT.OR P0, PT, R8, 0x1, P4 ;  /* 0x000000010800780c */ /* 0x000fda0002701670 */
[----:B------:R-:W-:Y:S01]  /*25b50*/  @!PT LDS RZ, [RZ] ;  /* 0x00000000fffff984 */ /* 0x000fe20000000800 */
        /* <DEDUP_REMOVED lines=44> */
[----:B0-2---:R0:W1:Y:S02]  /*25e20*/  SHFL.IDX PT, R2, R24, 0x4, 0x181f ;  /* 0x00981f0018027f89 */ /* 0x00506400000e0000 */
.L_x_928:
[----:B-1----:R-:W-:Y:S01]  /*25e30*/  IADD3 R2, P0, R2, R0, RZ ;  /* 0x0000000002027210 */ /* 0x002fe20007f1e0ff */
[----:B------:R-:W-:-:S04]  /*25e40*/  ULDC.64 UR4, c[0x0][0x208] ;  /* 0x0000820000047ab9 */ /* 0x000fc80000000a00 */
[----:B------:R-:W-:Y:S01]  /*25e50*/  IMAD.X R3, RZ, RZ, R25, P0 ;  /* 0x000000ffff037224 */ /* 0x000fe200000e0619 */
        /* <DEDUP_REMOVED lines=11> */
[----:B------:R-:W-:Y:S02]  /*25f10*/  ULDC.64 UR4, c[0x0][0x328] ;  /* 0x0000ca0000047ab9 */ /* 0x000fe40000000a00 */
[----:B------:R-:W-:Y:S01]  /*25f20*/  IMAD R20, R20, UR4, RZ ;  /* 0x0000000414147c24 */ /* 0x000fe2000f8e02ff */
[----:B------:R-:W-:-:S03]  /*25f30*/  NOP ;  /* 0x0000000000007918 */ /* 0x000fc60000000000 */
[C---:B------:R-:W-:Y:S02]  /*25f40*/  IMAD R9, R5.reuse, UR5, R20 ;  /* 0x0000000505097c24 */ /* 0x040fe4000f8e0214 */
[----:B-1----:R-:W-:Y:S01]  /*25f50*/  IMAD.WIDE.U32 R2, R5, UR4, RZ ;  /* 0x0000000405027c25 */ /* 0x002fe2000f8e00ff */
        /* <DEDUP_REMOVED lines=12> */
[----:B0-----:R-:W-:-:S04]  /*26020*/  LEA R24, P0, R2, UR4, 0x1 ;  /* 0x0000000402187c11 */ /* 0x001fc8000f8008ff */
[----:B------:R-:W-:Y:S02]  /*26030*/  LEA.HI.X R25, R2, UR5, R3, 0x1, P0 ;  /* 0x0000000502197c11 */ /* 0x000fe400080f0c03 */
[----:B------:R-:W-:-:S13]  /*26040*/  PLOP3.LUT P0, PT, PT, PT, PT, 0x80, 0x0 ;  /* 0x000000000000781c */ /* 0x000fda0003f0f070 */
.L_x_769:
        /* <DEDUP_REMOVED lines=11> */
.L_x_770:
[C---:B------:R-:W-:Y:S01]  /*26100*/  ISETP.GT.AND P0, PT, R26.reuse, RZ, PT ;  /* 0x000000ff1a00720c */ /* 0x040fe20003f04270 */
[----:B------:R2:W-:Y:S01]  /*26110*/  SYNCS.ARRIVE.TRANS64.A1T0 RZ, [R6+URZ+0x38850], RZ ;  /* 0x038850ff06ff79a7 */ /* 0x0005e2000810003f */
[----:B------:R-:W-:Y:S01]  /*26120*/  IADD3 R0, R26, -0x1, RZ ;  /* 0xffffffff1a007810 */ /* 0x000fe20007ffe0ff */
[----:B------:R-:W-:Y:S02]  /*26130*/  IMAD.MOV.U32 R17, RZ, RZ, R29 ;  /* 0x000000ffff117224 */ /* 0x000fe400078e001d */
[----:B------:R-:W-:Y:S02]  /*26140*/  IMAD.MOV.U32 R7, RZ, RZ, R27 ;  /* 0x000000ffff077224 */ /* 0x000fe400078e001b */
[----:B------:R-:W-:-:S06]  /*26150*/  IMAD.MOV.U32 R31, RZ, RZ, R26 ;  /* 0x000000ffff1f7224 */ /* 0x000fcc00078e001a */
[----:B--2---:R-:W-:Y:S05]  /*26160*/  @P0 BRA `(.L_x_771) ;  /* 0xffffffec00c00947 */ /* 0x004fea000383ffff */
.L_x_758:
[----:B------:R-:W-:Y:S05]  /*26170*/  BSYNC B0 ;  /* 0x0000000000007941 */ /* 0x000fea0003800000 */
.L_x_757:
[----:B------:R-:W2:Y:S01]  /*26180*/  S2R R2, SR_TID.X ;  /* 0x0000000000027919 */ /* 0x000ea20000002100 */
[----:B------:R-:W-:Y:S01]  /*26190*/  BSSY B0, `(.L_x_772) ;  /* 0x0000011000007945 */ /* 0x000fe20003800000 */
[----:B--2---:R-:W-:-:S04]  /*261a0*/  LOP3.LUT R2, R2, 0x7f, RZ, 0xc0, !PT ;  /* 0x0000007f02027812 */ /* 0x004fc800078ec0ff */
[----:B------:R-:W-:-:S13]  /*261b0*/  ISETP.NE.AND P0, PT, R2, RZ, PT ;  /* 0x000000ff0200720c */ /* 0x000fda0003f05270 */
[----:B------:R-:W-:Y:S05]  /*261c0*/  @P0 BRA `(.L_x_773) ;  /* 0x0000000000340947 */ /* 0x000fea0003800000 */
[----:B------:R-:W2:Y:S01]  /*261d0*/  S2R R5, SR_LANEID ;  /* 0x0000000000057919 */ /* 0x000ea20000000000 */
[----:B------:R-:W-:Y:S01]  /*261e0*/  VOTEU.ANY UR4, UPT, PT ;  /* 0x0000000000047886 */ /* 0x000fe200038e0100 */
[----:B0-----:R-:W0:Y:S01]  /*261f0*/  LDC.64 R2, c[0x0][0xc60] ;  /* 0x00031800ff027b82 */ /* 0x001e220000000a00 */
[----:B------:R-:W2:Y:S01]  /*26200*/  FLO.U32 R0, UR4 ;  /* 0x0000000400007d00 */ /* 0x000ea200080e0000 */
[----:B------:R-:W-:Y:S01]  /*26210*/  ULDC.64 UR6, c[0x0][0x208] ;  /* 0x0000820000067ab9 */ /* 0x000fe20000000a00 */
[----:B--2---:R-:W-:-:S06]  /*26220*/  ISETP.EQ.U32.AND P0, PT, R0, R5, PT ;  /* 0x000000050000720c */ /* 0x004fcc0003f02070 */
[----:B------:R-:W0:Y:S07]  /*26230*/  POPC R5, UR4 ;  /* 0x0000000400057d09 */ /* 0x000e2e0008000000 */
[----:B0-----:R-:W2:Y:S01]  /*26240*/  @P0 ATOMG.E.ADD.STRONG.GPU PT, R3, desc[UR6][R2.64], R5 ;  /* 0x00000005020309a8 */ /* 0x001ea200081ee1c6 */
[----:B------:R-:W0:Y:S02]  /*26250*/  S2R R4, SR_LTMASK ;  /* 0x0000000000047919 */ /* 0x000e240000003900 */
[----:B0-----:R-:W-:-:S04]  /*26260*/  LOP3.LUT R4, R4, UR4, RZ, 0xc0, !PT ;  /* 0x0000000404047c12 */ /* 0x001fc8000f8ec0ff */
[----:B-1----:R-:W0:Y:S01]  /*26270*/  POPC R7, R4 ;  /* 0x0000000400077309 */ /* 0x002e220000000000 */
[----:B--2---:R-:W0:Y:S02]  /*26280*/  SHFL.IDX PT, R0, R3, R0, 0x1f ;  /* 0x00001f0003007589 */ /* 0x004e2400000e0000 */
[----:B0-----:R-:W-:-:S07]  /*26290*/  IADD3 R16, R0, UR36, R7 ;  /* 0x0000002400107c10 */ /* 0x001fce000fffe007 */
.L_x_773:
[----:B------:R-:W-:Y:S05]  /*262a0*/  BSYNC B0 ;  /* 0x0000000000007941 */ /* 0x000fea0003800000 */
.L_x_772:
[----:B------:R-:W-:-:S05]  /*262b0*/  IMAD.U32 R0, RZ, RZ, UR37 ;  /* 0x00000025ff007e24 */ /* 0x000fca000f8e00ff */
[----:B------:R-:W-:-:S13]  /*262c0*/  ISETP.NE.AND P0, PT, R0, 0x3, PT ;  /* 0x000000030000780c */ /* 0x000fda0003f05270 */
[----:B------:R-:W-:Y:S05]  /*262d0*/  @!P0 BRA `(.L_x_774) ;  /* 0x0000000000048947 */ /* 0x000fea0003800000 */
[----:B------:R-:W-:Y:S01]  /*262e0*/  BPT.TRAP 0x1 ;  /* 0x000000040000795c */ /* 0x000fe20000300000 */
.L_x_774:
[----:B------:R-:W2:Y:S01]  /*262f0*/  LDL.LU R0, [R1+0xc] ;  /* 0x00000c0001007983 */ /* 0x000ea20000300800 */
[----:B------:R-:W-:Y:S01]  /*26300*/  IMAD R4, R27, 0x8, R22 ;  /* 0x000000081b047824 */ /* 0x000fe200078e0216 */
[----:B0-----:R-:W-:Y:S01]  /*26310*/  SHF.L.U32 R3, R29, 0x1f, RZ ;  /* 0x0000001f1d037819 */ /* 0x001fe200000006ff */
[----:B------:R-:W-:Y:S03]  /*26320*/  BSSY B0, `(.L_x_775) ;  /* 0x0000004000007945 */ /* 0x000fe60003800000 */
[----:B------:R-:W0:Y:S01]  /*26330*/  SYNCS.PHASECHK.TRANS64.TRYWAIT P0, [R4+URZ+0x38860], R3 ;  /* 0x03886003040075a7 */ /* 0x000e22000800017f */
[----:B--2---:R-:W-:Y:S01]  /*26340*/  IMAD R5, R26, -0x50, R0 ;  /* 0xffffffb01a057824 */ /* 0x004fe200078e0200 */
[----:B0-----:R-:W-:Y:S06]  /*26350*/  @!P0 BRA `(.L_x_776) ;  /* 0x0000004c00108947 */ /* 0x001fec0003800000 */
.L_x_929:
[----:B------:R-:W-:Y:S05]  /*26360*/  BSYNC B0 ;  /* 0x0000000000007941 */ /* 0x000fea0003800000 */
.L_x_775:
[----:B------:R-:W2:Y:S01]  /*26370*/  S2R R0, SR_TID.X ;  /* 0x0000000000007919 */ /* 0x000ea20000002100 */
[----:B------:R-:W-:Y:S01]  /*26380*/  UMOV UR4, 0xffffffff ;  /* 0xffffffff00047882 */ /* 0x000fe20000000000 */
[----:B-1----:R-:W-:Y:S01]  /*26390*/  IMAD R7, R27, 0x5000, R34 ;  /* 0x000050001b077824 */ /* 0x002fe200078e0222 */
[----:B--2---:R-:W-:-:S04]  /*263a0*/  LOP3.LUT R0, R0, 0x7f, RZ, 0xc0, !PT ;  /* 0x0000007f00007812 */ /* 0x004fc800078ec0ff */
[----:B------:R-:W-:-:S05]  /*263b0*/  SHF.R.U32.HI R0, RZ, 0x3, R0 ;  /* 0x00000003ff007819 */ /* 0x000fca0000011600 */
[----:B------:R-:W-:Y:S01]  /*263c0*/  IMAD.IADD R5, R5, 0x1, -R0 ;  /* 0x0000000105057824 */ /* 0x000fe200078e0a00 */
[----:B------:R-:W-:Y:S06]  /*263d0*/  BRA.DIV UR4, `(.L_x_777) ;  /* 0x0000004e04047947 */ /* 0x000fec000b800000 */
[----:B------:R-:W1:Y:S01]  /*263e0*/  SHFL.IDX PT, R14, R24, RZ, 0x181f ;  /* 0x00181fff180e7589 */ /* 0x000e6200000e0000 */
[----:B------:R-:W-:Y:S01]  /*263f0*/  ULDC UR4, c[0x0][0x2f4] ;  /* 0x0000bd0000047ab9 */ /* 0x000fe20000000800 */
[C---:B------:R-:W-:Y:S01]  /*26400*/  IMAD.SHL.U32 R8, R36.reuse, 0x2, RZ ;  /* 0x0000000224087824 */ /* 0x040fe200078e00ff */
[C---:B------:R-:W-:Y:S01]  /*26410*/  ISETP.GE.AND P3, PT, R36.reuse, UR4, PT ;  /* 0x0000000424007c0c */ /* 0x040fe2000bf66270 */
[----:B0-----:R-:W0:Y:S01]  /*26420*/  SHFL.IDX PT, R3, R25, RZ, 0x181f ;  /* 0x00181fff19037589 */ /* 0x001e2200000e0000 */
[----:B------:R-:W-:Y:S01]  /*26430*/  LOP3.LUT R2, R36, 0x40, RZ, 0xfc, !PT ;  /* 0x0000004024027812 */ /* 0x000fe200078efcff */
[----:B------:R-:W-:Y:S01]  /*26440*/  IMAD R0, R7, 0x2, R22 ;  /* 0x0000000207007824 */ /* 0x000fe200078e0216 */
[----:B------:R-:W-:Y:S01]  /*26450*/  ISETP.LT.OR P4, PT, R5, 0x1, P3 ;  /* 0x000000010500780c */ /* 0x000fe20001f81670 */
[----:B------:R-:W-:Y:S01]  /*26460*/  ULDC.64 UR6, c[0x0][0x208] ;  /* 0x0000820000067ab9 */ /* 0x000fe20000000a00 */
[----:B------:R-:W-:Y:S02]  /*26470*/  ISETP.GE.AND P2, PT, R2, UR4, PT ;  /* 0x0000000402007c0c */ /* 0x000fe4000bf46270 */
[----:B------:R-:W-:-:S04]  /*26480*/  LOP3.LUT R2, R36, 0x80, RZ, 0xfc, !PT ;  /* 0x0000008024027812 */ /* 0x000fc800078efcff */
[----:B------:R-:W-:Y:S02]  /*26490*/  ISETP.GE.AND P1, PT, R2, UR4, PT ;  /* 0x0000000402007c0c */ /* 0x000fe4000bf26270 */
[----:B------:R-:W-:Y:S02]  /*264a0*/  LOP3.LUT R2, R36, 0xc0, RZ, 0xfc, !PT ;  /* 0x000000c024027812 */ /* 0x000fe400078efcff */
[----:B-1----:R-:W-:Y:S02]  /*264b0*/  IADD3 R6, P0, R14, R8, RZ ;  /* 0x000000080e067210 */ /* 0x002fe40007f1e0ff */
[----:B------:R-:W1:Y:S03]  /*264c0*/  SHFL.IDX PT, R14, R24, 0x1, 0x181f ;  /* 0x00381f00180e7f89 */ /* 0x000e6600000e0000 */
[----:B0-----:R-:W-:Y:S01]  /*264d0*/  IMAD.X R7, RZ, RZ, R3, P0 ;  /* 0x000000ffff077224 */ /* 0x001fe200000e0603 */
[C---:B------:R-:W-:Y:S01]  /*264e0*/  ISETP.LT.OR P0, PT, R5.reuse, 0x1, P2 ;  /* 0x000000010500780c */ /* 0x040fe20001701670 */
[----:B------:R-:W0:Y:S04]  /*264f0*/  SHFL.IDX PT, R3, R25, 0x1, 0x181f ;  /* 0x00381f0019037f89 */ /* 0x000e2800000e0000 */
[----:B------:R-:W-:Y:S01]  /*26500*/  LDGSTS.E.BYPASS.LTC128B.128 [R0+0x400], desc[UR6][R6.64], !P4 ;  /* 0x0040000006007fae */ /* 0x000fe2000e101d46 */
[----:B------:R-:W-:-:S07]  /*26510*/  ISETP.LT.OR P4, PT, R5, 0x1, P1 ;  /* 0x000000010500780c */ /* 0x000fce0000f81670 */
[----:B------:R-:W-:Y:S01]  /*26520*/  LDGSTS.E.BYPASS.LTC128B.128 [R0+0x2c00], desc[UR6][R6.64+0x80], !P0 ;  /* 0x02c0008006007fae */ /* 0x000fe2000c101d46 */
[----:B------:R-:W-:-:S05]  /*26530*/  ISETP.GE.AND P0, PT, R2, UR4, PT ;  /* 0x0000000402007c0c */ /* 0x000fca000bf06270 */
[----:B------:R-:W-:Y:S01]  /*26540*/  LDGSTS.E.BYPASS.LTC128B.128 [R0+0x5400], desc[UR6][R6.64+0x100], !P4 ;  /* 0x0540010006007fae */ /* 0x000fe2000e101d46 */
[----:B------:R-:W-:-:S13]  /*26550*/  ISETP.LT.OR P4, PT, R5, 0x1, P0 ;  /* 0x000000010500780c */ /* 0x000fda0000781670 */
[----:B------:R2:W-:Y:S01]  /*26560*/  LDGSTS.E.BYPASS.LTC128B.128 [R0+0x7c00], desc[UR6][R6.64+0x180], !P4 ;  /* 0x07c0018006007fae */ /* 0x0005e2000e101d46 */
[----:B-1----:R-:W-:-:S03]  /*26570*/  IADD3 R2, P4, R14, R8, RZ ;  /* 0x000000080e027210 */ /* 0x002fc60007f9e0ff */
[----:B------:R-:W1:Y:S02]  /*26580*/  SHFL.IDX PT, R14, R24, 0x2, 0x181f ;  /* 0x00581f00180e7f89 */ /* 0x000e6400000e0000 */
[----:B0-----:R-:W-:Y:S01]  /*26590*/  IMAD.X R3, RZ, RZ, R3, P4 ;  /* 0x000000ffff037224 */ /* 0x001fe200020e0603 */
[----:B------:R-:W-:Y:S01]  /*265a0*/  ISETP.LT.OR P4, PT, R5, 0x11, P3 ;  /* 0x000000110500780c */ /* 0x000fe20001f81670 */
[----:B--2---:R-:W0:-:S12]  /*265b0*/  SHFL.IDX PT, R7, R25, 0x2, 0x181f ;  /* 0x00581f0019077f89 */ /* 0x004e1800000e0000 */
[----:B------:R-:W-:Y:S01]  /*265c0*/  LDGSTS.E.BYPASS.LTC128B.128 [R0+0xc00], desc[UR6][R2.64], !P4 ;  /* 0x00c0000002007fae */ /* 0x000fe2000e101d46 */
[----:B------:R-:W-:-:S13]  /*265d0*/  ISETP.LT.OR P4, PT, R5, 0x11, P2 ;  /* 0x000000110500780c */ /* 0x000fda0001781670 */
[----:B------:R-:W-:Y:S01]  /*265e0*/  LDGSTS.E.BYPASS.LTC128B.128 [R0+0x3400], desc[UR6][R2.64+0x80], !P4 ;  /* 0x0340008002007fae */ /* 0x000fe2000e101d46 */
[----:B------:R-:W-:-:S13]  /*265f0*/  ISETP.LT.OR P4, PT, R5, 0x11, P1 ;  /* 0x000000110500780c */ /* 0x000fda0000f81670 */
[----:B------:R-:W-:Y:S01]  /*26600*/  LDGSTS.E.BYPASS.LTC128B.128 [R0+0x5c00], desc[UR6][R2.64+0x100], !P4 ;  /* 0x05c0010002007fae */ /* 0x000fe2000e101d46 */
[----:B------:R-:W-:-:S13]  /*26610*/  ISETP.LT.OR P4, PT, R5, 0x11, P0 ;  /* 0x000000110500780c */ /* 0x000fda0000781670 */
[----:B------:R2:W-:Y:S01]  /*26620*/  LDGSTS.E.BYPASS.LTC128B.128 [R0+0x8400], desc[UR6][R2.64+0x180], !P4 ;  /* 0x0840018002007fae */ /* 0x0005e2000e101d46 */
[----:B-1----:R-:W-:-:S03]  /*26630*/  IADD3 R6, P4, R14, R8, RZ ;  /* 0x000000080e067210 */ /* 0x002fc60007f9e0ff */
[----:B------:R-:W1:Y:S02]  /*26640*/  SHFL.IDX PT, R14, R24, 0x3, 0x181f ;  /* 0x00781f00180e7f89 */ /* 0x000e6400000e0000 */
[----:B0-----:R-:W-:Y:S01]  /*26650*/  IMAD.X R7, RZ, RZ, R7, P4 ;  /* 0x000000ffff077224 */ /* 0x001fe200020e0607 */
[C---:B------:R-:W-:Y:S01]  /*26660*/  ISETP.LT.OR P4, PT, R5.reuse, 0x21, P3 ;  /* 0x000000210500780c */ /* 0x040fe20001f81670 */
[----:B--2---:R-:W0:Y:S04]  /*26670*/  SHFL.IDX PT, R3, R25, 0x3, 0x181f ;  /* 0x00781f0019037f89 */ /* 0x004e2800000e0000 */
[----:B------:R-:W2:Y:S08]  /*26680*/  SHFL.IDX PT, R25, R25, 0x4, 0x181f ;  /* 0x00981f0019197f89 */ /* 0x000eb000000e0000 */
[----:B------:R3:W-:Y:S01]  /*26690*/  LDGSTS.E.BYPASS.LTC128B.128 [R0+0x1400], desc[UR6][R6.64], !P4 ;  /* 0x0140000006007fae */ /* 0x0007e2000e101d46 */
[----:B------:R-:W-:-:S13]  /*266a0*/  ISETP.LT.OR P4, PT, R5, 0x21, P2 ;  /* 0x000000210500780c */ /* 0x000fda0001781670 */
[----:B------:R3:W-:Y:S01]  /*266b0*/  LDGSTS.E.BYPASS.LTC128B.128 [R0+0x3c00], desc[UR6][R6.64+0x80], !P4 ;  /* 0x03c0008006007fae */ /* 0x0007e2000e101d46 */
[----:B------:R-:W-:-:S13]  /*266c0*/  ISETP.LT.OR P4, PT, R5, 0x21, P1 ;  /* 0x000000210500780c */ /* 0x000fda0000f81670 */
[----:B------:R3:W-:Y:S01]  /*266d0*/  LDGSTS.E.BYPASS.LTC128B.128 [R0+0x6400], desc[UR6][R6.64+0x100], !P4 ;  /* 0x0640010006007fae */ /* 0x0007e2000e101d46 */
[----:B------:R-:W-:-:S13]  /*266e0*/  ISETP.LT.OR P4, PT, R5, 0x21, P0 ;  /* 0x000000210500780c */ /* 0x000fda0000781670 */
[----:B------:R3:W-:Y:S01]  /*266f0*/  LDGSTS.E.BYPASS.LTC128B.128 [R0+0x8c00], desc[UR6][R6.64+0x180], !P4 ;  /* 0x08c0018006007fae */ /* 0x0007e2000e101d46 */
[----:B-1----:R-:W-:-:S03]  /*26700*/  IADD3 R2, P4, R14, R8, RZ ;  /* 0x000000080e027210 */ /* 0x002fc60007f9e0ff */
[----:B------:R3:W1:Y:S02]  /*26710*/  SHFL.IDX PT, R14, R24, 0x4, 0x181f ;  /* 0x00981f00180e7f89 */ /* 0x00066400000e0000 */
        /* <DEDUP_REMOVED lines=8> */
[----:B-12---:R3:W-:Y:S02]  /*267a0*/  LDGSTS.E.BYPASS.LTC128B.128 [R0+0x9400], desc[UR6][R2.64+0x180], !P4 ;  /* 0x0940018002007fae */ /* 0x0067e4000e101d46 */
.L_x_941:
[C---:B------:R-:W-:Y:S01]  /*267b0*/  ISETP.LT.OR P3, PT, R5.reuse, 0x41, P3 ;  /* 0x000000410500780c */ /* 0x040fe20001f61670 */
[----:B------:R-:W-:Y:S01]  /*267c0*/  ULDC.64 UR4, c[0x0][0x208] ;  /* 0x0000820000047ab9 */ /* 0x000fe20000000a00 */
[C---:B------:R-:W-:Y:S02]  /*267d0*/  ISETP.LT.OR P2, PT, R5.reuse, 0x41, P2 ;  /* 0x000000410500780c */ /* 0x040fe40001741670 */
[C---:B------:R-:W-:Y:S02]  /*267e0*/  ISETP.LT.OR P1, PT, R5.reuse, 0x41, P1 ;  /* 0x000000410500780c */ /* 0x040fe40000f21670 */
[----:B---3--:R-:W-:Y:S02]  /*267f0*/  IADD3 R2, P4, R14, R8, RZ ;  /* 0x000000080e027210 */ /* 0x008fe40007f9e0ff */
        /* <DEDUP_REMOVED lines=11> */
.L_x_778:
[----:B------:R-:W-:Y:S02]  /*268b0*/  PLOP3.LUT P1, PT, P1, P0, PT, 0xa2, 0x0 ;  /* 0x000000000000781c */ /* 0x000fe40000f21472 */
[----:B------:R-:W-:-:S08]  /*268c0*/  @P0 R2UR P1, UR4, R4 ;  /* 0x00000000040402ca */ /* 0x000fd00000020000 */
[----:B------:R-:W-:-:S05]  /*268d0*/  @P0 PLOP3.LUT P0, PT, P1, PT, PT, 0x80, 0x0 ;  /* 0x000000000000081c */ /* 0x000fca0000f0f070 */
[----:B------:R-:W-:Y:S01]  /*268e0*/  @!P1 SYNCS.ARRIVE.TRANS64.RED.A0T1 RZ, [UR4+0x38850], RZ ;  /* 0x038850ffffff99a7 */ /* 0x000fe20008200404 */
[----:B------:R-:W-:Y:S07]  /*268f0*/  @!P1 ARRIVES.LDGSTSBAR.64.TRANSCNT [UR4+0x38850] ;  /* 0x03885000ff0099b0 */ /* 0x000fee0008000a84 */
[----:B------:R-:W-:Y:S05]  /*26900*/  @P0 BRA.U.ANY `(.L_x_778) ;  /* 0xfffffffd00e80947 */ /* 0x000fea000393ffff */
[----:B------:R-:W-:Y:S01]  /*26910*/  NOP ;  /* 0x0000000000007918 */ /* 0x000fe20000000000 */
[----:B0-----:R-:W-:-:S05]  /*26920*/  IMAD.U32 R0, RZ, RZ, UR37 ;  /* 0x00000025ff007e24 */ /* 0x001fca000f8e00ff */
[----:B------:R-:W-:-:S13]  /*26930*/  ISETP.NE.AND P2, PT, R0, 0x3, PT ;  /* 0x000000030000780c */ /* 0x000fda0003f45270 */
[----:B------:R-:W-:Y:S05]  /*26940*/  @!P2 BRA `(.L_x_779) ;  /* 0x000000000004a947 */ /* 0x000fea0003800000 */
[----:B------:R-:W-:Y:S01]  /*26950*/  BPT.TRAP 0x1 ;  /* 0x000000040000795c */ /* 0x000fe20000300000 */
.L_x_779:
[----:B------:R0:W-:Y:S01]  /*26960*/  SYNCS.ARRIVE.TRANS64.A1T0 RZ, [R4+URZ+0x38850], RZ ;  /* 0x038850ff04ff79a7 */ /* 0x0001e2000810003f */
[----:B------:R-:W-:-:S05]  /*26970*/  VIADD R27, R27, 0x1 ;  /* 0x000000011b1b7836 */ /* 0x000fca0000000000 */
[----:B------:R-:W-:-:S04]  /*26980*/  ISETP.NE.AND P0, PT, R27, 0x2, PT ;  /* 0x000000021b00780c */ /* 0x000fc80003f05270 */
[----:B------:R-:W-:Y:S02]  /*26990*/  SEL R0, RZ, 0x1, P0 ;  /* 0x00000001ff007807 */ /* 0x000fe40000000000 */
[----:B------:R-:W-:Y:S02]  /*269a0*/  SEL R27, R27, RZ, P0 ;  /* 0x000000ff1b1b7207 */ /* 0x000fe40000000000 */
[----:B0-----:R-:W-:-:S07]  /*269b0*/  LOP3.LUT R29, R29, R0, RZ, 0x3c, !PT ;  /* 0x000000001d1d7212 */ /* 0x001fce00078e3cff */
.L_x_734:
[----:B------:R-:W-:Y:S05]  /*269c0*/  BSYNC B7 ;  /* 0x0000000000077941 */ /* 0x000fea0003800000 */
.L_x_732:
[----:B------:R-:W-:-:S13]  /*269d0*/  LOP3.LUT P0, RZ, R23, 0x40, RZ, 0xc0, !PT ;  /* 0x0000004017ff7812 */ /* 0x000fda000780c0ff */
[----:B------:R-:W-:Y:S05]  /*269e0*/  @!P0 BRA `(.L_x_780) ;  /* 0x0000000000248947 */ /* 0x000fea0003800000 */
[----:B------:R-:W-:Y:S05]  /*269f0*/  WARPSYNC.ALL ;  /* 0x0000000000007948 */ /* 0x000fea0003800000 */
[----:B------:R-:W1:Y:S08]  /*26a00*/  S2UR UR5, SR_CgaCtaId ;  /* 0x00000000000579c3 */ /* 0x000e700000008800 */
[----:B------:R-:W-:Y:S06]  /*26a10*/  BAR.SYNC.DEFER_BLOCKING 0x5, 0x180 ;  /* 0x0146000000007b1d */ /* 0x000fec0000010000 */
[----:B------:R-:W-:-:S02]  /*26a20*/  UMOV UR4, 0x400 ;  /* 0x0000040000047882 */ /* 0x000fc40000000000 */
[----:B-1----:R-:W-:-:S06]  /*26a30*/  ULEA UR4, UR5, UR4, 0x18 ;  /* 0x0000000405047291 */ /* 0x002fcc000f8ec03f */
[----:B0-----:R-:W-:-:S05]  /*26a40*/  MOV R22, UR4 ;  /* 0x0000000400167c02 */ /* 0x001fca0008000f00 */
[----:B------:R0:W1:Y:S01]  /*26a50*/  LDS.128 R16, [R22+0x388d0] ;  /* 0x0388d00016107984 */ /* 0x0000620000000c00 */
[----:B------:R-:W-:Y:S06]  /*26a60*/  BAR.ARV 0x4, 0x180 ;  /* 0x0106000000007b1d */ /* 0x000fec0000002000 */
[----:B------:R-:W-:Y:S05]  /*26a70*/  BRA `(.L_x_781) ;  /* 0x0000000800487947 */ /* 0x000fea0003800000 */
.L_x_780:
[----:B------:R-:W1:Y:S01]  /*26a80*/  S2R R8, SR_TID.X ;  /* 0x0000000000087919 */ /* 0x000e620000002100 */
[----:B------:R-:W-:Y:S01]  /*26a90*/  UMOV UR4, 0xffffffff ;  /* 0xffffffff00047882 */ /* 0x000fe20000000000 */
[----:B-1----:R-:W-:-:S04]  /*26aa0*/  LOP3.LUT R8, R8, 0x1f, RZ, 0xc0, !PT ;  /* 0x0000001f08087812 */ /* 0x002fc800078ec0ff */
[----:B------:R-:W-:Y:S01]  /*26ab0*/  ISETP.NE.AND P0, PT, R8, 0x1f, PT ;  /* 0x0000001f0800780c */ /* 0x000fe20003f05270 */
[----:B------:R-:W-:-:S12]  /*26ac0*/  BRA.DIV UR4, `(.L_x_782) ;  /* 0x0000004e04387947 */ /* 0x000fd8000b800000 */
[----:B0-----:R-:W-:Y:S01]  /*26ad0*/  IMAD.IADD R5, R19, 0x1, R8 ;  /* 0x0000000113057824 */ /* 0x001fe200078e0208 */
[----:B------:R-:W-:Y:S01]  /*26ae0*/  ULDC UR4, c[0x0][0xc3c] ;  /* 0x00030f0000047ab9 */ /* 0x000fe20000000800 */
[----:B------:R-:W-:-:S03]  /*26af0*/  ULDC.64 UR6, c[0x0][0x208] ;  /* 0x0000820000067ab9 */ /* 0x000fc60000000a00 */
[----:B------:R-:W-:-:S13]  /*26b00*/  ISETP.GE.OR P1, PT, R5, UR4, !P0 ;  /* 0x0000000405007c0c */ /* 0x000fda000c726670 */
[----:B------:R-:W0:Y:S02]  /*26b10*/  @!P1 LDC.64 R2, c[0x0][0xc80] ;  /* 0x00032000ff029b82 */ /* 0x000e240000000a00 */
[----:B0-----:R-:W-:-:S06]  /*26b20*/  @!P1 IMAD.WIDE R2, R5, 0x4, R2 ;  /* 0x0000000405029825 */ /* 0x001fcc00078e0202 */
[----:B------:R-:W2:Y:S01]  /*26b30*/  @!P1 LDG.E R2, desc[UR6][R2.64] ;  /* 0x0000000602029981 */ /* 0x000ea2000c1e1900 */
[----:B------:R-:W-:Y:S01]  /*26b40*/  IMAD.MOV.U32 R4, RZ, RZ, RZ ;  /* 0x000000ffff047224 */ /* 0x000fe200078e00ff */
        /* <DEDUP_REMOVED lines=8> */
[----:B0-----:R-:W-:-:S05]  /*26bd0*/  SEL R5, R14, RZ, P1 ;  /* 0x000000ff0e057207 */ /* 0x001fca0000800000 */
[----:B------:R-:W-:Y:S02]  /*26be0*/  IMAD.IADD R6, R4, 0x1, R5 ;  /* 0x0000000104067824 */ /* 0x000fe400078e0205 */
        /* <DEDUP_REMOVED lines=14> */
.L_x_951:
[----:B------:R-:W-:Y:S02]  /*26cd0*/  ULDC UR4, c[0x0][0xc38] ;  /* 0x00030e0000047ab9 */ /* 0x000fe40000000800 */
[----:B------:R-:W-:-:S04]  /*26ce0*/  IMAD.U32 R7, RZ, RZ, UR4 ;  /* 0x00000004ff077e24 */ /* 0x000fc8000f8e00ff */
[----:B-1----:R-:W-:-:S04]  /*26cf0*/  IMAD R3, R14, R7, RZ ;  /* 0x000000070e037224 */ /* 0x002fc800078e02ff */
[----:B------:R-:W-:-:S05]  /*26d00*/  IMAD.IADD R6, R0, 0x1, R3 ;  /* 0x0000000100067824 */ /* 0x000fca00078e0203 */
[----:B------:R-:W-:-:S13]  /*26d10*/  ISETP.GT.AND P6, PT, R6, R5, PT ;  /* 0x000000050600720c */ /* 0x000fda0003fc4270 */
[----:B------:R-:W-:Y:S05]  /*26d20*/  @P6 BRA `(.L_x_783) ;  /* 0x0000000000a06947 */ /* 0x000fea0003800000 */
.L_x_788:
[----:B------:R-:W1:Y:S01]  /*26d30*/  LDC R0, c[0x0][0xc3c] ;  /* 0x00030f00ff007b82 */ /* 0x000e620000000800 */
[----:B------:R-:W-:-:S05]  /*26d40*/  VIADD R19, R19, 0x1f ;  /* 0x0000001f13137836 */ /* 0x000fca0000000000 */
[----:B-1----:R-:W-:-:S13]  /*26d50*/  ISETP.GE.AND P6, PT, R19, R0, PT ;  /* 0x000000001300720c */ /* 0x002fda0003fc6270 */
[----:B------:R-:W-:Y:S05]  /*26d60*/  @P6 BRA `(.L_x_784) ;  /* 0x0000000400486947 */ /* 0x000fea0003800000 */
[----:B0-----:R-:W0:Y:S01]  /*26d70*/  S2R R2, SR_TID.X ;  /* 0x0000000000027919 */ /* 0x001e220000002100 */
[----:B------:R-:W-:Y:S01]  /*26d80*/  BSSY B0, `(.L_x_785) ;  /* 0x000000a000007945 */ /* 0x000fe20003800000 */
[----:B------:R-:W-:Y:S01]  /*26d90*/  IMAD.MOV.U32 R4, RZ, RZ, RZ ;  /* 0x000000ffff047224 */ /* 0x000fe200078e00ff */
[----:B0-----:R-:W-:-:S05]  /*26da0*/  LOP3.LUT R2, R2, 0x1f, RZ, 0xc0, !PT ;  /* 0x0000001f02027812 */ /* 0x001fca00078ec0ff */
[----:B------:R-:W-:-:S05]  /*26db0*/  IMAD.IADD R7, R19, 0x1, R2 ;  /* 0x0000000113077824 */ /* 0x000fca00078e0202 */
[----:B------:R-:W-:-:S13]  /*26dc0*/  ISETP.GE.OR P6, PT, R7, R0, !P0 ;  /* 0x000000000700720c */ /* 0x000fda00047c6670 */
[----:B------:R-:W-:Y:S05]  /*26dd0*/  @P6 BRA `(.L_x_786) ;  /* 0x0000000000106947 */ /* 0x000fea0003800000 */
[----:B------:R-:W0:Y:S01]  /*26de0*/  LDC.64 R2, c[0x0][0xc80] ;  /* 0x00032000ff027b82 */ /* 0x000e220000000a00 */
[----:B------:R-:W-:Y:S01]  /*26df0*/  ULDC.64 UR4, c[0x0][0x208] ;  /* 0x0000820000047ab9 */ /* 0x000fe20000000a00 */
[----:B0-----:R-:W-:-:S05]  /*26e00*/  IMAD.WIDE R2, R7, 0x4, R2 ;  /* 0x0000000407027825 */ /* 0x001fca00078e0202 */
[----:B------:R0:W5:Y:S02]  /*26e10*/  LDG.E R4, desc[UR4][R2.64] ;  /* 0x0000000402047981 */ /* 0x000164000c1e1900 */
.L_x_786:
[----:B------:R-:W-:Y:S05]  /*26e20*/  BSYNC B0 ;  /* 0x0000000000007941 */ /* 0x000fea0003800000 */
.L_x_785:
[----:B------:R-:W-:-:S03]  /*26e30*/  UMOV UR4, 0xffffffff ;  /* 0xffffffff00047882 */ /* 0x000fc60000000000 */
[----:B------:R-:W-:Y:S05]  /*26e40*/  BRA.DIV UR4, `(.L_x_787) ;  /* 0x0000004e04807947 */ /* 0x000fea000b800000 */
[----:B-----5:R-:W1:Y:S02]  /*26e50*/  SHFL.UP PT, R14, R4, 0x1, RZ ;  /* 0x04200000040e7989 */ /* 0x020e6400000e00ff */
[----:B-1----:R-:W-:-:S05]  /*26e60*/  SEL R13, R14, RZ, P1 ;  /* 0x000000ff0e0d7207 */ /* 0x002fca0000800000 */
[----:B------:R-:W-:-:S05]  /*26e70*/  IMAD.IADD R13, R4, 0x1, R13 ;  /* 0x00000001040d7824 */ /* 0x000fca00078e020d */
[----:B------:R-:W1:Y:S02]  /*26e80*/  SHFL.UP PT, R14, R13, 0x2, RZ ;  /* 0x044000000d0e7989 */ /* 0x000e6400000e00ff */
[----:B-1----:R-:W-:-:S05]  /*26e90*/  SEL R0, R14, RZ, P2 ;  /* 0x000000ff0e007207 */ /* 0x002fca0001000000 */
[----:B------:R-:W-:-:S05]  /*26ea0*/  IMAD.IADD R0, R13, 0x1, R0 ;  /* 0x000000010d007824 */ /* 0x000fca00078e0200 */
[----:B------:R-:W0:Y:S02]  /*26eb0*/  SHFL.UP PT, R14, R0, 0x4, RZ ;  /* 0x04800000000e7989 */ /* 0x000e2400000e00ff */
[----:B0-----:R-:W-:-:S04]  /*26ec0*/  SEL R3, R14, RZ, P3 ;  /* 0x000000ff0e037207 */ /* 0x001fc80001800000 */
[----:B------:R-:W-:-:S05]  /*26ed0*/  IADD3 R2, R0, R3, RZ ;  /* 0x0000000300027210 */ /* 0x000fca0007ffe0ff */
[----:B------:R-:W0:Y:S02]  /*26ee0*/  SHFL.UP PT, R14, R2, 0x8, RZ ;  /* 0x05000000020e7989 */ /* 0x000e2400000e00ff */
[----:B0-----:R-:W-:-:S05]  /*26ef0*/  SEL R3, R14, RZ, P4 ;  /* 0x000000ff0e037207 */ /* 0x001fca0002000000 */
[----:B------:R-:W-:-:S05]  /*26f00*/  IMAD.IADD R3, R2, 0x1, R3 ;  /* 0x0000000102037824 */ /* 0x000fca00078e0203 */
[----:B------:R-:W0:Y:S02]  /*26f10*/  SHFL.UP PT, R14, R3, 0x10, RZ ;  /* 0x06000000030e7989 */ /* 0x000e2400000e00ff */
[----:B0-----:R-:W-:-:S05]  /*26f20*/  SEL R14, R14, RZ, P5 ;  /* 0x000000ff0e0e7207 */ /* 0x001fca0002800000 */
[----:B------:R-:W-:-:S05]  /*26f30*/  IMAD.IADD R2, R3, 0x1, R14 ;  /* 0x0000000103027824 */ /* 0x000fca00078e020e */
[----:B------:R0:W1:Y:S02]  /*26f40*/  SHFL.IDX PT, R14, R2, 0x1f, 0x1f ;  /* 0x03e01f00020e7f89 */ /* 0x00006400000e0000 */
.L_x_959:
[----:B------:R-:W-:Y:S02]  /*26f50*/  ULDC UR4, c[0x0][0xc38] ;  /* 0x00030e0000047ab9 */ /* 0x000fe40000000800 */
[----:B------:R-:W-:-:S04]  /*26f60*/  IMAD.U32 R7, RZ, RZ, UR4 ;  /* 0x00000004ff077e24 */ /* 0x000fc8000f8e00ff */
[----:B-1----:R-:W-:-:S04]  /*26f70*/  IMAD R3, R14, R7, RZ ;  /* 0x000000070e037224 */ /* 0x002fc800078e02ff */
[----:B------:R-:W-:-:S05]  /*26f80*/  IMAD.IADD R6, R3, 0x1, R6 ;  /* 0x0000000103067824 */ /* 0x000fca00078e0206 */
[----:B------:R-:W-:-:S13]  /*26f90*/  ISETP.GT.AND P6, PT, R6, R5, PT ;  /* 0x000000050600720c */ /* 0x000fda0003fc4270 */
[----:B------:R-:W-:Y:S05]  /*26fa0*/  @!P6 BRA `(.L_x_788) ;  /* 0xfffffffc0060e947 */ /* 0x000fea000383ffff */
.L_x_783:
        /* <DEDUP_REMOVED lines=8> */
.L_x_963:
[----:B------:R-:W-:Y:S01]  /*27030*/  ISETP.NE.AND P0, PT, R3, RZ, PT ;  /* 0x000000ff0300720c */ /* 0x000fe20003f05270 */
[----:B------:R-:W-:-:S12]  /*27040*/  IMAD.MOV.U32 R14, RZ, RZ, RZ ;  /* 0x000000ffff0e7224 */ /* 0x000fd800078e00ff */
[----:B------:R-:W-:Y:S05]  /*27050*/  @!P0 BRA `(.L_x_790) ;  /* 0x0000000000108947 */ /* 0x000fea0003800000 */
[----:B------:R-:W-:Y:S01]  /*27060*/  UMOV UR4, 0xffffffff ;  /* 0xffffffff00047882 */ /* 0x000fe20000000000 */
[----:B------:R-:W-:Y:S02]  /*27070*/  VIADD R12, R0, 0xffffffff ;  /* 0xffffffff000c7836 */ /* 0x000fe40000000000 */
[----:B------:R-:W-:Y:S05]  /*27080*/  BRA.DIV UR4, `(.L_x_791) ;  /* 0x0000004e04f47947 */ /* 0x000fea000b800000 */
[----:B------:R3:W4:Y:S02]  /*27090*/  SHFL.IDX PT, R14, R2, R12, 0x1f ;  /* 0x00001f0c020e7589 */ /* 0x00072400000e0000 */
.L_x_790:
[----:B--2---:R-:W-:Y:S01]  /*270a0*/  IABS R8, R4 ;  /* 0x0000000400087213 */ /* 0x004fe20000000000 */
[----:B----4-:R-:W-:Y:S02]  /*270b0*/  IMAD R16, R14, R7, R6 ;  /* 0x000000070e107224 */ /* 0x010fe400078e0206 */
[----:B------:R-:W-:Y:S01]  /*270c0*/  IMAD.IADD R19, R0, 0x1, R19 ;  /* 0x0000000100137824 */ /* 0x000fe200078e0213 */
[----:B------:R-:W2:Y:S08]  /*270d0*/  I2F.RP R9, R8 ;  /* 0x0000000800097306 */ /* 0x000eb00000209400 */
[----:B--2---:R-:W0:Y:S02]  /*270e0*/  MUFU.RCP R9, R9 ;  /* 0x0000000900097308 */ /* 0x004e240000001000 */
[----:B0--3--:R-:W-:-:S06]  /*270f0*/  VIADD R2, R9, 0xffffffe ;  /* 0x0ffffffe09027836 */ /* 0x009fcc0000000000 */
[----:B------:R0:W2:Y:S02]  /*27100*/  F2I.FTZ.U32.TRUNC.NTZ R3, R2 ;  /* 0x0000000200037305 */ /* 0x0000a4000021f000 */
[----:B0-----:R-:W-:Y:S02]  /*27110*/  IMAD.MOV.U32 R2, RZ, RZ, RZ ;  /* 0x000000ffff027224 */ /* 0x001fe400078e00ff */
[----:B--2---:R-:W-:-:S04]  /*27120*/  IMAD.MOV R7, RZ, RZ, -R3 ;  /* 0x000000ffff077224 */ /* 0x004fc800078e0a03 */
[----:B------:R-:W-:-:S04]  /*27130*/  IMAD R7, R7, R8, RZ ;  /* 0x0000000807077224 */ /* 0x000fc800078e02ff */
[----:B------:R-:W-:-:S04]  /*27140*/  IMAD.HI.U32 R3, R3, R7, R2 ;  /* 0x0000000703037227 */ /* 0x000fc800078e0002 */
[----:B------:R-:W-:Y:S01]  /*27150*/  IMAD.IADD R7, R5, 0x1, -R16 ;  /* 0x0000000105077824 */ /* 0x000fe200078e0a10 */
[----:B------:R-:W-:-:S04]  /*27160*/  IABS R5, R4 ;  /* 0x0000000400057213 */ /* 0x000fc80000000000 */
[----:B------:R-:W-:Y:S01]  /*27170*/  IABS R2, R7 ;  /* 0x0000000700027213 */ /* 0x000fe20000000000 */
[----:B------:R-:W-:-:S04]  /*27180*/  IMAD.MOV R5, RZ, RZ, -R5 ;  /* 0x000000ffff057224 */ /* 0x000fc800078e0a05 */
        /* <DEDUP_REMOVED lines=9> */
[----:B------:R-:W-:-:S05]  /*27220*/  @P0 VIADD R3, R3, 0x1 ;  /* 0x0000000103030836 */ /* 0x000fca0000000000 */
[----:B------:R-:W-:Y:S02]  /*27230*/  @!P2 IADD3 R3, -R3, RZ, RZ ;  /* 0x000000ff0303a210 */ /* 0x000fe40007ffe1ff */
[----:B------:R-:W-:-:S05]  /*27240*/  @!P1 LOP3.LUT R3, RZ, R4, RZ, 0x33, !PT ;  /* 0x00000004ff039212 */ /* 0x000fca00078e33ff */
[--C-:B------:R-:W-:Y:S02]  /*27250*/  IMAD.MOV R17, RZ, RZ, -R3.reuse ;  /* 0x000000ffff117224 */ /* 0x100fe400078e0a03 */
[----:B------:R-:W-:Y:S02]  /*27260*/  IMAD.MOV.U32 R18, RZ, RZ, R3 ;  /* 0x000000ffff127224 */ /* 0x000fe400078e0003 */
[----:B------:R-:W-:Y:S01]  /*27270*/  IMAD R17, R4, R17, R7 ;  /* 0x0000001104117224 */ /* 0x000fe200078e0207 */
[----:B------:R-:W-:Y:S06]  /*27280*/  BRA `(.L_x_792) ;  /* 0x00000000001c7947 */ /* 0x000fec0003800000 */
.L_x_784:
[----:B------:R-:W-:Y:S01]  /*27290*/  UMOV UR4, URZ ;  /* 0x0000003f00047c82 */ /* 0x000fe20008000000 */
[----:B------:R-:W-:Y:S01]  /*272a0*/  UMOV UR5, URZ ;  /* 0x0000003f00057c82 */ /* 0x000fe20008000000 */
[----:B------:R-:W-:Y:S01]  /*272b0*/  ULDC UR6, c[0x0][0xc3c] ;  /* 0x00030f0000067ab9 */ /* 0x000fe20000000800 */
[----:B------:R-:W-:Y:S02]  /*272c0*/  IMAD.MOV.U32 R16, RZ, RZ, R5 ;  /* 0x000000ffff107224 */ /* 0x000fe400078e0005 */
[----:B------:R-:W-:Y:S02]  /*272d0*/  IMAD.U32 R17, RZ, RZ, UR4 ;  /* 0x00000004ff117e24 */ /* 0x000fe4000f8e00ff */
[----:B------:R-:W-:Y:S02]  /*272e0*/  IMAD.U32 R18, RZ, RZ, UR5 ;  /* 0x00000005ff127e24 */ /* 0x000fe4000f8e00ff */
[----:B------:R-:W-:-:S07]  /*272f0*/  IMAD.U32 R19, RZ, RZ, UR6 ;  /* 0x00000006ff137e24 */ /* 0x000fce000f8e00ff */
.L_x_792:
        /* <DEDUP_REMOVED lines=10> */
.L_x_781:
[----:B------:R-:W-:Y:S02]  /*273a0*/  ULDC UR4, c[0x0][0xc3c] ;  /* 0x00030f0000047ab9 */ /* 0x000fe40000000800 */
[----:B-1----:R-:W-:-:S13]  /*273b0*/  ISETP.GE.AND P0, PT, R19, UR4, PT ;  /* 0x0000000413007c0c */ /* 0x002fda000bf06270 */
[----:B------:R-:W-:Y:S05]  /*273c0*/  @!P0 BRA `(.L_x_793) ;  /* 0xffffff9c00588947 */ /* 0x000fea000383ffff */
[----:B------:R-:W-:Y:S05]  /*273d0*/  BSYNC B8 ;  /* 0x0000000000087941 */ /* 0x000fea0003800000 */
.L_x_684:
[----:B------:R-:W3:Y:S01]  /*273e0*/  LDL.LU R0, [R1+0x30] ;  /* 0x0000300001007983 */ /* 0x000ee20000300800 */
[----:B------:R-:W-:Y:S01]  /*273f0*/  BSSY B0, `(.L_x_794) ;  /* 0x000000b000007945 */ /* 0x000fe20003800000 */
[----:B------:R-:W4:Y:S01]  /*27400*/  S2R R5, SR_CgaCtaId ;  /* 0x0000000000057919 */ /* 0x000f220000008800 */
[----:B---3--:R-:W-:-:S05]  /*27410*/  VIADD R0, R0, 0x1 ;  /* 0x0000000100007836 */ /* 0x008fca0000000000 */
[----:B01----:R-:W-:-:S04]  /*27420*/  LEA.HI R2, R0, R0, RZ, 0x1 ;  /* 0x0000000000027211 */ /* 0x003fc800078f08ff */
[----:B------:R-:W-:Y:S02]  /*27430*/  LOP3.LUT R3, R2, 0xfffffffe, RZ, 0xc0, !PT ;  /* 0xfffffffe02037812 */ /* 0x000fe400078ec0ff */
[----:B------:R-:W-:-:S03]  /*27440*/  MOV R2, 0x400 ;  /* 0x0000040000027802 */ /* 0x000fc60000000f00 */
[----:B------:R-:W-:Y:S01]  /*27450*/  IMAD.IADD R0, R0, 0x1, -R3 ;  /* 0x0000000100007824 */ /* 0x000fe200078e0a03 */
[----:B----4-:R-:W-:-:S04]  /*27460*/  LEA R5, R5, R2, 0x18 ;  /* 0x0000000205057211 */ /* 0x010fc800078ec0ff */
[----:B------:R-:W-:-:S04]  /*27470*/  SHF.L.U32 R0, R0, 0x1f, RZ ;  /* 0x0000001f00007819 */ /* 0x000fc800000006ff */
[----:B------:R-:W0:Y:S02]  /*27480*/  SYNCS.PHASECHK.TRANS64.TRYWAIT P0, [R5+URZ+0x38820], R0 ;  /* 0x03882000050075a7 */ /* 0x000e24000800017f */
[----:B0-----:R-:W-:Y:S05]  /*27490*/  @!P0 BRA `(.L_x_795) ;  /* 0x0000004c00148947 */ /* 0x001fea0003800000 */
.L_x_966:
[----:B------:R-:W-:Y:S05]  /*274a0*/  BSYNC B0 ;  /* 0x0000000000007941 */ /* 0x000fea0003800000 */
.L_x_794:
[----:B------:R-:W-:-:S03]  /*274b0*/  UMOV UR4, 0xffffffff ;  /* 0xffffffff00047882 */ /* 0x000fc60000000000 */
[----:B------:R-:W-:Y:S05]  /*274c0*/  BRA.DIV UR4, `(.L_x_796) ;  /* 0x0000004e041c7947 */ /* 0x000fea000b800000 */
[----:B0-----:R-:W0:Y:S02]  /*274d0*/  S2R R0, SR_TID.X ;  /* 0x0000000000007919 */ /* 0x001e240000002100 */
[----:B0-----:R-:W-:-:S04]  /*274e0*/  SHF.R.U32.HI R0, RZ, 0x5, R0 ;  /* 0x00000005ff007819 */ /* 0x001fc80000011600 */
[----:B------:R-:W-:-:S05]  /*274f0*/  LOP3.LUT R0, R0, 0x3, RZ, 0xc0, !PT ;  /* 0x0000000300007812 */ /* 0x000fca00078ec0ff */
[----:B------:R0:W1:Y:S02]  /*27500*/  SHFL.IDX PT, R14, R0, RZ, 0x1f ;  /* 0x00001fff000e7589 */ /* 0x00006400000e0000 */
.L_x_969:
[----:B-1----:R-:W-:-:S13]  /*27510*/  ISETP.NE.AND P0, PT, R14, RZ, PT ;  /* 0x000000ff0e00720c */ /* 0x002fda0003f05270 */
[----:B------:R-:W-:Y:S05]  /*27520*/  @P0 BRA `(.L_x_436) ;  /* 0x0000000000880947 */ /* 0x000fea0003800000 */
[----:B------:R-:W-:-:S03]  /*27530*/  UMOV UR4, 0xffffffff ;  /* 0xffffffff00047882 */ /* 0x000fc60000000000 */
[----:B------:R-:W-:Y:S05]  /*27540*/  BRA.DIV UR4, `(.L_x_797) ;  /* 0x0000004e04307947 */ /* 0x000fea000b800000 */
[----:B------:R-:W-:-:S13]  /*27550*/  ELECT P6, URZ, PT ;  /* 0x00000000003f782f */ /* 0x000fda00038c0000 */
.L_x_972:
[----:B------:R-:W-:Y:S05]  /*27560*/  @!P6 BRA `(.L_x_436) ;  /* 0x000000000078e947 */ /* 0x000fea0003800000 */
[----:B------:R-:W-:-:S06]  /*27570*/  ULOP3.LUT UR4, UR60, 0x2, URZ, 0xfc, !UPT ;  /* 0x000000023c047892 */ /* 0x000fcc000f8efc3f */
[----:B0-----:R-:W-:-:S05]  /*27580*/  IMAD.U32 R0, RZ, RZ, UR4 ;  /* 0x00000004ff007e24 */ /* 0x001fca000f8e00ff */
[----:B------:R-:W-:-:S13]  /*27590*/  ISETP.NE.AND P0, PT, R0, 0x3, PT ;  /* 0x000000030000780c */ /* 0x000fda0003f05270 */
[----:B------:R-:W-:Y:S05]  /*275a0*/  @!P0 BRA `(.L_x_798) ;  /* 0x0000000000048947 */ /* 0x000fea0003800000 */
[----:B------:R-:W-:Y:S01]  /*275b0*/  BPT.TRAP 0x1 ;  /* 0x000000040000795c */ /* 0x000fe20000300000 */
.L_x_798:
[----:B------:R-:W-:Y:S01]  /*275c0*/  IMAD R3, R27, 0x8, R5 ;  /* 0x000000081b037824 */ /* 0x000fe200078e0205 */
[----:B------:R-:W-:Y:S01]  /*275d0*/  SHF.L.U32 R2, R29, 0x1f, RZ ;  /* 0x0000001f1d027819 */ /* 0x000fe200000006ff */
[----:B------:R-:W-:-:S03]  /*275e0*/  VIADD R27, R27, 0x1 ;  /* 0x000000011b1b7836 */ /* 0x000fc60000000000 */
[----:B------:R-:W0:Y:S02]  /*275f0*/  SYNCS.PHASECHK.TRANS64.TRYWAIT P1, [R3+URZ+0x38840], R2 ;  /* 0x03884002030075a7 */ /* 0x000e24000802017f */
[----:B------:R-:W-:-:S04]  /*27600*/  ISETP.NE.AND P2, PT, R27, 0x2, PT ;  /* 0x000000021b00780c */ /* 0x000fc80003f45270 */
[----:B------:R-:W-:Y:S01]  /*27610*/  SEL R0, RZ, 0x1, P2 ;  /* 0x00000001ff007807 */ /* 0x000fe20001000000 */
[----:B0-----:R-:W-:Y:S08]  /*27620*/  @!P1 BRA `(.L_x_799) ;  /* 0x0000004c00189947 */ /* 0x001ff00003800000 */
.L_x_973:
[----:B------:R-:W-:Y:S02]  /*27630*/  SEL R27, R27, RZ, P2 ;  /* 0x000000ff1b1b7207 */ /* 0x000fe40001000000 */
[----:B------:R-:W-:Y:S01]  /*27640*/  LOP3.LUT R0, R29, R0, RZ, 0x3c, !PT ;  /* 0x000000001d007212 */ /* 0x000fe200078e3cff */
[----:B------:R-:W-:Y:S06]  /*27650*/  @!P0 BRA `(.L_x_800) ;  /* 0x0000000000048947 */ /* 0x000fec0003800000 */
[----:B------:R-:W-:Y:S01]  /*27660*/  BPT.TRAP 0x1 ;  /* 0x000000040000795c */ /* 0x000fe20000300000 */
.L_x_800:
[----:B------:R-:W-:Y:S01]  /*27670*/  IMAD R27, R27, 0x8, R5 ;  /* 0x000000081b1b7824 */ /* 0x000fe200078e0205 */
[----:B------:R-:W-:-:S04]  /*27680*/  SHF.L.U32 R0, R0, 0x1f, RZ ;  /* 0x0000001f00007819 */ /* 0x000fc800000006ff */
[----:B------:R-:W1:Y:S02]  /*27690*/  SYNCS.PHASECHK.TRANS64.TRYWAIT P1, [R27+URZ+0x38840], R0 ;  /* 0x038840001b0075a7 */ /* 0x000e64000802017f */
[----:B-1----:R-:W-:Y:S05]  /*276a0*/  @!P1 BRA `(.L_x_801) ;  /* 0x0000004c000c9947 */ /* 0x002fea0003800000 */
.L_x_974:
[----:B------:R-:W-:Y:S05]  /*276b0*/  @!P0 BRA `(.L_x_802) ;  /* 0x0000000000048947 */ /* 0x000fea0003800000 */
[----:B------:R-:W-:Y:S01]  /*276c0*/  BPT.TRAP 0x1 ;  /* 0x000000040000795c */ /* 0x000fe20000300000 */
.L_x_802:
[----:B------:R-:W3:Y:S02]  /*276d0*/  SYNCS.PHASECHK.TRANS64.TRYWAIT P1, [R3+URZ+0x38860], R2 ;  /* 0x03886002030075a7 */ /* 0x000ee4000802017f */
[----:B---3--:R-:W-:Y:S05]  /*276e0*/  @!P1 BRA `(.L_x_803) ;  /* 0x0000004c00109947 */ /* 0x008fea0003800000 */
.L_x_975:
[----:B------:R-:W-:Y:S05]  /*276f0*/  @!P0 BRA `(.L_x_804) ;  /* 0x0000000000048947 */ /* 0x000fea0003800000 */
[----:B------:R-:W-:Y:S01]  /*27700*/  BPT.TRAP 0x1 ;  /* 0x000000040000795c */ /* 0x000fe20000300000 */
.L_x_804:
[----:B----4-:R4:W0:Y:S02]  /*27710*/  SYNCS.PHASECHK.TRANS64.TRYWAIT P0, [R27+URZ+0x38860], R0 ;  /* 0x038860001b0075a7 */ /* 0x010824000800017f */
[----:B0-----:R-:W-:Y:S05]  /*27720*/  @!P0 NANOSLEEP.SYNCS 0x989680 ;  /* 0x009896800000895d */ /* 0x001fea0003900000 */
[----:B------:R-:W0:Y:S02]  /*27730*/  @!P0 SYNCS.PHASECHK.TRANS64 P0, [R27+URZ+0x38860], R0 ;  /* 0x038860001b0085a7 */ /* 0x000e24000800007f */
[----:B0-----:R-:W-:Y:S05]  /*27740*/  @!P0 BRA `(.L_x_804) ;  /* 0xfffffffc00f08947 */ /* 0x001fea000383ffff */
.L_x_436:
[----:B------:R-:W-:Y:S05]  /*27750*/  BSYNC B9 ;  /* 0x0000000000097941 */ /* 0x000fea0003800000 */
.L_x_433:
[----:B------:R-:W-:Y:S05]  /*27760*/  EXIT ;  /* 0x000000000000794d */ /* 0x000fea0003800000 */
.L_x_456:
[----:B0-----:R0:W1:Y:S02]  /*27770*/  SYNCS.PHASECHK.TRANS64.TRYWAIT P6, [R89+URZ+0x38890], R90 ;  /* 0x0388905a590075a7 */ /* 0x00106400080c017f */
[----:B-1----:R-:W-:Y:S05]  /*27780*/  @!P6 NANOSLEEP.SYNCS 0x989680 ;  /* 0x009896800000e95d */ /* 0x002fea0003900000 */
[----:B------:R-:W1:Y:S02]  /*27790*/  @!P6 SYNCS.PHASECHK.TRANS64 P6, [R89+URZ+0x38890], R90 ;  /* 0x0388905a5900e5a7 */ /* 0x000e6400080c007f */
[----:B-1----:R-:W-:Y:S05]  /*277a0*/  @!P6 BRA `(.L_x_456) ;  /* 0xfffffffc00f0e947 */ /* 0x002fea000383ffff */
[----:B------:R-:W-:Y:S05]  /*277b0*/  BRA `(.L_x_805) ;  /* 0xfffffdbc000c7947 */ /* 0x000fea000383ffff */
.L_x_457:
[----:B------:R-:W-:Y:S01]  /*277c0*/  BSSY B1, `(.L_x_806) ;  /* 0x0000008000017945 */ /* 0x000fe20003800000 */
[----:B------:R-:W-:Y:S01]  /*277d0*/  IMAD.MOV.U32 R13, RZ, RZ, R117 ;  /* 0x000000ffff0d7224 */ /* 0x000fe200078e0075 */
[----:B------:R-:W-:Y:S01]  /*277e0*/  MOV R11, 0x181f ;  /* 0x0000181f000b7802 */ /* 0x000fe20000000f00 */
[----:B------:R-:W-:Y:S02]  /*277f0*/  IMAD.MOV.U32 R12, RZ, RZ, RZ ;  /* 0x000000ffff0c7224 */ /* 0x000fe400078e00ff */
[----:B------:R-:W-:-:S07]  /*27800*/  IMAD.MOV.U32 R15, RZ, RZ, -0x1 ;  /* 0xffffffffff0f7424 */ /* 0x000fce00078e00ff */
[----:B0-----:R-:W-:Y:S05]  /*27810*/  WARPSYNC.COLLECTIVE R15, `(.L_x_807) ;  /* 0x000000000f087348 */ /* 0x001fea0003c00000 */
[----:B------:R1:W2:Y:S02]  /*27820*/  SHFL.IDX P6, R14, R13, R12, R11 ;  /* 0x0000000c0d0e7389 */ /* 0x0002a400000c000b */
[----:B012---:R-:W-:Y:S01]  /*27830*/  ENDCOLLECTIVE ;  /* 0x000000000000791b */ /* 0x007fe20003800000 */
.L_x_807:
[----:B------:R-:W-:Y:S05]  /*27840*/  BSYNC B1 ;  /* 0x0000000000017941 */ /* 0x000fea0003800000 */
.L_x_806:
[----:B------:R-:W-:Y:S02]  /*27850*/  IMAD.MOV.U32 R13, RZ, RZ, R118 ;  /* 0x000000ffff0d7224 */ /* 0x000fe400078e0076 */
[----:B------:R-:W-:Y:S02]  /*27860*/  IMAD.MOV.U32 R12, RZ, RZ, RZ ;  /* 0x000000ffff0c7224 */ /* 0x000fe400078e00ff */
[----:B------:R-:W-:Y:S02]  /*27870*/  IMAD.MOV.U32 R11, RZ, RZ, 0x181f ;  /* 0x0000181fff0b7424 */ /* 0x000fe400078e00ff */
[----:B------:R-:W-:Y:S02]  /*27880*/  IMAD.MOV.U32 R15, RZ, RZ, -0x1 ;  /* 0xffffffffff0f7424 */ /* 0x000fe400078e00ff */
[----:B------:R-:W-:-:S07]  /*27890*/  IMAD.MOV.U32 R83, RZ, RZ, R14 ;  /* 0x000000ffff537224 */ /* 0x000fce00078e000e */
[----:B------:R-:W-:Y:S05]  /*278a0*/  WARPSYNC.COLLECTIVE R15, `(.L_x_808) ;  /* 0x000000000f087348 */ /* 0x000fea0003c00000 */
[----:B------:R0:W1:Y:S02]  /*278b0*/  SHFL.IDX P6, R14, R13, R12, R11 ;  /* 0x0000000c0d0e7389 */ /* 0x00006400000c000b */
[----:B01----:R-:W-:Y:S01]  /*278c0*/  ENDCOLLECTIVE ;  /* 0x000000000000791b */ /* 0x003fe20003800000 */
.L_x_808:
[----:B------:R-:W-:Y:S01]  /*278d0*/  IMAD.MOV.U32 R82, RZ, RZ, R14 ;  /* 0x000000ffff527224 */ /* 0x000fe200078e000e */
[----:B------:R-:W-:Y:S06]  /*278e0*/  BRA `(.L_x_809) ;  /* 0xfffffdb800d47947 */ /* 0x000fec000383ffff */
.L_x_474:
[----:B------:R-:W-:Y:S01]  /*278f0*/  BSSY B1, `(.L_x_810) ;  /* 0x0000008000017945 */ /* 0x000fe20003800000 */
[----:B0---4-:R-:W-:Y:S02]  /*27900*/  IMAD.MOV.U32 R13, RZ, RZ, R117 ;  /* 0x000000ffff0d7224 */ /* 0x011fe400078e0075 */
[----:B------:R-:W-:Y:S02]  /*27910*/  IMAD.MOV.U32 R12, RZ, RZ, 0x1 ;  /* 0x00000001ff0c7424 */ /* 0x000fe400078e00ff */
[----:B------:R-:W-:Y:S02]  /*27920*/  IMAD.MOV.U32 R11, RZ, RZ, 0x181f ;  /* 0x0000181fff0b7424 */ /* 0x000fe400078e00ff */
[----:B------:R-:W-:-:S07]  /*27930*/  IMAD.MOV.U32 R15, RZ, RZ, -0x1 ;  /* 0xffffffffff0f7424 */ /* 0x000fce00078e00ff */
[----:B-123--:R-:W-:Y:S05]  /*27940*/  WARPSYNC.COLLECTIVE R15, `(.L_x_811) ;  /* 0x000000000f087348 */ /* 0x00efea0003c00000 */
[----:B------:R0:W4:Y:S02]  /*27950*/  SHFL.IDX P6, R14, R13, R12, R11 ;  /* 0x0000000c0d0e7389 */ /* 0x00012400000c000b */
[----:B01234-:R-:W-:Y:S01]  /*27960*/  ENDCOLLECTIVE ;  /* 0x000000000000791b */ /* 0x01ffe20003800000 */
.L_x_811:
[----:B------:R-:W-:Y:S05]  /*27970*/  BSYNC B1 ;  /* 0x0000000000017941 */ /* 0x000fea0003800000 */
.L_x_810:
[----:B------:R-:W-:Y:S01]  /*27980*/  IMAD.MOV.U32 R13, RZ, RZ, R118 ;  /* 0x000000ffff0d7224 */ /* 0x000fe200078e0076 */
[----:B------:R-:W-:Y:S01]  /*27990*/  MOV R15, 0xffffffff ;  /* 0xffffffff000f7802 */ /* 0x000fe20000000f00 */
[----:B------:R-:W-:Y:S02]  /*279a0*/  IMAD.MOV.U32 R12, RZ, RZ, 0x1 ;  /* 0x00000001ff0c7424 */ /* 0x000fe400078e00ff */
[----:B------:R-:W-:Y:S02]  /*279b0*/  IMAD.MOV.U32 R11, RZ, RZ, 0x181f ;  /* 0x0000181fff0b7424 */ /* 0x000fe400078e00ff */
[----:B------:R-:W-:-:S07]  /*279c0*/  IMAD.MOV.U32 R67, RZ, RZ, R14 ;  /* 0x000000ffff437224 */ /* 0x000fce00078e000e */
[----:B------:R-:W-:Y:S05]  /*279d0*/  WARPSYNC.COLLECTIVE R15, `(.L_x_812) ;  /* 0x000000000f087348 */ /* 0x000fea0003c00000 */
[----:B------:R0:W1:Y:S02]  /*279e0*/  SHFL.IDX P6, R14, R13, R12, R11 ;  /* 0x0000000c0d0e7389 */ /* 0x00006400000c000b */
[----:B01----:R-:W-:Y:S01]  /*279f0*/  ENDCOLLECTIVE ;  /* 0x000000000000791b */ /* 0x003fe20003800000 */
.L_x_812:
[----:B------:R-:W-:Y:S01]  /*27a00*/  IMAD.MOV.U32 R66, RZ, RZ, R14 ;  /* 0x000000ffff427224 */ /* 0x000fe200078e000e */
[----:B------:R-:W-:Y:S06]  /*27a10*/  BRA `(.L_x_813) ;  /* 0xfffffdc800447947 */ /* 0x000fec000383ffff */
.L_x_491:
        /* <DEDUP_REMOVED lines=8> */
.L_x_815:
[----:B------:R-:W-:Y:S05]  /*27aa0*/  BSYNC B1 ;  /* 0x0000000000017941 */ /* 0x000fea0003800000 */
.L_x_814:
[----:B------:R-:W-:Y:S02]  /*27ab0*/  IMAD.MOV.U32 R13, RZ, RZ, R118 ;  /* 0x000000ffff0d7224 */ /* 0x000fe400078e0076 */
[----:B------:R-:W-:Y:S02]  /*27ac0*/  IMAD.MOV.U32 R12, RZ, RZ, 0x2 ;  /* 0x00000002ff0c7424 */ /* 0x000fe400078e00ff */
[----:B------:R-:W-:Y:S02]  /*27ad0*/  IMAD.MOV.U32 R11, RZ, RZ, 0x181f ;  /* 0x0000181fff0b7424 */ /* 0x000fe400078e00ff */
[----:B------:R-:W-:Y:S02]  /*27ae0*/  IMAD.MOV.U32 R15, RZ, RZ, -0x1 ;  /* 0xffffffffff0f7424 */ /* 0x000fe400078e00ff */
[----:B------:R-:W-:-:S07]  /*27af0*/  IMAD.MOV.U32 R117, RZ, RZ, R14 ;  /* 0x000000ffff757224 */ /* 0x000fce00078e000e */
[----:B------:R-:W-:Y:S05]  /*27b00*/  WARPSYNC.COLLECTIVE R15, `(.L_x_816) ;  /* 0x000000000f087348 */ /* 0x000fea0003c00000 */
[----:B------:R0:W1:Y:S02]  /*27b10*/  SHFL.IDX P6, R14, R13, R12, R11 ;  /* 0x0000000c0d0e7389 */ /* 0x00006400000c000b */
[----:B01----:R-:W-:Y:S01]  /*27b20*/  ENDCOLLECTIVE ;  /* 0x000000000000791b */ /* 0x003fe20003800000 */
.L_x_816:
[----:B------:R-:W-:Y:S01]  /*27b30*/  IMAD.MOV.U32 R118, RZ, RZ, R14 ;  /* 0x000000ffff767224 */ /* 0x000fe200078e000e */
[----:B------:R-:W-:Y:S06]  /*27b40*/  BRA `(.L_x_817) ;  /* 0xfffffdd400b87947 */ /* 0x000fec000383ffff */
.L_x_515:
[----:B-1----:R1:W2:Y:S02]  /*27b50*/  SYNCS.PHASECHK.TRANS64.TRYWAIT P6, [R89+URZ+0x38890], R90 ;  /* 0x0388905a590075a7 */ /* 0x0022a400080c017f */
[----:B--2---:R-:W-:Y:S05]  /*27b60*/  @!P6 NANOSLEEP.SYNCS 0x989680 ;  /* 0x009896800000e95d */ /* 0x004fea0003900000 */
[----:B------:R-:W2:Y:S02]  /*27b70*/  @!P6 SYNCS.PHASECHK.TRANS64 P6, [R89+URZ+0x38890], R90 ;  /* 0x0388905a5900e5a7 */ /* 0x000ea400080c007f */
[----:B--2---:R-:W-:Y:S05]  /*27b80*/  @!P6 BRA `(.L_x_515) ;  /* 0xfffffffc00f0e947 */ /* 0x004fea000383ffff */
[----:B------:R-:W-:Y:S05]  /*27b90*/  BRA `(.L_x_818) ;  /* 0xfffffdf000b47947 */ /* 0x000fea000383ffff */
.L_x_516:
[----:B------:R-:W-:Y:S01]  /*27ba0*/  BSSY B1, `(.L_x_819) ;  /* 0x0000008000017945 */ /* 0x000fe20003800000 */
[----:B------:R-:W-:Y:S02]  /*27bb0*/  IMAD.MOV.U32 R13, RZ, RZ, R117 ;  /* 0x000000ffff0d7224 */ /* 0x000fe400078e0075 */
[----:B------:R-:W-:Y:S02]  /*27bc0*/  IMAD.MOV.U32 R12, RZ, RZ, RZ ;  /* 0x000000ffff0c7224 */ /* 0x000fe400078e00ff */
[----:B------:R-:W-:Y:S02]  /*27bd0*/  IMAD.MOV.U32 R11, RZ, RZ, 0x181f ;  /* 0x0000181fff0b7424 */ /* 0x000fe400078e00ff */
[----:B------:R-:W-:-:S07]  /*27be0*/  IMAD.MOV.U32 R15, RZ, RZ, -0x1 ;  /* 0xffffffffff0f7424 */ /* 0x000fce00078e00ff */
[----:B-1----:R-:W-:Y:S05]  /*27bf0*/  WARPSYNC.COLLECTIVE R15, `(.L_x_820) ;  /* 0x000000000f087348 */ /* 0x002fea0003c00000 */
[----:B------:R0:W2:Y:S02]  /*27c00*/  SHFL.IDX P6, R14, R13, R12, R11 ;  /* 0x0000000c0d0e7389 */ /* 0x0000a400000c000b */
[----:B012---:R-:W-:Y:S01]  /*27c10*/  ENDCOLLECTIVE ;  /* 0x000000000000791b */ /* 0x007fe20003800000 */
.L_x_820:
[----:B------:R-:W-:Y:S05]  /*27c20*/  BSYNC B1 ;  /* 0x0000000000017941 */ /* 0x000fea0003800000 */
.L_x_819:
[----:B------:R-:W-:Y:S01]  /*27c30*/  IMAD.MOV.U32 R13, RZ, RZ, R118 ;  /* 0x000000ffff0d7224 */ /* 0x000fe200078e0076 */
[----:B------:R-:W-:Y:S01]  /*27c40*/  MOV R123, R14 ;  /* 0x0000000e007b7202 */ /* 0x000fe20000000f00 */
[----:B------:R-:W-:Y:S02]  /*27c50*/  IMAD.MOV.U32 R12, RZ, RZ, RZ ;  /* 0x000000ffff0c7224 */ /* 0x000fe400078e00ff */
[----:B------:R-:W-:Y:S02]  /*27c60*/  IMAD.MOV.U32 R11, RZ, RZ, 0x181f ;  /* 0x0000181fff0b7424 */ /* 0x000fe400078e00ff */
[----:B------:R-:W-:-:S07]  /*27c70*/  IMAD.MOV.U32 R15, RZ, RZ, -0x1 ;  /* 0xffffffffff0f7424 */ /* 0x000fce00078e00ff */
[----:B------:R-:W-:Y:S05]  /*27c80*/  WARPSYNC.COLLECTIVE R15, `(.L_x_821) ;  /* 0x000000000f087348 */ /* 0x000fea0003c00000 */
[----:B------:R0:W1:Y:S02]  /*27c90*/  SHFL.IDX P6, R14, R13, R12, R11 ;  /* 0x0000000c0d0e7389 */ /* 0x00006400000c000b */
[----:B01----:R-:W-:Y:S01]  /*27ca0*/  ENDCOLLECTIVE ;  /* 0x000000000000791b */ /* 0x003fe20003800000 */
.L_x_821:
[----:B------:R-:W-:Y:S01]  /*27cb0*/  IMAD.MOV.U32 R122, RZ, RZ, R14 ;  /* 0x000000ffff7a7224 */ /* 0x000fe200078e000e */
[----:B------:R-:W-:Y:S06]  /*27cc0*/  BRA `(.L_x_822) ;  /* 0xfffffdf000807947 */ /* 0x000fec000383ffff */
.L_x_525:
[----:B------:R-:W-:Y:S01]  /*27cd0*/  BSSY B1, `(.L_x_823) ;  /* 0x0000008000017945 */ /* 0x000fe20003800000 */
[----:B---34-:R-:W-:Y:S02]  /*27ce0*/  IMAD.MOV.U32 R13, RZ, RZ, R117 ;  /* 0x000000ffff0d7224 */ /* 0x018fe400078e0075 */
[----:B------:R-:W-:Y:S02]  /*27cf0*/  IMAD.MOV.U32 R12, RZ, RZ, 0x1 ;  /* 0x00000001ff0c7424 */ /* 0x000fe400078e00ff */
[----:B--2---:R-:W-:Y:S02]  /*27d00*/  IMAD.MOV.U32 R11, RZ, RZ, 0x181f ;  /* 0x0000181fff0b7424 */ /* 0x004fe400078e00ff */
[----:B------:R-:W-:-:S07]  /*27d10*/  IMAD.MOV.U32 R15, RZ, RZ, -0x1 ;  /* 0xffffffffff0f7424 */ /* 0x000fce00078e00ff */
[----:B01----:R-:W-:Y:S05]  /*27d20*/  WARPSYNC.COLLECTIVE R15, `(.L_x_824) ;  /* 0x000000000f087348 */ /* 0x003fea0003c00000 */
[----:B------:R2:W3:Y:S02]  /*27d30*/  SHFL.IDX P6, R14, R13, R12, R11 ;  /* 0x0000000c0d0e7389 */ /* 0x0004e400000c000b */
[----:B0123--:R-:W-:Y:S01]  /*27d40*/  ENDCOLLECTIVE ;  /* 0x000000000000791b */ /* 0x00ffe20003800000 */
.L_x_824:
[----:B------:R-:W-:Y:S05]  /*27d50*/  BSYNC B1 ;  /* 0x0000000000017941 */ /* 0x000fea0003800000 */
.L_x_823:
        /* <DEDUP_REMOVED lines=8> */
.L_x_825:
[----:B------:R-:W-:Y:S01]  /*27de0*/  IMAD.MOV.U32 R36, RZ, RZ, R14 ;  /* 0x000000ffff247224 */ /* 0x000fe200078e000e */
[----:B------:R-:W-:Y:S06]  /*27df0*/  BRA `(.L_x_826) ;  /* 0xfffffe0000447947 */ /* 0x000fec000383ffff */
.L_x_534:
[----:B------:R-:W-:Y:S01]  /*27e00*/  BSSY B1, `(.L_x_827) ;  /* 0x0000008000017945 */ /* 0x000fe20003800000 */
[----:B--2-4-:R-:W-:Y:S01]  /*27e10*/  MOV R13, R117 ;  /* 0x00000075000d7202 */ /* 0x014fe20000000f00 */
[----:B------:R-:W-:Y:S02]  /*27e20*/  IMAD.MOV.U32 R12, RZ, RZ, 0x2 ;  /* 0x00000002ff0c7424 */ /* 0x000fe400078e00ff */
[----:B0-----:R-:W-:Y:S02]  /*27e30*/  IMAD.MOV.U32 R11, RZ, RZ, 0x181f ;  /* 0x0000181fff0b7424 */ /* 0x001fe400078e00ff */
[----:B------:R-:W-:-:S07]  /*27e40*/  IMAD.MOV.U32 R15, RZ, RZ, -0x1 ;  /* 0xffffffffff0f7424 */ /* 0x000fce00078e00ff */
[----:B-1-3--:R-:W-:Y:S05]  /*27e50*/  WARPSYNC.COLLECTIVE R15, `(.L_x_828) ;  /* 0x000000000f087348 */ /* 0x00afea0003c00000 */
[----:B------:R0:W2:Y:S02]  /*27e60*/  SHFL.IDX P6, R14, R13, R12, R11 ;  /* 0x0000000c0d0e7389 */ /* 0x0000a400000c000b */
[----:B0123--:R-:W-:Y:S01]  /*27e70*/  ENDCOLLECTIVE ;  /* 0x000000000000791b */ /* 0x00ffe20003800000 */
.L_x_828:
[----:B------:R-:W-:Y:S05]  /*27e80*/  BSYNC B1 ;  /* 0x0000000000017941 */ /* 0x000fea0003800000 */
.L_x_827:
        /* <DEDUP_REMOVED lines=8> */
.L_x_829:
[----:B------:R-:W-:Y:S01]  /*27f10*/  IMAD.MOV.U32 R36, RZ, RZ, R14 ;  /* 0x000000ffff247224 */ /* 0x000fe200078e000e */
[----:B------:R-:W-:Y:S06]  /*27f20*/  BRA `(.L_x_830) ;  /* 0xfffffe1000347947 */ /* 0x000fec000383ffff */
.L_x_543:
[----:B0-----:R0:W1:Y:S02]  /*27f30*/  SYNCS.PHASECHK.TRANS64.TRYWAIT P3, [R89+URZ+0x38890], R90 ;  /* 0x0388905a590075a7 */ /* 0x001064000806017f */
[----:B-1----:R-:W-:Y:S05]  /*27f40*/  @!P3 NANOSLEEP.SYNCS 0x989680 ;  /* 0x009896800000b95d */ /* 0x002fea0003900000 */
[----:B------:R-:W1:Y:S02]  /*27f50*/  @!P3 SYNCS.PHASECHK.TRANS64 P3, [R89+URZ+0x38890], R90 ;  /* 0x0388905a5900b5a7 */ /* 0x000e64000806007f */
[----:B-1----:R-:W-:Y:S05]  /*27f60*/  @!P3 BRA `(.L_x_543) ;  /* 0xfffffffc00f0b947 */ /* 0x002fea000383ffff */
[----:B------:R-:W-:Y:S05]  /*27f70*/  BRA `(.L_x_831) ;  /* 0xfffffe2000787947 */ /* 0x000fea000383ffff */
.L_x_544:
        /* <DEDUP_REMOVED lines=8> */
.L_x_833:
[----:B------:R-:W-:Y:S05]  /*28000*/  BSYNC B1 ;  /* 0x0000000000017941 */ /* 0x000fea0003800000 */
.L_x_832:
[----:B------:R-:W-:Y:S01]  /*28010*/  IMAD.MOV.U32 R13, RZ, RZ, R40 ;  /* 0x000000ffff0d7224 */ /* 0x000fe200078e0028 */
[----:B------:R-:W-:Y:S01]  /*28020*/  MOV R12, RZ ;  /* 0x000000ff000c7202 */ /* 0x000fe20000000f00 */
[----:B------:R-:W-:Y:S02]  /*28030*/  IMAD.MOV.U32 R11, RZ, RZ, 0x181f ;  /* 0x0000181fff0b7424 */ /* 0x000fe400078e00ff */
[----:B------:R-:W-:Y:S02]  /*28040*/  IMAD.MOV.U32 R15, RZ, RZ, -0x1 ;  /* 0xffffffffff0f7424 */ /* 0x000fe400078e00ff */
[----:B------:R-:W-:-:S07]  /*28050*/  IMAD.MOV.U32 R33, RZ, RZ, R14 ;  /* 0x000000ffff217224 */ /* 0x000fce00078e000e */
[----:B------:R-:W-:Y:S05]  /*28060*/  WARPSYNC.COLLECTIVE R15, `(.L_x_834) ;  /* 0x000000000f087348 */ /* 0x000fea0003c00000 */
[----:B------:R0:W1:Y:S02]  /*28070*/  SHFL.IDX P6, R14, R13, R12, R11 ;  /* 0x0000000c0d0e7389 */ /* 0x00006400000c000b */
[----:B01----:R-:W-:Y:S01]  /*28080*/  ENDCOLLECTIVE ;  /* 0x000000000000791b */ /* 0x003fe20003800000 */
.L_x_834:
[----:B------:R-:W-:Y:S01]  /*28090*/  IMAD.MOV.U32 R32, RZ, RZ, R14 ;  /* 0x000000ffff207224 */ /* 0x000fe200078e000e */
[----:B------:R-:W-:Y:S06]  /*280a0*/  BRA `(.L_x_835) ;  /* 0xfffffe20009c7947 */ /* 0x000fec000383ffff */
.L_x_547:
[----:B------:R-:W-:Y:S01]  /*280b0*/  BSSY B1, `(.L_x_836) ;  /* 0x0000008000017945 */ /* 0x000fe20003800000 */
[----:B----4-:R-:W-:Y:S02]  /*280c0*/  IMAD.MOV.U32 R13, RZ, RZ, R41 ;  /* 0x000000ffff0d7224 */ /* 0x010fe400078e0029 */
[----:B------:R-:W-:Y:S02]  /*280d0*/  IMAD.MOV.U32 R12, RZ, RZ, 0x1 ;  /* 0x00000001ff0c7424 */ /* 0x000fe400078e00ff */
[----:B------:R-:W-:Y:S02]  /*280e0*/  IMAD.MOV.U32 R11, RZ, RZ, 0x181f ;  /* 0x0000181fff0b7424 */ /* 0x000fe400078e00ff */
[----:B------:R-:W-:-:S07]  /*280f0*/  IMAD.MOV.U32 R15, RZ, RZ, -0x1 ;  /* 0xffffffffff0f7424 */ /* 0x000fce00078e00ff */
[----:B0123--:R-:W-:Y:S05]  /*28100*/  WARPSYNC.COLLECTIVE R15, `(.L_x_837) ;  /* 0x000000000f087348 */ /* 0x00ffea0003c00000 */
[----:B------:R4:W0:Y:S02]  /*28110*/  SHFL.IDX P6, R14, R13, R12, R11 ;  /* 0x0000000c0d0e7389 */ /* 0x00082400000c000b */
[----:B01234-:R-:W-:Y:S01]  /*28120*/  ENDCOLLECTIVE ;  /* 0x000000000000791b */ /* 0x01ffe20003800000 */
.L_x_837:
[----:B------:R-:W-:Y:S05]  /*28130*/  BSYNC B1 ;  /* 0x0000000000017941 */ /* 0x000fea0003800000 */
.L_x_836:
        /* <DEDUP_REMOVED lines=8> */
.L_x_838:
[----:B------:R-:W-:Y:S01]  /*281c0*/  IMAD.MOV.U32 R32, RZ, RZ, R14 ;  /* 0x000000ffff207224 */ /* 0x000fe200078e000e */
[----:B------:R-:W-:Y:S06]  /*281d0*/  BRA `(.L_x_839) ;  /* 0xfffffe2000c47947 */ /* 0x000fec000383ffff */
.L_x_550:
[----:B------:R-:W-:Y:S01]  /*281e0*/  BSSY B1, `(.L_x_840) ;  /* 0x0000008000017945 */ /* 0x000fe20003800000 */
[----:B---3--:R-:W-:Y:S01]  /*281f0*/  IMAD.MOV.U32 R13, RZ, RZ, R41 ;  /* 0x000000ffff0d7224 */ /* 0x008fe200078e0029 */
[----:B------:R-:W-:Y:S01]  /*28200*/  MOV R11, 0x181f ;  /* 0x0000181f000b7802 */ /* 0x000fe20000000f00 */
[----:B------:R-:W-:Y:S02]  /*28210*/  IMAD.MOV.U32 R12, RZ, RZ, 0x2 ;  /* 0x00000002ff0c7424 */ /* 0x000fe400078e00ff */
[----:B------:R-:W-:-:S07]  /*28220*/  IMAD.MOV.U32 R15, RZ, RZ, -0x1 ;  /* 0xffffffffff0f7424 */ /* 0x000fce00078e00ff */
[----:B012-4-:R-:W-:Y:S05]  /*28230*/  WARPSYNC.COLLECTIVE R15, `(.L_x_841) ;  /* 0x000000000f087348 */ /* 0x017fea0003c00000 */
[----:B------:R3:W0:Y:S02]  /*28240*/  SHFL.IDX P6, R14, R13, R12, R11 ;  /* 0x0000000c0d0e7389 */ /* 0x00062400000c000b */
[----:B01234-:R-:W-:Y:S01]  /*28250*/  ENDCOLLECTIVE ;  /* 0x000000000000791b */ /* 0x01ffe20003800000 */
.L_x_841:
[----:B------:R-:W-:Y:S05]  /*28260*/  BSYNC B1 ;  /* 0x0000000000017941 */ /* 0x000fea0003800000 */
.L_x_840:
        /* <DEDUP_REMOVED lines=8> */
.L_x_842:
[----:B------:R-:W-:Y:S01]  /*282f0*/  IMAD.MOV.U32 R32, RZ, RZ, R14 ;  /* 0x000000ffff207224 */ /* 0x000fe200078e000e */
[----:B------:R-:W-:Y:S06]  /*28300*/  BRA `(.L_x_843) ;  /* 0xfffffe2000f07947 */ /* 0x000fec000383ffff */
.L_x_554:
[----:B------:R0:W0:Y:S02]  /*28310*/  SYNCS.PHASECHK.TRANS64.TRYWAIT P0, [R89+URZ+0x388b0], R90 ;  /* 0x0388b05a590075a7 */ /* 0x000024000800017f */
[----:B0-----:R-:W-:Y:S05]  /*28320*/  @!P0 NANOSLEEP.SYNCS 0x989680 ;  /* 0x009896800000895d */ /* 0x001fea0003900000 */
[----:B------:R-:W0:Y:S02]  /*28330*/  @!P0 SYNCS.PHASECHK.TRANS64 P0, [R89+URZ+0x388b0], R90 ;  /* 0x0388b05a590085a7 */ /* 0x000e24000800007f */
[----:B0-----:R-:W-:Y:S05]  /*28340*/  @!P0 BRA `(.L_x_554) ;  /* 0xfffffffc00f08947 */ /* 0x001fea000383ffff */
[----:B------:R-:W-:Y:S05]  /*28350*/  BRA `(.L_x_844) ;  /* 0xfffffe2400987947 */ /* 0x000fea000383ffff */
.L_x_574:
[----:B------:R-:W-:Y:S01]  /*28360*/  BSSY B1, `(.L_x_845) ;  /* 0x0000008000017945 */ /* 0x000fe20003800000 */
[----:B------:R-:W-:Y:S02]  /*28370*/  IMAD.MOV.U32 R13, RZ, RZ, R24 ;  /* 0x000000ffff0d7224 */ /* 0x000fe400078e0018 */
[----:B------:R-:W-:Y:S02]  /*28380*/  IMAD.MOV.U32 R12, RZ, RZ, RZ ;  /* 0x000000ffff0c7224 */ /* 0x000fe400078e00ff */
[----:B------:R-:W-:Y:S02]  /*28390*/  IMAD.MOV.U32 R11, RZ, RZ, 0x181f ;  /* 0x0000181fff0b7424 */ /* 0x000fe400078e00ff */
[----:B------:R-:W-:-:S07]  /*283a0*/  IMAD.MOV.U32 R15, RZ, RZ, -0x1 ;  /* 0xffffffffff0f7424 */ /* 0x000fce00078e00ff */
[----:B------:R-:W-:Y:S05]  /*283b0*/  WARPSYNC.COLLECTIVE R15, `(.L_x_846) ;  /* 0x000000000f087348 */ /* 0x000fea0003c00000 */
[----:B------:R0:W1:Y:S02]  /*283c0*/  SHFL.IDX P6, R14, R13, R12, R11 ;  /* 0x0000000c0d0e7389 */ /* 0x00006400000c000b */
[----:B01----:R-:W-:Y:S01]  /*283d0*/  ENDCOLLECTIVE ;  /* 0x000000000000791b */ /* 0x003fe20003800000 */
.L_x_846:
[----:B------:R-:W-:Y:S05]  /*283e0*/  BSYNC B1 ;  /* 0x0000000000017941 */ /* 0x000fea0003800000 */
.L_x_845:
[----:B------:R-:W-:Y:S01]  /*283f0*/  IMAD.MOV.U32 R13, RZ, RZ, R2 ;  /* 0x000000ffff0d7224 */ /* 0x000fe200078e0002 */
[----:B------:R-:W-:Y:S01]  /*28400*/  MOV R15, 0xffffffff ;  /* 0xffffffff000f7802 */ /* 0x000fe20000000f00 */
[----:B------:R-:W-:Y:S02]  /*28410*/  IMAD.MOV.U32 R12, RZ, RZ, RZ ;  /* 0x000000ffff0c7224 */ /* 0x000fe400078e00ff */
[----:B------:R-:W-:Y:S02]  /*28420*/  IMAD.MOV.U32 R11, RZ, RZ, 0x181f ;  /* 0x0000181fff0b7424 */ /* 0x000fe400078e00ff */
[----:B------:R-:W-:-:S07]  /*28430*/  IMAD.MOV.U32 R3, RZ, RZ, R14 ;  /* 0x000000ffff037224 */ /* 0x000fce00078e000e */
[----:B------:R-:W-:Y:S05]  /*28440*/  WARPSYNC.COLLECTIVE R15, `(.L_x_847) ;  /* 0x000000000f087348 */ /* 0x000fea0003c00000 */
[----:B------:R0:W1:Y:S02]  /*28450*/  SHFL.IDX P6, R14, R13, R12, R11 ;  /* 0x0000000c0d0e7389 */ /* 0x00006400000c000b */
[----:B01----:R-:W-:Y:S01]  /*28460*/  ENDCOLLECTIVE ;  /* 0x000000000000791b */ /* 0x003fe20003800000 */
.L_x_847:
[----:B------:R-:W-:Y:S02]  /*28470*/  IMAD.MOV.U32 R13, RZ, RZ, R26 ;  /* 0x000000ffff0d7224 */ /* 0x000fe400078e001a */
[----:B------:R-:W-:-:S07]  /*28480*/  IMAD.MOV.U32 R2, RZ, RZ, R14 ;  /* 0x000000ffff027224 */ /* 0x000fce00078e000e */
[----:B------:R-:W-:Y:S05]  /*28490*/  WARPSYNC.COLLECTIVE R15, `(.L_x_848) ;  /* 0x000000000f087348 */ /* 0x000fea0003c00000 */
[----:B------:R0:W1:Y:S02]  /*284a0*/  SHFL.IDX P6, R14, R13, R12, R11 ;  /* 0x0000000c0d0e7389 */ /* 0x00006400000c000b */
[----:B01----:R-:W-:Y:S01]  /*284b0*/  ENDCOLLECTIVE ;  /* 0x000000000000791b */ /* 0x003fe20003800000 */
.L_x_848:
[----:B------:R-:W-:Y:S02]  /*284c0*/  IMAD.MOV.U32 R13, RZ, RZ, R25 ;  /* 0x000000ffff0d7224 */ /* 0x000fe400078e0019 */
[----:B------:R-:W-:-:S07]  /*284d0*/  IMAD.MOV.U32 R5, RZ, RZ, R14 ;  /* 0x000000ffff057224 */ /* 0x000fce00078e000e */
[----:B------:R-:W-:Y:S05]  /*284e0*/  WARPSYNC.COLLECTIVE R15, `(.L_x_849) ;  /* 0x000000000f087348 */ /* 0x000fea0003c00000 */
[----:B------:R0:W1:Y:S02]  /*284f0*/  SHFL.IDX P6, R14, R13, R12, R11 ;  /* 0x0000000c0d0e7389 */ /* 0x00006400000c000b */
[----:B01----:R-:W-:Y:S01]  /*28500*/  ENDCOLLECTIVE ;  /* 0x000000000000791b */ /* 0x003fe20003800000 */
.L_x_849:
[----:B------:R-:W-:Y:S05]  /*28510*/  BRA `(.L_x_850) ;  /* 0xfffffe3400ec7947 */ /* 0x000fea000383ffff */
.L_x_578:
[----:B0-----:R0:W1:Y:S02]  /*28520*/  SYNCS.PHASECHK.TRANS64.TRYWAIT P0, [R22+URZ+0x38800], R3 ;  /* 0x03880003160075a7 */ /* 0x001064000800017f */
[----:B-1----:R-:W-:Y:S05]  /*28530*/  @!P0 NANOSLEEP.SYNCS 0x989680 ;  /* 0x009896800000895d */ /* 0x002fea0003900000 */
[----:B------:R-:W1:Y:S02]  /*28540*/  @!P0 SYNCS.PHASECHK.TRANS64 P0, [R22+URZ+0x38800], R3 ;  /* 0x03880003160085a7 */ /* 0x000e64000800007f */
[----:B-1----:R-:W-:Y:S05]  /*28550*/  @!P0 BRA `(.L_x_578) ;  /* 0xfffffffc00f08947 */ /* 0x002fea000383ffff */
[----:B------:R-:W-:Y:S05]  /*28560*/  BRA `(.L_x_851) ;  /* 0xfffffe3c00a47947 */ /* 0x000fea000383ffff */
.L_x_610:
        /* <DEDUP_REMOVED lines=8> */
.L_x_853:
[----:B------:R-:W-:Y:S05]  /*285f0*/  BSYNC B1 ;  /* 0x0000000000017941 */ /* 0x000fea0003800000 */
.L_x_852:
        /* <DEDUP_REMOVED lines=8> */
.L_x_854:
[----:B------:R-:W-:Y:S02]  /*28680*/  IMAD.MOV.U32 R13, RZ, RZ, R26 ;  /* 0x000000ffff0d7224 */ /* 0x000fe400078e001a */
[----:B------:R-:W-:-:S07]  /*28690*/  IMAD.MOV.U32 R2, RZ, RZ, R14 ;  /* 0x000000ffff027224 */ /* 0x000fce00078e000e */
[----:B------:R-:W-:Y:S05]  /*286a0*/  WARPSYNC.COLLECTIVE R15, `(.L_x_855) ;  /* 0x000000000f087348 */ /* 0x000fea0003c00000 */
[----:B------:R0:W1:Y:S02]  /*286b0*/  SHFL.IDX P6, R14, R13, R12, R11 ;  /* 0x0000000c0d0e7389 */ /* 0x00006400000c000b */
[----:B01----:R-:W-:Y:S01]  /*286c0*/  ENDCOLLECTIVE ;  /* 0x000000000000791b */ /* 0x003fe20003800000 */
.L_x_855:
[----:B------:R-:W-:Y:S01]  /*286d0*/  IMAD.MOV.U32 R13, RZ, RZ, R25 ;  /* 0x000000ffff0d7224 */ /* 0x000fe200078e0019 */
[----:B------:R-:W-:-:S07]  /*286e0*/  MOV R3, R14 ;  /* 0x0000000e00037202 */ /* 0x000fce0000000f00 */
[----:B------:R-:W-:Y:S05]  /*286f0*/  WARPSYNC.COLLECTIVE R15, `(.L_x_856) ;  /* 0x000000000f087348 */ /* 0x000fea0003c00000 */
[----:B------:R0:W1:Y:S02]  /*28700*/  SHFL.IDX P6, R14, R13, R12, R11 ;  /* 0x0000000c0d0e7389 */ /* 0x00006400000c000b */
[----:B01----:R-:W-:Y:S01]  /*28710*/  ENDCOLLECTIVE ;  /* 0x000000000000791b */ /* 0x003fe20003800000 */
.L_x_856:
[----:B------:R-:W-:Y:S01]  /*28720*/  IMAD.MOV.U32 R20, RZ, RZ, R14 ;  /* 0x000000ffff147224 */ /* 0x000fe200078e000e */
[----:B------:R-:W-:Y:S06]  /*28730*/  BRA `(.L_x_857) ;  /* 0xfffffe6800087947 */ /* 0x000fec000383ffff */
.L_x_614:
[----:B0-----:R0:W1:Y:S02]  /*28740*/  SYNCS.PHASECHK.TRANS64.TRYWAIT P0, [R22+URZ+0x38800], R15 ;  /* 0x0388000f160075a7 */ /* 0x001064000800017f */
[----:B-1----:R-:W-:Y:S05]  /*28750*/  @!P0 NANOSLEEP.SYNCS 0x989680 ;  /* 0x009896800000895d */ /* 0x002fea0003900000 */
[----:B------:R-:W1:Y:S02]  /*28760*/  @!P0 SYNCS.PHASECHK.TRANS64 P0, [R22+URZ+0x38800], R15 ;  /* 0x0388000f160085a7 */ /* 0x000e64000800007f */
[----:B-1----:R-:W-:Y:S05]  /*28770*/  @!P0 BRA `(.L_x_614) ;  /* 0xfffffffc00f08947 */ /* 0x002fea000383ffff */
[----:B------:R-:W-:Y:S05]  /*28780*/  BRA `(.L_x_858) ;  /* 0xfffffe6c00847947 */ /* 0x000fea000383ffff */
.L_x_632:
[----:B-1----:R1:W0:Y:S02]  /*28790*/  SYNCS.PHASECHK.TRANS64.TRYWAIT P1, [R0+URZ+0x38830], R3 ;  /* 0x03883003000075a7 */ /* 0x002224000802017f */
[----:B0-----:R-:W-:Y:S05]  /*287a0*/  @!P1 NANOSLEEP.SYNCS 0x989680 ;  /* 0x009896800000995d */ /* 0x001fea0003900000 */
[----:B------:R-:W0:Y:S02]  /*287b0*/  @!P1 SYNCS.PHASECHK.TRANS64 P1, [R0+URZ+0x38830], R3 ;  /* 0x03883003000095a7 */ /* 0x000e24000802007f */
[----:B0-----:R-:W-:Y:S05]  /*287c0*/  @!P1 BRA `(.L_x_632) ;  /* 0xfffffffc00f09947 */ /* 0x001fea000383ffff */
[----:B------:R-:W-:Y:S05]  /*287d0*/  BRA `(.L_x_631) ;  /* 0xfffffea0007c7947 */ /* 0x000fea000383ffff */
.L_x_640:
[----:B0-----:R0:W2:Y:S02]  /*287e0*/  SYNCS.PHASECHK.TRANS64.TRYWAIT P1, [R9+URZ+0x38830], R6 ;  /* 0x03883006090075a7 */ /* 0x0010a4000802017f */
[----:B--2---:R-:W-:Y:S05]  /*287f0*/  @!P1 NANOSLEEP.SYNCS 0x989680 ;  /* 0x009896800000995d */ /* 0x004fea0003900000 */
[----:B------:R-:W2:Y:S02]  /*28800*/  @!P1 SYNCS.PHASECHK.TRANS64 P1, [R9+URZ+0x38830], R6 ;  /* 0x03883006090095a7 */ /* 0x000ea4000802007f */
[----:B--2---:R-:W-:Y:S05]  /*28810*/  @!P1 BRA `(.L_x_640) ;  /* 0xfffffffc00f09947 */ /* 0x004fea000383ffff */
[----:B------:R-:W-:Y:S05]  /*28820*/  BRA `(.L_x_639) ;  /* 0xfffffef000187947 */ /* 0x000fea000383ffff */
.L_x_645:
[----:B-1----:R1:W2:Y:S02]  /*28830*/  SYNCS.PHASECHK.TRANS64.TRYWAIT P1, [R6+URZ+0x38850], R0 ;  /* 0x03885000060075a7 */ /* 0x0022a4000802017f */
[----:B--2---:R-:W-:Y:S05]  /*28840*/  @!P1 NANOSLEEP.SYNCS 0x989680 ;  /* 0x009896800000995d */ /* 0x004fea0003900000 */
[----:B------:R-:W2:Y:S02]  /*28850*/  @!P1 SYNCS.PHASECHK.TRANS64 P1, [R6+URZ+0x38850], R0 ;  /* 0x03885000060095a7 */ /* 0x000ea4000802007f */
[----:B--2---:R-:W-:Y:S05]  /*28860*/  @!P1 BRA `(.L_x_645) ;  /* 0xfffffffc00f09947 */ /* 0x004fea000383ffff */
[----:B------:R-:W-:Y:S05]  /*28870*/  BRA `(.L_x_644) ;  /* 0xffffff2400dc7947 */ /* 0x000fea000383ffff */
.L_x_653:
[----:B-1----:R1:W2:Y:S02]  /*28880*/  SYNCS.PHASECHK.TRANS64.TRYWAIT P1, [R8+URZ+0x38850], R7 ;  /* 0x03885007080075a7 */ /* 0x0022a4000802017f */
[----:B--2---:R-:W-:Y:S05]  /*28890*/  @!P1 NANOSLEEP.SYNCS 0x989680 ;  /* 0x009896800000995d */ /* 0x004fea0003900000 */
[----:B------:R-:W2:Y:S02]  /*288a0*/  @!P1 SYNCS.PHASECHK.TRANS64 P1, [R8+URZ+0x38850], R7 ;  /* 0x03885007080095a7 */ /* 0x000ea4000802007f */
[----:B--2---:R-:W-:Y:S05]  /*288b0*/  @!P1 BRA `(.L_x_653) ;  /* 0xfffffffc00f09947 */ /* 0x004fea000383ffff */
[----:B------:R-:W-:Y:S05]  /*288c0*/  BRA `(.L_x_652) ;  /* 0xffffff4000207947 */ /* 0x000fea000383ffff */
.L_x_690:
[----:B------:R-:W0:Y:S01]  /*288d0*/  S2R R9, SR_TID.X ;  /* 0x0000000000097919 */ /* 0x000e220000002100 */
[----:B------:R-:W-:Y:S01]  /*288e0*/  BSSY B1, `(.L_x_859) ;  /* 0x000000a000017945 */ /* 0x000fe20003800000 */
[----:B------:R-:W-:Y:S02]  /*288f0*/  IMAD.MOV.U32 R12, RZ, RZ, RZ ;  /* 0x000000ffff0c7224 */ /* 0x000fe400078e00ff */
[----:B------:R-:W-:Y:S02]  /*28900*/  IMAD.MOV.U32 R11, RZ, RZ, 0x1f ;  /* 0x0000001fff0b7424 */ /* 0x000fe400078e00ff */
[----:B------:R-:W-:Y:S01]  /*28910*/  IMAD.MOV.U32 R15, RZ, RZ, -0x1 ;  /* 0xffffffffff0f7424 */ /* 0x000fe200078e00ff */
[----:B0-----:R-:W-:-:S04]  /*28920*/  SHF.R.U32.HI R9, RZ, 0x5, R9 ;  /* 0x00000005ff097819 */ /* 0x001fc80000011609 */
[----:B------:R-:W-:-:S05]  /*28930*/  LOP3.LUT R9, R9, 0x3, RZ, 0xc0, !PT ;  /* 0x0000000309097812 */ /* 0x000fca00078ec0ff */
[----:B------:R-:W-:-:S07]  /*28940*/  IMAD.MOV.U32 R13, RZ, RZ, R9 ;  /* 0x000000ffff0d7224 */ /* 0x000fce00078e0009 */
[----:B------:R-:W-:Y:S05]  /*28950*/  WARPSYNC.COLLECTIVE R15, `(.L_x_860) ;  /* 0x000000000f087348 */ /* 0x000fea0003c00000 */
[----:B------:R0:W1:Y:S02]  /*28960*/  SHFL.IDX P6, R14, R13, R12, R11 ;  /* 0x0000000c0d0e7389 */ /* 0x00006400000c000b */
[----:B01----:R-:W-:Y:S01]  /*28970*/  ENDCOLLECTIVE ;  /* 0x000000000000791b */ /* 0x003fe20003800000 */
.L_x_860:
[----:B------:R-:W-:Y:S05]  /*28980*/  BSYNC B1 ;  /* 0x0000000000017941 */ /* 0x000fea0003800000 */
.L_x_859:
[----:B------:R-:W-:Y:S05]  /*28990*/  BRA `(.L_x_861) ;  /* 0xffffff8c00a87947 */ /* 0x000fea000383ffff */
.L_x_692:
[----:B------:R-:W-:Y:S01]  /*289a0*/  BSSY B1, `(.L_x_862) ;  /* 0x0000006000017945 */ /* 0x000fe20003800000 */
[----:B------:R-:W-:-:S07]  /*289b0*/  IMAD.MOV.U32 R15, RZ, RZ, -0x1 ;  /* 0xffffffffff0f7424 */ /* 0x000fce00078e00ff */
[----:B0-----:R-:W-:Y:S05]  /*289c0*/  WARPSYNC.COLLECTIVE R15, `(.L_x_863) ;  /* 0x000000000f0c7348 */ /* 0x001fea0003c00000 */
[----:B------:R-:W-:Y:S02]  /*289d0*/  ELECT P6, UR62, PT ;  /* 0x00000000003e782f */ /* 0x000fe400038c0000 */
[----:B------:R-:W-:Y:S01]  /*289e0*/  MOV R14, UR62 ;  /* 0x0000003e000e7c02 */ /* 0x000fe20008000f00 */
[----:B0-----:R-:W-:Y:S10]  /*289f0*/  ENDCOLLECTIVE ;  /* 0x000000000000791b */ /* 0x001ff40003800000 */
.L_x_863:
[----:B------:R-:W-:Y:S05]  /*28a00*/  BSYNC B1 ;  /* 0x0000000000017941 */ /* 0x000fea0003800000 */
.L_x_862:
[----:B------:R-:W-:Y:S05]  /*28a10*/  BRA `(.L_x_691) ;  /* 0xffffff8c00a07947 */ /* 0x000fea000383ffff */
.L_x_694:
[----:B0-----:R0:W1:Y:S02]  /*28a20*/  SYNCS.PHASECHK.TRANS64.TRYWAIT P0, [R22+URZ+0x38820], R5 ;  /* 0x03882005160075a7 */ /* 0x001064000800017f */
[----:B-1----:R-:W-:Y:S05]  /*28a30*/  @!P0 NANOSLEEP.SYNCS 0x989680 ;  /* 0x009896800000895d */ /* 0x002fea0003900000 */
[----:B------:R-:W1:Y:S02]  /*28a40*/  @!P0 SYNCS.PHASECHK.TRANS64 P0, [R22+URZ+0x38820], R5 ;  /* 0x03882005160085a7 */ /* 0x000e64000800007f */
[----:B-1----:R-:W-:Y:S05]  /*28a50*/  @!P0 BRA `(.L_x_694) ;  /* 0xfffffffc00f08947 */ /* 0x002fea000383ffff */
[----:B------:R-:W-:Y:S05]  /*28a60*/  BRA `(.L_x_864) ;  /* 0xffffff8c00b07947 */ /* 0x000fea000383ffff */
.L_x_698:
[----:B-1----:R1:W2:Y:S02]  /*28a70*/  SYNCS.PHASECHK.TRANS64.TRYWAIT P0, [R9+URZ+0x388a0], R8 ;  /* 0x0388a008090075a7 */ /* 0x0022a4000800017f */
[----:B--2---:R-:W-:Y:S05]  /*28a80*/  @!P0 NANOSLEEP.SYNCS 0x989680 ;  /* 0x009896800000895d */ /* 0x004fea0003900000 */
[----:B------:R-:W2:Y:S02]  /*28a90*/  @!P0 SYNCS.PHASECHK.TRANS64 P0, [R9+URZ+0x388a0], R8 ;  /* 0x0388a008090085a7 */ /* 0x000ea4000800007f */
[----:B--2---:R-:W-:Y:S05]  /*28aa0*/  @!P0 BRA `(.L_x_698) ;  /* 0xfffffffc00f08947 */ /* 0x004fea000383ffff */
[----:B------:R-:W-:Y:S05]  /*28ab0*/  BRA `(.L_x_865) ;  /* 0xffffff8c00c87947 */ /* 0x000fea000383ffff */
.L_x_706:
[----:B0-----:R0:W2:Y:S02]  /*28ac0*/  SYNCS.PHASECHK.TRANS64.TRYWAIT P0, [R9+URZ+0x388c0], R8 ;  /* 0x0388c008090075a7 */ /* 0x0010a4000800017f */
[----:B--2---:R-:W-:Y:S05]  /*28ad0*/  @!P0 NANOSLEEP.SYNCS 0x989680 ;  /* 0x009896800000895d */ /* 0x004fea0003900000 */
[----:B------:R-:W2:Y:S02]  /*28ae0*/  @!P0 SYNCS.PHASECHK.TRANS64 P0, [R9+URZ+0x388c0], R8 ;  /* 0x0388c008090085a7 */ /* 0x000ea4000800007f */
[----:B--2---:R-:W-:Y:S05]  /*28af0*/  @!P0 BRA `(.L_x_706) ;  /* 0xfffffffc00f08947 */ /* 0x004fea000383ffff */
[----:B------:R-:W-:Y:S05]  /*28b00*/  BRA `(.L_x_866) ;  /* 0xffffff9400047947 */ /* 0x000fea000383ffff */
.L_x_716:
[----:B-1----:R1:W2:Y:S02]  /*28b10*/  SYNCS.PHASECHK.TRANS64.TRYWAIT P1, [R8+URZ+0x388a0], R7 ;  /* 0x0388a007080075a7 */ /* 0x0022a4000802017f */
[----:B--2---:R-:W-:Y:S05]  /*28b20*/  @!P1 NANOSLEEP.SYNCS 0x989680 ;  /* 0x009896800000995d */ /* 0x004fea0003900000 */
[----:B------:R-:W2:Y:S02]  /*28b30*/  @!P1 SYNCS.PHASECHK.TRANS64 P1, [R8+URZ+0x388a0], R7 ;  /* 0x0388a007080095a7 */ /* 0x000ea4000802007f */
[----:B--2---:R-:W-:Y:S05]  /*28b40*/  @!P1 BRA `(.L_x_716) ;  /* 0xfffffffc00f09947 */ /* 0x004fea000383ffff */
[----:B------:R-:W-:Y:S05]  /*28b50*/  BRA `(.L_x_867) ;  /* 0xffffff9800747947 */ /* 0x000fea000383ffff */
.L_x_724:
[----:B0-----:R0:W2:Y:S02]  /*28b60*/  SYNCS.PHASECHK.TRANS64.TRYWAIT P1, [R8+URZ+0x388c0], R7 ;  /* 0x0388c007080075a7 */ /* 0x0010a4000802017f */
[----:B--2---:R-:W-:Y:S05]  /*28b70*/  @!P1 NANOSLEEP.SYNCS 0x989680 ;  /* 0x009896800000995d */ /* 0x004fea0003900000 */
[----:B------:R-:W2:Y:S02]  /*28b80*/  @!P1 SYNCS.PHASECHK.TRANS64 P1, [R8+URZ+0x388c0], R7 ;  /* 0x0388c007080095a7 */ /* 0x000ea4000802007f */
[----:B--2---:R-:W-:Y:S05]  /*28b90*/  @!P1 BRA `(.L_x_724) ;  /* 0xfffffffc00f09947 */ /* 0x004fea000383ffff */
[----:B------:R-:W-:Y:S05]  /*28ba0*/  BRA `(.L_x_868) ;  /* 0xffffff9c00ac7947 */ /* 0x000fea000383ffff */
.L_x_740:
        /* <DEDUP_REMOVED lines=8> */
[----:B-----5:R-:W-:Y:S05]  /*28c30*/  WARPSYNC.COLLECTIVE R15, `(.L_x_870) ;  /* 0x000000000f087348 */ /* 0x020fea0003c00000 */
[----:B------:R0:W1:Y:S02]  /*28c40*/  SHFL.IDX P6, R14, R13, R12, R11 ;  /* 0x0000000c0d0e7389 */ /* 0x00006400000c000b */
[----:B01---5:R-:W-:Y:S01]  /*28c50*/  ENDCOLLECTIVE ;  /* 0x000000000000791b */ /* 0x023fe20003800000 */
.L_x_870:
[----:B------:R-:W-:Y:S05]  /*28c60*/  BSYNC B0 ;  /* 0x0000000000007941 */ /* 0x000fea0003800000 */
.L_x_869:
[----:B------:R-:W-:Y:S05]  /*28c70*/  BRA `(.L_x_871) ;  /* 0xffffffac00207947 */ /* 0x000fea000383ffff */
.L_x_743:
[----:B0-----:R0:W1:Y:S02]  /*28c80*/  SYNCS.PHASECHK.TRANS64.TRYWAIT P0, [R5+URZ+0x38840], R2 ;  /* 0x03884002050075a7 */ /* 0x001064000800017f */
[----:B-1----:R-:W-:Y:S05]  /*28c90*/  @!P0 NANOSLEEP.SYNCS 0x989680 ;  /* 0x009896800000895d */ /* 0x002fea0003900000 */
[----:B------:R-:W1:Y:S02]  /*28ca0*/  @!P0 SYNCS.PHASECHK.TRANS64 P0, [R5+URZ+0x38840], R2 ;  /* 0x03884002050085a7 */ /* 0x000e64000800007f */
[----:B-1----:R-:W-:Y:S05]  /*28cb0*/  @!P0 BRA `(.L_x_743) ;  /* 0xfffffffc00f08947 */ /* 0x002fea000383ffff */
[----:B------:R-:W-:Y:S05]  /*28cc0*/  BRA `(.L_x_872) ;  /* 0xffffffac007c7947 */ /* 0x000fea000383ffff */
.L_x_744:
        /* <DEDUP_REMOVED lines=8> */
.L_x_874:
[----:B------:R-:W-:Y:S05]  /*28d50*/  BSYNC B0 ;  /* 0x0000000000007941 */ /* 0x000fea0003800000 */
.L_x_873:
[----:B------:R-:W-:Y:S01]  /*28d60*/  IMAD.MOV.U32 R13, RZ, RZ, R0 ;  /* 0x000000ffff0d7224 */ /* 0x000fe200078e0000 */
[----:B------:R-:W-:Y:S01]  /*28d70*/  MOV R2, R14 ;  /* 0x0000000e00027202 */ /* 0x000fe20000000f00 */
[----:B------:R-:W-:Y:S01]  /*28d80*/  IMAD.MOV.U32 R12, RZ, RZ, RZ ;  /* 0x000000ffff0c7224 */ /* 0x000fe200078e00ff */
[C---:B------:R-:W-:Y:S01]  /*28d90*/  LOP3.LUT P5, RZ, R23.reuse, 0x10, RZ, 0xc0, !PT ;  /* 0x0000001017ff7812 */ /* 0x040fe200078ac0ff */
[----:B------:R-:W-:Y:S01]  /*28da0*/  IMAD.MOV.U32 R11, RZ, RZ, 0x181f ;  /* 0x0000181fff0b7424 */ /* 0x000fe200078e00ff */
[C---:B------:R-:W-:Y:S01]  /*28db0*/  LOP3.LUT P4, RZ, R23.reuse, 0x8, RZ, 0xc0, !PT ;  /* 0x0000000817ff7812 */ /* 0x040fe2000788c0ff */
[----:B------:R-:W-:Y:S01]  /*28dc0*/  IMAD.MOV.U32 R15, RZ, RZ, -0x1 ;  /* 0xffffffffff0f7424 */ /* 0x000fe200078e00ff */
[----:B------:R-:W-:Y:S01]  /*28dd0*/  LOP3.LUT P3, RZ, R23, 0x4, RZ, 0xc0, !PT ;  /* 0x0000000417ff7812 */ /* 0x000fe2000786c0ff */
[----:B------:R-:W-:Y:S01]  /*28de0*/  @P0 IMAD R9, R7, 0x2, R22 ;  /* 0x0000000207090824 */ /* 0x000fe200078e0216 */
[----:B------:R-:W-:-:S13]  /*28df0*/  LOP3.LUT P2, RZ, R23, 0x2, RZ, 0xc0, !PT ;  /* 0x0000000217ff7812 */ /* 0x000fda000784c0ff */
[----:B------:R-:W-:Y:S05]  /*28e00*/  WARPSYNC.COLLECTIVE R15, `(.L_x_875) ;  /* 0x000000000f087348 */ /* 0x000fea0003c00000 */
[----:B------:R0:W1:Y:S02]  /*28e10*/  SHFL.IDX P6, R14, R13, R12, R11 ;  /* 0x0000000c0d0e7389 */ /* 0x00006400000c000b */
[----:B01----:R-:W-:Y:S01]  /*28e20*/  ENDCOLLECTIVE ;  /* 0x000000000000791b */ /* 0x003fe20003800000 */
.L_x_875:
[----:B------:R-:W-:Y:S01]  /*28e30*/  ULDC.64 UR4, c[0x0][0x208] ;  /* 0x0000820000047ab9 */ /* 0x000fe20000000a00 */
[----:B------:R-:W-:Y:S02]  /*28e40*/  IMAD.MOV.U32 R13, RZ, RZ, R6 ;  /* 0x000000ffff0d7224 */ /* 0x000fe400078e0006 */
[----:B------:R-:W-:Y:S02]  /*28e50*/  IMAD.MOV.U32 R12, RZ, RZ, 0x1 ;  /* 0x00000001ff0c7424 */ /* 0x000fe400078e00ff */
[----:B------:R-:W-:-:S05]  /*28e60*/  IMAD.MOV.U32 R3, RZ, RZ, R14 ;  /* 0x000000ffff037224 */ /* 0x000fca00078e000e */
[----:B------:R-:W-:-:S05]  /*28e70*/  @P0 LEA R3, P1, R36, R3, 0x1 ;  /* 0x0000000324030211 */ /* 0x000fca00078208ff */
[----:B------:R-:W-:Y:S01]  /*28e80*/  @P0 IMAD.X R2, RZ, RZ, R2, P1 ;  /* 0x000000ffff020224 */ /* 0x000fe200008e0602 */
[----:B------:R-:W-:-:S04]  /*28e90*/  ISETP.GE.AND P1, PT, R4, 0x11, PT ;  /* 0x000000110400780c */ /* 0x000fc80003f26270 */
[----:B------:R-:W-:-:S04]  /*28ea0*/  @P0 LOP3.LUT R3, R3, R2, RZ, 0x3c, !PT ;  /* 0x0000000203030212 */ /* 0x000fc800078e3cff */
[----:B------:R-:W-:-:S04]  /*28eb0*/  @P0 LOP3.LUT R2, R3, R2, RZ, 0x3c, !PT ;  /* 0x0000000203020212 */ /* 0x000fc800078e3cff */
[----:B------:R-:W-:Y:S01]  /*28ec0*/  @P0 LOP3.LUT R3, R3, R2, RZ, 0x3c, !PT ;  /* 0x0000000203030212 */ /* 0x000fe200078e3cff */
[----:B------:R-:W-:-:S04]  /*28ed0*/  @P1 IMAD R21, R7, 0x2, R22 ;  /* 0x0000000207151824 */ /* 0x000fc800078e0216 */
[----:B------:R-:W-:Y:S01]  /*28ee0*/  @!PT LDS RZ, [RZ] ;  /* 0x00000000fffff984 */ /* 0x000fe20000000800 */
[----:B------:R-:W-:Y:S01]  /*28ef0*/  @!PT LDS RZ, [RZ] ;  /* 0x00000000fffff984 */ /* 0x000fe20000000800 */
[----:B------:R-:W-:Y:S01]  /*28f00*/  @!PT LDS RZ, [RZ] ;  /* 0x00000000fffff984 */ /* 0x000fe20000000800 */
[----:B------:R0:W-:Y:S04]  /*28f10*/  @P0 LDGSTS.E.BYPASS.LTC128B.128 [R9+0x24400], desc[UR4][R2.64], !P5 ;  /* 0x2440000002090fae */ /* 0x0001e8000e901d44 */
[----:B------:R0:W-:Y:S04]  /*28f20*/  @P0 LDGSTS.E.BYPASS.LTC128B.128 [R9+0x26c00], desc[UR4][R2.64+0x80], !P4 ;  /* 0x26c0008002090fae */ /* 0x0001e8000e101d44 */
[----:B------:R0:W-:Y:S04]  /*28f30*/  @P0 LDGSTS.E.BYPASS.LTC128B.128 [R9+0x29400], desc[UR4][R2.64+0x100], !P3 ;  /* 0x2940010002090fae */ /* 0x0001e8000d901d44 */
[----:B------:R0:W-:Y:S02]  /*28f40*/  @P0 LDGSTS.E.BYPASS.LTC128B.128 [R9+0x2bc00], desc[UR4][R2.64+0x180], !P2 ;  /* 0x2bc0018002090fae */ /* 0x0001e4000d101d44 */
[----:B0-----:R-:W-:Y:S05]  /*28f50*/  WARPSYNC.COLLECTIVE R15, `(.L_x_876) ;  /* 0x000000000f087348 */ /* 0x001fea0003c00000 */
[----:B------:R1:W2:Y:S02]  /*28f60*/  SHFL.IDX P6, R14, R13, R12, R11 ;  /* 0x0000000c0d0e7389 */ /* 0x0002a400000c000b */
[----:B012---:R-:W-:Y:S01]  /*28f70*/  ENDCOLLECTIVE ;  /* 0x000000000000791b */ /* 0x007fe20003800000 */
.L_x_876:
[----:B------:R-:W-:Y:S02]  /*28f80*/  IMAD.MOV.U32 R13, RZ, RZ, R0 ;  /* 0x000000ffff0d7224 */ /* 0x000fe400078e0000 */
[----:B------:R-:W-:-:S07]  /*28f90*/  IMAD.MOV.U32 R8, RZ, RZ, R14 ;  /* 0x000000ffff087224 */ /* 0x000fce00078e000e */
[----:B------:R-:W-:Y:S05]  /*28fa0*/  WARPSYNC.COLLECTIVE R15, `(.L_x_877) ;  /* 0x000000000f087348 */ /* 0x000fea0003c00000 */
[----:B------:R0:W1:Y:S02]  /*28fb0*/  SHFL.IDX P6, R14, R13, R12, R11 ;  /* 0x0000000c0d0e7389 */ /* 0x00006400000c000b */
[----:B01----:R-:W-:Y:S01]  /*28fc0*/  ENDCOLLECTIVE ;  /* 0x000000000000791b */ /* 0x003fe20003800000 */
.L_x_877:
[----:B------:R-:W-:Y:S01]  /*28fd0*/  ULDC.64 UR4, c[0x0][0x208] ;  /* 0x0000820000047ab9 */ /* 0x000fe20000000a00 */
[----:B------:R-:W-:Y:S01]  /*28fe0*/  IMAD.MOV.U32 R13, RZ, RZ, R6 ;  /* 0x000000ffff0d7224 */ /* 0x000fe200078e0006 */
[----:B------:R-:W-:Y:S01]  /*28ff0*/  MOV R12, 0x2 ;  /* 0x00000002000c7802 */ /* 0x000fe20000000f00 */
[----:B------:R-:W-:-:S05]  /*29000*/  IMAD.MOV.U32 R2, RZ, RZ, R14 ;  /* 0x000000ffff027224 */ /* 0x000fca00078e000e */
[----:B------:R-:W-:-:S05]  /*29010*/  @P1 LEA R2, P0, R36, R2, 0x1 ;  /* 0x0000000224021211 */ /* 0x000fca00078008ff */
[----:B------:R-:W-:-:S05]  /*29020*/  @P1 IMAD.X R3, RZ, RZ, R8, P0 ;  /* 0x000000ffff031224 */ /* 0x000fca00000e0608 */
[----:B------:R-:W-:Y:S01]  /*29030*/  @!PT LDS RZ, [RZ] ;  /* 0x00000000fffff984 */ /* 0x000fe20000000800 */
[----:B------:R-:W-:Y:S01]  /*29040*/  @!PT LDS RZ, [RZ] ;  /* 0x00000000fffff984 */ /* 0x000fe20000000800 */
[----:B------:R-:W-:Y:S01]  /*29050*/  @!PT LDS RZ, [RZ] ;  /* 0x00000000fffff984 */ /* 0x000fe20000000800 */
[----:B------:R0:W-:Y:S04]  /*29060*/  @P1 LDGSTS.E.BYPASS.LTC128B.128 [R21+0x24c00], desc[UR4][R2.64], !P5 ;  /* 0x24c0000002151fae */ /* 0x0001e8000e901d44 */
[----:B------:R0:W-:Y:S04]  /*29070*/  @P1 LDGSTS.E.BYPASS.LTC128B.128 [R21+0x27400], desc[UR4][R2.64+0x80], !P4 ;  /* 0x2740008002151fae */ /* 0x0001e8000e101d44 */
[----:B------:R0:W-:Y:S04]  /*29080*/  @P1 LDGSTS.E.BYPASS.LTC128B.128 [R21+0x29c00], desc[UR4][R2.64+0x100], !P3 ;  /* 0x29c0010002151fae */ /* 0x0001e8000d901d44 */
[----:B------:R0:W-:Y:S01]  /*29090*/  @P1 LDGSTS.E.BYPASS.LTC128B.128 [R21+0x2c400], desc[UR4][R2.64+0x180], !P2 ;  /* 0x2c40018002151fae */ /* 0x0001e2000d101d44 */
[----:B------:R-:W-:-:S13]  /*290a0*/  ISETP.GE.AND P1, PT, R4, 0x21, PT ;  /* 0x000000210400780c */ /* 0x000fda0003f26270 */
[----:B0-----:R-:W-:Y:S05]  /*290b0*/  WARPSYNC.COLLECTIVE R15, `(.L_x_878) ;  /* 0x000000000f087348 */ /* 0x001fea0003c00000 */
[----:B------:R1:W2:Y:S02]  /*290c0*/  SHFL.IDX P6, R14, R13, R12, R11 ;  /* 0x0000000c0d0e7389 */ /* 0x0002a400000c000b */
[----:B012---:R-:W-:Y:S01]  /*290d0*/  ENDCOLLECTIVE ;  /* 0x000000000000791b */ /* 0x007fe20003800000 */
.L_x_878:
[----:B------:R-:W-:Y:S02]  /*290e0*/  @P1 IMAD R9, R7, 0x2, R22 ;  /* 0x0000000207091824 */ /* 0x000fe400078e0216 */
[----:B------:R-:W-:Y:S02]  /*290f0*/  IMAD.MOV.U32 R13, RZ, RZ, R0 ;  /* 0x000000ffff0d7224 */ /* 0x000fe400078e0000 */
[----:B------:R-:W-:-:S07]  /*29100*/  IMAD.MOV.U32 R8, RZ, RZ, R14 ;  /* 0x000000ffff087224 */ /* 0x000fce00078e000e */
[----:B------:R-:W-:Y:S05]  /*29110*/  WARPSYNC.COLLECTIVE R15, `(.L_x_879) ;  /* 0x000000000f087348 */ /* 0x000fea0003c00000 */
[----:B------:R0:W1:Y:S02]  /*29120*/  SHFL.IDX P6, R14, R13, R12, R11 ;  /* 0x0000000c0d0e7389 */ /* 0x00006400000c000b */
[----:B01----:R-:W-:Y:S01]  /*29130*/  ENDCOLLECTIVE ;  /* 0x000000000000791b */ /* 0x003fe20003800000 */
.L_x_879:
[----:B------:R-:W-:Y:S01]  /*29140*/  ULDC.64 UR4, c[0x0][0x208] ;  /* 0x0000820000047ab9 */ /* 0x000fe20000000a00 */
[----:B------:R-:W-:Y:S02]  /*29150*/  IMAD.MOV.U32 R13, RZ, RZ, R6 ;  /* 0x000000ffff0d7224 */ /* 0x000fe400078e0006 */
[----:B------:R-:W-:Y:S02]  /*29160*/  IMAD.MOV.U32 R12, RZ, RZ, 0x3 ;  /* 0x00000003ff0c7424 */ /* 0x000fe400078e00ff */
        /* <DEDUP_REMOVED lines=14> */
.L_x_880:
[----:B------:R-:W-:Y:S02]  /*29250*/  @P1 IMAD R21, R7, 0x2, R22 ;  /* 0x0000000207151824 */ /* 0x000fe400078e0216 */
[----:B------:R-:W-:Y:S02]  /*29260*/  IMAD.MOV.U32 R13, RZ, RZ, R0 ;  /* 0x000000ffff0d7224 */ /* 0x000fe400078e0000 */
[----:B------:R-:W-:-:S07]  /*29270*/  IMAD.MOV.U32 R8, RZ, RZ, R14 ;  /* 0x000000ffff087224 */ /* 0x000fce00078e000e */
[----:B------:R-:W-:Y:S05]  /*29280*/  WARPSYNC.COLLECTIVE R15, `(.L_x_881) ;  /* 0x000000000f087348 */ /* 0x000fea0003c00000 */
[----:B------:R0:W1:Y:S02]  /*29290*/  SHFL.IDX P6, R14, R13, R12, R11 ;  /* 0x0000000c0d0e7389 */ /* 0x00006400000c000b */
[----:B01----:R-:W-:Y:S01]  /*292a0*/  ENDCOLLECTIVE ;  /* 0x000000000000791b */ /* 0x003fe20003800000 */
.L_x_881:
        /* <DEDUP_REMOVED lines=16> */
.L_x_882:
[----:B------:R-:W-:Y:S01]  /*293b0*/  MOV R13, R0 ;  /* 0x00000000000d7202 */ /* 0x000fe20000000f00 */
[----:B------:R-:W-:-:S07]  /*293c0*/  IMAD.MOV.U32 R8, RZ, RZ, R14 ;  /* 0x000000ffff087224 */ /* 0x000fce00078e000e */
[----:B------:R-:W-:Y:S05]  /*293d0*/  WARPSYNC.COLLECTIVE R15, `(.L_x_883) ;  /* 0x000000000f087348 */ /* 0x000fea0003c00000 */
[----:B------:R0:W1:Y:S02]  /*293e0*/  SHFL.IDX P6, R14, R13, R12, R11 ;  /* 0x0000000c0d0e7389 */ /* 0x00006400000c000b */
[----:B01----:R-:W-:Y:S01]  /*293f0*/  ENDCOLLECTIVE ;  /* 0x000000000000791b */ /* 0x003fe20003800000 */
.L_x_883:
[----:B------:R-:W-:Y:S01]  /*29400*/  IMAD.MOV.U32 R0, RZ, RZ, R14 ;  /* 0x000000ffff007224 */ /* 0x000fe200078e000e */
[----:B------:R-:W-:Y:S06]  /*29410*/  BRA `(.L_x_884) ;  /* 0xffffffa800e07947 */ /* 0x000fec000383ffff */
.L_x_751:
[----:B------:R-:W-:Y:S02]  /*29420*/  IMAD.MOV.U32 R13, RZ, RZ, R4 ;  /* 0x000000ffff0d7224 */ /* 0x000fe400078e0004 */
[----:B------:R-:W-:Y:S02]  /*29430*/  IMAD.MOV.U32 R12, RZ, RZ, RZ ;  /* 0x000000ffff0c7224 */ /* 0x000fe400078e00ff */
[----:B------:R-:W-:Y:S02]  /*29440*/  IMAD.MOV.U32 R11, RZ, RZ, 0x181f ;  /* 0x0000181fff0b7424 */ /* 0x000fe400078e00ff */
[----:B------:R-:W-:Y:S02]  /*29450*/  IMAD.MOV.U32 R15, RZ, RZ, -0x1 ;  /* 0xffffffffff0f7424 */ /* 0x000fe400078e00ff */
[----:B-----5:R-:W-:Y:S02]  /*29460*/  IMAD R6, R10, R8, RZ ;  /* 0x000000080a067224 */ /* 0x020fe400078e02ff */
[----:B------:R-:W-:-:S07]  /*29470*/  IMAD.IADD R0, R9, 0x1, R0 ;  /* 0x0000000109007824 */ /* 0x000fce00078e0200 */
[----:B------:R-:W-:Y:S05]  /*29480*/  WARPSYNC.COLLECTIVE R15, `(.L_x_885) ;  /* 0x000000000f087348 */ /* 0x000fea0003c00000 */
[----:B------:R0:W1:Y:S02]  /*29490*/  SHFL.IDX P6, R14, R13, R12, R11 ;  /* 0x0000000c0d0e7389 */ /* 0x00006400000c000b */
[----:B01----:R-:W-:Y:S01]  /*294a0*/  ENDCOLLECTIVE ;  /* 0x000000000000791b */ /* 0x003fe20003800000 */
.L_x_885:
[----:B------:R-:W-:Y:S01]  /*294b0*/  ISETP.GE.AND P1, PT, R0, R6, PT ;  /* 0x000000060000720c */ /* 0x000fe20003f26270 */
[----:B------:R-:W-:Y:S02]  /*294c0*/  IMAD.MOV.U32 R13, RZ, RZ, R5 ;  /* 0x000000ffff0d7224 */ /* 0x000fe400078e0005 */
[----:B------:R-:W-:-:S10]  /*294d0*/  IMAD.MOV.U32 R2, RZ, RZ, R14 ;  /* 0x000000ffff027224 */ /* 0x000fd400078e000e */
[----:B------:R-:W-:Y:S05]  /*294e0*/  WARPSYNC.COLLECTIVE R15, `(.L_x_886) ;  /* 0x000000000f087348 */ /* 0x000fea0003c00000 */
[----:B------:R0:W1:Y:S02]  /*294f0*/  SHFL.IDX P6, R14, R13, R12, R11 ;  /* 0x0000000c0d0e7389 */ /* 0x00006400000c000b */
[----:B01----:R-:W-:Y:S01]  /*29500*/  ENDCOLLECTIVE ;  /* 0x000000000000791b */ /* 0x003fe20003800000 */
.L_x_886:
[----:B------:R-:W-:Y:S01]  /*29510*/  ULDC.64 UR4, c[0x0][0x208] ;  /* 0x0000820000047ab9 */ /* 0x000fe20000000a00 */
[----:B------:R-:W-:Y:S02]  /*29520*/  IMAD.MOV.U32 R13, RZ, RZ, R4 ;  /* 0x000000ffff0d7224 */ /* 0x000fe400078e0004 */
[----:B------:R-:W-:Y:S02]  /*29530*/  IMAD.MOV.U32 R12, RZ, RZ, 0x1 ;  /* 0x00000001ff0c7424 */ /* 0x000fe400078e00ff */
[----:B------:R-:W-:-:S05]  /*29540*/  IMAD.MOV.U32 R3, RZ, RZ, R14 ;  /* 0x000000ffff037224 */ /* 0x000fca00078e000e */
[----:B------:R-:W-:-:S05]  /*29550*/  @!P1 LEA R7, P5, R36, R3, 0x1 ;  /* 0x0000000324079211 */ /* 0x000fca00078a08ff */
[----:B------:R-:W-:Y:S02]  /*29560*/  @!P1 IMAD.X R3, RZ, RZ, R2, P5 ;  /* 0x000000ffff039224 */ /* 0x000fe400028e0602 */
[----:B------:R-:W-:Y:S02]  /*29570*/  @!P1 IMAD.MOV.U32 R2, RZ, RZ, R7 ;  /* 0x000000ffff029224 */ /* 0x000fe400078e0007 */
[----:B------:R-:W-:-:S03]  /*29580*/  VIADD R7, R0, 0x10 ;  /* 0x0000001000077836 */ /* 0x000fc60000000000 */
[----:B------:R-:W-:Y:S01]  /*29590*/  @!PT LDS RZ, [RZ] ;  /* 0x00000000fffff984 */ /* 0x000fe20000000800 */
[----:B------:R-:W-:Y:S01]  /*295a0*/  @!PT LDS RZ, [RZ] ;  /* 0x00000000fffff984 */ /* 0x000fe20000000800 */
[----:B------:R-:W-:Y:S01]  /*295b0*/  @!PT LDS RZ, [RZ] ;  /* 0x00000000fffff984 */ /* 0x000fe20000000800 */
[----:B------:R0:W-:Y:S04]  /*295c0*/  @!P1 LDGSTS.E.BYPASS.LTC128B.128 [R37+0x14400], desc[UR4][R2.64], !P4 ;  /* 0x1440000002259fae */ /* 0x0001e8000e101d44 */
[----:B------:R0:W-:Y:S04]  /*295d0*/  @!P1 LDGSTS.E.BYPASS.LTC128B.128 [R37+0x18400], desc[UR4][R2.64+0x80], !P3 ;  /* 0x1840008002259fae */ /* 0x0001e8000d901d44 */
[----:B------:R0:W-:Y:S04]  /*295e0*/  @!P1 LDGSTS.E.BYPASS.LTC128B.128 [R37+0x1c400], desc[UR4][R2.64+0x100], !P2 ;  /* 0x1c40010002259fae */ /* 0x0001e8000d101d44 */
[----:B------:R0:W-:Y:S01]  /*295f0*/  @!P1 LDGSTS.E.BYPASS.LTC128B.128 [R37+0x20400], desc[UR4][R2.64+0x180], !P0 ;  /* 0x2040018002259fae */ /* 0x0001e2000c101d44 */
[----:B------:R-:W-:-:S13]  /*29600*/  ISETP.GE.AND P1, PT, R7, R6, PT ;  /* 0x000000060700720c */ /* 0x000fda0003f26270 */
[----:B0-----:R-:W-:Y:S05]  /*29610*/  WARPSYNC.COLLECTIVE R15, `(.L_x_887) ;  /* 0x000000000f087348 */ /* 0x001fea0003c00000 */
[----:B------:R1:W2:Y:S02]  /*29620*/  SHFL.IDX P6, R14, R13, R12, R11 ;  /* 0x0000000c0d0e7389 */ /* 0x0002a400000c000b */
[----:B012---:R-:W-:Y:S01]  /*29630*/  ENDCOLLECTIVE ;  /* 0x000000000000791b */ /* 0x007fe20003800000 */
.L_x_887:
[----:B------:R-:W-:Y:S01]  /*29640*/  MOV R13, R5 ;  /* 0x00000005000d7202 */ /* 0x000fe20000000f00 */
[----:B------:R-:W-:-:S07]  /*29650*/  IMAD.MOV.U32 R2, RZ, RZ, R14 ;  /* 0x000000ffff027224 */ /* 0x000fce00078e000e */
[----:B------:R-:W-:Y:S05]  /*29660*/  WARPSYNC.COLLECTIVE R15, `(.L_x_888) ;  /* 0x000000000f087348 */ /* 0x000fea0003c00000 */
[----:B------:R0:W1:Y:S02]  /*29670*/  SHFL.IDX P6, R14, R13, R12, R11 ;  /* 0x0000000c0d0e7389 */ /* 0x00006400000c000b */
[----:B01----:R-:W-:Y:S01]  /*29680*/  ENDCOLLECTIVE ;  /* 0x000000000000791b */ /* 0x003fe20003800000 */
.L_x_888:
[----:B------:R-:W-:Y:S01]  /*29690*/  ULDC.64 UR4, c[0x0][0x208] ;  /* 0x0000820000047ab9 */ /* 0x000fe20000000a00 */
[----:B------:R-:W-:Y:S02]  /*296a0*/  IMAD.MOV.U32 R13, RZ, RZ, R4 ;  /* 0x000000ffff0d7224 */ /* 0x000fe400078e0004 */
[----:B------:R-:W-:Y:S02]  /*296b0*/  IMAD.MOV.U32 R12, RZ, RZ, 0x2 ;  /* 0x00000002ff0c7424 */ /* 0x000fe400078e00ff */
[----:B------:R-:W-:-:S05]  /*296c0*/  IMAD.MOV.U32 R3, RZ, RZ, R14 ;  /* 0x000000ffff037224 */ /* 0x000fca00078e000e */
[----:B------:R-:W-:-:S05]  /*296d0*/  @!P1 LEA R7, P5, R36, R3, 0x1 ;  /* 0x0000000324079211 */ /* 0x000fca00078a08ff */
[----:B------:R-:W-:Y:S02]  /*296e0*/  @!P1 IMAD.X R8, RZ, RZ, R2, P5 ;  /* 0x000000ffff089224 */ /* 0x000fe400028e0602 */
[----:B------:R-:W-:Y:S02]  /*296f0*/  @!P1 IMAD.MOV.U32 R2, RZ, RZ, R7 ;  /* 0x000000ffff029224 */ /* 0x000fe400078e0007 */
        /* <DEDUP_REMOVED lines=13> */
.L_x_889:
[----:B------:R-:W-:Y:S02]  /*297d0*/  IMAD.MOV.U32 R13, RZ, RZ, R5 ;  /* 0x000000ffff0d7224 */ /* 0x000fe400078e0005 */
[----:B------:R-:W-:-:S07]  /*297e0*/  IMAD.MOV.U32 R2, RZ, RZ, R14 ;  /* 0x000000ffff027224 */ /* 0x000fce00078e000e */
[----:B------:R-:W-:Y:S05]  /*297f0*/  WARPSYNC.COLLECTIVE R15, `(.L_x_890) ;  /* 0x000000000f087348 */ /* 0x000fea0003c00000 */
[----:B------:R0:W1:Y:S02]  /*29800*/  SHFL.IDX P6, R14, R13, R12, R11 ;  /* 0x0000000c0d0e7389 */ /* 0x00006400000c000b */
[----:B01----:R-:W-:Y:S01]  /*29810*/  ENDCOLLECTIVE ;  /* 0x000000000000791b */ /* 0x003fe20003800000 */
.L_x_890:
[----:B------:R-:W-:Y:S01]  /*29820*/  ULDC.64 UR4, c[0x0][0x208] ;  /* 0x0000820000047ab9 */ /* 0x000fe20000000a00 */
[----:B------:R-:W-:Y:S01]  /*29830*/  IMAD.MOV.U32 R13, RZ, RZ, R4 ;  /* 0x000000ffff0d7224 */ /* 0x000fe200078e0004 */
[----:B------:R-:W-:Y:S01]  /*29840*/  MOV R12, 0x3 ;  /* 0x00000003000c7802 */ /* 0x000fe20000000f00 */
        /* <DEDUP_REMOVED lines=17> */
.L_x_891:
[----:B------:R-:W-:Y:S02]  /*29960*/  IMAD.MOV.U32 R13, RZ, RZ, R5 ;  /* 0x000000ffff0d7224 */ /* 0x000fe400078e0005 */
[----:B------:R-:W-:-:S07]  /*29970*/  IMAD.MOV.U32 R2, RZ, RZ, R14 ;  /* 0x000000ffff027224 */ /* 0x000fce00078e000e */
[----:B------:R-:W-:Y:S05]  /*29980*/  WARPSYNC.COLLECTIVE R15, `(.L_x_892) ;  /* 0x000000000f087348 */ /* 0x000fea0003c00000 */
[----:B------:R0:W1:Y:S02]  /*29990*/  SHFL.IDX P6, R14, R13, R12, R11 ;  /* 0x0000000c0d0e7389 */ /* 0x00006400000c000b */
[----:B01----:R-:W-:Y:S01]  /*299a0*/  ENDCOLLECTIVE ;  /* 0x000000000000791b */ /* 0x003fe20003800000 */
.L_x_892:
        /* <DEDUP_REMOVED lines=20> */
.L_x_893:
[----:B------:R-:W-:Y:S02]  /*29af0*/  IMAD.MOV.U32 R13, RZ, RZ, R5 ;  /* 0x000000ffff0d7224 */ /* 0x000fe400078e0005 */
[----:B------:R-:W-:-:S07]  /*29b00*/  IMAD.MOV.U32 R2, RZ, RZ, R14 ;  /* 0x000000ffff027224 */ /* 0x000fce00078e000e */
[----:B------:R-:W-:Y:S05]  /*29b10*/  WARPSYNC.COLLECTIVE R15, `(.L_x_894) ;  /* 0x000000000f087348 */ /* 0x000fea0003c00000 */
[----:B------:R0:W1:Y:S02]  /*29b20*/  SHFL.IDX P6, R14, R13, R12, R11 ;  /* 0x0000000c0d0e7389 */ /* 0x00006400000c000b */
[----:B01----:R-:W-:Y:S01]  /*29b30*/  ENDCOLLECTIVE ;  /* 0x000000000000791b */ /* 0x003fe20003800000 */
.L_x_894:
[----:B------:R-:W-:Y:S01]  /*29b40*/  ULDC.64 UR4, c[0x0][0x208] ;  /* 0x0000820000047ab9 */ /* 0x000fe20000000a00 */
[----:B------:R-:W-:Y:S02]  /*29b50*/  IMAD.MOV.U32 R13, RZ, RZ, R4 ;  /* 0x000000ffff0d7224 */ /* 0x000fe400078e0004 */
[----:B------:R-:W-:Y:S02]  /*29b60*/  IMAD.MOV.U32 R12, RZ, RZ, 0x5 ;  /* 0x00000005ff0c7424 */ /* 0x000fe400078e00ff */
[----:B------:R-:W-:-:S05]  /*29b70*/  IMAD.MOV.U32 R3, RZ, RZ, R14 ;  /* 0x000000ffff037224 */ /* 0x000fca00078e000e */
[----:B------:R-:W-:-:S05]  /*29b80*/  @!P1 LEA R7, P5, R36, R3, 0x1 ;  /* 0x0000000324079211 */ /* 0x000fca00078a08ff */
[----:B------:R-:W-:Y:S02]  /*29b90*/  @!P1 IMAD.X R8, RZ, RZ, R2, P5 ;  /* 0x000000ffff089224 */ /* 0x000fe400028e0602 */
[----:B------:R-:W-:Y:S01]  /*29ba0*/  @!P1 IMAD.MOV.U32 R2, RZ, RZ, R7 ;  /* 0x000000ffff029224 */ /* 0x000fe200078e0007 */
[----:B------:R-:W-:Y:S01]  /*29bb0*/  IADD3 R7, R0, 0x50, RZ ;  /* 0x0000005000077810 */ /* 0x000fe20007ffe0ff */
[----:B------:R-:W-:-:S05]  /*29bc0*/  @!P1 IMAD.MOV.U32 R3, RZ, RZ, R8 ;  /* 0x000000ffff039224 */ /* 0x000fca00078e0008 */
        /* <DEDUP_REMOVED lines=11> */
.L_x_895:
[----:B------:R-:W-:Y:S02]  /*29c80*/  IMAD.MOV.U32 R13, RZ, RZ, R5 ;  /* 0x000000ffff0d7224 */ /* 0x000fe400078e0005 */
[----:B------:R-:W-:-:S07]  /*29c90*/  IMAD.MOV.U32 R2, RZ, RZ, R14 ;  /* 0x000000ffff027224 */ /* 0x000fce00078e000e */
[----:B------:R-:W-:Y:S05]  /*29ca0*/  WARPSYNC.COLLECTIVE R15, `(.L_x_896) ;  /* 0x000000000f087348 */ /* 0x000fea0003c00000 */
[----:B------:R0:W1:Y:S02]  /*29cb0*/  SHFL.IDX P6, R14, R13, R12, R11 ;  /* 0x0000000c0d0e7389 */ /* 0x00006400000c000b */
[----:B01----:R-:W-:Y:S01]  /*29cc0*/  ENDCOLLECTIVE ;  /* 0x000000000000791b */ /* 0x003fe20003800000 */
.L_x_896:
        /* <DEDUP_REMOVED lines=20> */
.L_x_897:
[----:B------:R-:W-:Y:S02]  /*29e10*/  IMAD.MOV.U32 R13, RZ, RZ, R5 ;  /* 0x000000ffff0d7224 */ /* 0x000fe400078e0005 */
[----:B------:R-:W-:-:S07]  /*29e20*/  IMAD.MOV.U32 R2, RZ, RZ, R14 ;  /* 0x000000ffff027224 */ /* 0x000fce00078e000e */
[----:B------:R-:W-:Y:S05]  /*29e30*/  WARPSYNC.COLLECTIVE R15, `(.L_x_898) ;  /* 0x000000000f087348 */ /* 0x000fea0003c00000 */
[----:B------:R0:W1:Y:S02]  /*29e40*/  SHFL.IDX P6, R14, R13, R12, R11 ;  /* 0x0000000c0d0e7389 */ /* 0x00006400000c000b */
[----:B01----:R-:W-:Y:S01]  /*29e50*/  ENDCOLLECTIVE ;  /* 0x000000000000791b */ /* 0x003fe20003800000 */
.L_x_898:
[----:B------:R-:W-:Y:S01]  /*29e60*/  ULDC.64 UR4, c[0x0][0x208] ;  /* 0x0000820000047ab9 */ /* 0x000fe20000000a00 */
[----:B------:R-:W-:Y:S02]  /*29e70*/  IMAD.MOV.U32 R13, RZ, RZ, R4 ;  /* 0x000000ffff0d7224 */ /* 0x000fe400078e0004 */
[----:B------:R-:W-:Y:S02]  /*29e80*/  IMAD.MOV.U32 R12, RZ, RZ, 0x7 ;  /* 0x00000007ff0c7424 */ /* 0x000fe400078e00ff */
[----:B------:R-:W-:-:S05]  /*29e90*/  IMAD.MOV.U32 R3, RZ, RZ, R14 ;  /* 0x000000ffff037224 */ /* 0x000fca00078e000e */
[----:B------:R-:W-:-:S05]  /*29ea0*/  @!P1 LEA R7, P5, R36, R3, 0x1 ;  /* 0x0000000324079211 */ /* 0x000fca00078a08ff */
[----:B------:R-:W-:Y:S01]  /*29eb0*/  @!P1 IMAD.X R8, RZ, RZ, R2, P5 ;  /* 0x000000ffff089224 */ /* 0x000fe200028e0602 */
[----:B------:R-:W-:-:S03]  /*29ec0*/  @!P1 MOV R2, R7 ;  /* 0x0000000700029202 */ /* 0x000fc60000000f00 */
[----:B------:R-:W-:-:S05]  /*29ed0*/  @!P1 IMAD.MOV.U32 R3, RZ, RZ, R8 ;  /* 0x000000ffff039224 */ /* 0x000fca00078e0008 */
[----:B------:R-:W-:Y:S01]  /*29ee0*/  @!PT LDS RZ, [RZ] ;  /* 0x00000000fffff984 */ /* 0x000fe20000000800 */
[----:B------:R-:W-:Y:S01]  /*29ef0*/  @!PT LDS RZ, [RZ] ;  /* 0x00000000fffff984 */ /* 0x000fe20000000800 */
[----:B------:R-:W-:Y:S01]  /*29f00*/  @!PT LDS RZ, [RZ] ;  /* 0x00000000fffff984 */ /* 0x000fe20000000800 */
[----:B------:R0:W-:Y:S04]  /*29f10*/  @!P1 LDGSTS.E.BYPASS.LTC128B.128 [R37+0x17400], desc[UR4][R2.64], !P4 ;  /* 0x1740000002259fae */ /* 0x0001e8000e101d44 */
[----:B------:R0:W-:Y:S04]  /*29f20*/  @!P1 LDGSTS.E.BYPASS.LTC128B.128 [R37+0x1b400], desc[UR4][R2.64+0x80], !P3 ;  /* 0x1b40008002259fae */ /* 0x0001e8000d901d44 */
[----:B------:R0:W-:Y:S04]  /*29f30*/  @!P1 LDGSTS.E.BYPASS.LTC128B.128 [R37+0x1f400], desc[UR4][R2.64+0x100], !P2 ;  /* 0x1f40010002259fae */ /* 0x0001e8000d101d44 */
[----:B------:R0:W-:Y:S02]  /*29f40*/  @!P1 LDGSTS.E.BYPASS.LTC128B.128 [R37+0x23400], desc[UR4][R2.64+0x180], !P0 ;  /* 0x2340018002259fae */ /* 0x0001e4000c101d44 */
[----:B0-----:R-:W-:Y:S05]  /*29f50*/  WARPSYNC.COLLECTIVE R15, `(.L_x_899) ;  /* 0x000000000f087348 */ /* 0x001fea0003c00000 */
[----:B------:R1:W2:Y:S02]  /*29f60*/  SHFL.IDX P6, R14, R13, R12, R11 ;  /* 0x0000000c0d0e7389 */ /* 0x0002a400000c000b */
[----:B012---:R-:W-:Y:S01]  /*29f70*/  ENDCOLLECTIVE ;  /* 0x000000000000791b */ /* 0x007fe20003800000 */
.L_x_899:
[----:B------:R-:W-:Y:S02]  /*29f80*/  IMAD.MOV.U32 R13, RZ, RZ, R5 ;  /* 0x000000ffff0d7224 */ /* 0x000fe400078e0005 */
[----:B------:R-:W-:-:S07]  /*29f90*/  IMAD.MOV.U32 R7, RZ, RZ, R14 ;  /* 0x000000ffff077224 */ /* 0x000fce00078e000e */
[----:B------:R-:W-:Y:S05]  /*29fa0*/  WARPSYNC.COLLECTIVE R15, `(.L_x_900) ;  /* 0x000000000f087348 */ /* 0x000fea0003c00000 */
[----:B------:R0:W1:Y:S02]  /*29fb0*/  SHFL.IDX P6, R14, R13, R12, R11 ;  /* 0x0000000c0d0e7389 */ /* 0x00006400000c000b */
[----:B01----:R-:W-:Y:S01]  /*29fc0*/  ENDCOLLECTIVE ;  /* 0x000000000000791b */ /* 0x003fe20003800000 */
.L_x_900:
[----:B------:R-:W-:Y:S05]  /*29fd0*/  BRA `(.L_x_901) ;  /* 0xffffffac00507947 */ /* 0x000fea000383ffff */
.L_x_756:
[----:B0-----:R0:W2:Y:S02]  /*29fe0*/  SYNCS.PHASECHK.TRANS64.TRYWAIT P0, [R22+URZ+0x38820], R3 ;  /* 0x03882003160075a7 */ /* 0x0010a4000800017f */
[----:B--2---:R-:W-:Y:S05]  /*29ff0*/  @!P0 NANOSLEEP.SYNCS 0x989680 ;  /* 0x009896800000895d */ /* 0x004fea0003900000 */
[----:B------:R-:W2:Y:S02]  /*2a000*/  @!P0 SYNCS.PHASECHK.TRANS64 P0, [R22+URZ+0x38820], R3 ;  /* 0x03882003160085a7 */ /* 0x000ea4000800007f */
[----:B--2---:R-:W-:Y:S05]  /*2a010*/  @!P0 BRA `(.L_x_756) ;  /* 0xfffffffc00f08947 */ /* 0x004fea000383ffff */
[----:B------:R-:W-:Y:S05]  /*2a020*/  BRA `(.L_x_902) ;  /* 0xffffffac00c87947 */ /* 0x000fea000383ffff */
.L_x_761:
[----:B0-----:R0:W1:Y:S02]  /*2a030*/  SYNCS.PHASECHK.TRANS64.TRYWAIT P0, [R6+URZ+0x38840], R3 ;  /* 0x03884003060075a7 */ /* 0x001064000800017f */
[----:B-1----:R-:W-:Y:S05]  /*2a040*/  @!P0 NANOSLEEP.SYNCS 0x989680 ;  /* 0x009896800000895d */ /* 0x002fea0003900000 */
[----:B------:R-:W1:Y:S02]  /*2a050*/  @!P0 SYNCS.PHASECHK.TRANS64 P0, [R6+URZ+0x38840], R3 ;  /* 0x03884003060085a7 */ /* 0x000e64000800007f */
[----:B-1----:R-:W-:Y:S05]  /*2a060*/  @!P0 BRA `(.L_x_761) ;  /* 0xfffffffc00f08947 */ /* 0x002fea000383ffff */
[----:B------:R-:W-:Y:S05]  /*2a070*/  BRA `(.L_x_903) ;  /* 0xffffffb000c07947 */ /* 0x000fea000383ffff */
.L_x_762:
        /* <DEDUP_REMOVED lines=8> */
.L_x_905:
[----:B------:R-:W-:Y:S05]  /*2a100*/  BSYNC B1 ;  /* 0x0000000000017941 */ /* 0x000fea0003800000 */
.L_x_904:
[----:B------:R-:W-:Y:S01]  /*2a110*/  IMAD.MOV.U32 R13, RZ, RZ, R8 ;  /* 0x000000ffff0d7224 */ /* 0x000fe200078e0008 */
[----:B------:R-:W-:Y:S01]  /*2a120*/  LOP3.LUT R23, R23, 0xfffffdff, RZ, 0xc0, !PT ;  /* 0xfffffdff17177812 */ /* 0x000fe200078ec0ff */
[----:B------:R-:W-:Y:S01]  /*2a130*/  IMAD.MOV.U32 R12, RZ, RZ, RZ ;  /* 0x000000ffff0c7224 */ /* 0x000fe200078e00ff */
[----:B------:R-:W-:Y:S01]  /*2a140*/  SHF.L.U32 R0, R36, 0x1, RZ ;  /* 0x0000000124007819 */ /* 0x000fe200000006ff */
[----:B------:R-:W-:Y:S01]  /*2a150*/  IMAD.MOV.U32 R11, RZ, RZ, 0x181f ;  /* 0x0000181fff0b7424 */ /* 0x000fe200078e00ff */
[----:B------:R-:W-:Y:S01]  /*2a160*/  @P3 LOP3.LUT R23, R23, 0x200, RZ, 0xfc, !PT ;  /* 0x0000020017173812 */ /* 0x000fe200078efcff */
[----:B------:R-:W-:Y:S02]  /*2a170*/  IMAD.MOV.U32 R15, RZ, RZ, -0x1 ;  /* 0xffffffffff0f7424 */ /* 0x000fe400078e00ff */
[----:B------:R-:W-:Y:S01]  /*2a180*/  IMAD.MOV.U32 R3, RZ, RZ, R14 ;  /* 0x000000ffff037224 */ /* 0x000fe200078e000e */
[----:B------:R-:W-:Y:S01]  /*2a190*/  LOP3.LUT P3, RZ, R23, 0x10, RZ, 0xc0, !PT ;  /* 0x0000001017ff7812 */ /* 0x000fe2000786c0ff */
[----:B------:R-:W-:-:S12]  /*2a1a0*/  IMAD R9, R9, 0x2, R22 ;  /* 0x0000000209097824 */ /* 0x000fd800078e0216 */
[----:B------:R-:W-:Y:S05]  /*2a1b0*/  WARPSYNC.COLLECTIVE R15, `(.L_x_906) ;  /* 0x000000000f087348 */ /* 0x000fea0003c00000 */
[----:B------:R0:W1:Y:S02]  /*2a1c0*/  SHFL.IDX P6, R14, R13, R12, R11 ;  /* 0x0000000c0d0e7389 */ /* 0x00006400000c000b */
[----:B01----:R-:W-:Y:S01]  /*2a1d0*/  ENDCOLLECTIVE ;  /* 0x000000000000791b */ /* 0x003fe20003800000 */
.L_x_906:
[----:B------:R-:W-:Y:S01]  /*2a1e0*/  LOP3.LUT R23, R23, 0xfffffeff, RZ, 0xc0, !PT ;  /* 0xfffffeff17177812 */ /* 0x000fe200078ec0ff */
[----:B------:R-:W-:-:S03]  /*2a1f0*/  ULDC.64 UR4, c[0x0][0x208] ;  /* 0x0000820000047ab9 */ /* 0x000fc60000000a00 */
[----:B------:R-:W-:-:S04]  /*2a200*/  @P2 LOP3.LUT R23, R23, 0x100, RZ, 0xfc, !PT ;  /* 0x0000010017172812 */ /* 0x000fc800078efcff */
[C---:B------:R-:W-:Y:S02]  /*2a210*/  LOP3.LUT P2, RZ, R23.reuse, 0x8, RZ, 0xc0, !PT ;  /* 0x0000000817ff7812 */ /* 0x040fe4000784c0ff */
[----:B------:R-:W-:Y:S01]  /*2a220*/  LOP3.LUT R23, R23, 0xffffff7f, RZ, 0xc0, !PT ;  /* 0xffffff7f17177812 */ /* 0x000fe200078ec0ff */
[----:B------:R-:W-:-:S03]  /*2a230*/  IMAD.MOV.U32 R13, RZ, RZ, R10 ;  /* 0x000000ffff0d7224 */ /* 0x000fc600078e000a */
[----:B------:R-:W-:Y:S01]  /*2a240*/  @P1 LOP3.LUT R23, R23, 0x80, RZ, 0xfc, !PT ;  /* 0x0000008017171812 */ /* 0x000fe200078efcff */
[----:B------:R-:W-:-:S03]  /*2a250*/  IMAD.MOV.U32 R12, RZ, RZ, 0x1 ;  /* 0x00000001ff0c7424 */ /* 0x000fc600078e00ff */
[----:B------:R-:W-:Y:S01]  /*2a260*/  LOP3.LUT P1, RZ, R23, 0x4, RZ, 0xc0, !PT ;  /* 0x0000000417ff7812 */ /* 0x000fe2000782c0ff */
[----:B------:R-:W-:-:S05]  /*2a270*/  IMAD.MOV.U32 R2, RZ, RZ, R14 ;  /* 0x000000ffff027224 */ /* 0x000fca00078e000e */
[----:B------:R-:W-:-:S05]  /*2a280*/  IADD3 R2, P0, R2, R0, RZ ;  /* 0x0000000002027210 */ /* 0x000fca0007f1e0ff */
[----:B------:R-:W-:-:S05]  /*2a290*/  IMAD.X R3, RZ, RZ, R3, P0 ;  /* 0x000000ffff037224 */ /* 0x000fca00000e0603 */
[----:B------:R-:W-:Y:S01]  /*2a2a0*/  @!PT LDS RZ, [RZ] ;  /* 0x00000000fffff984 */ /* 0x000fe20000000800 */
[----:B------:R-:W-:Y:S01]  /*2a2b0*/  @!PT LDS RZ, [RZ] ;  /* 0x00000000fffff984 */ /* 0x000fe20000000800 */
[----:B------:R-:W-:Y:S01]  /*2a2c0*/  @!PT LDS RZ, [RZ] ;  /* 0x00000000fffff984 */ /* 0x000fe20000000800 */
[----:B------:R0:W-:Y:S04]  /*2a2d0*/  LDGSTS.E.BYPASS.LTC128B.128 [R9+0x24400], desc[UR4][R2.64], !P3 ;  /* 0x2440000002097fae */ /* 0x0001e8000d901d44 */
[----:B------:R0:W-:Y:S04]  /*2a2e0*/  LDGSTS.E.BYPASS.LTC128B.128 [R9+0x26c00], desc[UR4][R2.64+0x80], !P2 ;  /* 0x26c0008002097fae */ /* 0x0001e8000d101d44 */
[----:B------:R0:W-:Y:S04]  /*2a2f0*/  LDGSTS.E.BYPASS.LTC128B.128 [R9+0x29400], desc[UR4][R2.64+0x100], !P1 ;  /* 0x2940010002097fae */ /* 0x0001e8000c901d44 */
[----:B------:R0:W-:Y:S02]  /*2a300*/  LDGSTS.E.BYPASS.LTC128B.128 [R9+0x2bc00], desc[UR4][R2.64+0x180], !P5 ;  /* 0x2bc0018002097fae */ /* 0x0001e4000e901d44 */
[----:B0-----:R-:W-:Y:S05]  /*2a310*/  WARPSYNC.COLLECTIVE R15, `(.L_x_907) ;  /* 0x000000000f087348 */ /* 0x001fea0003c00000 */
[----:B------:R1:W2:Y:S02]  /*2a320*/  SHFL.IDX P6, R14, R13, R12, R11 ;  /* 0x0000000c0d0e7389 */ /* 0x0002a400000c000b */
[----:B012---:R-:W-:Y:S01]  /*2a330*/  ENDCOLLECTIVE ;  /* 0x000000000000791b */ /* 0x007fe20003800000 */
.L_x_907:
[----:B------:R-:W-:Y:S02]  /*2a340*/  IMAD.MOV.U32 R13, RZ, RZ, R8 ;  /* 0x000000ffff0d7224 */ /* 0x000fe400078e0008 */
[----:B------:R-:W-:-:S07]  /*2a350*/  IMAD.MOV.U32 R35, RZ, RZ, R14 ;  /* 0x000000ffff237224 */ /* 0x000fce00078e000e */
[----:B------:R-:W-:Y:S05]  /*2a360*/  WARPSYNC.COLLECTIVE R15, `(.L_x_908) ;  /* 0x000000000f087348 */ /* 0x000fea0003c00000 */
[----:B------:R0:W1:Y:S02]  /*2a370*/  SHFL.IDX P6, R14, R13, R12, R11 ;  /* 0x0000000c0d0e7389 */ /* 0x00006400000c000b */
[----:B01----:R-:W-:Y:S01]  /*2a380*/  ENDCOLLECTIVE ;  /* 0x000000000000791b */ /* 0x003fe20003800000 */
.L_x_908:
[----:B------:R-:W-:Y:S01]  /*2a390*/  ULDC.64 UR4, c[0x0][0x208] ;  /* 0x0000820000047ab9 */ /* 0x000fe20000000a00 */
[----:B------:R-:W-:Y:S02]  /*2a3a0*/  IMAD.MOV.U32 R13, RZ, RZ, R10 ;  /* 0x000000ffff0d7224 */ /* 0x000fe400078e000a */
[----:B------:R-:W-:Y:S02]  /*2a3b0*/  IMAD.MOV.U32 R12, RZ, RZ, 0x2 ;  /* 0x00000002ff0c7424 */ /* 0x000fe400078e00ff */
        /* <DEDUP_REMOVED lines=13> */
.L_x_909:
[----:B------:R-:W-:Y:S02]  /*2a490*/  IMAD.MOV.U32 R13, RZ, RZ, R8 ;  /* 0x000000ffff0d7224 */ /* 0x000fe400078e0008 */
[----:B------:R-:W-:-:S07]  /*2a4a0*/  IMAD.MOV.U32 R35, RZ, RZ, R14 ;  /* 0x000000ffff237224 */ /* 0x000fce00078e000e */
[----:B------:R-:W-:Y:S05]  /*2a4b0*/  WARPSYNC.COLLECTIVE R15, `(.L_x_910) ;  /* 0x000000000f087348 */ /* 0x000fea0003c00000 */
[----:B------:R0:W1:Y:S02]  /*2a4c0*/  SHFL.IDX P6, R14, R13, R12, R11 ;  /* 0x0000000c0d0e7389 */ /* 0x00006400000c000b */
[----:B01----:R-:W-:Y:S01]  /*2a4d0*/  ENDCOLLECTIVE ;  /* 0x000000000000791b */ /* 0x003fe20003800000 */
.L_x_910:
[----:B------:R-:W-:Y:S01]  /*2a4e0*/  ULDC.64 UR4, c[0x0][0x208] ;  /* 0x0000820000047ab9 */ /* 0x000fe20000000a00 */
[----:B------:R-:W-:Y:S01]  /*2a4f0*/  IMAD.MOV.U32 R13, RZ, RZ, R10 ;  /* 0x000000ffff0d7224 */ /* 0x000fe200078e000a */
[----:B------:R-:W-:Y:S01]  /*2a500*/  MOV R12, 0x3 ;  /* 0x00000003000c7802 */ /* 0x000fe20000000f00 */
        /* <DEDUP_REMOVED lines=13> */
.L_x_911:
[----:B------:R-:W-:Y:S02]  /*2a5e0*/  IMAD.MOV.U32 R13, RZ, RZ, R8 ;  /* 0x000000ffff0d7224 */ /* 0x000fe400078e0008 */
[----:B------:R-:W-:-:S07]  /*2a5f0*/  IMAD.MOV.U32 R35, RZ, RZ, R14 ;  /* 0x000000ffff237224 */ /* 0x000fce00078e000e */
[----:B------:R-:W-:Y:S05]  /*2a600*/  WARPSYNC.COLLECTIVE R15, `(.L_x_912) ;  /* 0x000000000f087348 */ /* 0x000fea0003c00000 */
[----:B------:R0:W1:Y:S02]  /*2a610*/  SHFL.IDX P6, R14, R13, R12, R11 ;  /* 0x0000000c0d0e7389 */ /* 0x00006400000c000b */
[----:B01----:R-:W-:Y:S01]  /*2a620*/  ENDCOLLECTIVE ;  /* 0x000000000000791b */ /* 0x003fe20003800000 */
.L_x_912:
        /* <DEDUP_REMOVED lines=9> */
[----:B------:R0:W-:Y:S01]  /*2a6c0*/  LDGSTS.E.BYPASS.LTC128B.128 [R9+0x25c00], desc[UR4][R2.64], !P3 ;  /* 0x25c0000002097fae */ /* 0x0001e2000d901d44 */
[----:B------:R-:W-:-:S03]  /*2a6d0*/  LOP3.LUT P3, RZ, R23, 0x200, RZ, 0xc0, !PT ;  /* 0x0000020017ff7812 */ /* 0x000fc6000786c0ff */
[----:B------:R0:W-:Y:S01]  /*2a6e0*/  LDGSTS.E.BYPASS.LTC128B.128 [R9+0x28400], desc[UR4][R2.64+0x80], !P2 ;  /* 0x2840008002097fae */ /* 0x0001e2000d101d44 */
[----:B------:R-:W-:-:S03]  /*2a6f0*/  LOP3.LUT P2, RZ, R23, 0x100, RZ, 0xc0, !PT ;  /* 0x0000010017ff7812 */ /* 0x000fc6000784c0ff */
[----:B------:R0:W-:Y:S01]  /*2a700*/  LDGSTS.E.BYPASS.LTC128B.128 [R9+0x2ac00], desc[UR4][R2.64+0x100], !P1 ;  /* 0x2ac0010002097fae */ /* 0x0001e2000c901d44 */
[----:B------:R-:W-:-:S03]  /*2a710*/  LOP3.LUT P1, RZ, R23, 0x80, RZ, 0xc0, !PT ;  /* 0x0000008017ff7812 */ /* 0x000fc6000782c0ff */
[----:B------:R0:W-:Y:S10]  /*2a720*/  LDGSTS.E.BYPASS.LTC128B.128 [R9+0x2d400], desc[UR4][R2.64+0x180], !P5 ;  /* 0x2d40018002097fae */ /* 0x0001f4000e901d44 */
[----:B0-----:R-:W-:Y:S05]  /*2a730*/  WARPSYNC.COLLECTIVE R15, `(.L_x_913) ;  /* 0x000000000f087348 */ /* 0x001fea0003c00000 */
[----:B------:R1:W2:Y:S02]  /*2a740*/  SHFL.IDX P6, R14, R13, R12, R11 ;  /* 0x0000000c0d0e7389 */ /* 0x0002a400000c000b */
[----:B012---:R-:W-:Y:S01]  /*2a750*/  ENDCOLLECTIVE ;  /* 0x000000000000791b */ /* 0x007fe20003800000 */
.L_x_913:
[----:B------:R-:W-:Y:S02]  /*2a760*/  IMAD.MOV.U32 R13, RZ, RZ, R8 ;  /* 0x000000ffff0d7224 */ /* 0x000fe400078e0008 */
[----:B------:R-:W-:-:S07]  /*2a770*/  IMAD.MOV.U32 R35, RZ, RZ, R14 ;  /* 0x000000ffff237224 */ /* 0x000fce00078e000e */
[----:B------:R-:W-:Y:S05]  /*2a780*/  WARPSYNC.COLLECTIVE R15, `(.L_x_914) ;  /* 0x000000000f087348 */ /* 0x000fea0003c00000 */
[----:B------:R0:W1:Y:S02]  /*2a790*/  SHFL.IDX P6, R14, R13, R12, R11 ;  /* 0x0000000c0d0e7389 */ /* 0x00006400000c000b */
[----:B01----:R-:W-:Y:S01]  /*2a7a0*/  ENDCOLLECTIVE ;  /* 0x000000000000791b */ /* 0x003fe20003800000 */
.L_x_914:
[----:B------:R-:W-:Y:S01]  /*2a7b0*/  IMAD.MOV.U32 R2, RZ, RZ, R14 ;  /* 0x000000ffff027224 */ /* 0x000fe200078e000e */
[----:B------:R-:W-:Y:S06]  /*2a7c0*/  BRA `(.L_x_915) ;  /* 0xffffffb000087947 */ /* 0x000fec000383ffff */
.L_x_767:
[----:B-1----:R1:W2:Y:S02]  /*2a7d0*/  SYNCS.PHASECHK.TRANS64.TRYWAIT P0, [R6+URZ+0x38860], R2 ;  /* 0x03886002060075a7 */ /* 0x0022a4000800017f */
[----:B--2---:R-:W-:Y:S05]  /*2a7e0*/  @!P0 NANOSLEEP.SYNCS 0x989680 ;  /* 0x009896800000895d */ /* 0x004fea0003900000 */
[----:B------:R-:W2:Y:S02]  /*2a7f0*/  @!P0 SYNCS.PHASECHK.TRANS64 P0, [R6+URZ+0x38860], R2 ;  /* 0x03886002060085a7 */ /* 0x000ea4000800007f */
[----:B--2---:R-:W-:Y:S05]  /*2a800*/  @!P0 BRA `(.L_x_767) ;  /* 0xfffffffc00f08947 */ /* 0x004fea000383ffff */
[----:B------:R-:W-:Y:S05]  /*2a810*/  BRA `(.L_x_916) ;  /* 0xffffffb000887947 */ /* 0x000fea000383ffff */
.L_x_768:
        /* <DEDUP_REMOVED lines=8> */
.L_x_918:
[----:B------:R-:W-:Y:S05]  /*2a8a0*/  BSYNC B1 ;  /* 0x0000000000017941 */ /* 0x000fea0003800000 */
.L_x_917:
[----:B------:R-:W-:Y:S01]  /*2a8b0*/  IMAD.MOV.U32 R13, RZ, RZ, R24 ;  /* 0x000000ffff0d7224 */ /* 0x000fe200078e0018 */
[----:B------:R-:W-:Y:S01]  /*2a8c0*/  MOV R12, RZ ;  /* 0x000000ff000c7202 */ /* 0x000fe20000000f00 */
[----:B------:R-:W-:Y:S02]  /*2a8d0*/  IMAD.MOV.U32 R11, RZ, RZ, 0x181f ;  /* 0x0000181fff0b7424 */ /* 0x000fe400078e00ff */
[----:B------:R-:W-:Y:S02]  /*2a8e0*/  IMAD.MOV.U32 R15, RZ, RZ, -0x1 ;  /* 0xffffffffff0f7424 */ /* 0x000fe400078e00ff */
[----:B------:R-:W-:Y:S02]  /*2a8f0*/  IMAD.MOV.U32 R3, RZ, RZ, R14 ;  /* 0x000000ffff037224 */ /* 0x000fe400078e000e */
[----:B------:R-:W-:-:S07]  /*2a900*/  IMAD R7, R7, 0x2, R22 ;  /* 0x0000000207077824 */ /* 0x000fce00078e0216 */
[----:B------:R-:W-:Y:S05]  /*2a910*/  WARPSYNC.COLLECTIVE R15, `(.L_x_919) ;  /* 0x000000000f087348 */ /* 0x000fea0003c00000 */
[----:B------:R0:W1:Y:S02]  /*2a920*/  SHFL.IDX P6, R14, R13, R12, R11 ;  /* 0x0000000c0d0e7389 */ /* 0x00006400000c000b */
[----:B01----:R-:W-:Y:S01]  /*2a930*/  ENDCOLLECTIVE ;  /* 0x000000000000791b */ /* 0x003fe20003800000 */
.L_x_919:
[----:B------:R-:W-:Y:S01]  /*2a940*/  ULDC.64 UR4, c[0x0][0x208] ;  /* 0x0000820000047ab9 */ /* 0x000fe20000000a00 */
[----:B------:R-:W-:Y:S02]  /*2a950*/  IMAD.MOV.U32 R13, RZ, RZ, R25 ;  /* 0x000000ffff0d7224 */ /* 0x000fe400078e0019 */
[----:B------:R-:W-:Y:S02]  /*2a960*/  IMAD.MOV.U32 R12, RZ, RZ, 0x1 ;  /* 0x00000001ff0c7424 */ /* 0x000fe400078e00ff */
[----:B------:R-:W-:-:S05]  /*2a970*/  IMAD.MOV.U32 R2, RZ, RZ, R14 ;  /* 0x000000ffff027224 */ /* 0x000fca00078e000e */
[----:B------:R-:W-:-:S05]  /*2a980*/  IADD3 R2, P0, R2, R0, RZ ;  /* 0x0000000002027210 */ /* 0x000fca0007f1e0ff */
        /* <DEDUP_REMOVED lines=11> */
[----:B------:R0:W-:Y:S02]  /*2aa40*/  LDGSTS.E.BYPASS.LTC128B.128 [R7+0x7c00], desc[UR4][R2.64+0x180], !P0 ;  /* 0x07c0018002077fae */ /* 0x0001e4000c101d44 */
[----:B0-----:R-:W-:Y:S05]  /*2aa50*/  WARPSYNC.COLLECTIVE R15, `(.L_x_920) ;  /* 0x000000000f087348 */ /* 0x001fea0003c00000 */
[----:B------:R1:W2:Y:S02]  /*2aa60*/  SHFL.IDX P6, R14, R13, R12, R11 ;  /* 0x0000000c0d0e7389 */ /* 0x0002a400000c000b */
[----:B012---:R-:W-:Y:S01]  /*2aa70*/  ENDCOLLECTIVE ;  /* 0x000000000000791b */ /* 0x007fe20003800000 */
.L_x_920:
[----:B------:R-:W-:Y:S02]  /*2aa80*/  IMAD.MOV.U32 R13, RZ, RZ, R24 ;  /* 0x000000ffff0d7224 */ /* 0x000fe400078e0018 */
[----:B------:R-:W-:-:S07]  /*2aa90*/  IMAD.MOV.U32 R3, RZ, RZ, R14 ;  /* 0x000000ffff037224 */ /* 0x000fce00078e000e */
[----:B------:R-:W-:Y:S05]  /*2aaa0*/  WARPSYNC.COLLECTIVE R15, `(.L_x_921) ;  /* 0x000000000f087348 */ /* 0x000fea0003c00000 */
[----:B------:R0:W1:Y:S02]  /*2aab0*/  SHFL.IDX P6, R14, R13, R12, R11 ;  /* 0x0000000c0d0e7389 */ /* 0x00006400000c000b */
[----:B01----:R-:W-:Y:S01]  /*2aac0*/  ENDCOLLECTIVE ;  /* 0x000000000000791b */ /* 0x003fe20003800000 */
.L_x_921:
        /* <DEDUP_REMOVED lines=20> */
.L_x_922:
[----:B------:R-:W-:Y:S02]  /*2ac10*/  IMAD.MOV.U32 R13, RZ, RZ, R24 ;  /* 0x000000ffff0d7224 */ /* 0x000fe400078e0018 */
[----:B------:R-:W-:-:S07]  /*2ac20*/  IMAD.MOV.U32 R3, RZ, RZ, R14 ;  /* 0x000000ffff037224 */ /* 0x000fce00078e000e */
[----:B------:R-:W-:Y:S05]  /*2ac30*/  WARPSYNC.COLLECTIVE R15, `(.L_x_923) ;  /* 0x000000000f087348 */ /* 0x000fea0003c00000 */
[----:B------:R0:W1:Y:S02]  /*2ac40*/  SHFL.IDX P6, R14, R13, R12, R11 ;  /* 0x0000000c0d0e7389 */ /* 0x00006400000c000b */
[----:B01----:R-:W-:Y:S01]  /*2ac50*/  ENDCOLLECTIVE ;  /* 0x000000000000791b */ /* 0x003fe20003800000 */
.L_x_923:
[----:B------:R-:W-:Y:S01]  /*2ac60*/  ULDC.64 UR4, c[0x0][0x208] ;  /* 0x0000820000047ab9 */ /* 0x000fe20000000a00 */
[----:B------:R-:W-:Y:S02]  /*2ac70*/  IMAD.MOV.U32 R13, RZ, RZ, R25 ;  /* 0x000000ffff0d7224 */ /* 0x000fe400078e0019 */
[----:B------:R-:W-:Y:S01]  /*2ac80*/  IMAD.MOV.U32 R12, RZ, RZ, 0x3 ;  /* 0x00000003ff0c7424 */ /* 0x000fe200078e00ff */
[----:B------:R-:W-:-:S04]  /*2ac90*/  MOV R2, R14 ;  /* 0x0000000e00027202 */ /* 0x000fc80000000f00 */
        /* <DEDUP_REMOVED lines=16> */
.L_x_924:
[----:B------:R-:W-:Y:S02]  /*2ada0*/  IMAD.MOV.U32 R13, RZ, RZ, R24 ;  /* 0x000000ffff0d7224 */ /* 0x000fe400078e0018 */
[----:B------:R-:W-:-:S07]  /*2adb0*/  IMAD.MOV.U32 R3, RZ, RZ, R14 ;  /* 0x000000ffff037224 */ /* 0x000fce00078e000e */
[----:B------:R-:W-:Y:S05]  /*2adc0*/  WARPSYNC.COLLECTIVE R15, `(.L_x_925) ;  /* 0x000000000f087348 */ /* 0x000fea0003c00000 */
[----:B------:R0:W1:Y:S02]  /*2add0*/  SHFL.IDX P6, R14, R13, R12, R11 ;  /* 0x0000000c0d0e7389 */ /* 0x00006400000c000b */
[----:B01----:R-:W-:Y:S01]  /*2ade0*/  ENDCOLLECTIVE ;  /* 0x000000000000791b */ /* 0x003fe20003800000 */
.L_x_925:
        /* <DEDUP_REMOVED lines=20> */
.L_x_926:
[----:B------:R-:W-:Y:S02]  /*2af30*/  IMAD.MOV.U32 R13, RZ, RZ, R24 ;  /* 0x000000ffff0d7224 */ /* 0x000fe400078e0018 */
[----:B------:R-:W-:-:S07]  /*2af40*/  IMAD.MOV.U32 R25, RZ, RZ, R14 ;  /* 0x000000ffff197224 */ /* 0x000fce00078e000e */
[----:B------:R-:W-:Y:S05]  /*2af50*/  WARPSYNC.COLLECTIVE R15, `(.L_x_927) ;  /* 0x000000000f087348 */ /* 0x000fea0003c00000 */
[----:B------:R0:W1:Y:S02]  /*2af60*/  SHFL.IDX P6, R14, R13, R12, R11 ;  /* 0x0000000c0d0e7389 */ /* 0x00006400000c000b */
[----:B01----:R-:W-:Y:S01]  /*2af70*/  ENDCOLLECTIVE ;  /* 0x000000000000791b */ /* 0x003fe20003800000 */
.L_x_927:
[----:B------:R-:W-:Y:S01]  /*2af80*/  IMAD.MOV.U32 R2, RZ, RZ, R14 ;  /* 0x000000ffff027224 */ /* 0x000fe200078e000e */
[----:B------:R-:W-:Y:S06]  /*2af90*/  BRA `(.L_x_928) ;  /* 0xffffffac00a47947 */ /* 0x000fec000383ffff */
.L_x_776:
[----:B0-----:R0:W2:Y:S02]  /*2afa0*/  SYNCS.PHASECHK.TRANS64.TRYWAIT P0, [R4+URZ+0x38860], R3 ;  /* 0x03886003040075a7 */ /* 0x0010a4000800017f */
[----:B--2---:R-:W-:Y:S05]  /*2afb0*/  @!P0 NANOSLEEP.SYNCS 0x989680 ;  /* 0x009896800000895d */ /* 0x004fea0003900000 */
[----:B------:R-:W2:Y:S02]  /*2afc0*/  @!P0 SYNCS.PHASECHK.TRANS64 P0, [R4+URZ+0x38860], R3 ;  /* 0x03886003040085a7 */ /* 0x000ea4000800007f */
[----:B--2---:R-:W-:Y:S05]  /*2afd0*/  @!P0 BRA `(.L_x_776) ;  /* 0xfffffffc00f08947 */ /* 0x004fea000383ffff */
[----:B------:R-:W-:Y:S05]  /*2afe0*/  BRA `(.L_x_929) ;  /* 0xffffffb000dc7947 */ /* 0x000fea000383ffff */
.L_x_777:
[----:B------:R-:W-:Y:S01]  /*2aff0*/  BSSY B0, `(.L_x_930) ;  /* 0x0000008000007945 */ /* 0x000fe20003800000 */
[----:B------:R-:W-:Y:S01]  /*2b000*/  IMAD.MOV.U32 R13, RZ, RZ, R25 ;  /* 0x000000ffff0d7224 */ /* 0x000fe200078e0019 */
[----:B------:R-:W-:Y:S01]  /*2b010*/  MOV R15, 0xffffffff ;  /* 0xffffffff000f7802 */ /* 0x000fe20000000f00 */
[----:B------:R-:W-:Y:S02]  /*2b020*/  IMAD.MOV.U32 R12, RZ, RZ, RZ ;  /* 0x000000ffff0c7224 */ /* 0x000fe400078e00ff */
[----:B------:R-:W-:-:S07]  /*2b030*/  IMAD.MOV.U32 R11, RZ, RZ, 0x181f ;  /* 0x0000181fff0b7424 */ /* 0x000fce00078e00ff */
[----:B0-----:R-:W-:Y:S05]  /*2b040*/  WARPSYNC.COLLECTIVE R15, `(.L_x_931) ;  /* 0x000000000f087348 */ /* 0x001fea0003c00000 */
[----:B------:R1:W2:Y:S02]  /*2b050*/  SHFL.IDX P6, R14, R13, R12, R11 ;  /* 0x0000000c0d0e7389 */ /* 0x0002a400000c000b */
[----:B012---:R-:W-:Y:S01]  /*2b060*/  ENDCOLLECTIVE ;  /* 0x000000000000791b */ /* 0x007fe20003800000 */
.L_x_931:
[----:B------:R-:W-:Y:S05]  /*2b070*/  BSYNC B0 ;  /* 0x0000000000007941 */ /* 0x000fea0003800000 */
.L_x_930:
[----:B------:R-:W-:Y:S01]  /*2b080*/  IMAD.MOV.U32 R13, RZ, RZ, R24 ;  /* 0x000000ffff0d7224 */ /* 0x000fe200078e0018 */
[C---:B------:R-:W-:Y:S01]  /*2b090*/  LOP3.LUT R0, R36.reuse, 0x40, RZ, 0xfc, !PT ;  /* 0x0000004024007812 */ /* 0x040fe200078efcff */
[----:B------:R-:W-:Y:S01]  /*2b0a0*/  IMAD.MOV.U32 R12, RZ, RZ, RZ ;  /* 0x000000ffff0c7224 */ /* 0x000fe200078e00ff */
[C---:B------:R-:W-:Y:S01]  /*2b0b0*/  LOP3.LUT R6, R36.reuse, 0x80, RZ, 0xfc, !PT ;  /* 0x0000008024067812 */ /* 0x040fe200078efcff */
[----:B------:R-:W-:Y:S02]  /*2b0c0*/  IMAD.MOV.U32 R11, RZ, RZ, 0x181f ;  /* 0x0000181fff0b7424 */ /* 0x000fe400078e00ff */
[----:B------:R-:W-:Y:S02]  /*2b0d0*/  IMAD.MOV.U32 R15, RZ, RZ, -0x1 ;  /* 0xffffffffff0f7424 */ /* 0x000fe400078e00ff */
[----:B------:R-:W-:Y:S02]  /*2b0e0*/  IMAD.MOV.U32 R3, RZ, RZ, R14 ;  /* 0x000000ffff037224 */ /* 0x000fe400078e000e */
[----:B------:R-:W-:-:S07]  /*2b0f0*/  IMAD.SHL.U32 R8, R36, 0x2, RZ ;  /* 0x0000000224087824 */ /* 0x000fce00078e00ff */
[----:B------:R-:W-:Y:S05]  /*2b100*/  WARPSYNC.COLLECTIVE R15, `(.L_x_932) ;  /* 0x000000000f087348 */ /* 0x000fea0003c00000 */
[----:B------:R0:W1:Y:S02]  /*2b110*/  SHFL.IDX P6, R14, R13, R12, R11 ;  /* 0x0000000c0d0e7389 */ /* 0x00006400000c000b */
[----:B01----:R-:W-:Y:S01]  /*2b120*/  ENDCOLLECTIVE ;  /* 0x000000000000791b */ /* 0x003fe20003800000 */
.L_x_932:
[----:B------:R-:W-:Y:S01]  /*2b130*/  ULDC UR4, c[0x0][0x2f4] ;  /* 0x0000bd0000047ab9 */ /* 0x000fe20000000800 */
[----:B------:R-:W-:Y:S01]  /*2b140*/  ULDC.64 UR6, c[0x0][0x208] ;  /* 0x0000820000067ab9 */ /* 0x000fe20000000a00 */
[----:B------:R-:W-:Y:S02]  /*2b150*/  ISETP.GE.AND P3, PT, R36, UR4, PT ;  /* 0x0000000424007c0c */ /* 0x000fe4000bf66270 */
[----:B------:R-:W-:Y:S01]  /*2b160*/  ISETP.GE.AND P2, PT, R0, UR4, PT ;  /* 0x0000000400007c0c */ /* 0x000fe2000bf46270 */
[----:B------:R-:W-:Y:S01]  /*2b170*/  IMAD R0, R7, 0x2, R22 ;  /* 0x0000000207007824 */ /* 0x000fe200078e0216 */
[----:B------:R-:W-:Y:S02]  /*2b180*/  ISETP.LT.OR P4, PT, R5, 0x1, P3 ;  /* 0x000000010500780c */ /* 0x000fe40001f81670 */
[----:B------:R-:W-:Y:S02]  /*2b190*/  ISETP.GE.AND P1, PT, R6, UR4, PT ;  /* 0x0000000406007c0c */ /* 0x000fe4000bf26270 */
[----:B------:R-:W-:Y:S01]  /*2b1a0*/  LOP3.LUT R6, R36, 0xc0, RZ, 0xfc, !PT ;  /* 0x000000c024067812 */ /* 0x000fe200078efcff */
[----:B------:R-:W-:-:S02]  /*2b1b0*/  IMAD.MOV.U32 R13, RZ, RZ, R25 ;  /* 0x000000ffff0d7224 */ /* 0x000fc400078e0019 */
        /* <DEDUP_REMOVED lines=10> */
[----:B------:R-:W-:-:S04]  /*2b260*/  ISETP.GE.AND P0, PT, R6, UR4, PT ;  /* 0x0000000406007c0c */ /* 0x000fc8000bf06270 */
[----:B------:R0:W-:Y:S01]  /*2b270*/  LDGSTS.E.BYPASS.LTC128B.128 [R0+0x5400], desc[UR6][R2.64+0x100], !P4 ;  /* 0x0540010002007fae */ /* 0x0001e2000e101d46 */
[----:B------:R-:W-:-:S13]  /*2b280*/  ISETP.LT.OR P4, PT, R5, 0x1, P0 ;  /* 0x000000010500780c */ /* 0x000fda0000781670 */
[----:B------:R0:W-:Y:S02]  /*2b290*/  LDGSTS.E.BYPASS.LTC128B.128 [R0+0x7c00], desc[UR6][R2.64+0x180], !P4 ;  /* 0x07c0018002007fae */ /* 0x0001e4000e101d46 */
[----:B0-----:R-:W-:Y:S05]  /*2b2a0*/  WARPSYNC.COLLECTIVE R15, `(.L_x_933) ;  /* 0x000000000f087348 */ /* 0x001fea0003c00000 */
[----:B------:R1:W2:Y:S02]  /*2b2b0*/  SHFL.IDX P6, R14, R13, R12, R11 ;  /* 0x0000000c0d0e7389 */ /* 0x0002a400000c000b */
[----:B012---:R-:W-:Y:S01]  /*2b2c0*/  ENDCOLLECTIVE ;  /* 0x000000000000791b */ /* 0x007fe20003800000 */
.L_x_933:
[----:B------:R-:W-:Y:S02]  /*2b2d0*/  IMAD.MOV.U32 R13, RZ, RZ, R24 ;  /* 0x000000ffff0d7224 */ /* 0x000fe400078e0018 */
[----:B------:R-:W-:-:S07]  /*2b2e0*/  IMAD.MOV.U32 R3, RZ, RZ, R14 ;  /* 0x000000ffff037224 */ /* 0x000fce00078e000e */
[----:B------:R-:W-:Y:S05]  /*2b2f0*/  WARPSYNC.COLLECTIVE R15, `(.L_x_934) ;  /* 0x000000000f087348 */ /* 0x000fea0003c00000 */
[----:B------:R0:W1:Y:S02]  /*2b300*/  SHFL.IDX P6, R14, R13, R12, R11 ;  /* 0x0000000c0d0e7389 */ /* 0x00006400000c000b */
[----:B01----:R-:W-:Y:S01]  /*2b310*/  ENDCOLLECTIVE ;  /* 0x000000000000791b */ /* 0x003fe20003800000 */
.L_x_934:
[----:B------:R-:W-:Y:S01]  /*2b320*/  ULDC.64 UR4, c[0x0][0x208] ;  /* 0x0000820000047ab9 */ /* 0x000fe20000000a00 */
[----:B------:R-:W-:Y:S02]  /*2b330*/  IMAD.MOV.U32 R13, RZ, RZ, R25 ;  /* 0x000000ffff0d7224 */ /* 0x000fe400078e0019 */
[----:B------:R-:W-:Y:S01]  /*2b340*/  IMAD.MOV.U32 R12, RZ, RZ, 0x2 ;  /* 0x00000002ff0c7424 */ /* 0x000fe200078e00ff */
        /* <DEDUP_REMOVED lines=16> */
.L_x_935:
[----:B------:R-:W-:Y:S01]  /*2b450*/  IMAD.MOV.U32 R13, RZ, RZ, R24 ;  /* 0x000000ffff0d7224 */ /* 0x000fe200078e0018 */
[----:B------:R-:W-:-:S07]  /*2b460*/  MOV R7, R14 ;  /* 0x0000000e00077202 */ /* 0x000fce0000000f00 */
[----:B------:R-:W-:Y:S05]  /*2b470*/  WARPSYNC.COLLECTIVE R15, `(.L_x_936) ;  /* 0x000000000f087348 */ /* 0x000fea0003c00000 */
[----:B------:R0:W1:Y:S02]  /*2b480*/  SHFL.IDX P6, R14, R13, R12, R11 ;  /* 0x0000000c0d0e7389 */ /* 0x00006400000c000b */
[----:B01----:R-:W-:Y:S01]  /*2b490*/  ENDCOLLECTIVE ;  /* 0x000000000000791b */ /* 0x003fe20003800000 */
.L_x_936:
        /* <DEDUP_REMOVED lines=19> */
.L_x_937:
[----:B------:R-:W-:Y:S02]  /*2b5d0*/  IMAD.MOV.U32 R13, RZ, RZ, R24 ;  /* 0x000000ffff0d7224 */ /* 0x000fe400078e0018 */
[----:B------:R-:W-:-:S07]  /*2b5e0*/  IMAD.MOV.U32 R3, RZ, RZ, R14 ;  /* 0x000000ffff037224 */ /* 0x000fce00078e000e */
[----:B------:R-:W-:Y:S05]  /*2b5f0*/  WARPSYNC.COLLECTIVE R15, `(.L_x_938) ;  /* 0x000000000f087348 */ /* 0x000fea0003c00000 */
[----:B------:R0:W1:Y:S02]  /*2b600*/  SHFL.IDX P6, R14, R13, R12, R11 ;  /* 0x0000000c0d0e7389 */ /* 0x00006400000c000b */
[----:B01----:R-:W-:Y:S01]  /*2b610*/  ENDCOLLECTIVE ;  /* 0x000000000000791b */ /* 0x003fe20003800000 */
.L_x_938:
        /* <DEDUP_REMOVED lines=19> */
.L_x_939:
[----:B------:R-:W-:Y:S02]  /*2b750*/  IMAD.MOV.U32 R13, RZ, RZ, R24 ;  /* 0x000000ffff0d7224 */ /* 0x000fe400078e0018 */
[----:B------:R-:W-:-:S07]  /*2b760*/  IMAD.MOV.U32 R25, RZ, RZ, R14 ;  /* 0x000000ffff197224 */ /* 0x000fce00078e000e */
[----:B------:R-:W-:Y:S05]  /*2b770*/  WARPSYNC.COLLECTIVE R15, `(.L_x_940) ;  /* 0x000000000f087348 */ /* 0x000fea0003c00000 */
[----:B------:R0:W1:Y:S02]  /*2b780*/  SHFL.IDX P6, R14, R13, R12, R11 ;  /* 0x0000000c0d0e7389 */ /* 0x00006400000c000b */
[----:B01----:R-:W-:Y:S01]  /*2b790*/  ENDCOLLECTIVE ;  /* 0x000000000000791b */ /* 0x003fe20003800000 */
.L_x_940:
[----:B------:R-:W-:Y:S05]  /*2b7a0*/  BRA `(.L_x_941) ;  /* 0xffffffb000007947 */ /* 0x000fea000383ffff */
.L_x_782:
        /* <DEDUP_REMOVED lines=8> */
.L_x_943:
[----:B------:R-:W-:Y:S05]  /*2b830*/  BSYNC B0 ;  /* 0x0000000000007941 */ /* 0x000fea0003800000 */
.L_x_942:
[----:B------:R-:W-:Y:S01]  /*2b840*/  IMAD.MOV.U32 R13, RZ, RZ, R16 ;  /* 0x000000ffff0d7224 */ /* 0x000fe200078e0010 */
[----:B------:R-:W-:Y:S01]  /*2b850*/  MOV R5, R14 ;  /* 0x0000000e00057202 */ /* 0x000fe20000000f00 */
[----:B------:R-:W-:Y:S02]  /*2b860*/  IMAD.MOV.U32 R12, RZ, RZ, 0x1 ;  /* 0x00000001ff0c7424 */ /* 0x000fe400078e00ff */
[----:B------:R-:W-:Y:S02]  /*2b870*/  IMAD.MOV.U32 R11, RZ, RZ, 0x1f ;  /* 0x0000001fff0b7424 */ /* 0x000fe400078e00ff */
[----:B------:R-:W-:Y:S02]  /*2b880*/  IMAD.MOV.U32 R15, RZ, RZ, -0x1 ;  /* 0xffffffffff0f7424 */ /* 0x000fe400078e00ff */
[----:B------:R-:W-:-:S07]  /*2b890*/  IMAD.IADD R7, R19, 0x1, R8 ;  /* 0x0000000113077824 */ /* 0x000fce00078e0208 */
[----:B------:R-:W-:Y:S05]  /*2b8a0*/  WARPSYNC.COLLECTIVE R15, `(.L_x_944) ;  /* 0x000000000f087348 */ /* 0x000fea0003c00000 */
[----:B------:R0:W1:Y:S02]  /*2b8b0*/  SHFL.IDX P6, R14, R13, R12, R11 ;  /* 0x0000000c0d0e7389 */ /* 0x00006400000c000b */
[----:B01----:R-:W-:Y:S01]  /*2b8c0*/  ENDCOLLECTIVE ;  /* 0x000000000000791b */ /* 0x003fe20003800000 */
.L_x_944:
[----:B------:R-:W-:Y:S01]  /*2b8d0*/  ULDC UR4, c[0x0][0xc3c] ;  /* 0x00030f0000047ab9 */ /* 0x000fe20000000800 */
[----:B------:R-:W-:Y:S01]  /*2b8e0*/  ULDC.64 UR6, c[0x0][0x208] ;  /* 0x0000820000067ab9 */ /* 0x000fe20000000a00 */
        /* <DEDUP_REMOVED lines=10> */
[C---:B------:R-:W-:Y:S01]  /*2b990*/  ISETP.GE.U32.AND P5, PT, R8.reuse, 0x10, PT ;  /* 0x000000100800780c */ /* 0x040fe20003fa6070 */
[----:B--2---:R-:W-:Y:S01]  /*2b9a0*/  @!P1 IMAD.MOV.U32 R4, RZ, RZ, R2 ;  /* 0x000000ffff049224 */ /* 0x004fe200078e0002 */
[----:B------:R-:W-:-:S03]  /*2b9b0*/  ISETP.NE.AND P1, PT, R8, RZ, PT ;  /* 0x000000ff0800720c */ /* 0x000fc60003f25270 */
[----:B------:R-:W-:-:S10]  /*2b9c0*/  IMAD.MOV.U32 R13, RZ, RZ, R4 ;  /* 0x000000ffff0d7224 */ /* 0x000fd400078e0004 */
[----:B------:R-:W-:Y:S05]  /*2b9d0*/  WARPSYNC.COLLECTIVE R15, `(.L_x_945) ;  /* 0x000000000f087348 */ /* 0x000fea0003c00000 */
[----:B------:R0:W1:Y:S02]  /*2b9e0*/  SHFL.UP P6, R14, R13, R12, R11 ;  /* 0x0400000c0d0e7389 */ /* 0x00006400000c000b */
[----:B01----:R-:W-:Y:S01]  /*2b9f0*/  ENDCOLLECTIVE ;  /* 0x000000000000791b */ /* 0x003fe20003800000 */
.L_x_945:
[----:B------:R-:W-:Y:S01]  /*2ba00*/  IMAD.MOV.U32 R12, RZ, RZ, 0x2 ;  /* 0x00000002ff0c7424 */ /* 0x000fe200078e00ff */
[----:B------:R-:W-:-:S05]  /*2ba10*/  SEL R7, R14, RZ, P1 ;  /* 0x000000ff0e077207 */ /* 0x000fca0000800000 */
[----:B------:R-:W-:-:S04]  /*2ba20*/  IMAD.IADD R6, R4, 0x1, R7 ;  /* 0x0000000104067824 */ /* 0x000fc800078e0207 */
[----:B------:R-:W-:-:S07]  /*2ba30*/  IMAD.MOV.U32 R13, RZ, RZ, R6 ;  /* 0x000000ffff0d7224 */ /* 0x000fce00078e0006 */
[----:B------:R-:W-:Y:S05]  /*2ba40*/  WARPSYNC.COLLECTIVE R15, `(.L_x_946) ;  /* 0x000000000f087348 */ /* 0x000fea0003c00000 */
[----:B------:R0:W1:Y:S02]  /*2ba50*/  SHFL.UP P6, R14, R13, R12, R11 ;  /* 0x0400000c0d0e7389 */ /* 0x00006400000c000b */
[----:B01----:R-:W-:Y:S01]  /*2ba60*/  ENDCOLLECTIVE ;  /* 0x000000000000791b */ /* 0x003fe20003800000 */
.L_x_946:
[----:B------:R-:W-:Y:S02]  /*2ba70*/  MOV R12, 0x4 ;  /* 0x00000004000c7802 */ /* 0x000fe40000000f00 */
[----:B------:R-:W-:-:S05]  /*2ba80*/  SEL R7, R14, RZ, P2 ;  /* 0x000000ff0e077207 */ /* 0x000fca0001000000 */
[----:B------:R-:W-:-:S04]  /*2ba90*/  IMAD.IADD R7, R6, 0x1, R7 ;  /* 0x0000000106077824 */ /* 0x000fc800078e0207 */
[----:B------:R-:W-:-:S07]  /*2baa0*/  IMAD.MOV.U32 R13, RZ, RZ, R7 ;  /* 0x000000ffff0d7224 */ /* 0x000fce00078e0007 */
[----:B------:R-:W-:Y:S05]  /*2bab0*/  WARPSYNC.COLLECTIVE R15, `(.L_x_947) ;  /* 0x000000000f087348 */ /* 0x000fea0003c00000 */
[----:B------:R0:W1:Y:S02]  /*2bac0*/  SHFL.UP P6, R14, R13, R12, R11 ;  /* 0x0400000c0d0e7389 */ /* 0x00006400000c000b */
[----:B01----:R-:W-:Y:S01]  /*2bad0*/  ENDCOLLECTIVE ;  /* 0x000000000000791b */ /* 0x003fe20003800000 */
.L_x_947:
[----:B------:R-:W-:Y:S01]  /*2bae0*/  IMAD.MOV.U32 R12, RZ, RZ, 0x8 ;  /* 0x00000008ff0c7424 */ /* 0x000fe200078e00ff */
[----:B------:R-:W-:-:S05]  /*2baf0*/  SEL R2, R14, RZ, P3 ;  /* 0x000000ff0e027207 */ /* 0x000fca0001800000 */
[----:B------:R-:W-:-:S04]  /*2bb00*/  IMAD.IADD R2, R7, 0x1, R2 ;  /* 0x0000000107027824 */ /* 0x000fc800078e0202 */
[----:B------:R-:W-:-:S07]  /*2bb10*/  IMAD.MOV.U32 R13, RZ, RZ, R2 ;  /* 0x000000ffff0d7224 */ /* 0x000fce00078e0002 */
[----:B------:R-:W-:Y:S05]  /*2bb20*/  WARPSYNC.COLLECTIVE R15, `(.L_x_948) ;  /* 0x000000000f087348 */ /* 0x000fea0003c00000 */
[----:B------:R0:W1:Y:S02]  /*2bb30*/  SHFL.UP P6, R14, R13, R12, R11 ;  /* 0x0400000c0d0e7389 */ /* 0x00006400000c000b */
[----:B01----:R-:W-:Y:S01]  /*2bb40*/  ENDCOLLECTIVE ;  /* 0x000000000000791b */ /* 0x003fe20003800000 */
.L_x_948:
[----:B------:R-:W-:Y:S01]  /*2bb50*/  IMAD.MOV.U32 R12, RZ, RZ, 0x10 ;  /* 0x00000010ff0c7424 */ /* 0x000fe200078e00ff */
[----:B------:R-:W-:-:S05]  /*2bb60*/  SEL R3, R14, RZ, P4 ;  /* 0x000000ff0e037207 */ /* 0x000fca0002000000 */
[----:B------:R-:W-:-:S04]  /*2bb70*/  IMAD.IADD R3, R2, 0x1, R3 ;  /* 0x0000000102037824 */ /* 0x000fc800078e0203 */
[----:B------:R-:W-:-:S07]  /*2bb80*/  IMAD.MOV.U32 R13, RZ, RZ, R3 ;  /* 0x000000ffff0d7224 */ /* 0x000fce00078e0003 */
[----:B------:R-:W-:Y:S05]  /*2bb90*/  WARPSYNC.COLLECTIVE R15, `(.L_x_949) ;  /* 0x000000000f087348 */ /* 0x000fea0003c00000 */
[----:B------:R0:W1:Y:S02]  /*2bba0*/  SHFL.UP P6, R14, R13, R12, R11 ;  /* 0x0400000c0d0e7389 */ /* 0x00006400000c000b */
[----:B01----:R-:W-:Y:S01]  /*2bbb0*/  ENDCOLLECTIVE ;  /* 0x000000000000791b */ /* 0x003fe20003800000 */
.L_x_949:
        /* <DEDUP_REMOVED lines=8> */
.L_x_950:
[----:B------:R-:W-:Y:S05]  /*2bc40*/  BRA `(.L_x_951) ;  /* 0xffffffb000207947 */ /* 0x000fea000383ffff */
.L_x_787:
[----:B------:R-:W-:Y:S01]  /*2bc50*/  BSSY B0, `(.L_x_952) ;  /* 0x0000008000007945 */ /* 0x000fe20003800000 */
[----:B-----5:R-:W-:Y:S02]  /*2bc60*/  IMAD.MOV.U32 R13, RZ, RZ, R4 ;  /* 0x000000ffff0d7224 */ /* 0x020fe400078e0004 */
[----:B------:R-:W-:Y:S02]  /*2bc70*/  IMAD.MOV.U32 R12, RZ, RZ, 0x1 ;  /* 0x00000001ff0c7424 */ /* 0x000fe400078e00ff */
[----:B------:R-:W-:Y:S02]  /*2bc80*/  IMAD.MOV.U32 R11, RZ, RZ, RZ ;  /* 0x000000ffff0b7224 */ /* 0x000fe400078e00ff */
[----:B------:R-:W-:-:S07]  /*2bc90*/  IMAD.MOV.U32 R15, RZ, RZ, -0x1 ;  /* 0xffffffffff0f7424 */ /* 0x000fce00078e00ff */
[----:B0-----:R-:W-:Y:S05]  /*2bca0*/  WARPSYNC.COLLECTIVE R15, `(.L_x_953) ;  /* 0x000000000f087348 */ /* 0x001fea0003c00000 */
[----:B------:R1:W2:Y:S02]  /*2bcb0*/  SHFL.UP P6, R14, R13, R12, R11 ;  /* 0x0400000c0d0e7389 */ /* 0x0002a400000c000b */
[----:B012---:R-:W-:Y:S01]  /*2bcc0*/  ENDCOLLECTIVE ;  /* 0x000000000000791b */ /* 0x007fe20003800000 */
.L_x_953:
[----:B------:R-:W-:Y:S05]  /*2bcd0*/  BSYNC B0 ;  /* 0x0000000000007941 */ /* 0x000fea0003800000 */
.L_x_952:
[----:B------:R-:W-:Y:S01]  /*2bce0*/  SEL R13, R14, RZ, P1 ;  /* 0x000000ff0e0d7207 */ /* 0x000fe20000800000 */
[----:B------:R-:W-:Y:S01]  /*2bcf0*/  IMAD.MOV.U32 R11, RZ, RZ, RZ ;  /* 0x000000ffff0b7224 */ /* 0x000fe200078e00ff */
[----:B------:R-:W-:Y:S01]  /*2bd00*/  MOV R12, 0x2 ;  /* 0x00000002000c7802 */ /* 0x000fe20000000f00 */
[----:B------:R-:W-:Y:S02]  /*2bd10*/  IMAD.MOV.U32 R15, RZ, RZ, -0x1 ;  /* 0xffffffffff0f7424 */ /* 0x000fe400078e00ff */
[----:B------:R-:W-:-:S07]  /*2bd20*/  IMAD.IADD R13, R4, 0x1, R13 ;  /* 0x00000001040d7824 */ /* 0x000fce00078e020d */
[----:B------:R-:W-:Y:S05]  /*2bd30*/  WARPSYNC.COLLECTIVE R15, `(.L_x_954) ;  /* 0x000000000f087348 */ /* 0x000fea0003c00000 */
[----:B------:R0:W1:Y:S02]  /*2bd40*/  SHFL.UP P6, R14, R13, R12, R11 ;  /* 0x0400000c0d0e7389 */ /* 0x00006400000c000b */
[----:B01----:R-:W-:Y:S01]  /*2bd50*/  ENDCOLLECTIVE ;  /* 0x000000000000791b */ /* 0x003fe20003800000 */
.L_x_954:
[----:B------:R-:W-:Y:S01]  /*2bd60*/  IMAD.MOV.U32 R12, RZ, RZ, 0x4 ;  /* 0x00000004ff0c7424 */ /* 0x000fe200078e00ff */
[----:B------:R-:W-:-:S05]  /*2bd70*/  SEL R0, R14, RZ, P2 ;  /* 0x000000ff0e007207 */ /* 0x000fca0001000000 */
[----:B------:R-:W-:-:S04]  /*2bd80*/  IMAD.IADD R0, R13, 0x1, R0 ;  /* 0x000000010d007824 */ /* 0x000fc800078e0200 */
[----:B------:R-:W-:-:S07]  /*2bd90*/  IMAD.MOV.U32 R13, RZ, RZ, R0 ;  /* 0x000000ffff0d7224 */ /* 0x000fce00078e0000 */
[----:B------:R-:W-:Y:S05]  /*2bda0*/  WARPSYNC.COLLECTIVE R15, `(.L_x_955) ;  /* 0x000000000f087348 */ /* 0x000fea0003c00000 */
[----:B------:R0:W1:Y:S02]  /*2bdb0*/  SHFL.UP P6, R14, R13, R12, R11 ;  /* 0x0400000c0d0e7389 */ /* 0x00006400000c000b */
[----:B01----:R-:W-:Y:S01]  /*2bdc0*/  ENDCOLLECTIVE ;  /* 0x000000000000791b */ /* 0x003fe20003800000 */
.L_x_955:
[----:B------:R-:W-:Y:S01]  /*2bdd0*/  IMAD.MOV.U32 R12, RZ, RZ, 0x8 ;  /* 0x00000008ff0c7424 */ /* 0x000fe200078e00ff */
[----:B------:R-:W-:-:S05]  /*2bde0*/  SEL R3, R14, RZ, P3 ;  /* 0x000000ff0e037207 */ /* 0x000fca0001800000 */
[----:B------:R-:W-:-:S04]  /*2bdf0*/  IMAD.IADD R2, R0, 0x1, R3 ;  /* 0x0000000100027824 */ /* 0x000fc800078e0203 */
[----:B------:R-:W-:-:S07]  /*2be00*/  IMAD.MOV.U32 R13, RZ, RZ, R2 ;  /* 0x000000ffff0d7224 */ /* 0x000fce00078e0002 */
[----:B------:R-:W-:Y:S05]  /*2be10*/  WARPSYNC.COLLECTIVE R15, `(.L_x_956) ;  /* 0x000000000f087348 */ /* 0x000fea0003c00000 */
[----:B------:R0:W1:Y:S02]  /*2be20*/  SHFL.UP P6, R14, R13, R12, R11 ;  /* 0x0400000c0d0e7389 */ /* 0x00006400000c000b */
[----:B01----:R-:W-:Y:S01]  /*2be30*/  ENDCOLLECTIVE ;  /* 0x000000000000791b */ /* 0x003fe20003800000 */
.L_x_956:
[----:B------:R-:W-:Y:S01]  /*2be40*/  IMAD.MOV.U32 R12, RZ, RZ, 0x10 ;  /* 0x00000010ff0c7424 */ /* 0x000fe200078e00ff */
[----:B------:R-:W-:-:S05]  /*2be50*/  SEL R3, R14, RZ, P4 ;  /* 0x000000ff0e037207 */ /* 0x000fca0002000000 */
[----:B------:R-:W-:-:S04]  /*2be60*/  IMAD.IADD R3, R2, 0x1, R3 ;  /* 0x0000000102037824 */ /* 0x000fc800078e0203 */
[----:B------:R-:W-:-:S07]  /*2be70*/  IMAD.MOV.U32 R13, RZ, RZ, R3 ;  /* 0x000000ffff0d7224 */ /* 0x000fce00078e0003 */
[----:B------:R-:W-:Y:S05]  /*2be80*/  WARPSYNC.COLLECTIVE R15, `(.L_x_957) ;  /* 0x000000000f087348 */ /* 0x000fea0003c00000 */
[----:B------:R0:W1:Y:S02]  /*2be90*/  SHFL.UP P6, R14, R13, R12, R11 ;  /* 0x0400000c0d0e7389 */ /* 0x00006400000c000b */
[----:B01----:R-:W-:Y:S01]  /*2bea0*/  ENDCOLLECTIVE ;  /* 0x000000000000791b */ /* 0x003fe20003800000 */
.L_x_957:
        /* <DEDUP_REMOVED lines=8> */
.L_x_958:
[----:B------:R-:W-:Y:S05]  /*2bf30*/  BRA `(.L_x_959) ;  /* 0xffffffb000047947 */ /* 0x000fea000383ffff */
.L_x_789:
[----:B------:R-:W-:Y:S01]  /*2bf40*/  BSSY B0, `(.L_x_960) ;  /* 0x0000006000007945 */ /* 0x000fe20003800000 */
[----:B------:R-:W-:Y:S02]  /*2bf50*/  PLOP3.LUT P6, PT, P6, PT, PT, 0x8, 0x0 ;  /* 0x000000000000781c */ /* 0x000fe400037ce170 */
[----:B------:R-:W-:-:S11]  /*2bf60*/  MOV R15, 0xffffffff ;  /* 0xffffffff000f7802 */ /* 0x000fd60000000f00 */
[----:B0-----:R-:W-:Y:S05]  /*2bf70*/  WARPSYNC.COLLECTIVE R15, `(.L_x_961) ;  /* 0x000000000f087348 */ /* 0x001fea0003c00000 */
[----:B------:R-:W-:Y:S01]  /*2bf80*/  VOTE.ANY R14, PT, P6 ;  /* 0x00000000000e7806 */ /* 0x000fe200030e0100 */
[----:B0-----:R-:W-:Y:S06]  /*2bf90*/  ENDCOLLECTIVE ;  /* 0x000000000000791b */ /* 0x001fec0003800000 */
.L_x_961:
[----:B------:R-:W-:Y:S05]  /*2bfa0*/  BSYNC B0 ;  /* 0x0000000000007941 */ /* 0x000fea0003800000 */
.L_x_960:
[----:B------:R-:W-:Y:S02]  /*2bfb0*/  IMAD.MOV.U32 R3, RZ, RZ, R14 ;  /* 0x000000ffff037224 */ /* 0x000fe400078e000e */
[----:B------:R-:W-:Y:S02]  /*2bfc0*/  IMAD.MOV.U32 R13, RZ, RZ, R4 ;  /* 0x000000ffff0d7224 */ /* 0x000fe400078e0004 */
[----:B------:R-:W0:Y:S01]  /*2bfd0*/  POPC R0, R3 ;  /* 0x0000000300007309 */ /* 0x000e220000000000 */
[----:B------:R-:W-:Y:S02]  /*2bfe0*/  IMAD.MOV.U32 R11, RZ, RZ, 0x1f ;  /* 0x0000001fff0b7424 */ /* 0x000fe400078e00ff */
[----:B------:R-:W-:Y:S02]  /*2bff0*/  IMAD.MOV.U32 R15, RZ, RZ, -0x1 ;  /* 0xffffffffff0f7424 */ /* 0x000fe400078e00ff */
[----:B0-----:R-:W-:-:S07]  /*2c000*/  IMAD.MOV.U32 R12, RZ, RZ, R0 ;  /* 0x000000ffff0c7224 */ /* 0x001fce00078e0000 */
[----:B------:R-:W-:Y:S05]  /*2c010*/  WARPSYNC.COLLECTIVE R15, `(.L_x_962) ;  /* 0x000000000f087348 */ /* 0x000fea0003c00000 */
[----:B------:R0:W1:Y:S02]  /*2c020*/  SHFL.IDX P6, R14, R13, R12, R11 ;  /* 0x0000000c0d0e7389 */ /* 0x00006400000c000b */
[----:B01----:R-:W-:Y:S01]  /*2c030*/  ENDCOLLECTIVE ;  /* 0x000000000000791b */ /* 0x003fe20003800000 */
.L_x_962:
[----:B------:R-:W-:Y:S01]  /*2c040*/  IMAD.MOV.U32 R4, RZ, RZ, R14 ;  /* 0x000000ffff047224 */ /* 0x000fe200078e000e */
[----:B------:R-:W-:Y:S06]  /*2c050*/  BRA `(.L_x_963) ;  /* 0xffffffac00f47947 */ /* 0x000fec000383ffff */
.L_x_791:
[----:B------:R-:W-:Y:S01]  /*2c060*/  BSSY B0, `(.L_x_964) ;  /* 0x0000007000007945 */ /* 0x000fe20003800000 */
[----:B------:R-:W-:Y:S02]  /*2c070*/  IMAD.MOV.U32 R13, RZ, RZ, R2 ;  /* 0x000000ffff0d7224 */ /* 0x000fe400078e0002 */
[----:B------:R-:W-:Y:S02]  /*2c080*/  IMAD.MOV.U32 R11, RZ, RZ, 0x1f ;  /* 0x0000001fff0b7424 */ /* 0x000fe400078e00ff */
[----:B------:R-:W-:-:S07]  /*2c090*/  IMAD.MOV.U32 R15, RZ, RZ, -0x1 ;  /* 0xffffffffff0f7424 */ /* 0x000fce00078e00ff */
[----:B012---:R-:W-:Y:S05]  /*2c0a0*/  WARPSYNC.COLLECTIVE R15, `(.L_x_965) ;  /* 0x000000000f087348 */ /* 0x007fea0003c00000 */
[----:B------:R3:W4:Y:S02]  /*2c0b0*/  SHFL.IDX P6, R14, R13, R12, R11 ;  /* 0x0000000c0d0e7389 */ /* 0x00072400000c000b */
[----:B01234-:R-:W-:Y:S01]  /*2c0c0*/  ENDCOLLECTIVE ;  /* 0x000000000000791b */ /* 0x01ffe20003800000 */
.L_x_965:
[----:B------:R-:W-:Y:S05]  /*2c0d0*/  BSYNC B0 ;  /* 0x0000000000007941 */ /* 0x000fea0003800000 */
.L_x_964:
[----:B------:R-:W-:Y:S05]  /*2c0e0*/  BRA `(.L_x_790) ;  /* 0xffffffac00ec7947 */ /* 0x000fea000383ffff */
.L_x_795:
[----:B0-----:R0:W1:Y:S02]  /*2c0f0*/  SYNCS.PHASECHK.TRANS64.TRYWAIT P0, [R5+URZ+0x38820], R0 ;  /* 0x03882000050075a7 */ /* 0x001064000800017f */
[----:B-1----:R-:W-:Y:S05]  /*2c100*/  @!P0 NANOSLEEP.SYNCS 0x989680 ;  /* 0x009896800000895d */ /* 0x002fea0003900000 */
[----:B------:R-:W1:Y:S02]  /*2c110*/  @!P0 SYNCS.PHASECHK.TRANS64 P0, [R5+URZ+0x38820], R0 ;  /* 0x03882000050085a7 */ /* 0x000e64000800007f */
[----:B-1----:R-:W-:Y:S05]  /*2c120*/  @!P0 BRA `(.L_x_795) ;  /* 0xfffffffc00f08947 */ /* 0x002fea000383ffff */
[----:B------:R-:W-:Y:S05]  /*2c130*/  BRA `(.L_x_966) ;  /* 0xffffffb000d87947 */ /* 0x000fea000383ffff */
.L_x_796:
[----:B------:R-:W1:Y:S01]  /*2c140*/  S2R R2, SR_TID.X ;  /* 0x0000000000027919 */ /* 0x000e620000002100 */
[----:B------:R-:W-:Y:S01]  /*2c150*/  BSSY B0, `(.L_x_967) ;  /* 0x000000a000007945 */ /* 0x000fe20003800000 */
[----:B------:R-:W-:Y:S02]  /*2c160*/  IMAD.MOV.U32 R12, RZ, RZ, RZ ;  /* 0x000000ffff0c7224 */ /* 0x000fe400078e00ff */
[----:B------:R-:W-:Y:S02]  /*2c170*/  IMAD.MOV.U32 R11, RZ, RZ, 0x1f ;  /* 0x0000001fff0b7424 */ /* 0x000fe400078e00ff */
[----:B------:R-:W-:Y:S01]  /*2c180*/  IMAD.MOV.U32 R15, RZ, RZ, -0x1 ;  /* 0xffffffffff0f7424 */ /* 0x000fe200078e00ff */
[----:B-1----:R-:W-:-:S04]  /*2c190*/  SHF.R.U32.HI R2, RZ, 0x5, R2 ;  /* 0x00000005ff027819 */ /* 0x002fc80000011602 */
[----:B------:R-:W-:-:S05]  /*2c1a0*/  LOP3.LUT R2, R2, 0x3, RZ, 0xc0, !PT ;  /* 0x0000000302027812 */ /* 0x000fca00078ec0ff */
[----:B------:R-:W-:-:S07]  /*2c1b0*/  IMAD.MOV.U32 R13, RZ, RZ, R2 ;  /* 0x000000ffff0d7224 */ /* 0x000fce00078e0002 */
[----:B0-2---:R-:W-:Y:S05]  /*2c1c0*/  WARPSYNC.COLLECTIVE R15, `(.L_x_968) ;  /* 0x000000000f087348 */ /* 0x005fea0003c00000 */
[----:B------:R1:W3:Y:S02]  /*2c1d0*/  SHFL.IDX P6, R14, R13, R12, R11 ;  /* 0x0000000c0d0e7389 */ /* 0x0002e400000c000b */
[----:B0123--:R-:W-:Y:S01]  /*2c1e0*/  ENDCOLLECTIVE ;  /* 0x000000000000791b */ /* 0x00ffe20003800000 */
.L_x_968:
[----:B------:R-:W-:Y:S05]  /*2c1f0*/  BSYNC B0 ;  /* 0x0000000000007941 */ /* 0x000fea0003800000 */
.L_x_967:
[----:B------:R-:W-:Y:S05]  /*2c200*/  BRA `(.L_x_969) ;  /* 0xffffffb000c07947 */ /* 0x000fea000383ffff */
.L_x_797:
[----:B------:R-:W-:Y:S01]  /*2c210*/  BSSY B0, `(.L_x_970) ;  /* 0x0000006000007945 */ /* 0x000fe20003800000 */
[----:B------:R-:W-:-:S07]  /*2c220*/  IMAD.MOV.U32 R15, RZ, RZ, -0x1 ;  /* 0xffffffffff0f7424 */ /* 0x000fce00078e00ff */
[----:B0-2---:R-:W-:Y:S05]  /*2c230*/  WARPSYNC.COLLECTIVE R15, `(.L_x_971) ;  /* 0x000000000f0c7348 */ /* 0x005fea0003c00000 */
[----:B------:R-:W-:Y:S02]  /*2c240*/  ELECT P6, UR62, PT ;  /* 0x00000000003e782f */ /* 0x000fe400038c0000 */
[----:B------:R-:W-:Y:S01]  /*2c250*/  MOV R14, UR62 ;  /* 0x0000003e000e7c02 */ /* 0x000fe20008000f00 */
[----:B0-2---:R-:W-:Y:S10]  /*2c260*/  ENDCOLLECTIVE ;  /* 0x000000000000791b */ /* 0x005ff40003800000 */
.L_x_971:
[----:B------:R-:W-:Y:S05]  /*2c270*/  BSYNC B0 ;  /* 0x0000000000007941 */ /* 0x000fea0003800000 */
.L_x_970:
[----:B------:R-:W-:Y:S05]  /*2c280*/  BRA `(.L_x_972) ;  /* 0xffffffb000b47947 */ /* 0x000fea000383ffff */
.L_x_799:
[----:B0-----:R0:W1:Y:S02]  /*2c290*/  SYNCS.PHASECHK.TRANS64.TRYWAIT P1, [R3+URZ+0x38840], R2 ;  /* 0x03884002030075a7 */ /* 0x001064000802017f */
[----:B-1----:R-:W-:Y:S05]  /*2c2a0*/  @!P1 NANOSLEEP.SYNCS 0x989680 ;  /* 0x009896800000995d */ /* 0x002fea0003900000 */
[----:B------:R-:W1:Y:S02]  /*2c2b0*/  @!P1 SYNCS.PHASECHK.TRANS64 P1, [R3+URZ+0x38840], R2 ;  /* 0x03884002030095a7 */ /* 0x000e64000802007f */
[----:B-1----:R-:W-:Y:S05]  /*2c2c0*/  @!P1 BRA `(.L_x_799) ;  /* 0xfffffffc00f09947 */ /* 0x002fea000383ffff */
[----:B------:R-:W-:Y:S05]  /*2c2d0*/  BRA `(.L_x_973) ;  /* 0xffffffb000d47947 */ /* 0x000fea000383ffff */
.L_x_801:
[----:B-1----:R1:W3:Y:S02]  /*2c2e0*/  SYNCS.PHASECHK.TRANS64.TRYWAIT P1, [R27+URZ+0x38840], R0 ;  /* 0x038840001b0075a7 */ /* 0x0022e4000802017f */
[----:B---3--:R-:W-:Y:S05]  /*2c2f0*/  @!P1 NANOSLEEP.SYNCS 0x989680 ;  /* 0x009896800000995d */ /* 0x008fea0003900000 */
[----:B------:R-:W3:Y:S02]  /*2c300*/  @!P1 SYNCS.PHASECHK.TRANS64 P1, [R27+URZ+0x38840], R0 ;  /* 0x038840001b0095a7 */ /* 0x000ee4000802007f */
[----:B---3--:R-:W-:Y:S05]  /*2c310*/  @!P1 BRA `(.L_x_801) ;  /* 0xfffffffc00f09947 */ /* 0x008fea000383ffff */
[----:B------:R-:W-:Y:S05]  /*2c320*/  BRA `(.L_x_974) ;  /* 0xffffffb000e07947 */ /* 0x000fea000383ffff */
.L_x_803:
[----:B---3--:R3:W4:Y:S02]  /*2c330*/  SYNCS.PHASECHK.TRANS64.TRYWAIT P1, [R3+URZ+0x38860], R2 ;  /* 0x03886002030075a7 */ /* 0x008724000802017f */
[----:B----4-:R-:W-:Y:S05]  /*2c340*/  @!P1 NANOSLEEP.SYNCS 0x989680 ;  /* 0x009896800000995d */ /* 0x010fea0003900000 */
[----:B------:R-:W4:Y:S02]  /*2c350*/  @!P1 SYNCS.PHASECHK.TRANS64 P1, [R3+URZ+0x38860], R2 ;  /* 0x03886002030095a7 */ /* 0x000f24000802007f */
[----:B----4-:R-:W-:Y:S05]  /*2c360*/  @!P1 BRA `(.L_x_803) ;  /* 0xfffffffc00f09947 */ /* 0x010fea000383ffff */
[----:B------:R-:W-:Y:S05]  /*2c370*/  BRA `(.L_x_975) ;  /* 0xffffffb000dc7947 */ /* 0x000fea000383ffff */
.L_x_976:
        /* <DEDUP_REMOVED lines=16> */
.L_x_3295:


//--------------------- .text._ZN7cutlass13device_kernelIN5flash11enable_sm90INS1_16FlashAttnFwdSm90INS1_25CollectiveMainloopFwdSm90ILi2EN4cute5tupleIJNS5_1CILi1EEES8_S8_EEENS6_IJNS7_ILi128EEENS7_ILi64EEENS7_ILi256EEEEEELi256ENS_10bfloat16_tEfNS_4arch4Sm90ELb0ELb1ELb0ELb0ELb1ELb0ELb0ELb1ELb1ELb1ELb0ELb0EEENS1_21CollectiveEpilogueFwdINS6_IJSA_SC_SB_EEES9_SE_SG_Li256ELb0ELb1ELb0ELb0EEENS1_30DynamicPersistentTileSchedulerILi256ELi128ELb0ELb1ELb1EEEEEEEEEvNT_6ParamsE --------------------------
	.section	.text._ZN7cutlass13device_kernelIN5flash11enable_sm90INS1_16FlashAttnFwdSm90INS1_25CollectiveMainloopFwdSm90ILi2EN4cute5tupleIJNS5_1CILi1EEES8_S8_EEENS6_IJNS7_ILi128EEENS7_ILi64EEENS7_ILi256EEEEEELi256ENS_10bfloat16_tEfNS_4arch4Sm90ELb0ELb1ELb0ELb0ELb1ELb0ELb0ELb1ELb1ELb1ELb0ELb0EEENS1_21CollectiveEpilogueFwdINS6_IJSA_SC_SB_EEES9_SE_SG_Li256ELb0ELb1ELb0ELb0EEENS1_30DynamicPersistentTileSchedulerILi256ELi128ELb0ELb1ELb1EEEEEEEEEvNT_6ParamsE,"ax",@progbits
	.align	128
.text._ZN7cutlass13device_kernelIN5flash11enable_sm90INS1_16FlashAttnFwdSm90INS1_25CollectiveMainloopFwdSm90ILi2EN4cute5tupleIJNS5_1CILi1EEES8_S8_EEENS6_IJNS7_ILi128EEENS7_ILi64EEENS7_ILi256EEEEEELi256ENS_10bfloat16_tEfNS_4arch4Sm90ELb0ELb1ELb0ELb0ELb1ELb0ELb0ELb1ELb1ELb1ELb0ELb0EEENS1_21CollectiveEpilogueFwdINS6_IJSA_SC_SB_EEES9_SE_SG_Li256ELb0ELb1ELb0ELb0EEENS1_30DynamicPersistentTileSchedulerILi256ELi128ELb0ELb1ELb1EEEEEEEEEvNT_6ParamsE:
        .type           _ZN7cutlass13device_kernelIN5flash11enable_sm90INS1_16FlashAttnFwdSm90INS1_25CollectiveMainloopFwdSm90ILi2EN4cute5tupleIJNS5_1CILi1EEES8_S8_EEENS6_IJNS7_ILi128EEENS7_ILi64EEENS7_ILi256EEEEEELi256ENS_10bfloat16_tEfNS_4arch4Sm90ELb0ELb1ELb0ELb0ELb1ELb0ELb0ELb1ELb1ELb1ELb0ELb0EEENS1_21CollectiveEpilogueFwdINS6_IJSA_SC_SB_EEES9_SE_SG_Li256ELb0ELb1ELb0ELb0EEENS1_30DynamicPersistentTileSchedulerILi256ELi128ELb0ELb1ELb1EEEEEEEEEvNT_6ParamsE,@function
        .size           _ZN7cutlass13device_kernelIN5flash11enable_sm90INS1_16FlashAttnFwdSm90INS1_25CollectiveMainloopFwdSm90ILi2EN4cute5tupleIJNS5_1CILi1EEES8_S8_EEENS6_IJNS7_ILi128EEENS7_ILi64EEENS7_ILi256EEEEEELi256ENS_10bfloat16_tEfNS_4arch4Sm90ELb0ELb1ELb0ELb0ELb1ELb0ELb0ELb1ELb1ELb1ELb0ELb0EEENS1_21CollectiveEpilogueFwdINS6_IJSA_SC_SB_EEES9_SE_SG_Li256ELb0ELb1ELb0ELb0EEENS1_30DynamicPersistentTileSchedulerILi256ELi128ELb0ELb1ELb1EEEEEEEEEvNT_6ParamsE,(.L_x_3296 - _ZN7cutlass13device_kernelIN5flash11enable_sm90INS1_16FlashAttnFwdSm90INS1_25CollectiveMainloopFwdSm90ILi2EN4cute5tupleIJNS5_1CILi1EEES8_S8_EEENS6_IJNS7_ILi128EEENS7_ILi64EEENS7_ILi256EEEEEELi256ENS_10bfloat16_tEfNS_4arch4Sm90ELb0ELb1ELb0ELb0ELb1ELb0ELb0ELb1ELb1ELb1ELb0ELb0EEENS1_21CollectiveEpilogueFwdINS6_IJSA_SC_SB_EEES9_SE_SG_Li256ELb0ELb1ELb0ELb0EEENS1_30DynamicPersistentTileSchedulerILi256ELi128ELb0ELb1ELb1EEEEEEEEEvNT_6ParamsE)
        .other          _ZN7cutlass13device_kernelIN5flash11enable_sm90INS1_16FlashAttnFwdSm90INS1_25CollectiveMainloopFwdSm90ILi2EN4cute5tupleIJNS5_1CILi1EEES8_S8_EEENS6_IJNS7_ILi128EEENS7_ILi64EEENS7_ILi256EEEEEELi256ENS_10bfloat16_tEfNS_4arch4Sm90ELb0ELb1ELb0ELb0ELb1ELb0ELb0ELb1ELb1ELb1ELb0ELb0EEENS1_21CollectiveEpilogueFwdINS6_IJSA_SC_SB_EEES9_SE_SG_Li256ELb0ELb1ELb0ELb0EEENS1_30DynamicPersistentTileSchedulerILi256ELi128ELb0ELb1ELb1EEEEEEEEEvNT_6ParamsE,@"STO_CUDA_ENTRY STV_DEFAULT"
_ZN7cutlass13device_kernelIN5flash11enable_sm90INS1_16FlashAttnFwdSm90INS1_25CollectiveMainloopFwdSm90ILi2EN4cute5tupleIJNS5_1CILi1EEES8_S8_EEENS6_IJNS7_ILi128EEENS7_ILi64EEENS7_ILi256EEEEEELi256ENS_10bfloat16_tEfNS_4arch4Sm90ELb0ELb1ELb0ELb0ELb1ELb0ELb0ELb1ELb1ELb1ELb0ELb0EEENS1_21CollectiveEpilogueFwdINS6_IJSA_SC_SB_EEES9_SE_SG_Li256ELb0ELb1ELb0ELb0EEENS1_30DynamicPersistentTileSchedulerILi256ELi128ELb0ELb1ELb1EEEEEEEEEvNT_6ParamsE:
        /* <DEDUP_REMOVED lines=45> */
.L_x_977:
        /* <DEDUP_REMOVED lines=22> */
.L_x_978:
        /* <DEDUP_REMOVED lines=18> */
.L_x_979:
        /* <DEDUP_REMOVED lines=22> */
.L_x_980:
        /* <DEDUP_REMOVED lines=23> */
.L_x_981:
        /* <DEDUP_REMOVED lines=10> */
.L_x_983:
[----:B------:R-:W-:-:S08]  /*08c0*/  NOP ;  /* 0x0000000000007918 */ /* 0x000fd00000000000 */
[----:B------:R-:W1:Y:S02]  /*08d0*/  USETMAXREG.TRY_ALLOC.CTAPOOL UP0, 0xe8 ;  /* 0x000000e8000079c8 */ /* 0x000e640008000600 */
[----:B-1----:R-:W-:-:S13]  /*08e0*/  PLOP3.LUT P0, PT, PT, PT, UP0, 0x80, 0x0 ;  /* 0x000000000000781c */ /* 0x002fda0003f0f008 */
[----:B------:R-:W-:Y:S05]  /*08f0*/  @!P0 BRA `(.L_x_983) ;  /* 0xfffffffc00f08947 */ /* 0x000fea000383ffff */
[----:B------:R-:W1:Y:S08]  /*0900*/  S2UR UR4, SR_CTAID.X ;  /* 0x00000000000479c3 */ /* 0x000e700000002500 */
[----:B------:R-:W-:Y:S08]  /*0910*/  BAR.ARV 0x4, 0x180 ;  /* 0x0106000000007b1d */ /* 0x000ff00000002000 */
[----:B------:R-:W1:Y:S08]  /*0920*/  LDC R0, c[0x0][0xc38] ;  /* 0x00030e00ff007b82 */ /* 0x000e700000000800 */
[----:B------:R-:W-:Y:S06]  /*0930*/  BAR.ARV 0x8, 0x180 ;  /* 0x0206000000007b1d */ /* 0x000fec0000002000 */
[----:B-1----:R-:W-:-:S13]  /*0940*/  ISETP.LE.AND P0, PT, R0, UR4, PT ;  /* 0x0000000400007c0c */ /* 0x002fda000bf03270 */
[----:B------:R-:W-:Y:S05]  /*0950*/  @P0 EXIT ;  /* 0x000000000000094d */ /* 0x000fea0003800000 */
[----:B0-----:R-:W2:Y:S01]  /*0960*/  LDL R2, [R1+0x4] ;  /* 0x0000040001027983 */ /* 0x001ea20000100800 */
[----:B------:R-:W-:Y:S01]  /*0970*/  VIADD R218, R5, 0xffffff80 ;  /* 0xffffff8005da7836 */ /* 0x000fe20000000000 */
[----:B------:R-:W-:Y:S01]  /*0980*/  UMOV UR38, URZ ;  /* 0x0000003f00267c82 */ /* 0x000fe20008000000 */
[----:B------:R-:W-:-:S03]  /*0990*/  UMOV UR39, URZ ;  /* 0x0000003f00277c82 */ /* 0x000fc60008000000 */
[----:B------:R-:W-:-:S04]  /*09a0*/  SHF.R.S32.HI R3, RZ, 0x1f, R218 ;  /* 0x0000001fff037819 */ /* 0x000fc800000114da */
[CC--:B------:R-:W-:Y:S02]  /*09b0*/  LEA.HI R5, R3.reuse, R218.reuse, RZ, 0x7 ;  /* 0x000000da03057211 */ /* 0x0c0fe400078f38ff */
[----:B------:R-:W-:Y:S02]  /*09c0*/  LEA.HI R0, R3, R218, RZ, 0x4 ;  /* 0x000000da03007211 */ /* 0x000fe400078f20ff */
[----:B------:R-:W-:Y:S02]  /*09d0*/  LOP3.LUT R209, R5, 0xffffff80, RZ, 0xc0, !PT ;  /* 0xffffff8005d17812 */ /* 0x000fe400078ec0ff */
[----:B------:R-:W-:Y:S02]  /*09e0*/  SHF.R.S32.HI R9, RZ, 0x4, R0 ;  /* 0x00000004ff097819 */ /* 0x000fe40000011400 */
[----:B------:R-:W-:Y:S01]  /*09f0*/  LOP3.LUT R7, R0, 0x3fffff0, RZ, 0xc0, !PT ;  /* 0x03fffff000077812 */ /* 0x000fe200078ec0ff */
[----:B------:R-:W-:Y:S01]  /*0a00*/  IMAD.IADD R209, R218, 0x1, -R209 ;  /* 0x00000001dad17824 */ /* 0x000fe200078e0ad1 */
[----:B------:R-:W-:-:S02]  /*0a10*/  LEA.HI R0, R0, R9, RZ, 0x1 ;  /* 0x0000000900007211 */ /* 0x000fc400078f08ff */
[----:B------:R-:W-:Y:S01]  /*0a20*/  LEA.HI R10, R3, R218, RZ, 0x2 ;  /* 0x000000da030a7211 */ /* 0x000fe200078f10ff */
[----:B------:R-:W-:Y:S01]  /*0a30*/  IMAD.IADD R7, R218, 0x1, -R7 ;  /* 0x00000001da077824 */ /* 0x000fe200078e0a07 */
[----:B------:R-:W-:Y:S02]  /*0a40*/  SHF.R.S32.HI R4, RZ, 0x1f, R209 ;  /* 0x0000001fff047819 */ /* 0x000fe400000114d1 */
[----:B------:R-:W-:Y:S02]  /*0a50*/  LOP3.LUT R0, R0, 0x1ffffffe, RZ, 0xc0, !PT ;  /* 0x1ffffffe00007812 */ /* 0x000fe400078ec0ff */
[----:B------:R-:W-:Y:S02]  /*0a60*/  LEA.HI R6, R4, R209, RZ, 0x2 ;  /* 0x000000d104067211 */ /* 0x000fe400078f10ff */
[----:B------:R-:W-:Y:S01]  /*0a70*/  SHF.R.S32.HI R210, RZ, 0x7, R5 ;  /* 0x00000007ffd27819 */ /* 0x000fe20000011405 */
[----:B------:R-:W-:Y:S01]  /*0a80*/  IMAD.IADD R0, R9, 0x1, -R0 ;  /* 0x0000000109007824 */ /* 0x000fe200078e0a00 */
[----:B------:R-:W-:-:S02]  /*0a90*/  SHF.R.S32.HI R8, RZ, 0x2, R6 ;  /* 0x00000002ff087819 */ /* 0x000fc40000011406 */
[----:B------:R-:W-:Y:S02]  /*0aa0*/  SHF.R.S32.HI R11, RZ, 0x1f, R6 ;  /* 0x0000001fff0b7819 */ /* 0x000fe40000011406 */
[----:B------:R-:W-:Y:S02]  /*0ab0*/  LOP3.LUT R9, R10, 0xfffffffc, RZ, 0xc0, !PT ;  /* 0xfffffffc0a097812 */ /* 0x000fe400078ec0ff */
[----:B------:R-:W-:Y:S02]  /*0ac0*/  LEA.HI R11, R11, R8, RZ, 0x3 ;  /* 0x000000080b0b7211 */ /* 0x000fe400078f18ff */
[----:B------:R-:W-:Y:S02]  /*0ad0*/  LEA.HI R5, R5, R210, RZ, 0x1 ;  /* 0x000000d205057211 */ /* 0x000fe400078f08ff */
[----:B------:R-:W-:Y:S02]  /*0ae0*/  LOP3.LUT R11, R11, 0xfffffff8, RZ, 0xc0, !PT ;  /* 0xfffffff80b0b7812 */ /* 0x000fe400078ec0ff */
[----:B------:R-:W-:-:S02]  /*0af0*/  LEA.HI R4, R4, R209, RZ, 0x5 ;  /* 0x000000d104047211 */ /* 0x000fc400078f28ff */
[----:B------:R-:W-:Y:S01]  /*0b00*/  LOP3.LUT R6, R6, 0x7ffffffc, RZ, 0xc0, !PT ;  /* 0x7ffffffc06067812 */ /* 0x000fe200078ec0ff */
[----:B------:R-:W-:Y:S01]  /*0b10*/  IMAD.IADD R11, R8, 0x1, -R11 ;  /* 0x00000001080b7824 */ /* 0x000fe200078e0a0b */
[----:B------:R-:W-:-:S03]  /*0b20*/  SHF.R.S32.HI R4, RZ, 0x5, R4 ;  /* 0x00000005ff047819 */ /* 0x000fc60000011404 */
[----:B------:R-:W-:Y:S02]  /*0b30*/  IMAD.IADD R19, R209, 0x1, -R6 ;  /* 0x00000001d1137824 */ /* 0x000fe400078e0a06 */
[----:B------:R-:W-:Y:S01]  /*0b40*/  IMAD R4, R4, 0x10, R11 ;  /* 0x0000001004047824 */ /* 0x000fe200078e020b */
[----:B--2---:R-:W-:Y:S02]  /*0b50*/  R2UR UR5, R2 ;  /* 0x00000000020572ca */ /* 0x004fe400000e0000 */
[CC--:B------:R-:W-:Y:S02]  /*0b60*/  LEA.HI R2, R3.reuse, R218.reuse, RZ, 0x5 ;  /* 0x000000da03027211 */ /* 0x0c0fe400078f28ff */
[----:B------:R-:W-:-:S03]  /*0b70*/  LEA.HI R3, R3, R218, RZ, 0x3 ;  /* 0x000000da03037211 */ /* 0x000fc600078f18ff */
[----:B------:R-:W-:Y:S01]  /*0b80*/  IMAD.SHL.U32 R2, R2, 0x20, RZ ;  /* 0x0000002002027824 */ /* 0x000fe200078e00ff */
[----:B------:R-:W-:-:S04]  /*0b90*/  SHF.R.S32.HI R207, RZ, 0x3, R3 ;  /* 0x00000003ffcf7819 */ /* 0x000fc80000011403 */
[----:B------:R-:W-:Y:S01]  /*0ba0*/  LOP3.LUT R2, R2, 0xfffffc00, RZ, 0xc0, !PT ;  /* 0xfffffc0002027812 */ /* 0x000fe200078ec0ff */
[----:B------:R-:W-:-:S03]  /*0bb0*/  ULOP3.LUT UR6, UR5, 0x1, URZ, 0xfc, !UPT ;  /* 0x0000000105067892 */ /* 0x000fc6000f8efc3f */
[----:B------:R-:W-:Y:S01]  /*0bc0*/  UMOV UR5, URZ ;  /* 0x0000003f00057c82 */ /* 0x000fe20008000000 */
[----:B------:R-:W-:Y:S02]  /*0bd0*/  IMAD R7, R7, 0x40, R2 ;  /* 0x0000004007077824 */ /* 0x000fe400078e0202 */
[----:B------:R-:W-:Y:S01]  /*0be0*/  IMAD.IADD R2, R218, 0x1, -R9 ;  /* 0x00000001da027824 */ /* 0x000fe200078e0a09 */
[----:B------:R-:W-:Y:S01]  /*0bf0*/  LOP3.LUT R9, R5, 0x3fffffe, RZ, 0xc0, !PT ;  /* 0x03fffffe05097812 */ /* 0x000fe200078ec0ff */
[----:B------:R-:W-:Y:S01]  /*0c00*/  IMAD R212, R0, 0x8, R7 ;  /* 0x0000000800d47824 */ /* 0x000fe200078e0207 */
[----:B------:R-:W-:Y:S01]  /*0c10*/  LOP3.LUT R5, R3, 0xfffffff8, RZ, 0xc0, !PT ;  /* 0xfffffff803057812 */ /* 0x000fe200078ec0ff */
[----:B------:R-:W-:Y:S01]  /*0c20*/  IMAD.U32 R213, RZ, RZ, UR6 ;  /* 0x00000006ffd57e24 */ /* 0x000fe2000f8e00ff */
[----:B------:R-:W-:Y:S01]  /*0c30*/  LEA.HI R8, R2, R2, RZ, 0x1 ;  /* 0x0000000202087211 */ /* 0x000fe200078f08ff */
[----:B------:R-:W-:Y:S02]  /*0c40*/  IMAD.IADD R9, R210, 0x1, -R9 ;  /* 0x00000001d2097824 */ /* 0x000fe400078e0a09 */
[----:B------:R-:W-:Y:S01]  /*0c50*/  IMAD.IADD R204, R218, 0x1, -R5 ;  /* 0x00000001dacc7824 */ /* 0x000fe200078e0a05 */
[----:B------:R-:W-:Y:S01]  /*0c60*/  LOP3.LUT R11, R8, 0x1ffffffe, RZ, 0xc0, !PT ;  /* 0x1ffffffe080b7812 */ /* 0x000fe200078ec0ff */
[----:B------:R-:W-:-:S02]  /*0c70*/  IMAD R211, R9, 0x40, R4 ;  /* 0x0000004009d37824 */ /* 0x000fc400078e0204 */
[----:B------:R-:W-:Y:S02]  /*0c80*/  IMAD.SHL.U32 R22, R204, 0x8, RZ ;  /* 0x00000008cc167824 */ /* 0x000fe400078e00ff */
[----:B------:R-:W-:Y:S02]  /*0c90*/  IMAD.IADD R2, R2, 0x1, -R11 ;  /* 0x0000000102027824 */ /* 0x000fe400078e0a0b */
[C---:B------:R-:W-:Y:S01]  /*0ca0*/  VIADD R201, R22.reuse, 0x80 ;  /* 0x0000008016c97836 */ /* 0x040fe20000000000 */
[C---:B------:R-:W-:Y:S01]  /*0cb0*/  IADD3 R202, R22.reuse, 0x40, RZ ;  /* 0x0000004016ca7810 */ /* 0x040fe20007ffe0ff */
[----:B------:R-:W-:Y:S01]  /*0cc0*/  VIADD R203, R22, 0xc0 ;  /* 0x000000c016cb7836 */ /* 0x000fe20000000000 */
[----:B------:R-:W-:Y:S01]  /*0cd0*/  SHF.R.S32.HI R217, RZ, 0x1f, R22 ;  /* 0x0000001fffd97819 */ /* 0x000fe20000011416 */
[----:B------:R-:W-:Y:S01]  /*0ce0*/  IMAD.U32 R208, RZ, RZ, UR5 ;  /* 0x00000005ffd07e24 */ /* 0x000fe2000f8e00ff */
[----:B------:R-:W-:Y:S01]  /*0cf0*/  SHF.R.S32.HI R216, RZ, 0x1f, R202 ;  /* 0x0000001fffd87819 */ /* 0x000fe200000114ca */
[----:B------:R-:W-:Y:S01]  /*0d00*/  IMAD R23, R2, 0x8, R211 ;  /* 0x0000000802177824 */ /* 0x000fe200078e02d3 */
[----:B------:R-:W-:-:S02]  /*0d10*/  SHF.R.S32.HI R215, RZ, 0x1f, R201 ;  /* 0x0000001fffd77819 */ /* 0x000fc400000114c9 */
[----:B------:R-:W-:-:S07]  /*0d20*/  SHF.R.S32.HI R214, RZ, 0x1f, R203 ;  /* 0x0000001fffd67819 */ /* 0x000fce00000114cb */
.L_x_1088:
[----:B------:R-:W-:Y:S01]  /*0d30*/  ULDC UR5, c[0x0][0xc60] ;  /* 0x0003180000057ab9 */ /* 0x000fe20000000800 */
[----:B------:R-:W-:Y:S01]  /*0d40*/  UMOV UR8, UR4 ;  /* 0x0000000400087c82 */ /* 0x000fe20008000000 */
[----:B------:R-:W-:-:S11]  /*0d50*/  UISETP.NE.AND UP0, UPT, UR5, 0x1, UPT ;  /* 0x000000010500788c */ /* 0x000fd6000bf05270 */
[----:B------:R-:W-:Y:S01]  /*0d60*/  @UP0 ULDC UR6, c[0x0][0xc64] ;  /* 0x0003190000060ab9 */ /* 0x000fe20000000800 */
[----:B------:R-:W-:Y:S01]  /*0d70*/  @UP0 ULDC UR9, c[0x0][0xc68] ;  /* 0x00031a0000090ab9 */ /* 0x000fe20000000800 */
[----:B------:R-:W-:-:S04]  /*0d80*/  UIMAD.WIDE.U32 UR6, UR4, UR6, URZ ;  /* 0x00000006040672a5 */ /* 0x000fc8000f8e003f */
[----:B------:R-:W-:-:S03]  /*0d90*/  @UP0 USHF.R.U32.HI UR8, URZ, UR9, UR7 ;  /* 0x000000093f080299 */ /* 0x000fc60008011607 */
[----:B------:R-:W-:Y:S02]  /*0da0*/  ULDC UR6, c[0x0][0xc78] ;  /* 0x00031e0000067ab9 */ /* 0x000fe40000000800 */
[----:B------:R-:W-:Y:S02]  /*0db0*/  UISETP.GE.AND UP0, UPT, UR8, UR6, UPT ;  /* 0x000000060800728c */ /* 0x000fe4000bf06270 */
[----:B------:R-:W-:-:S04]  /*0dc0*/  UIADD3 UR6, -UR8, URZ, URZ ;  /* 0x0000003f08067290 */ /* 0x000fc8000fffe13f */
[----:B------:R-:W-:Y:S01]  /*0dd0*/  PLOP3.LUT P0, PT, PT, PT, UP0, 0x80, 0x0 ;  /* 0x000000000000781c */ /* 0x000fe20003f0f008 */
[----:B------:R-:W-:-:S12]  /*0de0*/  UIMAD UR9, UR5, UR6, UR4 ;  /* 0x00000006050972a4 */ /* 0x000fd8000f8e0204 */
[----:B01234-:R-:W-:Y:S05]  /*0df0*/  @!P0 BRA `(.L_x_984) ;  /* 0x0000000000208947 */ /* 0x01ffea0003800000 */
[----:B------:R-:W-:Y:S01]  /*0e00*/  ULDC UR7, c[0x0][0xc6c] ;  /* 0x00031b0000077ab9 */ /* 0x000fe20000000800 */
[----:B------:R-:W-:Y:S01]  /*0e10*/  UMOV UR6, UR9 ;  /* 0x0000000900067c82 */ /* 0x000fe20008000000 */
[----:B------:R-:W-:-:S11]  /*0e20*/  UISETP.NE.AND UP0, UPT, UR7, 0x1, UPT ;  /* 0x000000010700788c */ /* 0x000fd6000bf05270 */
[----:B------:R-:W-:Y:S02]  /*0e30*/  @UP0 ULDC.64 UR10, c[0x0][0xc70] ;  /* 0x00031c00000a0ab9 */ /* 0x000fe40000000a00 */
[----:B------:R-:W-:-:S04]  /*0e40*/  UIMAD.WIDE.U32 UR4, UR9, UR10, URZ ;  /* 0x0000000a090472a5 */ /* 0x000fc8000f8e003f */
[----:B------:R-:W-:-:S04]  /*0e50*/  @UP0 USHF.R.U32.HI UR6, URZ, UR11, UR5 ;  /* 0x0000000b3f060299 */ /* 0x000fc80008011605 */
[----:B------:R-:W-:Y:S01]  /*0e60*/  UIMAD UR4, UR6, UR7, URZ ;  /* 0x00000007060472a4 */ /* 0x000fe2000f8e023f */
[----:B------:R-:W-:Y:S11]  /*0e70*/  BRA `(.L_x_985) ;  /* 0x00000000001c7947 */ /* 0x000ff60003800000 */
.L_x_984:
[----:B------:R-:W-:Y:S01]  /*0e80*/  ULDC UR7, c[0x0][0xc54] ;  /* 0x0003150000077ab9 */ /* 0x000fe20000000800 */
[----:B------:R-:W-:Y:S01]  /*0e90*/  UMOV UR6, UR9 ;  /* 0x0000000900067c82 */ /* 0x000fe20008000000 */
[----:B------:R-:W-:-:S11]  /*0ea0*/  UISETP.NE.AND UP0, UPT, UR7, 0x1, UPT ;  /* 0x000000010700788c */ /* 0x000fd6000bf05270 */
[----:B------:R-:W-:Y:S02]  /*0eb0*/  @UP0 ULDC.64 UR10, c[0x0][0xc58] ;  /* 0x00031600000a0ab9 */ /* 0x000fe40000000a00 */
[----:B------:R-:W-:-:S04]  /*0ec0*/  UIMAD.WIDE.U32 UR4, UR9, UR10, URZ ;  /* 0x0000000a090472a5 */ /* 0x000fc8000f8e003f */
[----:B------:R-:W-:-:S04]  /*0ed0*/  @UP0 USHF.R.U32.HI UR6, URZ, UR11, UR5 ;  /* 0x0000000b3f060299 */ /* 0x000fc80008011605 */
[----:B------:R-:W-:-:S12]  /*0ee0*/  UIMAD UR4, UR6, UR7, URZ ;  /* 0x00000007060472a4 */ /* 0x000fd8000f8e023f */
.L_x_985:
[----:B------:R-:W-:Y:S01]  /*0ef0*/  ULOP3.LUT UR6, URZ, UR6, URZ, 0x33, !UPT ;  /* 0x000000063f067292 */ /* 0x000fe2000f8e333f */
[----:B------:R-:W-:Y:S01]  /*0f00*/  ULDC UR12, c[0x0][0xc48] ;  /* 0x00031200000c7ab9 */ /* 0x000fe20000000800 */
[----:B------:R-:W-:Y:S01]  /*0f10*/  ULDC UR7, c[0x0][0x448] ;  /* 0x0001120000077ab9 */ /* 0x000fe20000000800 */
[----:B------:R-:W-:Y:S01]  /*0f20*/  ULDC UR5, c[0x0][0xc3c] ;  /* 0x00030f0000057ab9 */ /* 0x000fe20000000800 */
[----:B------:R-:W-:Y:S02]  /*0f30*/  UISETP.NE.AND UP1, UPT, UR12, 0x1, UPT ;  /* 0x000000010c00788c */ /* 0x000fe4000bf25270 */
[----:B------:R-:W-:Y:S02]  /*0f40*/  UISETP.NE.AND UP3, UPT, UR7, 0x1, UPT ;  /* 0x000000010700788c */ /* 0x000fe4000bf65270 */
[----:B------:R-:W-:Y:S01]  /*0f50*/  UIADD3 UR6, UR6, UR5, URZ ;  /* 0x0000000506067290 */ /* 0x000fe2000fffe03f */
[----:B------:R-:W-:Y:S01]  /*0f60*/  ULDC.64 UR10, c[0x0][0x418] ;  /* 0x00010600000a7ab9 */ /* 0x000fe20000000a00 */
[----:B------:R-:W-:-:S02]  /*0f70*/  UIADD3 UR4, UR9, -UR4, URZ ;  /* 0x8000000409047290 */ /* 0x000fc4000fffe03f */
[----:B------:R-:W-:Y:S02]  /*0f80*/  UISETP.NE.U32.AND UP0, UPT, UR10, URZ, UPT ;  /* 0x0000003f0a00728c */ /* 0x000fe4000bf05070 */
[----:B------:R-:W-:Y:S01]  /*0f90*/  USHF.L.U32 UR43, UR6, 0x7, URZ ;  /* 0x00000007062b7899 */ /* 0x000fe2000800063f */
[----:B------:R-:W-:Y:S01]  /*0fa0*/  ULDC UR14, c[0x0][0xc54] ;  /* 0x00031500000e7ab9 */ /* 0x000fe20000000800 */
[----:B------:R-:W-:Y:S02]  /*0fb0*/  UISETP.NE.AND.EX UP0, UPT, UR11, URZ, UPT, UP0 ;  /* 0x0000003f0b00728c */ /* 0x000fe4000bf05300 */
[----:B------:R-:W-:Y:S02]  /*0fc0*/  UIMAD UR14, UR8, UR14, UR4 ;  /* 0x0000000e080e72a4 */ /* 0x000fe4000f8e0204 */
[----:B------:R-:W-:Y:S01]  /*0fd0*/  UIADD3 UR10, UR43, 0x7f, URZ ;  /* 0x0000007f2b0a7890 */ /* 0x000fe2000fffe03f */
[----:B------:R-:W-:Y:S01]  /*0fe0*/  ULDC UR41, c[0x0][0x424] ;  /* 0x0001090000297ab9 */ /* 0x000fe20000000800 */
[----:B------:R-:W-:Y:S01]  /*0ff0*/  ULDC UR48, c[0x0][0x288] ;  /* 0x0000a20000307ab9 */ /* 0x000fe20000000800 */
[----:B------:R-:W-:Y:S01]  /*1000*/  ULDC.64 UR4, c[0x0][0x9e0] ;  /* 0x0002780000047ab9 */ /* 0x000fe20000000a00 */
[----:B------:R-:W-:Y:S01]  /*1010*/  @UP1 ULDC UR6, c[0x0][0xc4c] ;  /* 0x0003130000061ab9 */ /* 0x000fe20000000800 */
[----:B------:R-:W-:Y:S01]  /*1020*/  @UP3 ULDC UR8, c[0x0][0x44c] ;  /* 0x0001130000083ab9 */ /* 0x000fe20000000800 */
[----:B------:R-:W-:-:S02]  /*1030*/  UIADD3 UR11, -UR48, 0x1, URZ ;  /* 0x00000001300b7890 */ /* 0x000fc4000fffe13f */
[----:B------:R-:W-:Y:S02]  /*1040*/  UISETP.GE.AND UP2, UPT, UR5, 0x1, UPT ;  /* 0x000000010500788c */ /* 0x000fe4000bf46270 */
[----:B------:R-:W-:Y:S02]  /*1050*/  USEL UR41, UR41, 0x1, UP0 ;  /* 0x0000000129297887 */ /* 0x000fe40008000000 */
[----:B------:R-:W-:Y:S02]  /*1060*/  UIMAD.WIDE.U32 UR8, UR10, UR8, URZ ;  /* 0x000000080a0872a5 */ /* 0x000fe4000f8e003f */
[----:B------:R-:W-:Y:S01]  /*1070*/  UIMAD.WIDE.U32 UR6, UR14, UR6, URZ ;  /* 0x000000060e0672a5 */ /* 0x000fe2000f8e003f */
[----:B------:R-:W-:Y:S01]  /*1080*/  PLOP3.LUT P0, PT, PT, PT, UP2, 0x40, 0x0 ;  /* 0x000000000000781c */ /* 0x000fe20003f0e828 */
[----:B------:R-:W-:Y:S01]  /*1090*/  ULDC UR13, c[0x0][0x2f0] ;  /* 0x0000bc00000d7ab9 */ /* 0x000fe20000000800 */
[----:B------:R-:W-:Y:S01]  /*10a0*/  @UP1 ULDC UR15, c[0x0][0xc50] ;  /* 0x00031400000f1ab9 */ /* 0x000fe20000000800 */
[----:B------:R-:W-:Y:S01]  /*10b0*/  @UP3 ULDC UR16, c[0x0][0x450] ;  /* 0x0001140000103ab9 */ /* 0x000fe20000000800 */
[----:B------:R-:W-:Y:S01]  /*10c0*/  UMOV UR17, UR14 ;  /* 0x0000000e00117c82 */ /* 0x000fe20008000000 */
[----:B------:R-:W-:-:S02]  /*10d0*/  UIMAD UR11, UR41, UR13, UR11 ;  /* 0x0000000d290b72a4 */ /* 0x000fc4000f8e020b */
[----:B------:R-:W-:Y:S02]  /*10e0*/  @UP3 USHF.R.U32.HI UR10, URZ, UR16, UR9 ;  /* 0x000000103f0a3299 */ /* 0x000fe40008011609 */
[----:B------:R-:W-:Y:S02]  /*10f0*/  @UP1 USHF.R.U32.HI UR17, URZ, UR15, UR7 ;  /* 0x0000000f3f111299 */ /* 0x000fe40008011607 */
[----:B------:R-:W-:Y:S02]  /*1100*/  UIADD3 UR10, UR11, UR10, URZ ;  /* 0x0000000a0b0a7290 */ /* 0x000fe4000fffe03f */
[----:B------:R-:W-:Y:S02]  /*1110*/  UIADD3 UR6, -UR17, URZ, URZ ;  /* 0x0000003f11067290 */ /* 0x000fe4000fffe13f */
[----:B------:R-:W-:Y:S01]  /*1120*/  UIADD3 UR4, UR10, UR4, URZ ;  /* 0x000000040a047290 */ /* 0x000fe2000fffe03f */
[----:B------:R-:W-:Y:S01]  /*1130*/  IMAD.U32 R206, RZ, RZ, UR17 ;  /* 0x00000011ffce7e24 */ /* 0x000fe2000f8e00ff */
[----:B------:R-:W-:-:S02]  /*1140*/  UIMAD UR6, UR12, UR6, UR14 ;  /* 0x000000060c0672a4 */ /* 0x000fc4000f8e020e */
[----:B------:R-:W-:Y:S02]  /*1150*/  UP2UR UR61, UPR, URZ, 0x8 ;  /* 0x000000083f3d7883 */ /* 0x000fe40008000000 */
[----:B------:R-:W-:Y:S01]  /*1160*/  UP2UR UR42, UPR, URZ, 0x4 ;  /* 0x000000043f2a7883 */ /* 0x000fe20008000000 */
[----:B------:R-:W-:Y:S02]  /*1170*/  IMAD.U32 R0, RZ, RZ, UR4 ;  /* 0x00000004ff007e24 */ /* 0x000fe4000f8e00ff */
[----:B------:R-:W-:Y:S01]  /*1180*/  IMAD.U32 R205, RZ, RZ, UR6 ;  /* 0x00000006ffcd7e24 */ /* 0x000fe2000f8e00ff */
[----:B------:R-:W-:Y:S08]  /*1190*/  @P0 BRA `(.L_x_986) ;  /* 0x0000000000400947 */ /* 0x000ff00003800000 */
[----:B------:R-:W-:Y:S01]  /*11a0*/  ISETP.LT.AND P0, PT, RZ, UR10, PT ;  /* 0x0000000aff007c0c */ /* 0x000fe2000bf01270 */
[----:B------:R-:W-:-:S12]  /*11b0*/  UIADD3 UR4, UR10, -0x1, URZ ;  /* 0xffffffff0a047890 */ /* 0x000fd8000fffe03f */
[----:B------:R-:W-:Y:S05]  /*11c0*/  @P0 BRA `(.L_x_987) ;  /* 0x00000000001c0947 */ /* 0x000fea0003800000 */
[----:B------:R-:W-:Y:S02]  /*11d0*/  UISETP.NE.AND UP0, UPT, UR5, 0x1, UPT ;  /* 0x000000010500788c */ /* 0x000fe4000bf05270 */
[----:B------:R-:W-:-:S09]  /*11e0*/  UIADD3 UR4, -UR10, URZ, URZ ;  /* 0x0000003f0a047290 */ /* 0x000fd2000fffe13f */
[----:B------:R-:W-:Y:S02]  /*11f0*/  @UP0 ULDC.64 UR8, c[0x0][0x9e8] ;  /* 0x00027a0000080ab9 */ /* 0x000fe40000000a00 */
[----:B------:R-:W-:-:S04]  /*1200*/  UIMAD.WIDE.U32 UR6, UR4, UR8, URZ ;  /* 0x00000008040672a5 */ /* 0x000fc8000f8e003f */
[----:B------:R-:W-:-:S04]  /*1210*/  @UP0 USHF.R.U32.HI UR4, URZ, UR9, UR7 ;  /* 0x000000093f040299 */ /* 0x000fc80008011607 */
[----:B------:R-:W-:Y:S01]  /*1220*/  ULOP3.LUT UR4, URZ, UR4, URZ, 0x33, !UPT ;  /* 0x000000043f047292 */ /* 0x000fe2000f8e333f */
[----:B------:R-:W-:Y:S11]  /*1230*/  BRA `(.L_x_988) ;  /* 0x0000000000107947 */ /* 0x000ff60003800000 */
.L_x_987:
[----:B------:R-:W-:-:S11]  /*1240*/  UISETP.NE.AND UP0, UPT, UR5, 0x1, UPT ;  /* 0x000000010500788c */ /* 0x000fd6000bf05270 */
[----:B------:R-:W-:Y:S02]  /*1250*/  @UP0 ULDC.64 UR8, c[0x0][0x9e8] ;  /* 0x00027a0000080ab9 */ /* 0x000fe40000000a00 */
[----:B------:R-:W-:-:S04]  /*1260*/  UIMAD.WIDE.U32 UR6, UR4, UR8, URZ ;  /* 0x00000008040672a5 */ /* 0x000fc8000f8e003f */
[----:B------:R-:W-:-:S12]  /*1270*/  @UP0 USHF.R.U32.HI UR4, URZ, UR9, UR7 ;  /* 0x000000093f040299 */ /* 0x000fd80008011607 */
.L_x_988:
[----:B------:R-:W-:-:S06]  /*1280*/  UIMAD UR4, UR4, UR5, UR5 ;  /* 0x00000005040472a4 */ /* 0x000fcc000f8e0205 */
[----:B------:R-:W-:-:S07]  /*1290*/  VIMNMX R0, R0, UR4, PT ;  /* 0x0000000400007c48 */ /* 0x000fce000bfe0100 */
.L_x_986:
[----:B------:R-:W-:Y:S01]  /*12a0*/  UISETP.NE.AND UP0, UPT, UR61, URZ, UPT ;  /* 0x0000003f3d00728c */ /* 0x000fe2000bf05270 */
[----:B------:R-:W-:Y:S01]  /*12b0*/  VIADD R0, R0, 0x3f ;  /* 0x0000003f00007836 */ /* 0x000fe20000000000 */
[----:B------:R-:W-:Y:S01]  /*12c0*/  UMOV UR9, UR43 ;  /* 0x0000002b00097c82 */ /* 0x000fe20008000000 */
[----:B------:R-:W-:Y:S02]  /*12d0*/  UIMAD UR4, UR41, UR13, 0x3f ;  /* 0x0000003f290474a4 */ /* 0x000fe4000f8e020d */
[----:B------:R-:W-:Y:S01]  /*12e0*/  UIMAD UR48, UR41, UR13, -UR48 ;  /* 0x0000000d293072a4 */ /* 0x000fe2000f8e0a30 */
[----:B------:R-:W-:Y:S01]  /*12f0*/  SHF.R.S32.HI R3, RZ, 0x1f, R0 ;  /* 0x0000001fff037819 */ /* 0x000fe20000011400 */
[----:B------:R-:W-:Y:S01]  /*1300*/  USHF.R.S32.HI UR8, URZ, 0x1f, UR4 ;  /* 0x0000001f3f087899 */ /* 0x000fe20008011404 */
[----:B------:R-:W-:Y:S02]  /*1310*/  ULDC UR10, c[0x0][0x9dc] ;  /* 0x00027700000a7ab9 */ /* 0x000fe40000000800 */
[----:B------:R-:W-:Y:S01]  /*1320*/  LEA.HI R3, R3, R0, RZ, 0x6 ;  /* 0x0000000003037211 */ /* 0x000fe200078f30ff */
[----:B------:R-:W-:Y:S01]  /*1330*/  @UP0 ULDC UR6, c[0x0][0x44c] ;  /* 0x0001130000060ab9 */ /* 0x000fe20000000800 */
[----:B------:R-:W-:Y:S01]  /*1340*/  @UP0 ULDC UR11, c[0x0][0x450] ;  /* 0x00011400000b0ab9 */ /* 0x000fe20000000800 */
[----:B------:R-:W-:Y:S01]  /*1350*/  UIMAD.WIDE.U32 UR6, UR43, UR6, URZ ;  /* 0x000000062b0672a5 */ /* 0x000fe2000f8e003f */
[----:B------:R-:W-:Y:S01]  /*1360*/  SHF.R.S32.HI R3, RZ, 0x6, R3 ;  /* 0x00000006ff037819 */ /* 0x000fe20000011403 */
[----:B------:R-:W-:-:S02]  /*1370*/  ULEA.HI UR8, UR8, UR4, URZ, 0x6 ;  /* 0x0000000408087291 */ /* 0x000fc4000f8f303f */
[----:B------:R-:W-:Y:S02]  /*1380*/  @UP0 USHF.R.U32.HI UR9, URZ, UR11, UR7 ;  /* 0x0000000b3f090299 */ /* 0x000fe40008011607 */
[----:B------:R-:W-:Y:S02]  /*1390*/  UISETP.GE.AND UP0, UPT, UR5, 0x1, UPT ;  /* 0x000000010500788c */ /* 0x000fe4000bf06270 */
[----:B------:R-:W-:Y:S02]  /*13a0*/  USHF.R.S32.HI UR8, URZ, 0x6, UR8 ;  /* 0x000000063f087899 */ /* 0x000fe40008011408 */
[----:B------:R-:W-:Y:S02]  /*13b0*/  UIADD3 UR4, UR48, UR9, URZ ;  /* 0x0000000930047290 */ /* 0x000fe4000fffe03f */
[----:B------:R-:W-:Y:S02]  /*13c0*/  PLOP3.LUT P0, PT, PT, PT, UP0, 0x40, 0x0 ;  /* 0x000000000000781c */ /* 0x000fe40003f0e808 */
[----:B------:R-:W-:Y:S01]  /*13d0*/  UIADD3 UR9, UR4, -UR10, URZ ;  /* 0x8000000a04097290 */ /* 0x000fe2000fffe03f */
[----:B------:R-:W-:-:S10]  /*13e0*/  VIMNMX R98, R3, UR8, PT ;  /* 0x0000000803627c48 */ /* 0x000fd4000bfe0100 */
[----:B------:R-:W-:Y:S05]  /*13f0*/  @P0 BRA `(.L_x_989) ;  /* 0x0000000000440947 */ /* 0x000fea0003800000 */
[----:B------:R-:W-:-:S06]  /*1400*/  UISETP.GT.AND UP0, UPT, UR4, -0x1, UPT ;  /* 0xffffffff0400788c */ /* 0x000fcc000bf04270 */
[----:B------:R-:W-:-:S13]  /*1410*/  PLOP3.LUT P0, PT, PT, PT, UP0, 0x80, 0x0 ;  /* 0x000000000000781c */ /* 0x000fda0003f0f008 */
[----:B------:R-:W-:Y:S05]  /*1420*/  @P0 BRA `(.L_x_990) ;  /* 0x00000000001c0947 */ /* 0x000fea0003800000 */
[----:B------:R-:W-:Y:S02]  /*1430*/  UISETP.NE.AND UP0, UPT, UR5, 0x1, UPT ;  /* 0x000000010500788c */ /* 0x000fe4000bf05270 */
[----:B------:R-:W-:-:S09]  /*1440*/  ULOP3.LUT UR4, URZ, UR4, URZ, 0x33, !UPT ;  /* 0x000000043f047292 */ /* 0x000fd2000f8e333f */
[----:B------:R-:W-:Y:S02]  /*1450*/  @UP0 ULDC.64 UR10, c[0x0][0x9e8] ;  /* 0x00027a00000a0ab9 */ /* 0x000fe40000000a00 */
[----:B------:R-:W-:-:S04]  /*1460*/  UIMAD.WIDE.U32 UR6, UR4, UR10, URZ ;  /* 0x0000000a040672a5 */ /* 0x000fc8000f8e003f */
[----:B------:R-:W-:-:S04]  /*1470*/  @UP0 USHF.R.U32.HI UR4, URZ, UR11, UR7 ;  /* 0x0000000b3f040299 */ /* 0x000fc80008011607 */
[----:B------:R-:W-:Y:S01]  /*1480*/  ULOP3.LUT UR4, URZ, UR4, URZ, 0x33, !UPT ;  /* 0x000000043f047292 */ /* 0x000fe2000f8e333f */
[----:B------:R-:W-:Y:S11]  /*1490*/  BRA `(.L_x_991) ;  /* 0x0000000000107947 */ /* 0x000ff60003800000 */
.L_x_990:
[----:B------:R-:W-:-:S11]  /*14a0*/  UISETP.NE.AND UP0, UPT, UR5, 0x1, UPT ;  /* 0x000000010500788c */ /* 0x000fd6000bf05270 */
[----:B------:R-:W-:Y:S02]  /*14b0*/  @UP0 ULDC.64 UR10, c[0x0][0x9e8] ;  /* 0x00027a00000a0ab9 */ /* 0x000fe40000000a00 */
[----:B------:R-:W-:-:S04]  /*14c0*/  UIMAD.WIDE.U32 UR6, UR4, UR10, URZ ;  /* 0x0000000a040672a5 */ /* 0x000fc8000f8e003f */
[----:B------:R-:W-:-:S12]  /*14d0*/  @UP0 USHF.R.U32.HI UR4, URZ, UR11, UR7 ;  /* 0x0000000b3f040299 */ /* 0x000fd80008011607 */
.L_x_991:
[----:B------:R-:W-:-:S04]  /*14e0*/  UIMAD UR4, UR4, UR5, URZ ;  /* 0x00000005040472a4 */ /* 0x000fc8000f8e023f */
[----:B------:R-:W-:-:S04]  /*14f0*/  UISETP.LT.AND UP0, UPT, UR9, UR4, UPT ;  /* 0x000000040900728c */ /* 0x000fc8000bf01270 */
[----:B------:R-:W-:-:S12]  /*1500*/  USEL UR9, UR9, UR4, !UP0 ;  /* 0x0000000409097287 */ /* 0x000fd8000c000000 */
.L_x_989:
[----:B------:R-:W-:Y:S01]  /*1510*/  USHF.R.S32.HI UR4, URZ, 0x1f, UR9 ;  /* 0x0000001f3f047899 */ /* 0x000fe20008011409 */
[----:B------:R-:W-:Y:S02]  /*1520*/  PLOP3.LUT P0, PT, PT, PT, PT, 0x80, 0x0 ;  /* 0x000000000000781c */ /* 0x000fe40003f0f070 */
[----:B------:R-:W-:Y:S01]  /*1530*/  CS2R R2, SRZ ;  /* 0x0000000000027805 */ /* 0x000fe2000001ff00 */
[----:B------:R-:W-:Y:S01]  /*1540*/  IMAD.MOV.U32 R0, RZ, RZ, RZ ;  /* 0x000000ffff007224 */ /* 0x000fe200078e00ff */
[----:B------:R-:W-:Y:S01]  /*1550*/  ULEA.HI UR4, UR4, UR9, URZ, 0x6 ;  /* 0x0000000904047291 */ /* 0x000fe2000f8f303f */
[----:B------:R-:W-:Y:S02]  /*1560*/  CS2R R168, SRZ ;  /* 0x0000000000a87805 */ /* 0x000fe4000001ff00 */
[----:B------:R-:W-:Y:S02]  /*1570*/  CS2R R166, SRZ ;  /* 0x0000000000a67805 */ /* 0x000fe4000001ff00 */
[----:B------:R-:W-:Y:S01]  /*1580*/  CS2R R148, SRZ ;  /* 0x0000000000947805 */ /* 0x000fe2000001ff00 */
[----:B------:R-:W-:Y:S01]  /*1590*/  USHF.R.S32.HI UR4, URZ, 0x6, UR4 ;  /* 0x000000063f047899 */ /* 0x000fe20008011404 */
[----:B------:R-:W-:-:S02]  /*15a0*/  CS2R R164, SRZ ;  /* 0x0000000000a47805 */ /* 0x000fc4000001ff00 */
[----:B------:R-:W-:Y:S02]  /*15b0*/  CS2R R144, SRZ ;  /* 0x0000000000907805 */ /* 0x000fe4000001ff00 */
[----:B------:R-:W-:Y:S01]  /*15c0*/  CS2R R162, SRZ ;  /* 0x0000000000a27805 */ /* 0x000fe2000001ff00 */
[----:B------:R-:W-:Y:S01]  /*15d0*/  UISETP.LT.AND UP0, UPT, URZ, UR4, UPT ;  /* 0x000000043f00728c */ /* 0x000fe2000bf01270 */
[----:B------:R-:W-:Y:S02]  /*15e0*/  CS2R R140, SRZ ;  /* 0x00000000008c7805 */ /* 0x000fe4000001ff00 */
[----:B------:R-:W-:Y:S02]  /*15f0*/  CS2R R128, SRZ ;  /* 0x0000000000807805 */ /* 0x000fe4000001ff00 */
[----:B------:R-:W-:Y:S01]  /*1600*/  CS2R R104, SRZ ;  /* 0x0000000000687805 */ /* 0x000fe2000001ff00 */
[----:B------:R-:W-:Y:S01]  /*1610*/  USEL UR5, URZ, UR4, !UP0 ;  /* 0x000000043f057287 */ /* 0x000fe2000c000000 */
[----:B------:R-:W-:-:S02]  /*1620*/  CS2R R136, SRZ ;  /* 0x0000000000887805 */ /* 0x000fc4000001ff00 */
[----:B------:R-:W-:Y:S02]  /*1630*/  CS2R R100, SRZ ;  /* 0x0000000000647805 */ /* 0x000fe4000001ff00 */
[----:B------:R-:W-:Y:S02]  /*1640*/  CS2R R96, SRZ ;  /* 0x0000000000607805 */ /* 0x000fe4000001ff00 */
[----:B------:R-:W-:Y:S02]  /*1650*/  CS2R R132, SRZ ;  /* 0x0000000000847805 */ /* 0x000fe4000001ff00 */
[----:B------:R-:W-:Y:S02]  /*1660*/  CS2R R92, SRZ ;  /* 0x00000000005c7805 */ /* 0x000fe4000001ff00 */
[----:B------:R-:W-:Y:S01]  /*1670*/  ISETP.GT.AND P1, PT, R98, UR5, PT ;  /* 0x0000000562007c0c */ /* 0x000fe2000bf24270 */
        /* <DEDUP_REMOVED lines=21> */
[----:B------:R-:W-:Y:S01]  /*17d0*/  CS2R R188, SRZ ;  /* 0x0000000000bc7805 */ /* 0x000fe2000001ff00 */
[----:B------:R-:W-:Y:S01]  /*17e0*/  IMAD.MOV.U32 R18, RZ, RZ, RZ ;  /* 0x000000ffff127224 */ /* 0x000fe200078e00ff */
        /* <DEDUP_REMOVED lines=27> */
[----:B------:R-:W-:Y:S01]  /*19a0*/  CS2R R24, SRZ ;  /* 0x0000000000187805 */ /* 0x000fe2000001ff00 */
[----:B------:R-:W-:Y:S06]  /*19b0*/  @!P1 BRA `(.L_x_992) ;  /* 0x000000b000309947 */ /* 0x000fec0003800000 */
        /* <DEDUP_REMOVED lines=30> */
[----:B-1----:R-:W-:Y:S05]  /*1ba0*/  CALL.ABS.NOINC R2 ;  /* 0x0000000002007343 */ /* 0x002fea0003c00000 */
.L_x_993:
        /* <DEDUP_REMOVED lines=11> */
.L_x_1158:
[----:B------:R-:W-:Y:S05]  /*1c60*/  @!P0 BRA `(.L_x_995) ;  /* 0x0000000000048947 */ /* 0x000fea0003800000 */
[----:B------:R-:W-:Y:S01]  /*1c70*/  BPT.TRAP 0x1 ;  /* 0x000000040000795c */ /* 0x000fe20000300000 */
.L_x_995:
[----:B0-----:R-:W-:Y:S02]  /*1c80*/  IMAD.U32 R3, RZ, RZ, UR39 ;  /* 0x00000027ff037e24 */ /* 0x001fe4000f8e00ff */
[----:B------:R-:W-:-:S03]  /*1c90*/  IMAD.U32 R0, RZ, RZ, UR38 ;  /* 0x00000026ff007e24 */ /* 0x000fc6000f8e00ff */
[----:B------:R-:W-:Y:S02]  /*1ca0*/  LEA R3, R3, UR40, 0x3 ;  /* 0x0000002803037c11 */ /* 0x000fe4000f8e18ff */
[----:B------:R-:W-:-:S04]  /*1cb0*/  SHF.L.U32 R0, R0, 0x1f, RZ ;  /* 0x0000001f00007819 */ /* 0x000fc800000006ff */
[----:B------:R0:W1:Y:S01]  /*1cc0*/  SYNCS.PHASECHK.TRANS64.TRYWAIT P1, [R3+URZ+0x30830], R0 ;  /* 0x03083000030075a7 */ /* 0x000062000802017f */
[----:B------:R-:W-:Y:S05]  /*1cd0*/  @!P0 BRA `(.L_x_996) ;  /* 0x0000000000048947 */ /* 0x000fea0003800000 */
[----:B------:R-:W-:Y:S01]  /*1ce0*/  BPT.TRAP 0x1 ;  /* 0x000000040000795c */ /* 0x000fe20000300000 */
.L_x_996:
[----:B-1----:R-:W-:Y:S05]  /*1cf0*/  @P1 BRA `(.L_x_997) ;  /* 0x0000000000081947 */ /* 0x002fea0003800000 */
[----:B------:R-:W1:Y:S02]  /*1d00*/  SYNCS.PHASECHK.TRANS64.TRYWAIT P1, [R3+URZ+0x30830], R0 ;  /* 0x03083000030075a7 */ /* 0x000e64000802017f */
[----:B-1----:R-:W-:Y:S05]  /*1d10*/  @!P1 BRA `(.L_x_998) ;  /* 0x0000011800fc9947 */ /* 0x002fea0003800000 */
.L_x_997:
[----:B------:R-:W-:Y:S05]  /*1d20*/  WARPSYNC.ALL ;  /* 0x0000000000007948 */ /* 0x000fea0003800000 */
[----:B------:R-:W-:Y:S01]  /*1d30*/  UIADD3 UR4, UR40, 0x20400, URZ ;  /* 0x0002040028047890 */ /* 0x000fe2000fffe03f */
[----:B------:R-:W-:Y:S01]  /*1d40*/  WARPGROUP.ARRIVE ;  /* 0x00000000000079c5 */ /* 0x000fe20000000000 */
[----:B------:R-:W-:Y:S01]  /*1d50*/  UMOV UR9, 0x40000040 ;  /* 0x4000004000097882 */ /* 0x000fe20000000000 */
[----:B------:R-:W-:Y:S01]  /*1d60*/  UMOV UR11, 0x40000040 ;  /* 0x40000040000b7882 */ /* 0x000fe20000000000 */
[----:B------:R-:W-:Y:S01]  /*1d70*/  USHF.R.U32.HI UR4, URZ, 0x4, UR4 ;  /* 0x000000043f047899 */ /* 0x000fe20008011604 */
[----:B------:R-:W-:Y:S01]  /*1d80*/  IMAD.U32 R17, RZ, RZ, UR9 ;  /* 0x00000009ff117e24 */ /* 0x000fe2000f8e00ff */
[----:B------:R-:W-:Y:S01]  /*1d90*/  UMOV UR57, 0x40000040 ;  /* 0x4000004000397882 */ /* 0x000fe20000000000 */
[----:B------:R-:W-:Y:S01]  /*1da0*/  UMOV UR59, 0x40000040 ;  /* 0x40000040003b7882 */ /* 0x000fe20000000000 */
[----:B------:R-:W-:Y:S01]  /*1db0*/  ULOP3.LUT UR4, UR4, 0x3fff, URZ, 0xc0, !UPT ;  /* 0x00003fff04047892 */ /* 0x000fe2000f8ec03f */
[----:B------:R-:W-:Y:S01]  /*1dc0*/  UMOV UR13, 0x40000040 ;  /* 0x40000040000d7882 */ /* 0x000fe20000000000 */
[----:B------:R-:W-:-:S02]  /*1dd0*/  UMOV UR15, 0x40000040 ;  /* 0x40000040000f7882 */ /* 0x000fc40000000000 */
[----:B------:R-:W-:Y:S02]  /*1de0*/  ULOP3.LUT UR60, UR4, 0x10000, URZ, 0xfc, !UPT ;  /* 0x00010000043c7892 */ /* 0x000fe4000f8efc3f */
[----:B------:R-:W-:Y:S02]  /*1df0*/  ULOP3.LUT UR4, UR44, 0x10000, URZ, 0xfc, !UPT ;  /* 0x000100002c047892 */ /* 0x000fe4000f8efc3f */
[----:B------:R-:W-:Y:S02]  /*1e00*/  ULEA UR5, UR39, UR60, 0xb ;  /* 0x0000003c27057291 */ /* 0x000fe4000f8e583f */
[----:B------:R-:W-:Y:S02]  /*1e10*/  UIADD3 UR6, UR4, 0x2, URZ ;  /* 0x0000000204067890 */ /* 0x000fe4000fffe03f */
[----:B------:R-:W-:Y:S01]  /*1e20*/  UIADD3 UR7, UR5, 0x2, URZ ;  /* 0x0000000205077890 */ /* 0x000fe2000fffe03f */
[----:B------:R-:W-:Y:S02]  /*1e30*/  UMOV UR8, UR4 ;  /* 0x0000000400087c82 */ /* 0x000fe40008000000 */
[----:B------:R-:W-:Y:S01]  /*1e40*/  UMOV UR10, UR5 ;  /* 0x00000005000a7c82 */ /* 0x000fe20008000000 */
[----:B------:R-:W-:Y:S01]  /*1e50*/  IMAD.U32 R16, RZ, RZ, UR8 ;  /* 0x00000008ff107e24 */ /* 0x000fe2000f8e00ff */
[----:B------:R-:W-:Y:S01]  /*1e60*/  HGMMA.64x64x16.F32.BF16 R24, gdesc[UR8], RZ, !UPT, gsb0 ;  /* 0x00e00000081879f0 */ /* 0x000fe2000c0018ff */
[----:B------:R-:W-:Y:S01]  /*1e70*/  UMOV UR8, UR6 ;  /* 0x0000000600087c82 */ /* 0x000fe20008000000 */
[----:B------:R-:W-:Y:S01]  /*1e80*/  UMOV UR9, 0x40000040 ;  /* 0x4000004000097882 */ /* 0x000fe20000000000 */
[----:B------:R-:W-:Y:S01]  /*1e90*/  UMOV UR10, UR7 ;  /* 0x00000007000a7c82 */ /* 0x000fe20008000000 */
[----:B------:R-:W-:Y:S01]  /*1ea0*/  UMOV UR11, 0x40000040 ;  /* 0x40000040000b7882 */ /* 0x000fe20000000000 */
[----:B------:R-:W-:Y:S01]  /*1eb0*/  UIADD3 UR6, UR4, 0x4, URZ ;  /* 0x0000000404067890 */ /* 0x000fe2000fffe03f */
[----:B------:R-:W-:Y:S01]  /*1ec0*/  IMAD.U32 R14, RZ, RZ, UR8 ;  /* 0x00000008ff0e7e24 */ /* 0x000fe2000f8e00ff */
[----:B------:R-:W-:Y:S01]  /*1ed0*/  UIADD3 UR7, UR5, 0x4, URZ ;  /* 0x0000000405077890 */ /* 0x000fe2000fffe03f */
[----:B------:R-:W-:Y:S01]  /*1ee0*/  IMAD.U32 R15, RZ, RZ, UR9 ;  /* 0x00000009ff0f7e24 */ /* 0x000fe2000f8e00ff */
[----:B------:R-:W-:-:S02]  /*1ef0*/  UIADD3 UR56, UR4, 0x404, URZ ;  /* 0x0000040404387890 */ /* 0x000fc4000fffe03f */
[----:B------:R-:W-:Y:S02]  /*1f00*/  UIADD3 UR58, UR5, 0x204, URZ ;  /* 0x00000204053a7890 */ /* 0x000fe4000fffe03f */
[----:B------:R-:W-:Y:S02]  /*1f10*/  UIADD3 UR12, UR4, 0x800, URZ ;  /* 0x00000800040c7890 */ /* 0x000fe4000fffe03f */
[----:B------:R-:W-:Y:S02]  /*1f20*/  UIADD3 UR14, UR5, 0x400, URZ ;  /* 0x00000400050e7890 */ /* 0x000fe4000fffe03f */
[----:B------:R-:W-:Y:S02]  /*1f30*/  UIADD3 UR16, UR4, 0x802, URZ ;  /* 0x0000080204107890 */ /* 0x000fe4000fffe03f */
[----:B------:R-:W-:Y:S01]  /*1f40*/  UIADD3 UR18, UR5, 0x402, URZ ;  /* 0x0000040205127890 */ /* 0x000fe2000fffe03f */
[----:B------:R-:W-:Y:S01]  /*1f50*/  UMOV UR17, 0x40000040 ;  /* 0x4000004000117882 */ /* 0x000fe20000000000 */
[----:B------:R-:W-:Y:S01]  /*1f60*/  UMOV UR19, 0x40000040 ;  /* 0x4000004000137882 */ /* 0x000fe20000000000 */
[----:B------:R-:W-:-:S02]  /*1f70*/  UIADD3 UR20, UR4, 0x804, URZ ;  /* 0x0000080404147890 */ /* 0x000fc4000fffe03f */
[----:B------:R-:W-:Y:S01]  /*1f80*/  UIADD3 UR22, UR5, 0x404, URZ ;  /* 0x0000040405167890 */ /* 0x000fe2000fffe03f */
[----:B------:R-:W-:Y:S01]  /*1f90*/  UMOV UR21, 0x40000040 ;  /* 0x4000004000157882 */ /* 0x000fe20000000000 */
[----:B------:R-:W-:Y:S01]  /*1fa0*/  UMOV UR23, 0x40000040 ;  /* 0x4000004000177882 */ /* 0x000fe20000000000 */
[----:B------:R-:W-:Y:S02]  /*1fb0*/  UIADD3 UR24, UR4, 0x806, URZ ;  /* 0x0000080604187890 */ /* 0x000fe4000fffe03f */
[----:B------:R-:W-:Y:S01]  /*1fc0*/  UIADD3 UR26, UR5, 0x406, URZ ;  /* 0x00000406051a7890 */ /* 0x000fe2000fffe03f */
[----:B------:R-:W-:Y:S01]  /*1fd0*/  UMOV UR25, 0x40000040 ;  /* 0x4000004000197882 */ /* 0x000fe20000000000 */
[----:B------:R-:W-:Y:S01]  /*1fe0*/  UMOV UR27, 0x40000040 ;  /* 0x40000040001b7882 */ /* 0x000fe20000000000 */
        /* <DEDUP_REMOVED lines=16> */
[----:B------:R-:W-:-:S02]  /*20f0*/  WARPGROUP.DEPBAR.LE gsb0, 0x0 ;  /* 0x00008000000079c5 */ /* 0x000fc40000010000 */
[----:B------:R-:W-:-:S06]  /*2100*/  WARPGROUP.ARRIVE ;  /* 0x00000000000079c5 */ /* 0x000fcc0000000000 */
[----:B------:R-:W-:Y:S01]  /*2110*/  HGMMA.64x64x16.F32.BF16 R24, gdesc[UR8], R24, gsb0 ;  /* 0x00e00000081879f0 */ /* 0x000fe20008001818 */
        /* <DEDUP_REMOVED lines=8> */
[----:B------:R-:W-:Y:S02]  /*21a0*/  WARPGROUP.DEPBAR.LE gsb0, 0x0 ;  /* 0x00008000000079c5 */ /* 0x000fe40000010000 */
        /* <DEDUP_REMOVED lines=28> */
[----:B------:R-:W-:Y:S02]  /*2370*/  IMAD.U32 R6, RZ, RZ, UR8 ;  /* 0x00000008ff067e24 */ /* 0x000fe4000f8e00ff */
[----:B------:R-:W-:Y:S01]  /*2380*/  IMAD.U32 R7, RZ, RZ, UR9 ;  /* 0x00000009ff077e24 */ /* 0x000fe2000f8e00ff */
[----:B------:R-:W-:Y:S02]  /*2390*/  WARPGROUP.DEPBAR.LE gsb0, 0x0 ;  /* 0x00008000000079c5 */ /* 0x000fe40000010000 */
[----:B------:R-:W-:-:S06]  /*23a0*/  WARPGROUP.ARRIVE ;  /* 0x00000000000079c5 */ /* 0x000fcc0000000000 */
[----:B------:R-:W-:Y:S01]  /*23b0*/  HGMMA.64x64x16.F32.BF16 R24, gdesc[UR8], R24, gsb0 ;  /* 0x00e00000081879f0 */ /* 0x000fe20008001818 */
[----:B------:R-:W-:Y:S02]  /*23c0*/  UIADD3 UR8, UR4, 0x406, URZ ;  /* 0x0000040604087890 */ /* 0x000fe4000fffe03f */
[----:B------:R-:W-:Y:S01]  /*23d0*/  UIADD3 UR10, UR5, 0x206, URZ ;  /* 0x00000206050a7890 */ /* 0x000fe2000fffe03f */
[----:B------:R-:W-:Y:S01]  /*23e0*/  UMOV UR9, 0x40000040 ;  /* 0x4000004000097882 */ /* 0x000fe20000000000 */
[----:B------:R-:W-:Y:S01]  /*23f0*/  UMOV UR11, 0x40000040 ;  /* 0x40000040000b7882 */ /* 0x000fe20000000000 */
[----:B------:R-:W-:Y:S02]  /*2400*/  WARPGROUP.DEPBAR.LE gsb0, 0x0 ;  /* 0x00008000000079c5 */ /* 0x000fe40000010000 */
[----:B------:R-:W-:-:S06]  /*2410*/  WARPGROUP.ARRIVE ;  /* 0x00000000000079c5 */ /* 0x000fcc0000000000 */
[----:B------:R-:W-:Y:S03]  /*2420*/  HGMMA.64x64x16.F32.BF16 R24, gdesc[UR56], R24, gsb0 ;  /* 0x00e00000381879f0 */ /* 0x000fe60008001818 */
        /* <DEDUP_REMOVED lines=28> */
[----:B------:R-:W-:Y:S05]  /*25f0*/  @!P0 BRA `(.L_x_999) ;  /* 0x0000000000048947 */ /* 0x000fea0003800000 */
[----:B------:R-:W-:Y:S01]  /*2600*/  BPT.TRAP 0x1 ;  /* 0x000000040000795c */ /* 0x000fe20000300000 */
.L_x_999:
[----:B------:R-:W-:Y:S01]  /*2610*/  UISETP.NE.AND UP1, UPT, UR61, URZ, UPT ;  /* 0x0000003f3d00728c */ /* 0x000fe2000bf25270 */
[----:B------:R-:W2:Y:S01]  /*2620*/  S2UR UR7, SR_CgaCtaId ;  /* 0x00000000000779c3 */ /* 0x000ea20000008800 */
[----:B01----:R-:W-:Y:S01]  /*2630*/  VIADD R0, R23, UR43 ;  /* 0x0000002b17007c36 */ /* 0x003fe20008000000 */
[----:B------:R-:W-:Y:S01]  /*2640*/  R2UR UR4, R3 ;  /* 0x00000000030472ca */ /* 0x000fe200000e0000 */
[----:B------:R-:W-:Y:S01]  /*2650*/  IMAD.MOV.U32 R3, RZ, RZ, -0x40 ;  /* 0xffffffc0ff037424 */ /* 0x000fe200078e00ff */
[----:B------:R-:W-:Y:S01]  /*2660*/  UISETP.NE.AND UP0, UPT, UR42, URZ, UPT ;  /* 0x0000003f2a00728c */ /* 0x000fe2000bf05270 */
[----:B------:R-:W-:Y:S01]  /*2670*/  PLOP3.LUT P1, PT, PT, PT, UP1, 0x80, 0x0 ;  /* 0x000000000000781c */ /* 0x000fe20003f2f018 */
[----:B------:R-:W-:Y:S01]  /*2680*/  ULDC UR11, c[0x0][0x9dc] ;  /* 0x00027700000b7ab9 */ /* 0x000fe20000000800 */
[----:B------:R-:W-:Y:S01]  /*2690*/  PLOP3.LUT P2, PT, PT, PT, UP1, 0x80, 0x0 ;  /* 0x000000000000781c */ /* 0x000fe20003f4f018 */
[----:B------:R-:W0:Y:S01]  /*26a0*/  LDC R20, c[0x0][0x2f0] ;  /* 0x0000bc00ff147b82 */ /* 0x000e220000000800 */
[----:B------:R-:W-:Y:S01]  /*26b0*/  MOV R2, R0 ;  /* 0x0000000000027202 */ /* 0x000fe20000000f00 */
[----:B------:R-:W-:Y:S01]  /*26c0*/  @UP1 ULDC UR5, c[0x0][0x44c] ;  /* 0x0001130000051ab9 */ /* 0x000fe20000000800 */
[----:B------:R-:W-:Y:S01]  /*26d0*/  @UP1 ULDC UR6, c[0x0][0x450] ;  /* 0x0001140000061ab9 */ /* 0x000fe20000000800 */
[C---:B------:R-:W-:Y:S01]  /*26e0*/  IMAD R57, R98.reuse, R3, 0x40 ;  /* 0x0000004062397424 */ /* 0x040fe200078e0203 */
[----:B------:R-:W-:Y:S01]  /*26f0*/  ULDC UR14, c[0x0][0x9e0] ;  /* 0x00027800000e7ab9 */ /* 0x000fe20000000800 */
[----:B------:R-:W-:Y:S01]  /*2700*/  LEA R18, R98, 0xffffffc0, 0x6 ;  /* 0xffffffc062127811 */ /* 0x000fe200078e30ff */
[----:B------:R-:W-:Y:S01]  /*2710*/  UIADD3 UR4, UR4, 0x30840, URZ ;  /* 0x0003084004047890 */ /* 0x000fe2000fffe03f */
[----:B------:R-:W1:Y:S02]  /*2720*/  LDC R21, c[0x0][0x288] ;  /* 0x0000a200ff157b82 */ /* 0x000e640000000800 */
[----:B------:R-:W-:Y:S01]  /*2730*/  @P1 IMAD.HI.U32 R4, R0, UR5, RZ ;  /* 0x0000000500041c27 */ /* 0x000fe2000f8e00ff */
[----:B------:R-:W-:-:S03]  /*2740*/  PLOP3.LUT P1, PT, PT, PT, UP0, 0x40, 0x0 ;  /* 0x000000000000781c */ /* 0x000fc60003f2e808 */
[----:B------:R-:W-:Y:S01]  /*2750*/  VIADD R0, R57, 0x1 ;  /* 0x0000000139007836 */ /* 0x000fe20000000000 */
[----:B------:R-:W-:Y:S01]  /*2760*/  @P2 SHF.R.U32.HI R2, RZ, UR6, R4 ;  /* 0x00000006ff022c19 */ /* 0x000fe20008011604 */
[----:B--2---:R-:W-:Y:S02]  /*2770*/  UPRMT UR4, UR7, 0x654, UR4 ;  /* 0x0000065407047896 */ /* 0x004fe40008000004 */
[----:B------:R-:W-:Y:S02]  /*2780*/  IMAD R3, R19, -0x2, R0 ;  /* 0xfffffffe13037824 */ /* 0x000fe400078e0200 */
[----:B------:R-:W2:Y:S02]  /*2790*/  SHFL.IDX PT, R5, R2, RZ, 0x1c1f ;  /* 0x001c1fff02057589 */ /* 0x000ea400000e0000 */
[----:B0-----:R-:W-:-:S03]  /*27a0*/  IMAD R4, R20, UR41, R3 ;  /* 0x0000002914047c24 */ /* 0x001fc6000f8e0203 */
[----:B------:R-:W-:Y:S01]  /*27b0*/  SYNCS.ARRIVE.TRANS64.RED.A1T0 RZ, [UR4], RZ ;  /* 0x000000ffffff79a7 */ /* 0x000fe20008100404 */
[----:B------:R-:W-:Y:S01]  /*27c0*/  ULOP3.LUT UR4, URZ, UR11, URZ, 0x33, !UPT ;  /* 0x0000000b3f047292 */ /* 0x000fe2000f8e333f */
[----:B------:R-:W-:-:S04]  /*27d0*/  IMAD R0, R20, UR41, R57 ;  /* 0x0000002914007c24 */ /* 0x000fc8000f8e0239 */
[----:B------:R-:W-:Y:S02]  /*27e0*/  IMAD R56, R19, -0x2, R0 ;  /* 0xfffffffe13387824 */ /* 0x000fe400078e0200 */
[----:B-1----:R-:W-:-:S04]  /*27f0*/  IMAD.IADD R4, R4, 0x1, -R21 ;  /* 0x0000000104047824 */ /* 0x002fc800078e0a15 */
[C---:B------:R-:W-:Y:S02]  /*2800*/  VIADD R59, R4.reuse, UR14 ;  /* 0x0000000e043b7c36 */ /* 0x040fe40008000000 */
[----:B------:R-:W-:-:S03]  /*2810*/  VIADD R58, R4, UR4 ;  /* 0x00000004043a7c36 */ /* 0x000fc60008000000 */
[----:B--2---:R-:W-:Y:S01]  /*2820*/  VIADDMNMX R0, R5, R59, R56, PT ;  /* 0x0000003b05007246 */ /* 0x004fe20003800138 */
[----:B------:R-:W-:Y:S01]  /*2830*/  IMAD.IADD R3, R58, 0x1, R5 ;  /* 0x000000013a037824 */ /* 0x000fe200078e0205 */
[----:B------:R-:W-:Y:S06]  /*2840*/  @P1 BRA `(.L_x_1000) ;  /* 0x0000000000641947 */ /* 0x000fec0003800000 */
[----:B------:R-:W-:Y:S01]  /*2850*/  IMAD R4, R20, UR41, R5 ;  /* 0x0000002914047c24 */ /* 0x000fe2000f8e0205 */
[----:B------:R-:W-:Y:S03]  /*2860*/  BSSY B0, `(.L_x_1001) ;  /* 0x0000013000007945 */ /* 0x000fe60003800000 */
[----:B------:R-:W-:-:S05]  /*2870*/  IMAD.IADD R5, R4, 0x1, -R21 ;  /* 0x0000000104057824 */ /* 0x000fca00078e0a15 */
[----:B------:R-:W-:-:S13]  /*2880*/  ISETP.GT.AND P1, PT, R5, -0x1, PT ;  /* 0xffffffff0500780c */ /* 0x000fda0003f24270 */
[----:B------:R-:W-:Y:S05]  /*2890*/  @P1 BRA `(.L_x_1002) ;  /* 0x0000000000241947 */ /* 0x000fea0003800000 */
[----:B------:R-:W-:Y:S01]  /*28a0*/  ULDC UR4, c[0x0][0x9e4] ;  /* 0x0002790000047ab9 */ /* 0x000fe20000000800 */
[----:B------:R-:W-:Y:S01]  /*28b0*/  LOP3.LUT R5, RZ, R5, RZ, 0x33, !PT ;  /* 0x00000005ff057212 */ /* 0x000fe200078e33ff */
[----:B------:R-:W-:-:S05]  /*28c0*/  IMAD.U32 R61, RZ, RZ, UR4 ;  /* 0x00000004ff3d7e24 */ /* 0x000fca000f8e00ff */
[----:B------:R-:W-:-:S13]  /*28d0*/  ISETP.NE.AND P1, PT, R61, 0x1, PT ;  /* 0x000000013d00780c */ /* 0x000fda0003f25270 */
[----:B------:R-:W0:Y:S02]  /*28e0*/  @P1 LDC.64 R62, c[0x0][0x9e8] ;  /* 0x00027a00ff3e1b82 */ /* 0x000e240000000a00 */
[----:B0-----:R-:W-:-:S05]  /*28f0*/  @P1 IMAD.HI.U32 R4, R5, R62, RZ ;  /* 0x0000003e05041227 */ /* 0x001fca00078e00ff */
[----:B------:R-:W-:-:S04]  /*2900*/  @P1 SHF.R.U32.HI R5, RZ, R63, R4 ;  /* 0x0000003fff051219 */ /* 0x000fc80000011604 */
[----:B------:R-:W-:Y:S01]  /*2910*/  LOP3.LUT R5, RZ, R5, RZ, 0x33, !PT ;  /* 0x00000005ff057212 */ /* 0x000fe200078e33ff */
[----:B------:R-:W-:Y:S06]  /*2920*/  BRA `(.L_x_1003) ;  /* 0x0000000000187947 */ /* 0x000fec0003800000 */
.L_x_1002:
[----:B------:R-:W-:Y:S02]  /*2930*/  ULDC UR4, c[0x0][0x9e4] ;  /* 0x0002790000047ab9 */ /* 0x000fe40000000800 */
[----:B------:R-:W-:-:S05]  /*2940*/  IMAD.U32 R61, RZ, RZ, UR4 ;  /* 0x00000004ff3d7e24 */ /* 0x000fca000f8e00ff */
[----:B------:R-:W-:-:S13]  /*2950*/  ISETP.NE.AND P1, PT, R61, 0x1, PT ;  /* 0x000000013d00780c */ /* 0x000fda0003f25270 */
[----:B------:R-:W0:Y:S02]  /*2960*/  @P1 LDC.64 R62, c[0x0][0x9e8] ;  /* 0x00027a00ff3e1b82 */ /* 0x000e240000000a00 */
[----:B0-----:R-:W-:-:S05]  /*2970*/  @P1 IMAD.HI.U32 R4, R5, R62, RZ ;  /* 0x0000003e05041227 */ /* 0x001fca00078e00ff */
[----:B------:R-:W-:-:S07]  /*2980*/  @P1 SHF.R.U32.HI R5, RZ, R63, R4 ;  /* 0x0000003fff051219 */ /* 0x000fce0000011604 */
.L_x_1003:
[----:B------:R-:W-:Y:S05]  /*2990*/  BSYNC B0 ;  /* 0x0000000000007941 */ /* 0x000fea0003800000 */
.L_x_1001:
[----:B------:R-:W-:-:S04]  /*29a0*/  IMAD R4, R5, R61, -R18 ;  /* 0x0000003d05047224 */ /* 0x000fc800078e0a12 */
[----:B------:R-:W-:-:S05]  /*29b0*/  IMAD R4, R19, -0x2, R4 ;  /* 0xfffffffe13047824 */ /* 0x000fca00078e0204 */
[----:B------:R-:W-:Y:S02]  /*29c0*/  VIADDMNMX R0, R4, R61, R0, PT ;  /* 0x0000003d04007246 */ /* 0x000fe40003800100 */
[----:B------:R-:W-:-:S07]  /*29d0*/  VIMNMX R3, R3, R4, !PT ;  /* 0x0000000403037248 */ /* 0x000fce0007fe0100 */
.L_x_1000:
[C---:B------:R-:W-:Y:S01]  /*29e0*/  ISETP.GE.AND P2, PT, R57.reuse, 0x9, PT ;  /* 0x000000093900780c */ /* 0x040fe20003f46270 */
[----:B------:R-:W0:Y:S01]  /*29f0*/  SHFL.IDX PT, R5, R2, 0x1, 0x1c1f ;  /* 0x003c1f0002057f89 */ /* 0x000e2200000e0000 */
[----:B------:R-:W-:Y:S01]  /*2a00*/  ISETP.GE.AND P1, PT, R57, 0x2, PT ;  /* 0x000000023900780c */ /* 0x000fe20003f26270 */
[----:B------:R-:W-:Y:S01]  /*2a10*/  UISETP.NE.AND UP0, UPT, UR42, URZ, UPT ;  /* 0x0000003f2a00728c */ /* 0x000fe2000bf05270 */
[C---:B------:R-:W-:Y:S02]  /*2a20*/  ISETP.GT.AND P3, PT, R3.reuse, 0x8, !P2 ;  /* 0x000000080300780c */ /* 0x040fe40005764270 */
[----:B------:R-:W-:Y:S02]  /*2a30*/  ISETP.GT.AND P4, PT, R3, 0x1, !P1 ;  /* 0x000000010300780c */ /* 0x000fe40004f84270 */
[----:B------:R-:W-:Y:S02]  /*2a40*/  ISETP.LT.OR P3, PT, R0, 0x9, P3 ;  /* 0x000000090000780c */ /* 0x000fe40001f61670 */
[----:B------:R-:W-:-:S02]  /*2a50*/  ISETP.GE.AND P5, PT, R57, 0x11, PT ;  /* 0x000000113900780c */ /* 0x000fc40003fa6270 */
[----:B------:R-:W-:Y:S02]  /*2a60*/  FSEL R63, R28, -INF , !P3 ;  /* 0xff8000001c3f7808 */ /* 0x000fe40005800000 */
[----:B------:R-:W-:Y:S02]  /*2a70*/  ISETP.LT.OR P4, PT, R0, 0x2, P4 ;  /* 0x000000020000780c */ /* 0x000fe40002781670 */
[----:B------:R-:W-:Y:S02]  /*2a80*/  ISETP.GT.AND P3, PT, R3, 0x10, !P5 ;  /* 0x000000100300780c */ /* 0x000fe40006f64270 */
[----:B------:R-:W-:Y:S02]  /*2a90*/  ISETP.GE.AND P6, PT, R57, 0xa, PT ;  /* 0x0000000a3900780c */ /* 0x000fe40003fc6270 */
[----:B------:R-:W-:Y:S02]  /*2aa0*/  FSEL R61, R25, -INF , !P4 ;  /* 0xff800000193d7808 */ /* 0x000fe40006000000 */
[----:B------:R-:W-:-:S02]  /*2ab0*/  P2R R62, PR, RZ, 0x20 ;  /* 0x00000020ff3e7803 */ /* 0x000fc40000000000 */
[----:B------:R-:W-:Y:S02]  /*2ac0*/  ISETP.LT.OR P3, PT, R0, 0x11, P3 ;  /* 0x000000110000780c */ /* 0x000fe40001f61670 */
[----:B------:R-:W-:Y:S02]  /*2ad0*/  ISETP.GT.AND P4, PT, R3, 0x9, !P6 ;  /* 0x000000090300780c */ /* 0x000fe40007784270 */
[----:B------:R-:W-:Y:S02]  /*2ae0*/  ISETP.GE.AND P5, PT, R57, 0x12, PT ;  /* 0x000000123900780c */ /* 0x000fe40003fa6270 */
[----:B------:R-:W-:Y:S02]  /*2af0*/  FSEL R67, R32, -INF , !P3 ;  /* 0xff80000020437808 */ /* 0x000fe40005800000 */
[----:B------:R-:W-:Y:S02]  /*2b00*/  ISETP.LT.OR P4, PT, R0, 0xa, P4 ;  /* 0x0000000a0000780c */ /* 0x000fe40002781670 */
[----:B------:R-:W-:-:S02]  /*2b10*/  ISETP.GT.AND P3, PT, R3, 0x11, !P5 ;  /* 0x000000110300780c */ /* 0x000fc40006f64270 */
[----:B------:R-:W-:Y:S02]  /*2b20*/  FSEL R65, R29, -INF , !P4 ;  /* 0xff8000001d417808 */ /* 0x000fe40006000000 */
[----:B------:R-:W-:Y:S02]  /*2b30*/  ISETP.LT.OR P3, PT, R0, 0x12, P3 ;  /* 0x000000120000780c */ /* 0x000fe40001f61670 */
[----:B------:R-:W-:Y:S02]  /*2b40*/  ISETP.GE.AND P4, PT, R57, 0x19, PT ;  /* 0x000000193900780c */ /* 0x000fe40003f86270 */
[----:B------:R-:W-:Y:S02]  /*2b50*/  FSEL R33, R33, -INF , !P3 ;  /* 0xff80000021217808 */ /* 0x000fe40005800000 */
[----:B------:R-:W-:Y:S02]  /*2b60*/  ISETP.GT.AND P3, PT, R3, 0x18, !P4 ;  /* 0x000000180300780c */ /* 0x000fe40006764270 */
[----:B------:R-:W-:-:S02]  /*2b70*/  P2R R32, PR, RZ, 0x10 ;  /* 0x00000010ff207803 */ /* 0x000fc40000000000 */
[----:B------:R-:W-:Y:S02]  /*2b80*/  ISETP.LT.OR P3, PT, R0, 0x19, P3 ;  /* 0x000000190000780c */ /* 0x000fe40001f61670 */
[----:B------:R-:W-:Y:S02]  /*2b90*/  ISETP.GE.AND P4, PT, R57, 0x1a, PT ;  /* 0x0000001a3900780c */ /* 0x000fe40003f86270 */
[----:B------:R-:W-:Y:S02]  /*2ba0*/  FSEL R69, R36, -INF , !P3 ;  /* 0xff80000024457808 */ /* 0x000fe40005800000 */
[----:B------:R-:W-:Y:S02]  /*2bb0*/  ISETP.GT.AND P3, PT, R3, 0x19, !P4 ;  /* 0x000000190300780c */ /* 0x000fe40006764270 */
[----:B------:R-:W-:Y:S02]  /*2bc0*/  P2R R36, PR, RZ, 0x10 ;  /* 0x00000010ff247803 */ /* 0x000fe40000000000 */
[----:B------:R-:W-:-:S02]  /*2bd0*/  ISETP.LT.OR P3, PT, R0, 0x1a, P3 ;  /* 0x0000001a0000780c */ /* 0x000fc40001f61670 */
[----:B------:R-:W-:Y:S02]  /*2be0*/  ISETP.GE.AND P4, PT, R57, 0x21, PT ;  /* 0x000000213900780c */ /* 0x000fe40003f86270 */
[----:B------:R-:W-:Y:S02]  /*2bf0*/  FSEL R37, R37, -INF , !P3 ;  /* 0xff80000025257808 */ /* 0x000fe40005800000 */
[----:B------:R-:W-:Y:S02]  /*2c00*/  ISETP.GT.AND P3, PT, R3, 0x20, !P4 ;  /* 0x000000200300780c */ /* 0x000fe40006764270 */
[----:B------:R-:W-:Y:S02]  /*2c10*/  P2R R64, PR, RZ, 0x10 ;  /* 0x00000010ff407803 */ /* 0x000fe40000000000 */
[----:B------:R-:W-:Y:S02]  /*2c20*/  ISETP.LT.OR P3, PT, R0, 0x21, P3 ;  /* 0x000000210000780c */ /* 0x000fe40001f61670 */
[----:B------:R-:W-:-:S02]  /*2c30*/  ISETP.GE.AND P4, PT, R57, 0x22, PT ;  /* 0x000000223900780c */ /* 0x000fc40003f86270 */
[----:B------:R-:W-:Y:S02]  /*2c40*/  FSEL R71, R40, -INF , !P3 ;  /* 0xff80000028477808 */ /* 0x000fe40005800000 */
[----:B------:R-:W-:Y:S02]  /*2c50*/  ISETP.GT.AND P3, PT, R3, 0x21, !P4 ;  /* 0x000000210300780c */ /* 0x000fe40006764270 */
[----:B------:R-:W-:Y:S02]  /*2c60*/  P2R R40, PR, RZ, 0x10 ;  /* 0x00000010ff287803 */ /* 0x000fe40000000000 */
[----:B------:R-:W-:Y:S02]  /*2c70*/  ISETP.LT.OR P3, PT, R0, 0x22, P3 ;  /* 0x000000220000780c */ /* 0x000fe40001f61670 */
[----:B------:R-:W-:Y:S02]  /*2c80*/  ISETP.GE.AND P4, PT, R57, 0x29, PT ;  /* 0x000000293900780c */ /* 0x000fe40003f86270 */
[----:B------:R-:W-:-:S02]  /*2c90*/  FSEL R41, R41, -INF , !P3 ;  /* 0xff80000029297808 */ /* 0x000fc40005800000 */
[----:B------:R-:W-:Y:S02]  /*2ca0*/  ISETP.GT.AND P3, PT, R3, 0x28, !P4 ;  /* 0x000000280300780c */ /* 0x000fe40006764270 */
[----:B------:R-:W-:Y:S02]  /*2cb0*/  P2R R66, PR, RZ, 0x10 ;  /* 0x00000010ff427803 */ /* 0x000fe40000000000 */
[----:B------:R-:W-:Y:S02]  /*2cc0*/  ISETP.LT.OR P3, PT, R0, 0x29, P3 ;  /* 0x000000290000780c */ /* 0x000fe40001f61670 */
[----:B------:R-:W-:Y:S02]  /*2cd0*/  ISETP.GE.AND P4, PT, R57, 0x2a, PT ;  /* 0x0000002a3900780c */ /* 0x000fe40003f86270 */
[----:B------:R-:W-:Y:S02]  /*2ce0*/  FSEL R73, R44, -INF , !P3 ;  /* 0xff8000002c497808 */ /* 0x000fe40005800000 */
[----:B------:R-:W-:-:S02]  /*2cf0*/  ISETP.GT.AND P3, PT, R3, 0x29, !P4 ;  /* 0x000000290300780c */ /* 0x000fc40006764270 */
[----:B------:R-:W-:Y:S02]  /*2d00*/  P2R R44, PR, RZ, 0x10 ;  /* 0x00000010ff2c7803 */ /* 0x000fe40000000000 */
[----:B------:R-:W-:Y:S02]  /*2d10*/  ISETP.LT.OR P3, PT, R0, 0x2a, P3 ;  /* 0x0000002a0000780c */ /* 0x000fe40001f61670 */
[----:B------:R-:W-:Y:S02]  /*2d20*/  P2R R28, PR, RZ, 0x20 ;  /* 0x00000020ff1c7803 */ /* 0x000fe40000000000 */
[----:B------:R-:W-:Y:S02]  /*2d30*/  FSEL R45, R45, -INF , !P3 ;  /* 0xff8000002d2d7808 */ /* 0x000fe40005800000 */
[----:B------:R-:W-:Y:S02]  /*2d40*/  ISETP.GE.AND P3, PT, R57, 0x31, PT ;  /* 0x000000313900780c */ /* 0x000fe40003f66270 */
[----:B------:R-:W-:-:S02]  /*2d50*/  P2R R60, PR, RZ, 0x40 ;  /* 0x00000040ff3c7803 */ /* 0x000fc40000000000 */
[----:B------:R-:W-:-:S04]  /*2d60*/  ISETP.GT.AND P4, PT, R3, 0x30, !P3 ;  /* 0x000000300300780c */ /* 0x000fc80005f84270 */
[----:B------:R-:W-:-:S04]  /*2d70*/  ISETP.LT.OR P4, PT, R0, 0x31, P4 ;  /* 0x000000310000780c */ /* 0x000fc80002781670 */
[----:B------:R-:W-:Y:S02]  /*2d80*/  FSEL R75, R48, -INF , !P4 ;  /* 0xff800000304b7808 */ /* 0x000fe40006000000 */
[----:B------:R-:W-:-:S04]  /*2d90*/  ISETP.GE.AND P4, PT, R57, 0x32, PT ;  /* 0x000000323900780c */ /* 0x000fc80003f86270 */
        /* <DEDUP_REMOVED lines=8> */
[----:B------:R-:W-:Y:S02]  /*2e20*/  P2R R4, PR, RZ, 0x40 ;  /* 0x00000040ff047803 */ /* 0x000fe40000000000 */
[----:B------:R-:W-:-:S04]  /*2e30*/  ISETP.GT.AND P6, PT, R3, RZ, !P6 ;  /* 0x000000ff0300720c */ /* 0x000fc800077c4270 */
[----:B------:R-:W-:-:S04]  /*2e40*/  ISETP.LT.OR P6, PT, R0, 0x1, P6 ;  /* 0x000000010000780c */ /* 0x000fc800037c1670 */
[----:B------:R-:W-:Y:S02]  /*2e50*/  FSEL R29, R24, -INF , !P6 ;  /* 0xff800000181d7808 */ /* 0x000fe40007000000 */
[----:B------:R-:W-:-:S04]  /*2e60*/  ISETP.GE.AND P6, PT, R57, 0x3a, PT ;  /* 0x0000003a3900780c */ /* 0x000fc80003fc6270 */
[----:B------:R-:W-:Y:S02]  /*2e70*/  P2R R24, PR, RZ, 0x40 ;  /* 0x00000040ff187803 */ /* 0x000fe40000000000 */
[----:B------:R-:W-:Y:S01]  /*2e80*/  ISETP.GT.AND P6, PT, R3, 0x39, !P6 ;  /* 0x000000390300780c */ /* 0x000fe200077c4270 */
[----:B0-----:R-:W-:-:S03]  /*2e90*/  IMAD.IADD R3, R58, 0x1, R5 ;  /* 0x000000013a037824 */ /* 0x001fc600078e0205 */
[----:B------:R-:W-:Y:S02]  /*2ea0*/  ISETP.LT.OR P6, PT, R0, 0x3a, P6 ;  /* 0x0000003a0000780c */ /* 0x000fe400037c1670 */
[----:B------:R-:W-:Y:S02]  /*2eb0*/  VIADDMNMX R0, R5, R59, R56, PT ;  /* 0x0000003b05007246 */ /* 0x000fe40003800138 */
[----:B------:R-:W-:Y:S02]  /*2ec0*/  FSEL R53, R53, -INF , !P6 ;  /* 0xff80000035357808 */ /* 0x000fe40007000000 */
[----:B------:R-:W-:-:S13]  /*2ed0*/  PLOP3.LUT P6, PT, PT, PT, UP0, 0x40, 0x0 ;  /* 0x000000000000781c */ /* 0x000fda0003fce808 */
[----:B------:R-:W-:Y:S05]  /*2ee0*/  @P6 BRA `(.L_x_1004) ;  /* 0x0000000000646947 */ /* 0x000fea0003800000 */
        /* <DEDUP_REMOVED lines=14> */
.L_x_1006:
[----:B------:R-:W-:Y:S02]  /*2fd0*/  ULDC UR4, c[0x0][0x9e4] ;  /* 0x0002790000047ab9 */ /* 0x000fe40000000800 */
[----:B------:R-:W-:-:S05]  /*2fe0*/  IMAD.U32 R25, RZ, RZ, UR4 ;  /* 0x00000004ff197e24 */ /* 0x000fca000f8e00ff */
[----:B------:R-:W-:-:S13]  /*2ff0*/  ISETP.NE.AND P6, PT, R25, 0x1, PT ;  /* 0x000000011900780c */ /* 0x000fda0003fc5270 */
[----:B------:R-:W0:Y:S02]  /*3000*/  @P6 LDC.64 R56, c[0x0][0x9e8] ;  /* 0x00027a00ff386b82 */ /* 0x000e240000000a00 */
[----:B0-----:R-:W-:-:S05]  /*3010*/  @P6 IMAD.HI.U32 R2, R5, R56, RZ ;  /* 0x0000003805026227 */ /* 0x001fca00078e00ff */
[----:B------:R-:W-:-:S07]  /*3020*/  @P6 SHF.R.U32.HI R5, RZ, R57, R2 ;  /* 0x00000039ff056219 */ /* 0x000fce0000011602 */
.L_x_1007:
[----:B------:R-:W-:Y:S05]  /*3030*/  BSYNC B0 ;  /* 0x0000000000007941 */ /* 0x000fea0003800000 */
.L_x_1005:
[----:B------:R-:W-:-:S04]  /*3040*/  IMAD R2, R5, R25, -R18 ;  /* 0x0000001905027224 */ /* 0x000fc800078e0a12 */
[----:B------:R-:W-:-:S05]  /*3050*/  IMAD R2, R19, -0x2, R2 ;  /* 0xfffffffe13027824 */ /* 0x000fca00078e0202 */
[----:B------:R-:W-:Y:S02]  /*3060*/  VIADDMNMX R0, R2, R25, R0, PT ;  /* 0x0000001902007246 */ /* 0x000fe40003800100 */
[----:B------:R-:W-:-:S07]  /*3070*/  VIMNMX R3, R3, R2, !PT ;  /* 0x0000000203037248 */ /* 0x000fce0007fe0100 */
.L_x_1004:
[----:B------:R-:W-:Y:S01]  /*3080*/  ISETP.GT.AND P1, PT, R3, 0x1, !P1 ;  /* 0x000000010300780c */ /* 0x000fe20004f24270 */
[----:B------:R-:W-:Y:S01]  /*3090*/  ULDC UR10, c[0x0][0x988] ;  /* 0x00026200000a7ab9 */ /* 0x000fe20000000800 */
[----:B------:R-:W-:Y:S01]  /*30a0*/  FMNMX.FTZ R2, R29, R61, !PT ;  /* 0x0000003d1d027209 */ /* 0x000fe20007810000 */
[----:B------:R-:W-:Y:S01]  /*30b0*/  UISETP.NE.AND UP1, UPT, UR61, URZ, UPT ;  /* 0x0000003f3d00728c */ /* 0x000fe2000bf25270 */
[----:B------:R-:W-:Y:S01]  /*30c0*/  ISETP.LT.OR P1, PT, R0, 0x2, P1 ;  /* 0x000000020000780c */ /* 0x000fe20000f21670 */
[----:B------:R-:W-:Y:S01]  /*30d0*/  UISETP.NE.AND UP0, UPT, UR42, URZ, UPT ;  /* 0x0000003f2a00728c */ /* 0x000fe2000bf05270 */
[----:B------:R-:W-:Y:S01]  /*30e0*/  FMNMX.FTZ R2, R63, R2, !PT ;  /* 0x000000023f027209 */ /* 0x000fe20007810000 */
[----:B------:R-:W-:Y:S01]  /*30f0*/  UMOV UR6, UR43 ;  /* 0x0000002b00067c82 */ /* 0x000fe20008000000 */
[----:B------:R-:W-:Y:S01]  /*3100*/  FSEL R27, R27, -INF , !P1 ;  /* 0xff8000001b1b7808 */ /* 0x000fe20004800000 */
[----:B------:R-:W-:Y:S01]  /*3110*/  VIADD R221, R98, 0xfffffffe ;  /* 0xfffffffe62dd7836 */ /* 0x000fe20000000000 */
[----:B------:R-:W-:-:S02]  /*3120*/  ISETP.NE.AND P1, PT, R60, RZ, PT ;  /* 0x000000ff3c00720c */ /* 0x000fc40003f25270 */
[----:B------:R-:W-:Y:S02]  /*3130*/  FMNMX.FTZ R2, R65, R2, !PT ;  /* 0x0000000241027209 */ /* 0x000fe40007810000 */
[----:B------:R-:W-:Y:S01]  /*3140*/  ISETP.GT.AND P1, PT, R3, 0x9, !P1 ;  /* 0x000000090300780c */ /* 0x000fe20004f24270 */
[----:B------:R-:W-:Y:S01]  /*3150*/  @UP1 ULDC UR4, c[0x0][0x44c] ;  /* 0x0001130000041ab9 */ /* 0x000fe20000000800 */
[----:B------:R-:W-:Y:S01]  /*3160*/  FMNMX.FTZ R2, R67, R2, !PT ;  /* 0x0000000243027209 */ /* 0x000fe20007810000 */
[----:B------:R-:W-:Y:S01]  /*3170*/  UIMAD.WIDE.U32 UR4, UR43, UR4, URZ ;  /* 0x000000042b0472a5 */ /* 0x000fe2000f8e003f */
[----:B------:R-:W-:Y:S01]  /*3180*/  ISETP.LT.OR P1, PT, R0, 0xa, P1 ;  /* 0x0000000a0000780c */ /* 0x000fe20000f21670 */
[----:B------:R-:W-:Y:S01]  /*3190*/  @UP1 ULDC UR7, c[0x0][0x450] ;  /* 0x0001140000071ab9 */ /* 0x000fe20000000800 */
[----:B------:R-:W-:Y:S01]  /*31a0*/  FMNMX.FTZ R2, R33, R2, !PT ;  /* 0x0000000221027209 */ /* 0x000fe20007810000 */
[----:B------:R-:W-:Y:S01]  /*31b0*/  @UP1 USHF.R.U32.HI UR6, URZ, UR7, UR5 ;  /* 0x000000073f061299 */ /* 0x000fe20008011605 */
[----:B------:R-:W-:-:S02]  /*31c0*/  FSEL R31, R31, -INF , !P1 ;  /* 0xff8000001f1f7808 */ /* 0x000fc40004800000 */
[----:B------:R-:W-:Y:S01]  /*31d0*/  ISETP.NE.AND P1, PT, R62, RZ, PT ;  /* 0x000000ff3e00720c */ /* 0x000fe20003f25270 */
[----:B------:R-:W-:Y:S01]  /*31e0*/  UIADD3 UR48, UR48, UR6, URZ ;  /* 0x0000000630307290 */ /* 0x000fe2000fffe03f */
[----:B------:R-:W-:Y:S02]  /*31f0*/  FMNMX.FTZ R2, R69, R2, !PT ;  /* 0x0000000245027209 */ /* 0x000fe40007810000 */
[----:B------:R-:W-:Y:S01]  /*3200*/  ISETP.GT.AND P1, PT, R3, 0x10, !P1 ;  /* 0x000000100300780c */ /* 0x000fe20004f24270 */
[----:B------:R-:W-:Y:S01]  /*3210*/  UIADD3 UR14, UR48, UR14, URZ ;  /* 0x0000000e300e7290 */ /* 0x000fe2000fffe03f */
[----:B------:R-:W-:Y:S02]  /*3220*/  FMNMX.FTZ R2, R37, R2, !PT ;  /* 0x0000000225027209 */ /* 0x000fe40007810000 */
[----:B------:R-:W-:Y:S02]  /*3230*/  ISETP.LT.OR P1, PT, R0, 0x11, P1 ;  /* 0x000000110000780c */ /* 0x000fe40000f21670 */
[----:B------:R-:W-:-:S02]  /*3240*/  FMNMX.FTZ R2, R71, R2, !PT ;  /* 0x0000000247027209 */ /* 0x000fc40007810000 */
[----:B------:R-:W-:Y:S02]  /*3250*/  FSEL R34, R34, -INF , !P1 ;  /* 0xff80000022227808 */ /* 0x000fe40004800000 */
[----:B------:R-:W-:Y:S02]  /*3260*/  ISETP.NE.AND P1, PT, R28, RZ, PT ;  /* 0x000000ff1c00720c */ /* 0x000fe40003f25270 */
[----:B------:R-:W-:Y:S02]  /*3270*/  FMNMX.FTZ R2, R41, R2, !PT ;  /* 0x0000000229027209 */ /* 0x000fe40007810000 */
[----:B------:R-:W-:Y:S02]  /*3280*/  ISETP.GT.AND P1, PT, R3, 0x11, !P1 ;  /* 0x000000110300780c */ /* 0x000fe40004f24270 */
[----:B------:R-:W-:Y:S02]  /*3290*/  FMNMX.FTZ R2, R73, R2, !PT ;  /* 0x0000000249027209 */ /* 0x000fe40007810000 */
[----:B------:R-:W-:-:S02]  /*32a0*/  ISETP.LT.OR P1, PT, R0, 0x12, P1 ;  /* 0x000000120000780c */ /* 0x000fc40000f21670 */
[----:B------:R-:W-:Y:S02]  /*32b0*/  FMNMX.FTZ R2, R45, R2, !PT ;  /* 0x000000022d027209 */ /* 0x000fe40007810000 */
[----:B------:R-:W-:Y:S02]  /*32c0*/  FSEL R35, R35, -INF , !P1 ;  /* 0xff80000023237808 */ /* 0x000fe40004800000 */
[----:B------:R-:W-:Y:S02]  /*32d0*/  ISETP.NE.AND P1, PT, R32, RZ, PT ;  /* 0x000000ff2000720c */ /* 0x000fe40003f25270 */
[----:B------:R-:W-:Y:S02]  /*32e0*/  FMNMX.FTZ R2, R75, R2, !PT ;  /* 0x000000024b027209 */ /* 0x000fe40007810000 */
[----:B------:R-:W-:Y:S02]  /*32f0*/  ISETP.GT.AND P1, PT, R3, 0x18, !P1 ;  /* 0x000000180300780c */ /* 0x000fe40004f24270 */
[----:B------:R-:W-:-:S02]  /*3300*/  FMNMX.FTZ R2, R49, R2, !PT ;  /* 0x0000000231027209 */ /* 0x000fc40007810000 */
[----:B------:R-:W-:Y:S02]  /*3310*/  ISETP.LT.OR P1, PT, R0, 0x19, P1 ;  /* 0x000000190000780c */ /* 0x000fe40000f21670 */
[----:B------:R-:W-:Y:S02]  /*3320*/  FMNMX.FTZ R2, R77, R2, !PT ;  /* 0x000000024d027209 */ /* 0x000fe40007810000 */
[----:B------:R-:W-:Y:S02]  /*3330*/  FSEL R38, R38, -INF , !P1 ;  /* 0xff80000026267808 */ /* 0x000fe40004800000 */
[----:B------:R-:W-:Y:S02]  /*3340*/  ISETP.NE.AND P1, PT, R36, RZ, PT ;  /* 0x000000ff2400720c */ /* 0x000fe40003f25270 */
[----:B------:R-:W-:Y:S02]  /*3350*/  FMNMX.FTZ R18, R53, R2, !PT ;  /* 0x0000000235127209 */ /* 0x000fe40007810000 */
[----:B------:R-:W-:-:S02]  /*3360*/  ISETP.GT.AND P1, PT, R3, 0x19, !P1 ;  /* 0x000000190300780c */ /* 0x000fc40004f24270 */
[----:B------:R-:W-:Y:S01]  /*3370*/  ISETP.GT.AND P2, PT, R3, 0x8, !P2 ;  /* 0x000000080300780c */ /* 0x000fe20005744270 */
[----:B------:R-:W0:Y:S01]  /*3380*/  SHFL.BFLY PT, R5, R18, 0x2, 0x1f ;  /* 0x0c401f0012057f89 */ /* 0x000e2200000e0000 */
[C---:B------:R-:W-:Y:S02]  /*3390*/  ISETP.LT.OR P1, PT, R0.reuse, 0x1a, P1 ;  /* 0x0000001a0000780c */ /* 0x040fe40000f21670 */
[----:B------:R-:W-:Y:S02]  /*33a0*/  ISETP.LT.OR P2, PT, R0, 0x9, P2 ;  /* 0x000000090000780c */ /* 0x000fe40001741670 */
[----:B------:R-:W-:Y:S02]  /*33b0*/  FSEL R39, R39, -INF , !P1 ;  /* 0xff80000027277808 */ /* 0x000fe40004800000 */
[----:B------:R-:W-:Y:S02]  /*33c0*/  ISETP.NE.AND P1, PT, R64, RZ, PT ;  /* 0x000000ff4000720c */ /* 0x000fe40003f25270 */
[----:B------:R-:W-:-:S02]  /*33d0*/  FSEL R30, R30, -INF , !P2 ;  /* 0xff8000001e1e7808 */ /* 0x000fc40005000000 */
[C---:B------:R-:W-:Y:S02]  /*33e0*/  ISETP.GT.AND P1, PT, R3.reuse, 0x20, !P1 ;  /* 0x000000200300780c */ /* 0x040fe40004f24270 */
[----:B------:R-:W-:Y:S02]  /*33f0*/  ISETP.NE.AND P2, PT, R40, RZ, PT ;  /* 0x000000ff2800720c */ /* 0x000fe40003f45270 */
[----:B------:R-:W-:Y:S02]  /*3400*/  ISETP.LT.OR P1, PT, R0, 0x21, P1 ;  /* 0x000000210000780c */ /* 0x000fe40000f21670 */
[----:B------:R-:W-:Y:S02]  /*3410*/  ISETP.NE.AND P6, PT, R4, RZ, PT ;  /* 0x000000ff0400720c */ /* 0x000fe40003fc5270 */
[----:B------:R-:W-:Y:S02]  /*3420*/  FSEL R42, R42, -INF , !P1 ;  /* 0xff8000002a2a7808 */ /* 0x000fe40004800000 */
[----:B------:R-:W-:-:S02]  /*3430*/  ISETP.GT.AND P1, PT, R3, 0x21, !P2 ;  /* 0x000000210300780c */ /* 0x000fc40005724270 */
[----:B------:R-:W-:Y:S02]  /*3440*/  ISETP.NE.AND P2, PT, R44, RZ, PT ;  /* 0x000000ff2c00720c */ /* 0x000fe40003f45270 */
[----:B------:R-:W-:Y:S02]  /*3450*/  ISETP.LT.OR P1, PT, R0, 0x22, P1 ;  /* 0x000000220000780c */ /* 0x000fe40000f21670 */
[----:B------:R-:W-:Y:S02]  /*3460*/  ISETP.GT.AND P2, PT, R3, 0x29, !P2 ;  /* 0x000000290300780c */ /* 0x000fe40005744270 */
[----:B------:R-:W-:Y:S02]  /*3470*/  FSEL R43, R43, -INF , !P1 ;  /* 0xff8000002b2b7808 */ /* 0x000fe40004800000 */
[----:B------:R-:W-:Y:S02]  /*3480*/  ISETP.GT.AND P1, PT, R3, RZ, !P6 ;  /* 0x000000ff0300720c */ /* 0x000fe40007724270 */
[----:B------:R-:W-:-:S02]  /*3490*/  ISETP.NE.AND P6, PT, R24, RZ, PT ;  /* 0x000000ff1800720c */ /* 0x000fc40003fc5270 */
[----:B0-----:R-:W-:Y:S02]  /*34a0*/  FMNMX.FTZ R24, R18, R5, !PT ;  /* 0x0000000512187209 */ /* 0x001fe40007810000 */
[----:B------:R-:W-:Y:S02]  /*34b0*/  ISETP.LT.OR P1, PT, R0, 0x1, P1 ;  /* 0x000000010000780c */ /* 0x000fe40000f21670 */
[----:B------:R-:W-:Y:S01]  /*34c0*/  ISETP.GT.AND P3, PT, R3, 0x30, !P3 ;  /* 0x000000300300780c */ /* 0x000fe20005f64270 */
[----:B------:R-:W0:Y:S01]  /*34d0*/  SHFL.BFLY PT, R25, R24, 0x1, 0x1f ;  /* 0x0c201f0018197f89 */ /* 0x000e2200000e0000 */
[----:B------:R-:W-:Y:S02]  /*34e0*/  FSEL R26, R26, -INF , !P1 ;  /* 0xff8000001a1a7808 */ /* 0x000fe40004800000 */
[----:B------:R-:W-:Y:S02]  /*34f0*/  ISETP.NE.AND P1, PT, R66, RZ, PT ;  /* 0x000000ff4200720c */ /* 0x000fe40003f25270 */
[----:B------:R-:W-:-:S02]  /*3500*/  FMNMX.FTZ R5, R26, R27, !PT ;  /* 0x0000001b1a057209 */ /* 0x000fc40007810000 */
[----:B------:R-:W-:Y:S02]  /*3510*/  ISETP.GT.AND P1, PT, R3, 0x28, !P1 ;  /* 0x000000280300780c */ /* 0x000fe40004f24270 */
[----:B------:R-:W-:Y:S02]  /*3520*/  FMNMX.FTZ R2, R30, R5, !PT ;  /* 0x000000051e027209 */ /* 0x000fe40007810000 */
[----:B------:R-:W-:Y:S02]  /*3530*/  ISETP.LT.OR P1, PT, R0, 0x29, P1 ;  /* 0x000000290000780c */ /* 0x000fe40000f21670 */
[----:B------:R-:W-:Y:S02]  /*3540*/  FMNMX.FTZ R5, R31, R2, !PT ;  /* 0x000000021f057209 */ /* 0x000fe40007810000 */
[----:B------:R-:W-:Y:S02]  /*3550*/  FSEL R46, R46, -INF , !P1 ;  /* 0xff8000002e2e7808 */ /* 0x000fe40004800000 */
[----:B------:R-:W-:-:S02]  /*3560*/  FMNMX.FTZ R2, R34, R5, !PT ;  /* 0x0000000522027209 */ /* 0x000fc40007810000 */
[----:B------:R-:W-:Y:S02]  /*3570*/  ISETP.GT.AND P4, PT, R3, 0x31, !P4 ;  /* 0x000000310300780c */ /* 0x000fe40006784270 */
[----:B------:R-:W-:Y:S02]  /*3580*/  FMNMX.FTZ R5, R35, R2, !PT ;  /* 0x0000000223057209 */ /* 0x000fe40007810000 */
[----:B------:R-:W-:Y:S02]  /*3590*/  ISETP.GT.AND P5, PT, R3, 0x38, !P5 ;  /* 0x000000380300780c */ /* 0x000fe40006fa4270 */
[----:B0-----:R-:W-:Y:S02]  /*35a0*/  FMNMX.FTZ R4, R24, R25, !PT ;  /* 0x0000001918047209 */ /* 0x001fe40007810000 */
[----:B------:R-:W-:Y:S02]  /*35b0*/  FMNMX.FTZ R2, R38, R5, !PT ;  /* 0x0000000526027209 */ /* 0x000fe40007810000 */
[C---:B------:R-:W-:Y:S01]  /*35c0*/  FSETP.NEU.FTZ.AND P1, PT, R4.reuse, -INF , PT ;  /* 0xff8000000400780b */ /* 0x040fe20003f3d000 */
[----:B------:R-:W-:Y:S01]  /*35d0*/  FMUL.FTZ R18, R4, UR10 ;  /* 0x0000000a04127c20 */ /* 0x000fe20008410000 */
[----:B------:R-:W-:-:S02]  /*35e0*/  FMNMX.FTZ R5, R39, R2, !PT ;  /* 0x0000000227057209 */ /* 0x000fc40007810000 */
[----:B------:R-:W-:Y:S02]  /*35f0*/  ISETP.LT.OR P2, PT, R0, 0x2a, P2 ;  /* 0x0000002a0000780c */ /* 0x000fe40001741670 */
[----:B------:R-:W-:Y:S02]  /*3600*/  FMNMX.FTZ R2, R42, R5, !PT ;  /* 0x000000052a027209 */ /* 0x000fe40007810000 */
[----:B------:R-:W-:Y:S02]  /*3610*/  FSEL R18, R18, RZ, P1 ;  /* 0x000000ff12127208 */ /* 0x000fe40000800000 */
[----:B------:R-:W-:Y:S02]  /*3620*/  ISETP.GT.AND P1, PT, R3, 0x39, !P6 ;  /* 0x000000390300780c */ /* 0x000fe40007724270 */
[----:B------:R-:W-:Y:S01]  /*3630*/  FMNMX.FTZ R3, R43, R2, !PT ;  /* 0x000000022b037209 */ /* 0x000fe20007810000 */
[--C-:B------:R-:W-:Y:S01]  /*3640*/  FFMA.FTZ R5, R29, UR10, -R18.reuse ;  /* 0x0000000a1d057c23 */ /* 0x100fe20008010812 */
[----:B------:R-:W-:Y:S01]  /*3650*/  ISETP.LT.OR P3, PT, R0, 0x31, P3 ;  /* 0x000000310000780c */ /* 0x000fe20001f61670 */
[--C-:B------:R-:W-:Y:S01]  /*3660*/  FFMA.FTZ R24, R61, UR10, -R18.reuse ;  /* 0x0000000a3d187c23 */ /* 0x100fe20008010812 */
[----:B------:R-:W-:Y:S01]  /*3670*/  FSEL R47, R47, -INF , !P2 ;  /* 0xff8000002f2f7808 */ /* 0x000fe20005000000 */
[--C-:B------:R-:W-:Y:S01]  /*3680*/  FFMA.FTZ R25, R65, UR10, -R18.reuse ;  /* 0x0000000a41197c23 */ /* 0x100fe20008010812 */
[----:B------:R-:W-:Y:S01]  /*3690*/  FMNMX.FTZ R2, R46, R3, !PT ;  /* 0x000000032e027209 */ /* 0x000fe20007810000 */
[----:B------:R-:W-:Y:S01]  /*36a0*/  MUFU.EX2 R5, R5 ;  /* 0x0000000500057308 */ /* 0x000fe20000000800 */
[----:B------:R-:W-:Y:S01]  /*36b0*/  ISETP.LT.OR P4, PT, R0, 0x32, P4 ;  /* 0x000000320000780c */ /* 0x000fe20002781670 */
[--C-:B------:R-:W-:Y:S01]  /*36c0*/  FFMA.FTZ R29, R33, UR10, -R18.reuse ;  /* 0x0000000a211d7c23 */ /* 0x100fe20008010812 */
[----:B------:R-:W-:Y:S01]  /*36d0*/  FSEL R50, R50, -INF , !P3 ;  /* 0xff80000032327808 */ /* 0x000fe20005800000 */
[--C-:B------:R-:W-:Y:S01]  /*36e0*/  FFMA.FTZ R33, R37, UR10, -R18.reuse ;  /* 0x0000000a25217c23 */ /* 0x100fe20008010812 */
[----:B------:R-:W-:Y:S01]  /*36f0*/  FMNMX.FTZ R3, R47, R2, !PT ;  /* 0x000000022f037209 */ /* 0x000fe20007810000 */
[--C-:B------:R-:W-:Y:S01]  /*3700*/  FFMA.FTZ R28, R67, UR10, -R18.reuse ;  /* 0x0000000a431c7c23 */ /* 0x100fe20008010812 */
[----:B------:R-:W-:Y:S01]  /*3710*/  ISETP.LT.OR P5, PT, R0, 0x39, P5 ;  /* 0x000000390000780c */ /* 0x000fe20002fa1670 */
[----:B------:R-:W0:Y:S01]  /*3720*/  MUFU.EX2 R24, R24 ;  /* 0x0000001800187308 */ /* 0x000e220000000800 */
[----:B------:R-:W-:Y:S01]  /*3730*/  FSEL R51, R51, -INF , !P4 ;  /* 0xff80000033337808 */ /* 0x000fe20006000000 */
[--C-:B------:R-:W-:Y:S01]  /*3740*/  FFMA.FTZ R32, R69, UR10, -R18.reuse ;  /* 0x0000000a45207c23 */ /* 0x100fe20008010812 */
[----:B------:R-:W-:Y:S01]  /*3750*/  FMNMX.FTZ R2, R50, R3, !PT ;  /* 0x0000000332027209 */ /* 0x000fe20007810000 */
[--C-:B------:R-:W-:Y:S01]  /*3760*/  FFMA.FTZ R36, R71, UR10, -R18.reuse ;  /* 0x0000000a47247c23 */ /* 0x100fe20008010812 */
[----:B------:R-:W-:Y:S01]  /*3770*/  ISETP.LT.OR P1, PT, R0, 0x3a, P1 ;  /* 0x0000003a0000780c */ /* 0x000fe20000f21670 */
[--C-:B------:R-:W-:Y:S01]  /*3780*/  FFMA.FTZ R40, R73, UR10, -R18.reuse ;  /* 0x0000000a49287c23 */ /* 0x100fe20008010812 */
[----:B------:R-:W-:Y:S01]  /*3790*/  FSEL R54, R54, -INF , !P5 ;  /* 0xff80000036367808 */ /* 0x000fe20006800000 */
[----:B------:R-:W-:Y:S01]  /*37a0*/  MUFU.EX2 R25, R25 ;  /* 0x0000001900197308 */ /* 0x000fe20000000800 */
[----:B------:R-:W-:Y:S01]  /*37b0*/  FMNMX.FTZ R3, R51, R2, !PT ;  /* 0x0000000233037209 */ /* 0x000fe20007810000 */
[--C-:B------:R-:W-:Y:S01]  /*37c0*/  FFMA.FTZ R2, R63, UR10, -R18.reuse ;  /* 0x0000000a3f027c23 */ /* 0x100fe20008010812 */
[----:B------:R-:W-:Y:S01]  /*37d0*/  FSEL R55, R55, -INF , !P1 ;  /* 0xff80000037377808 */ /* 0x000fe20004800000 */
[----:B------:R-:W-:Y:S01]  /*37e0*/  FFMA.FTZ R44, R75, UR10, -R18 ;  /* 0x0000000a4b2c7c23 */ /* 0x000fe20008010812 */
[----:B------:R-:W-:-:S03]  /*37f0*/  FMNMX.FTZ R0, R54, R3, !PT ;  /* 0x0000000336007209 */ /* 0x000fc60007810000 */
[----:B------:R1:W-:Y:S01]  /*3800*/  MUFU.EX2 R198, R2 ;  /* 0x0000000200c67308 */ /* 0x0003e20000000800 */
[----:B------:R-:W-:Y:S02]  /*3810*/  FMNMX.FTZ R0, R55, R0, !PT ;  /* 0x0000000037007209 */ /* 0x000fe40007810000 */
[----:B0-----:R-:W-:-:S03]  /*3820*/  F2FP.BF16.F32.PACK_AB R196, R24, R5 ;  /* 0x0000000518c4723e */ /* 0x001fc600000010ff */
[----:B------:R-:W1:Y:S02]  /*3830*/  SHFL.BFLY PT, R3, R0, 0x2, 0x1f ;  /* 0x0c401f0000037f89 */ /* 0x000e6400000e0000 */
[----:B------:R-:W-:Y:S08]  /*3840*/  MUFU.EX2 R28, R28 ;  /* 0x0000001c001c7308 */ /* 0x000ff00000000800 */
[----:B------:R-:W0:Y:S08]  /*3850*/  MUFU.EX2 R29, R29 ;  /* 0x0000001d001d7308 */ /* 0x000e300000000800 */
[----:B------:R-:W-:Y:S01]  /*3860*/  MUFU.EX2 R32, R32 ;  /* 0x0000002000207308 */ /* 0x000fe20000000800 */
[----:B-1----:R-:W-:Y:S01]  /*3870*/  FMNMX.FTZ R2, R0, R3, !PT ;  /* 0x0000000300027209 */ /* 0x002fe20007810000 */
[--C-:B------:R-:W-:Y:S01]  /*3880*/  FFMA.FTZ R0, R41, UR10, -R18.reuse ;  /* 0x0000000a29007c23 */ /* 0x100fe20008010812 */
[--C-:B------:R-:W-:Y:S01]  /*3890*/  FFMA.FTZ R41, R45, UR10, -R18.reuse ;  /* 0x0000000a2d297c23 */ /* 0x100fe20008010812 */
[----:B------:R-:W-:-:S04]  /*38a0*/  FFMA.FTZ R45, R49, UR10, -R18 ;  /* 0x0000000a312d7c23 */ /* 0x000fc80008010812 */
[----:B------:R-:W1:Y:S01]  /*38b0*/  MUFU.EX2 R33, R33 ;  /* 0x0000002100217308 */ /* 0x000e620000000800 */
[----:B------:R-:W2:Y:S01]  /*38c0*/  SHFL.BFLY PT, R3, R2, 0x1, 0x1f ;  /* 0x0c201f0002037f89 */ /* 0x000ea200000e0000 */
[----:B0-----:R-:W-:-:S06]  /*38d0*/  F2FP.BF16.F32.PACK_AB R192, R29, R28 ;  /* 0x0000001c1dc0723e */ /* 0x001fcc00000010ff */
[----:B------:R0:W-:Y:S08]  /*38e0*/  MUFU.EX2 R37, R0 ;  /* 0x0000000000257308 */ /* 0x0001f00000000800 */
[----:B------:R-:W3:Y:S01]  /*38f0*/  MUFU.EX2 R36, R36 ;  /* 0x0000002400247308 */ /* 0x000ee20000000800 */
[----:B-1----:R-:W-:-:S07]  /*3900*/  F2FP.BF16.F32.PACK_AB R194, R33, R32 ;  /* 0x0000002021c2723e */ /* 0x002fce00000010ff */
[----:B------:R-:W-:Y:S01]  /*3910*/  MUFU.EX2 R40, R40 ;  /* 0x0000002800287308 */ /* 0x000fe20000000800 */
[----:B--2---:R-:W-:Y:S01]  /*3920*/  FMNMX.FTZ R3, R2, R3, !PT ;  /* 0x0000000302037209 */ /* 0x004fe20007810000 */
[--C-:B------:R-:W-:Y:S01]  /*3930*/  FFMA.FTZ R2, R77, UR10, -R18.reuse ;  /* 0x0000000a4d027c23 */ /* 0x100fe20008010812 */
[----:B------:R-:W-:Y:S01]  /*3940*/  FFMA.FTZ R18, R53, UR10, -R18 ;  /* 0x0000000a35127c23 */ /* 0x000fe20008010812 */
[----:B------:R-:W-:Y:S01]  /*3950*/  FADD.FTZ R53, R5, R24 ;  /* 0x0000001805357221 */ /* 0x000fe20000010000 */
[C---:B------:R-:W-:Y:S01]  /*3960*/  FSETP.NEU.FTZ.AND P1, PT, R3.reuse, -INF , PT ;  /* 0xff8000000300780b */ /* 0x040fe20003f3d000 */
[----:B0-----:R-:W-:Y:S02]  /*3970*/  FMUL.FTZ R0, R3, UR10 ;  /* 0x0000000a03007c20 */ /* 0x001fe40008410000 */
[----:B------:R0:W-:Y:S01]  /*3980*/  MUFU.EX2 R49, R18 ;  /* 0x0000001200317308 */ /* 0x0001e20000000800 */
[----:B---3--:R-:W-:Y:S02]  /*3990*/  F2FP.BF16.F32.PACK_AB R188, R37, R36 ;  /* 0x0000002425bc723e */ /* 0x008fe400000010ff */
[----:B------:R-:W-:-:S02]  /*39a0*/  FSEL R0, R0, RZ, P1 ;  /* 0x000000ff00007208 */ /* 0x000fc40000800000 */
[----:B------:R-:W-:-:S03]  /*39b0*/  PLOP3.LUT P1, PT, PT, PT, UP0, 0x40, 0x0 ;  /* 0x000000000000781c */ /* 0x000fc60003f2e808 */
[--C-:B------:R-:W-:Y:S01]  /*39c0*/  FFMA.FTZ R26, R26, UR10, -R0.reuse ;  /* 0x0000000a1a1a7c23 */ /* 0x100fe20008010800 */
[--C-:B------:R-:W-:Y:S01]  /*39d0*/  FFMA.FTZ R27, R27, UR10, -R0.reuse ;  /* 0x0000000a1b1b7c23 */ /* 0x100fe20008010800 */
[--C-:B------:R-:W-:Y:S01]  /*39e0*/  FFMA.FTZ R30, R30, UR10, -R0.reuse ;  /* 0x0000000a1e1e7c23 */ /* 0x100fe20008010800 */
[----:B0-----:R-:W-:Y:S01]  /*39f0*/  FADD.FTZ R18, R198, R53 ;  /* 0x00000035c6127221 */ /* 0x001fe20000010000 */
[--C-:B------:R-:W-:Y:S01]  /*3a00*/  FFMA.FTZ R31, R31, UR10, -R0.reuse ;  /* 0x0000000a1f1f7c23 */ /* 0x100fe20008010800 */
[----:B------:R-:W-:Y:S01]  /*3a10*/  FFMA.FTZ R34, R34, UR10, -R0 ;  /* 0x0000000a22227c23 */ /* 0x000fe20008010800 */
[----:B------:R-:W-:Y:S01]  /*3a20*/  MUFU.EX2 R26, R26 ;  /* 0x0000001a001a7308 */ /* 0x000fe20000000800 */
[----:B------:R-:W-:Y:S01]  /*3a30*/  FADD.FTZ R53, R25, R18 ;  /* 0x0000001219357221 */ /* 0x000fe20000010000 */
[--C-:B------:R-:W-:Y:S01]  /*3a40*/  FFMA.FTZ R35, R35, UR10, -R0.reuse ;  /* 0x0000000a23237c23 */ /* 0x100fe20008010800 */
[--C-:B------:R-:W-:Y:S01]  /*3a50*/  FFMA.FTZ R38, R38, UR10, -R0.reuse ;  /* 0x0000000a26267c23 */ /* 0x100fe20008010800 */
[--C-:B------:R-:W-:Y:S01]  /*3a60*/  FFMA.FTZ R39, R39, UR10, -R0.reuse ;  /* 0x0000000a27277c23 */ /* 0x100fe20008010800 */
[----:B------:R-:W-:Y:S01]  /*3a70*/  FADD.FTZ R18, R28, R53 ;  /* 0x000000351c127221 */ /* 0x000fe20000010000 */
[--C-:B------:R-:W-:Y:S01]  /*3a80*/  FFMA.FTZ R42, R42, UR10, -R0.reuse ;  /* 0x0000000a2a2a7c23 */ /* 0x100fe20008010800 */
[----:B------:R-:W-:Y:S01]  /*3a90*/  FFMA.FTZ R43, R43, UR10, -R0 ;  /* 0x0000000a2b2b7c23 */ /* 0x000fe20008010800 */
[----:B------:R-:W0:Y:S01]  /*3aa0*/  MUFU.EX2 R27, R27 ;  /* 0x0000001b001b7308 */ /* 0x000e220000000800 */
[----:B------:R-:W-:Y:S01]  /*3ab0*/  FADD.FTZ R53, R29, R18 ;  /* 0x000000121d357221 */ /* 0x000fe20000010000 */
[--C-:B------:R-:W-:Y:S01]  /*3ac0*/  FFMA.FTZ R46, R46, UR10, -R0.reuse ;  /* 0x0000000a2e2e7c23 */ /* 0x100fe20008010800 */
[--C-:B------:R-:W-:Y:S01]  /*3ad0*/  FFMA.FTZ R47, R47, UR10, -R0.reuse ;  /* 0x0000000a2f2f7c23 */ /* 0x100fe20008010800 */
[--C-:B------:R-:W-:Y:S01]  /*3ae0*/  FFMA.FTZ R50, R50, UR10, -R0.reuse ;  /* 0x0000000a32327c23 */ /* 0x100fe20008010800 */
[----:B------:R-:W-:Y:S01]  /*3af0*/  FADD.FTZ R18, R32, R53 ;  /* 0x0000003520127221 */ /* 0x000fe20000010000 */
[--C-:B------:R-:W-:Y:S01]  /*3b00*/  FFMA.FTZ R51, R51, UR10, -R0.reuse ;  /* 0x0000000a33337c23 */ /* 0x100fe20008010800 */
[----:B------:R-:W-:Y:S01]  /*3b10*/  FFMA.FTZ R54, R54, UR10, -R0 ;  /* 0x0000000a36367c23 */ /* 0x000fe20008010800 */
[----:B------:R-:W1:Y:S01]  /*3b20*/  MUFU.EX2 R30, R30 ;  /* 0x0000001e001e7308 */ /* 0x000e620000000800 */
[----:B------:R-:W-:Y:S01]  /*3b30*/  FADD.FTZ R57, R33, R18 ;  /* 0x0000001221397221 */ /* 0x000fe20000010000 */
[----:B------:R-:W-:Y:S01]  /*3b40*/  F2FP.BF16.F32.PACK_AB R198, R25, R198 ;  /* 0x000000c619c6723e */ /* 0x000fe200000010ff */
[----:B------:R-:W-:-:S02]  /*3b50*/  FFMA.FTZ R0, R55, UR10, -R0 ;  /* 0x0000000a37007c23 */ /* 0x000fc40008010800 */
[----:B------:R-:W-:-:S03]  /*3b60*/  FADD.FTZ R48, R36, R57 ;  /* 0x0000003924307221 */ /* 0x000fc60000010000 */
[----:B------:R-:W2:Y:S01]  /*3b70*/  MUFU.EX2 R31, R31 ;  /* 0x0000001f001f7308 */ /* 0x000ea20000000800 */
[----:B0-----:R-:W-:Y:S01]  /*3b80*/  FADD.FTZ R53, R26, R27 ;  /* 0x0000001b1a357221 */ /* 0x001fe20000010000 */
[----:B------:R-:W-:Y:S01]  /*3b90*/  FADD.FTZ R57, R37, R48 ;  /* 0x0000003025397221 */ /* 0x000fe20000010000 */
[----:B------:R-:W-:-:S03]  /*3ba0*/  F2FP.BF16.F32.PACK_AB R197, R27, R26 ;  /* 0x0000001a1bc5723e */ /* 0x000fc600000010ff */
[----:B------:R-:W-:Y:S02]  /*3bb0*/  FADD.FTZ R48, R40, R57 ;  /* 0x0000003928307221 */ /* 0x000fe40000010000 */
[----:B------:R-:W0:Y:S01]  /*3bc0*/  MUFU.EX2 R34, R34 ;  /* 0x0000002200227308 */ /* 0x000e220000000800 */
[----:B-1----:R-:W-:-:S07]  /*3bd0*/  FADD.FTZ R18, R30, R53 ;  /* 0x000000351e127221 */ /* 0x002fce0000010000 */
[----:B------:R-:W1:Y:S01]  /*3be0*/  MUFU.EX2 R35, R35 ;  /* 0x0000002300237308 */ /* 0x000e620000000800 */
[C---:B--2---:R-:W-:Y:S01]  /*3bf0*/  FADD.FTZ R53, R31.reuse, R18 ;  /* 0x000000121f357221 */ /* 0x044fe20000010000 */
[----:B------:R-:W-:-:S06]  /*3c00*/  F2FP.BF16.F32.PACK_AB R199, R31, R30 ;  /* 0x0000001e1fc7723e */ /* 0x000fcc00000010ff */
[----:B------:R-:W2:Y:S01]  /*3c10*/  MUFU.EX2 R38, R38 ;  /* 0x0000002600267308 */ /* 0x000ea20000000800 */
[----:B0-----:R-:W-:-:S07]  /*3c20*/  FADD.FTZ R18, R34, R53 ;  /* 0x0000003522127221 */ /* 0x001fce0000010000 */
[----:B------:R-:W0:Y:S01]  /*3c30*/  MUFU.EX2 R41, R41 ;  /* 0x0000002900297308 */ /* 0x000e220000000800 */
[C---:B-1----:R-:W-:Y:S01]  /*3c40*/  FADD.FTZ R5, R35.reuse, R18 ;  /* 0x0000001223057221 */ /* 0x042fe20000010000 */
[----:B------:R-:W-:-:S06]  /*3c50*/  F2FP.BF16.F32.PACK_AB R193, R35, R34 ;  /* 0x0000002223c1723e */ /* 0x000fcc00000010ff */
[----:B------:R-:W1:Y:S01]  /*3c60*/  MUFU.EX2 R39, R39 ;  /* 0x0000002700277308 */ /* 0x000e620000000800 */
[----:B--2---:R-:W-:-:S07]  /*3c70*/  FADD.FTZ R18, R38, R5 ;  /* 0x0000000526127221 */ /* 0x004fce0000010000 */
[----:B------:R-:W2:Y:S01]  /*3c80*/  MUFU.EX2 R44, R44 ;  /* 0x0000002c002c7308 */ /* 0x000ea20000000800 */
[C---:B0-----:R-:W-:Y:S01]  /*3c90*/  FADD.FTZ R53, R41.reuse, R48 ;  /* 0x0000003029357221 */ /* 0x041fe20000010000 */
[----:B------:R-:W-:-:S06]  /*3ca0*/  F2FP.BF16.F32.PACK_AB R190, R41, R40 ;  /* 0x0000002829be723e */ /* 0x000fcc00000010ff */
[----:B------:R-:W0:Y:S01]  /*3cb0*/  MUFU.EX2 R42, R42 ;  /* 0x0000002a002a7308 */ /* 0x000e220000000800 */
[C---:B-1----:R-:W-:Y:S01]  /*3cc0*/  FADD.FTZ R5, R39.reuse, R18 ;  /* 0x0000001227057221 */ /* 0x042fe20000010000 */
[----:B------:R-:W-:-:S06]  /*3cd0*/  F2FP.BF16.F32.PACK_AB R195, R39, R38 ;  /* 0x0000002627c3723e */ /* 0x000fcc00000010ff */
[----:B------:R-:W1:Y:S01]  /*3ce0*/  MUFU.EX2 R45, R45 ;  /* 0x0000002d002d7308 */ /* 0x000e620000000800 */
[----:B--2---:R-:W-:-:S07]  /*3cf0*/  FADD.FTZ R24, R44, R53 ;  /* 0x000000352c187221 */ /* 0x004fce0000010000 */
[----:B------:R-:W2:Y:S01]  /*3d00*/  MUFU.EX2 R43, R43 ;  /* 0x0000002b002b7308 */ /* 0x000ea20000000800 */
[----:B0-----:R-:W-:-:S07]  /*3d10*/  FADD.FTZ R18, R42, R5 ;  /* 0x000000052a127221 */ /* 0x001fce0000010000 */
[----:B------:R-:W0:Y:S01]  /*3d20*/  MUFU.EX2 R2, R2 ;  /* 0x0000000200027308 */ /* 0x000e220000000800 */
[C---:B-1----:R-:W-:Y:S01]  /*3d30*/  FADD.FTZ R25, R45.reuse, R24 ;  /* 0x000000182d197221 */ /* 0x042fe20000010000 */
[----:B------:R-:W-:-:S06]  /*3d40*/  F2FP.BF16.F32.PACK_AB R184, R45, R44 ;  /* 0x0000002c2db8723e */ /* 0x000fcc00000010ff */
[----:B------:R-:W1:Y:S01]  /*3d50*/  MUFU.EX2 R46, R46 ;  /* 0x0000002e002e7308 */ /* 0x000e620000000800 */
[C---:B--2---:R-:W-:Y:S01]  /*3d60*/  FADD.FTZ R5, R43.reuse, R18 ;  /* 0x000000122b057221 */ /* 0x044fe20000010000 */
[----:B------:R-:W-:-:S06]  /*3d70*/  F2FP.BF16.F32.PACK_AB R189, R43, R42 ;  /* 0x0000002a2bbd723e */ /* 0x000fcc00000010ff */
[----:B------:R-:W2:Y:S01]  /*3d80*/  MUFU.EX2 R47, R47 ;  /* 0x0000002f002f7308 */ /* 0x000ea20000000800 */
[----:B0-----:R-:W-:Y:S01]  /*3d90*/  FADD.FTZ R24, R2, R25 ;  /* 0x0000001902187221 */ /* 0x001fe20000010000 */
[----:B------:R-:W-:-:S03]  /*3da0*/  F2FP.BF16.F32.PACK_AB R186, R49, R2 ;  /* 0x0000000231ba723e */ /* 0x000fc600000010ff */
[----:B------:R-:W-:-:S03]  /*3db0*/  FADD.FTZ R18, R49, R24 ;  /* 0x0000001831127221 */ /* 0x000fc60000010000 */
[----:B------:R-:W0:Y:S01]  /*3dc0*/  MUFU.EX2 R50, R50 ;  /* 0x0000003200327308 */ /* 0x000e220000000800 */
[----:B-1----:R-:W-:-:S07]  /*3dd0*/  FADD.FTZ R2, R46, R5 ;  /* 0x000000052e027221 */ /* 0x002fce0000010000 */
[----:B------:R-:W1:Y:S01]  /*3de0*/  MUFU.EX2 R51, R51 ;  /* 0x0000003300337308 */ /* 0x000e620000000800 */
[C---:B--2---:R-:W-:Y:S01]  /*3df0*/  FADD.FTZ R5, R47.reuse, R2 ;  /* 0x000000022f057221 */ /* 0x044fe20000010000 */
[----:B------:R-:W-:-:S06]  /*3e00*/  F2FP.BF16.F32.PACK_AB R191, R47, R46 ;  /* 0x0000002e2fbf723e */ /* 0x000fcc00000010ff */
[----:B------:R-:W2:Y:S01]  /*3e10*/  MUFU.EX2 R54, R54 ;  /* 0x0000003600367308 */ /* 0x000ea20000000800 */
[----:B0-----:R-:W-:-:S07]  /*3e20*/  FADD.FTZ R2, R50, R5 ;  /* 0x0000000532027221 */ /* 0x001fce0000010000 */
[----:B------:R2:W0:Y:S01]  /*3e30*/  MUFU.EX2 R187, R0 ;  /* 0x0000000000bb7308 */ /* 0x0004220000000800 */
[C---:B-1----:R-:W-:Y:S01]  /*3e40*/  FADD.FTZ R5, R51.reuse, R2 ;  /* 0x0000000233057221 */ /* 0x042fe20000010000 */
[----:B------:R-:W-:-:S03]  /*3e50*/  F2FP.BF16.F32.PACK_AB R185, R51, R50 ;  /* 0x0000003233b9723e */ /* 0x000fc600000010ff */
[----:B--2---:R-:W-:-:S04]  /*3e60*/  FADD.FTZ R0, R54, R5 ;  /* 0x0000000536007221 */ /* 0x004fc80000010000 */
[C---:B0-----:R-:W-:Y:S01]  /*3e70*/  FADD.FTZ R5, R187.reuse, R0 ;  /* 0x00000000bb057221 */ /* 0x041fe20000010000 */
[----:B------:R-:W-:Y:S01]  /*3e80*/  F2FP.BF16.F32.PACK_AB R187, R187, R54 ;  /* 0x00000036bbbb723e */ /* 0x000fe200000010ff */
[----:B------:R-:W-:Y:S06]  /*3e90*/  @P1 BRA `(.L_x_1008) ;  /* 0x00000000004c1947 */ /* 0x000fec0003800000 */
[----:B------:R-:W-:Y:S01]  /*3ea0*/  ISETP.LT.AND P1, PT, RZ, UR48, PT ;  /* 0x00000030ff007c0c */ /* 0x000fe2000bf21270 */
[----:B------:R-:W-:-:S12]  /*3eb0*/  UIADD3 UR18, UR48, -0x1, URZ ;  /* 0xffffffff30127890 */ /* 0x000fd8000fffe03f */
[----:B------:R-:W-:Y:S05]  /*3ec0*/  @P1 BRA `(.L_x_1009) ;  /* 0x0000000000201947 */ /* 0x000fea0003800000 */
[----:B------:R-:W-:Y:S01]  /*3ed0*/  ULDC UR15, c[0x0][0x9e4] ;  /* 0x00027900000f7ab9 */ /* 0x000fe20000000800 */
[----:B------:R-:W-:Y:S02]  /*3ee0*/  UIADD3 UR18, -UR48, URZ, URZ ;  /* 0x0000003f30127290 */ /* 0x000fe4000fffe13f */
[----:B------:R-:W-:-:S11]  /*3ef0*/  UISETP.NE.AND UP0, UPT, UR15, 0x1, UPT ;  /* 0x000000010f00788c */ /* 0x000fd6000bf05270 */
[----:B------:R-:W-:Y:S02]  /*3f00*/  @UP0 ULDC.64 UR4, c[0x0][0x9e8] ;  /* 0x00027a0000040ab9 */ /* 0x000fe40000000a00 */
[----:B------:R-:W-:-:S04]  /*3f10*/  UIMAD.WIDE.U32 UR6, UR18, UR4, URZ ;  /* 0x00000004120672a5 */ /* 0x000fc8000f8e003f */
[----:B------:R-:W-:-:S04]  /*3f20*/  @UP0 USHF.R.U32.HI UR18, URZ, UR5, UR7 ;  /* 0x000000053f120299 */ /* 0x000fc80008011607 */
[----:B------:R-:W-:Y:S01]  /*3f30*/  ULOP3.LUT UR18, URZ, UR18, URZ, 0x33, !UPT ;  /* 0x000000123f127292 */ /* 0x000fe2000f8e333f */
[----:B------:R-:W-:Y:S11]  /*3f40*/  BRA `(.L_x_1010) ;  /* 0x0000000000147947 */ /* 0x000ff60003800000 */
.L_x_1009:
[----:B------:R-:W-:Y:S02]  /*3f50*/  ULDC UR15, c[0x0][0x9e4] ;  /* 0x00027900000f7ab9 */ /* 0x000fe40000000800 */
[----:B------:R-:W-:-:S11]  /*3f60*/  UISETP.NE.AND UP0, UPT, UR15, 0x1, UPT ;  /* 0x000000010f00788c */ /* 0x000fd6000bf05270 */
[----:B------:R-:W-:Y:S02]  /*3f70*/  @UP0 ULDC.64 UR4, c[0x0][0x9e8] ;  /* 0x00027a0000040ab9 */ /* 0x000fe40000000a00 */
[----:B------:R-:W-:-:S04]  /*3f80*/  UIMAD.WIDE.U32 UR6, UR18, UR4, URZ ;  /* 0x00000004120672a5 */ /* 0x000fc8000f8e003f */
[----:B------:R-:W-:-:S12]  /*3f90*/  @UP0 USHF.R.U32.HI UR18, URZ, UR5, UR7 ;  /* 0x000000053f120299 */ /* 0x000fd80008011607 */
.L_x_1010:
[----:B------:R-:W-:-:S04]  /*3fa0*/  UIMAD UR15, UR18, UR15, UR15 ;  /* 0x0000000f120f72a4 */ /* 0x000fc8000f8e020f */
[----:B------:R-:W-:-:S04]  /*3fb0*/  UISETP.LT.AND UP0, UPT, UR14, UR15, UPT ;  /* 0x0000000f0e00728c */ /* 0x000fc8000bf01270 */
[----:B------:R-:W-:-:S12]  /*3fc0*/  USEL UR14, UR14, UR15, UP0 ;  /* 0x0000000f0e0e7287 */ /* 0x000fd80008000000 */
.L_x_1008:
[----:B------:R-:W-:Y:S01]  /*3fd0*/  R2UR UR5, R200 ;  /* 0x00000000c80572ca */ /* 0x000fe200000e0000 */
[----:B------:R-:W-:Y:S01]  /*3fe0*/  USHF.R.S32.HI UR4, URZ, 0x1f, UR14 ;  /* 0x0000001f3f047899 */ /* 0x000fe2000801140e */
[----:B------:R-:W-:Y:S01]  /*3ff0*/  IMAD.MOV.U32 R2, RZ, RZ, 0x3f800000 ;  /* 0x3f800000ff027424 */ /* 0x000fe200078e00ff */
[----:B------:R-:W-:Y:S01]  /*4000*/  CS2R R150, SRZ ;  /* 0x0000000000967805 */ /* 0x000fe2000001ff00 */
[----:B------:R-:W-:Y:S01]  /*4010*/  IMAD.MOV.U32 R0, RZ, RZ, 0x3f800000 ;  /* 0x3f800000ff007424 */ /* 0x000fe200078e00ff */
        /* <DEDUP_REMOVED lines=8> */
[----:B------:R-:W-:Y:S01]  /*40a0*/  UISETP.LT.AND UP0, UPT, UR5, UR4, UPT ;  /* 0x000000040500728c */ /* 0x000fe2000bf01270 */
[----:B------:R-:W-:Y:S02]  /*40b0*/  CS2R R136, SRZ ;  /* 0x0000000000887805 */ /* 0x000fe4000001ff00 */
[----:B------:R-:W-:Y:S02]  /*40c0*/  CS2R R134, SRZ ;  /* 0x0000000000867805 */ /* 0x000fe4000001ff00 */
[----:B------:R-:W-:Y:S01]  /*40d0*/  CS2R R132, SRZ ;  /* 0x0000000000847805 */ /* 0x000fe2000001ff00 */
[----:B------:R-:W-:Y:S01]  /*40e0*/  USEL UR54, UR5, UR4, !UP0 ;  /* 0x0000000405367287 */ /* 0x000fe2000c000000 */
[----:B------:R-:W-:-:S02]  /*40f0*/  CS2R R130, SRZ ;  /* 0x0000000000827805 */ /* 0x000fc4000001ff00 */
[----:B------:R-:W-:Y:S02]  /*4100*/  CS2R R128, SRZ ;  /* 0x0000000000807805 */ /* 0x000fe4000001ff00 */
[----:B------:R-:W-:Y:S02]  /*4110*/  CS2R R126, SRZ ;  /* 0x00000000007e7805 */ /* 0x000fe4000001ff00 */
[----:B------:R-:W-:Y:S02]  /*4120*/  CS2R R124, SRZ ;  /* 0x00000000007c7805 */ /* 0x000fe4000001ff00 */
[----:B------:R-:W-:Y:S02]  /*4130*/  CS2R R122, SRZ ;  /* 0x00000000007a7805 */ /* 0x000fe4000001ff00 */
[----:B------:R-:W-:Y:S02]  /*4140*/  ISETP.GE.AND P1, PT, R221, UR54, PT ;  /* 0x00000036dd007c0c */ /* 0x000fe4000bf26270 */
        /* <DEDUP_REMOVED lines=50> */
[----:B------:R-:W-:Y:S01]  /*4470*/  IMAD.MOV.U32 R219, RZ, RZ, R3 ;  /* 0x000000ffffdb7224 */ /* 0x000fe200078e0003 */
[----:B------:R-:W-:Y:S01]  /*4480*/  MOV R2, 0x3f800000 ;  /* 0x3f80000000027802 */ /* 0x000fe20000000f00 */
[----:B------:R-:W-:Y:S01]  /*4490*/  IMAD.MOV.U32 R220, RZ, RZ, R4 ;  /* 0x000000ffffdc7224 */ /* 0x000fe200078e0004 */
[----:B------:R-:W-:Y:S01]  /*44a0*/  UMOV UR7, UR38 ;  /* 0x0000002600077c82 */ /* 0x000fe20008000000 */
[----:B------:R-:W-:Y:S01]  /*44b0*/  IMAD.MOV.U32 R151, RZ, RZ, RZ ;  /* 0x000000ffff977224 */ /* 0x000fe200078e00ff */
[----:B------:R-:W-:Y:S01]  /*44c0*/  UMOV UR4, UR39 ;  /* 0x0000002700047c82 */ /* 0x000fe20008000000 */
[----:B------:R-:W-:Y:S01]  /*44d0*/  ULDC UR55, c[0x0][0x9e4] ;  /* 0x0002790000377ab9 */ /* 0x000fe20000000800 */
[----:B------:R-:W-:Y:S01]  /*44e0*/  ULDC UR59, c[0x0][0x9dc] ;  /* 0x00027700003b7ab9 */ /* 0x000fe20000000800 */
[----:B------:R-:W-:-:S05]  /*44f0*/  ULDC UR58, c[0x0][0x988] ;  /* 0x00026200003a7ab9 */ /* 0x000fca0000000800 */
.L_x_1030:
[----:B------:R-:W-:-:S04]  /*4500*/  UISETP.NE.AND UP0, UPT, UR4, 0x1, UPT ;  /* 0x000000010400788c */ /* 0x000fc8000bf05270 */
[----:B------:R-:W-:-:S04]  /*4510*/  USEL UR38, URZ, 0x1, UP0 ;  /* 0x000000013f267887 */ /* 0x000fc80008000000 */
[----:B------:R-:W-:Y:S01]  /*4520*/  ULOP3.LUT UR38, UR7, UR38, URZ, 0x3c, !UPT ;  /* 0x0000002607267292 */ /* 0x000fe2000f8e3c3f */
[----:B------:R-:W-:Y:S11]  /*4530*/  @!P0 BRA `(.L_x_1012) ;  /* 0x0000000000048947 */ /* 0x000ff60003800000 */
[----:B------:R-:W-:Y:S01]  /*4540*/  BPT.TRAP 0x1 ;  /* 0x000000040000795c */ /* 0x000fe20000300000 */
.L_x_1012:
[----:B------:R-:W-:Y:S01]  /*4550*/  UIADD3 UR39, UR4, 0x1, URZ ;  /* 0x0000000104277890 */ /* 0x000fe2000fffe03f */
[----:B------:R-:W-:-:S03]  /*4560*/  IMAD.U32 R3, RZ, RZ, UR38 ;  /* 0x00000026ff037e24 */ /* 0x000fc6000f8e00ff */
[----:B------:R-:W-:Y:S02]  /*4570*/  UISETP.NE.AND UP0, UPT, UR39, 0x2, UPT ;  /* 0x000000022700788c */ /* 0x000fe4000bf05270 */
[----:B------:R-:W-:Y:S02]  /*4580*/  SHF.L.U32 R3, R3, 0x1f, RZ ;  /* 0x0000001f03037819 */ /* 0x000fe400000006ff */
[----:B------:R-:W-:-:S04]  /*4590*/  USEL UR39, UR39, URZ, UP0 ;  /* 0x0000003f27277287 */ /* 0x000fc80008000000 */
[----:B------:R-:W-:-:S09]  /*45a0*/  ULEA UR6, UR39, UR40, 0x3 ;  /* 0x0000002827067291 */ /* 0x000fd2000f8e183f */
[----:B------:R0:W1:Y:S01]  /*45b0*/  SYNCS.PHASECHK.TRANS64.TRYWAIT P1, [UR6+0x30830], R3 ;  /* 0x03083003ff0075a7 */ /* 0x0000620008020146 */
[----:B------:R-:W-:Y:S05]  /*45c0*/  @!P0 BRA `(.L_x_1013) ;  /* 0x0000000000048947 */ /* 0x000fea0003800000 */
[----:B------:R-:W-:Y:S01]  /*45d0*/  BPT.TRAP 0x1 ;  /* 0x000000040000795c */ /* 0x000fe20000300000 */
.L_x_1013:
[----:B-1----:R-:W-:Y:S05]  /*45e0*/  @P1 BRA `(.L_x_1014) ;  /* 0x0000000000081947 */ /* 0x002fea0003800000 */
[----:B------:R-:W1:Y:S02]  /*45f0*/  SYNCS.PHASECHK.TRANS64.TRYWAIT P1, [UR6+0x30830], R3 ;  /* 0x03083003ff0075a7 */ /* 0x000e640008020146 */
[----:B-1----:R-:W-:Y:S05]  /*4600*/  @!P1 BRA `(.L_x_1015) ;  /* 0x000000f000d49947 */ /* 0x002fea0003800000 */
.L_x_1014:
[----:B------:R-:W-:Y:S01]  /*4610*/  R2UR UR48, R16 ;  /* 0x00000000103072ca */ /* 0x000fe200000e0000 */
[----:B------:R-:W-:Y:S01]  /*4620*/  ULEA UR5, UR39, UR60, 0xb ;  /* 0x0000003c27057291 */ /* 0x000fe2000f8e583f */
[----:B------:R-:W-:Y:S01]  /*4630*/  R2UR UR49, R17 ;  /* 0x00000000113172ca */ /* 0x000fe200000e0000 */
[----:B------:R-:W-:Y:S01]  /*4640*/  WARPGROUP.ARRIVE ;  /* 0x00000000000079c5 */ /* 0x000fe20000000000 */
[----:B------:R-:W-:Y:S01]  /*4650*/  UMOV UR51, 0x40000040 ;  /* 0x4000004000337882 */ /* 0x000fe20000000000 */
[----:B------:R-:W-:Y:S01]  /*4660*/  UIADD3 UR10, UR5, 0x206, URZ ;  /* 0x00000206050a7890 */ /* 0x000fe2000fffe03f */
[-C--:B------:R-:W-:Y:S01]  /*4670*/  FMUL.FTZ R24, R24, R0.reuse ;  /* 0x0000000018187220 */ /* 0x080fe20000410000 */
[----:B------:R-:W-:Y:S01]  /*4680*/  UMOV UR11, 0x40000040 ;  /* 0x40000040000b7882 */ /* 0x000fe20000000000 */
[----:B------:R-:W-:Y:S01]  /*4690*/  UMOV UR50, UR5 ;  /* 0x0000000500327c82 */ /* 0x000fe20008000000 */
[----:B------:R-:W-:Y:S01]  /*46a0*/  UIADD3 UR14, UR5, 0x400, URZ ;  /* 0x00000400050e7890 */ /* 0x000fe2000fffe03f */
[-C--:B------:R-:W-:Y:S01]  /*46b0*/  FMUL.FTZ R25, R25, R0.reuse ;  /* 0x0000000019197220 */ /* 0x080fe20000410000 */
[----:B------:R-:W-:Y:S01]  /*46c0*/  UMOV UR15, 0x40000040 ;  /* 0x40000040000f7882 */ /* 0x000fe20000000000 */
[----:B------:R-:W-:Y:S01]  /*46d0*/  UIADD3 UR18, UR5, 0x402, URZ ;  /* 0x0000040205127890 */ /* 0x000fe2000fffe03f */
[-C--:B------:R-:W-:Y:S01]  /*46e0*/  FMUL.FTZ R28, R28, R0.reuse ;  /* 0x000000001c1c7220 */ /* 0x080fe20000410000 */
[----:B------:R-:W-:Y:S01]  /*46f0*/  UMOV UR19, 0x40000040 ;  /* 0x4000004000137882 */ /* 0x000fe20000000000 */
[----:B------:R-:W-:Y:S01]  /*4700*/  HGMMA.64x64x16.F32.BF16 R152, gdesc[UR48], RZ, !UPT, gsb0 ;  /* 0x00e00000309879f0 */ /* 0x000fe2000c0018ff */
[----:B------:R-:W-:Y:S01]  /*4710*/  R2UR UR48, R14 ;  /* 0x000000000e3072ca */ /* 0x000fe200000e0000 */
[----:B------:R-:W-:Y:S01]  /*4720*/  UIADD3 UR50, UR5, 0x2, URZ ;  /* 0x0000000205327890 */ /* 0x000fe2000fffe03f */
[----:B------:R-:W-:Y:S01]  /*4730*/  R2UR UR49, R15 ;  /* 0x000000000f3172ca */ /* 0x000fe200000e0000 */
[----:B------:R-:W-:Y:S01]  /*4740*/  UMOV UR51, 0x40000040 ;  /* 0x4000004000337882 */ /* 0x000fe20000000000 */
        /* <DEDUP_REMOVED lines=78> */
[----:B------:R-:W-:Y:S01]  /*4c30*/  HGMMA.64x64x16.F32.BF16 R152, gdesc[UR48], R152, gsb0 ;  /* 0x00e00000309879f0 */ /* 0x000fe20008001898 */
[----:B------:R-:W-:Y:S01]  /*4c40*/  R2UR UR48, R12 ;  /* 0x000000000c3072ca */ /* 0x000fe200000e0000 */
[----:B------:R-:W-:Y:S01]  /*4c50*/  UIADD3 UR50, UR5, 0x4, URZ ;  /* 0x0000000405327890 */ /* 0x000fe2000fffe03f */
[----:B------:R-:W-:Y:S01]  /*4c60*/  R2UR UR49, R13 ;  /* 0x000000000d3172ca */ /* 0x000fe200000e0000 */
        /* <DEDUP_REMOVED lines=62> */
[----:B------:R-:W-:Y:S01]  /*5050*/  HGMMA.64x64x16.F32.BF16 R152, gdesc[UR48], R152, gsb0 ;  /* 0x00e00000309879f0 */ /* 0x000fe20008001898 */
[----:B------:R-:W-:Y:S01]  /*5060*/  R2UR UR48, R10 ;  /* 0x000000000a3072ca */ /* 0x000fe200000e0000 */
[----:B------:R-:W-:Y:S01]  /*5070*/  UIADD3 UR50, UR5, 0x6, URZ ;  /* 0x0000000605327890 */ /* 0x000fe2000fffe03f */
[----:B------:R-:W-:Y:S01]  /*5080*/  R2UR UR49, R11 ;  /* 0x000000000b3172ca */ /* 0x000fe200000e0000 */
[----:B------:R-:W-:Y:S01]  /*5090*/  UMOV UR51, 0x40000040 ;  /* 0x4000004000337882 */ /* 0x000fe20000000000 */
[----:B------:R-:W-:Y:S02]  /*50a0*/  WARPGROUP.DEPBAR.LE gsb0, 0x0 ;  /* 0x00008000000079c5 */ /* 0x000fe40000010000 */
[----:B------:R-:W-:-:S09]  /*50b0*/  WARPGROUP.ARRIVE ;  /* 0x00000000000079c5 */ /* 0x000fd20000000000 */
        /* <DEDUP_REMOVED lines=15> */
[----:B------:R-:W-:Y:S01]  /*51b0*/  UIADD3 UR50, UR5, 0x204, URZ ;  /* 0x0000020405327890 */ /* 0x000fe2000fffe03f */
[----:B------:R-:W-:Y:S01]  /*51c0*/  UMOV UR51, 0x40000040 ;  /* 0x4000004000337882 */ /* 0x000fe20000000000 */
[----:B------:R-:W-:Y:S01]  /*51d0*/  UMOV UR48, UR56 ;  /* 0x0000003800307c82 */ /* 0x000fe20008000000 */
[----:B------:R-:W-:Y:S01]  /*51e0*/  UMOV UR49, UR57 ;  /* 0x0000003900317c82 */ /* 0x000fe20008000000 */
[----:B------:R-:W-:Y:S02]  /*51f0*/  WARPGROUP.DEPBAR.LE gsb0, 0x0 ;  /* 0x00008000000079c5 */ /* 0x000fe40000010000 */
[----:B------:R-:W-:-:S06]  /*5200*/  WARPGROUP.ARRIVE ;  /* 0x00000000000079c5 */ /* 0x000fcc0000000000 */
[----:B------:R-:W-:Y:S01]  /*5210*/  HGMMA.64x64x16.F32.BF16 R152, gdesc[UR48], R152, gsb0 ;  /* 0x00e00000309879f0 */ /* 0x000fe20008001898 */
[----:B------:R-:W-:Y:S01]  /*5220*/  UIADD3 UR50, UR5, 0x606, URZ ;  /* 0x0000060605327890 */ /* 0x000fe2000fffe03f */
[----:B------:R-:W-:Y:S01]  /*5230*/  UMOV UR48, UR52 ;  /* 0x0000003400307c82 */ /* 0x000fe20008000000 */
[----:B------:R-:W-:Y:S01]  /*5240*/  UMOV UR49, UR53 ;  /* 0x0000003500317c82 */ /* 0x000fe20008000000 */
        /* <DEDUP_REMOVED lines=31> */
.L_x_1016:
[----:B------:R-:W-:Y:S01]  /*5440*/  ULEA UR5, UR4, UR40, 0x3 ;  /* 0x0000002804057291 */ /* 0x000fe2000f8e183f */
[----:B------:R-:W-:-:S05]  /*5450*/  IMAD.U32 R0, RZ, RZ, UR7 ;  /* 0x00000007ff007e24 */ /* 0x000fca000f8e00ff */
[----:B------:R-:W-:-:S04]  /*5460*/  SHF.L.U32 R0, R0, 0x1f, RZ ;  /* 0x0000001f00007819 */ /* 0x000fc800000006ff */
[----:B------:R2:W3:Y:S01]  /*5470*/  SYNCS.PHASECHK.TRANS64.TRYWAIT P1, [UR5+0x30850], R0 ;  /* 0x03085000ff0075a7 */ /* 0x0004e20008020145 */
[----:B------:R-:W-:Y:S05]  /*5480*/  @!P0 BRA `(.L_x_1017) ;  /* 0x0000000000048947 */ /* 0x000fea0003800000 */
[----:B------:R-:W-:Y:S01]  /*5490*/  BPT.TRAP 0x1 ;  /* 0x000000040000795c */ /* 0x000fe20000300000 */
.L_x_1017:
[----:B---3--:R-:W-:Y:S05]  /*54a0*/  @P1 BRA `(.L_x_1018) ;  /* 0x0000000000081947 */ /* 0x008fea0003800000 */
[----:B------:R-:W3:Y:S02]  /*54b0*/  SYNCS.PHASECHK.TRANS64.TRYWAIT P1, [UR5+0x30850], R0 ;  /* 0x03085000ff0075a7 */ /* 0x000ee40008020145 */
[----:B---3--:R-:W-:Y:S05]  /*54c0*/  @!P1 BRA `(.L_x_1019) ;  /* 0x000000e4003c9947 */ /* 0x008fea0003800000 */
.L_x_1018:
[----:B------:R-:W-:Y:S01]  /*54d0*/  UIADD3 UR7, UR40, 0x400, URZ ;  /* 0x0000040028077890 */ /* 0x000fe2000fffe03f */
[----:B------:R-:W-:Y:S01]  /*54e0*/  WARPGROUP.ARRIVE ;  /* 0x00000000000079c5 */ /* 0x000fe20000000000 */
[----:B------:R-:W-:Y:S02]  /*54f0*/  UMOV UR11, 0x40000040 ;  /* 0x40000040000b7882 */ /* 0x000fe40000000000 */
[----:B------:R-:W-:-:S04]  /*5500*/  USHF.R.U32.HI UR7, URZ, 0x4, UR7 ;  /* 0x000000043f077899 */ /* 0x000fc80008011607 */
[----:B------:R-:W-:-:S04]  /*5510*/  ULOP3.LUT UR7, UR7, 0x3fff, URZ, 0xc0, !UPT ;  /* 0x00003fff07077892 */ /* 0x000fc8000f8ec03f */
[----:B------:R-:W-:-:S04]  /*5520*/  ULOP3.LUT UR7, UR7, 0x2000000, URZ, 0xfc, !UPT ;  /* 0x0200000007077892 */ /* 0x000fc8000f8efc3f */
[----:B------:R-:W-:-:S07]  /*5530*/  ULEA UR4, UR4, UR7, 0xb ;  /* 0x0000000704047291 */ /* 0x000fce000f8e583f */
        /* <DEDUP_REMOVED lines=23> */
.L_x_1020:
[----:B------:R-:W-:Y:S01]  /*56b0*/  UISETP.NE.AND UP1, UPT, UR61, URZ, UPT ;  /* 0x0000003f3d00728c */ /* 0x000fe2000bf25270 */
[----:B------:R-:W-:Y:S01]  /*56c0*/  VIADD R188, R23, UR43 ;  /* 0x0000002b17bc7c36 */ /* 0x000fe20008000000 */
[----:B------:R-:W3:Y:S01]  /*56d0*/  LDC R20, c[0x0][0x2f0] ;  /* 0x0000bc00ff147b82 */ /* 0x000ee20000000800 */
[----:B-1----:R-:W-:Y:S01]  /*56e0*/  IMAD.SHL.U32 R4, R221, 0x40, RZ ;  /* 0x00000040dd047824 */ /* 0x002fe200078e00ff */
[----:B------:R-:W-:Y:S02]  /*56f0*/  UISETP.NE.AND UP0, UPT, UR42, URZ, UPT ;  /* 0x0000003f2a00728c */ /* 0x000fe4000bf05270 */
[----:B------:R-:W-:Y:S01]  /*5700*/  PLOP3.LUT P1, PT, PT, PT, UP1, 0x80, 0x0 ;  /* 0x000000000000781c */ /* 0x000fe20003f2f018 */
[----:B------:R-:W-:Y:S01]  /*5710*/  UIADD3 UR6, UR6, 0x30840, URZ ;  /* 0x0003084006067890 */ /* 0x000fe2000fffe03f */
[----:B------:R-:W-:Y:S01]  /*5720*/  PLOP3.LUT P2, PT, PT, PT, UP1, 0x80, 0x0 ;  /* 0x000000000000781c */ /* 0x000fe20003f4f018 */
[----:B------:R-:W-:Y:S01]  /*5730*/  UMOV UR11, UR59 ;  /* 0x0000003b000b7c82 */ /* 0x000fe20008000000 */
[----:B------:R-:W1:Y:S01]  /*5740*/  S2UR UR7, SR_CgaCtaId ;  /* 0x00000000000779c3 */ /* 0x000e620000008800 */
[----:B------:R-:W-:-:S07]  /*5750*/  @UP1 ULDC UR4, c[0x0][0x44c] ;  /* 0x0001130000041ab9 */ /* 0x000fce0000000800 */
[----:B------:R-:W4:Y:S01]  /*5760*/  LDC R21, c[0x0][0x288] ;  /* 0x0000a200ff157b82 */ /* 0x000f220000000800 */
[----:B0-2---:R-:W-:Y:S01]  /*5770*/  @P1 IMAD.HI.U32 R0, R188, UR4, RZ ;  /* 0x00000004bc001c27 */ /* 0x005fe2000f8e00ff */
[----:B------:R-:W-:Y:S01]  /*5780*/  @UP1 ULDC UR4, c[0x0][0x450] ;  /* 0x0001140000041ab9 */ /* 0x000fe20000000800 */
[----:B------:R-:W-:-:S03]  /*5790*/  PLOP3.LUT P1, PT, PT, PT, UP0, 0x40, 0x0 ;  /* 0x000000000000781c */ /* 0x000fc60003f2e808 */
[----:B------:R-:W-:Y:S01]  /*57a0*/  @P2 SHF.R.U32.HI R188, RZ, UR4, R0 ;  /* 0x00000004ffbc2c19 */ /* 0x000fe20008011600 */
[----:B------:R-:W-:Y:S01]  /*57b0*/  ULOP3.LUT UR4, URZ, UR11, URZ, 0x33, !UPT ;  /* 0x0000000b3f047292 */ /* 0x000fe2000f8e333f */
[----:B------:R-:W-:-:S03]  /*57c0*/  IADD3 R0, -R4, 0x1, RZ ;  /* 0x0000000104007810 */ /* 0x000fc60007ffe1ff */
[----:B------:R-:W0:Y:S02]  /*57d0*/  SHFL.IDX PT, R185, R188, RZ, 0x1c1f ;  /* 0x001c1fffbcb97589 */ /* 0x000e2400000e0000 */
[----:B------:R-:W-:Y:S01]  /*57e0*/  IMAD R3, R19, -0x2, R0 ;  /* 0xfffffffe13037824 */ /* 0x000fe200078e0200 */
[----:B-1----:R-:W-:-:S03]  /*57f0*/  UPRMT UR6, UR7, 0x654, UR6 ;  /* 0x0000065407067896 */ /* 0x002fc60008000006 */
[----:B---3--:R-:W-:Y:S01]  /*5800*/  IMAD R0, R20, UR41, R3 ;  /* 0x0000002914007c24 */ /* 0x008fe2000f8e0203 */
[----:B------:R-:W-:-:S03]  /*5810*/  ULDC UR7, c[0x0][0x9e0] ;  /* 0x0002780000077ab9 */ /* 0x000fc60000000800 */
[----:B----4-:R-:W-:Y:S02]  /*5820*/  IMAD.IADD R184, R0, 0x1, -R21 ;  /* 0x0000000100b87824 */ /* 0x010fe400078e0a15 */
[----:B------:R-:W-:Y:S02]  /*5830*/  SYNCS.ARRIVE.TRANS64.RED.A1T0 RZ, [UR6], RZ ;  /* 0x000000ffffff79a7 */ /* 0x000fe40008100406 */
[C---:B------:R-:W-:Y:S02]  /*5840*/  VIADD R0, R184.reuse, UR7 ;  /* 0x00000007b8007c36 */ /* 0x040fe40008000000 */
[----:B------:R-:W-:Y:S02]  /*5850*/  VIADD R184, R184, UR4 ;  /* 0x00000004b8b87c36 */ /* 0x000fe40008000000 */
[--C-:B0-----:R-:W-:Y:S02]  /*5860*/  IMAD.IADD R186, R0, 0x1, R185.reuse ;  /* 0x0000000100ba7824 */ /* 0x101fe400078e02b9 */
[----:B------:R-:W-:Y:S01]  /*5870*/  IMAD.IADD R187, R184, 0x1, R185 ;  /* 0x00000001b8bb7824 */ /* 0x000fe200078e02b9 */
[----:B------:R-:W-:Y:S06]  /*5880*/  @P1 BRA `(.L_x_1021) ;  /* 0x00000000005c1947 */ /* 0x000fec0003800000 */
[----:B------:R-:W-:Y:S01]  /*5890*/  IMAD R2, R20, UR41, R185 ;  /* 0x0000002914027c24 */ /* 0x000fe2000f8e02b9 */
[----:B------:R-:W-:Y:S03]  /*58a0*/  BSSY B0, `(.L_x_1022) ;  /* 0x0000011000007945 */ /* 0x000fe60003800000 */
[----:B------:R-:W-:-:S05]  /*58b0*/  IMAD.IADD R185, R2, 0x1, -R21 ;  /* 0x0000000102b97824 */ /* 0x000fca00078e0a15 */
[----:B------:R-:W-:-:S13]  /*58c0*/  ISETP.GT.AND P1, PT, R185, -0x1, PT ;  /* 0xffffffffb900780c */ /* 0x000fda0003f24270 */
[----:B------:R-:W-:Y:S05]  /*58d0*/  @P1 BRA `(.L_x_1023) ;  /* 0x0000000000201947 */ /* 0x000fea0003800000 */
[----:B------:R-:W-:Y:S01]  /*58e0*/  IMAD.U32 R189, RZ, RZ, UR55 ;  /* 0x00000037ffbd7e24 */ /* 0x000fe2000f8e00ff */
[----:B------:R-:W-:-:S04]  /*58f0*/  LOP3.LUT R185, RZ, R185, RZ, 0x33, !PT ;  /* 0x000000b9ffb97212 */ /* 0x000fc800078e33ff */
[----:B------:R-:W-:-:S13]  /*5900*/  ISETP.NE.AND P1, PT, R189, 0x1, PT ;  /* 0x00000001bd00780c */ /* 0x000fda0003f25270 */
[----:B------:R-:W0:Y:S02]  /*5910*/  @P1 LDC.64 R2, c[0x0][0x9e8] ;  /* 0x00027a00ff021b82 */ /* 0x000e240000000a00 */
[----:B0-----:R-:W-:-:S05]  /*5920*/  @P1 IMAD.HI.U32 R2, R185, R2, RZ ;  /* 0x00000002b9021227 */ /* 0x001fca00078e00ff */
[----:B------:R-:W-:-:S04]  /*5930*/  @P1 SHF.R.U32.HI R185, RZ, R3, R2 ;  /* 0x00000003ffb91219 */ /* 0x000fc80000011602 */
[----:B------:R-:W-:Y:S01]  /*5940*/  LOP3.LUT R185, RZ, R185, RZ, 0x33, !PT ;  /* 0x000000b9ffb97212 */ /* 0x000fe200078e33ff */
[----:B------:R-:W-:Y:S06]  /*5950*/  BRA `(.L_x_1024) ;  /* 0x0000000000147947 */ /* 0x000fec0003800000 */
.L_x_1023:
[----:B------:R-:W-:-:S05]  /*5960*/  IMAD.U32 R189, RZ, RZ, UR55 ;  /* 0x00000037ffbd7e24 */ /* 0x000fca000f8e00ff */
[----:B------:R-:W-:-:S13]  /*5970*/  ISETP.NE.AND P1, PT, R189, 0x1, PT ;  /* 0x00000001bd00780c */ /* 0x000fda0003f25270 */
[----:B------:R-:W0:Y:S02]  /*5980*/  @P1 LDC.64 R2, c[0x0][0x9e8] ;  /* 0x00027a00ff021b82 */ /* 0x000e240000000a00 */
[----:B0-----:R-:W-:-:S05]  /*5990*/  @P1 IMAD.HI.U32 R2, R185, R2, RZ ;  /* 0x00000002b9021227 */ /* 0x001fca00078e00ff */
[----:B------:R-:W-:-:S07]  /*59a0*/  @P1 SHF.R.U32.HI R185, RZ, R3, R2 ;  /* 0x00000003ffb91219 */ /* 0x000fce0000011602 */
.L_x_1024:
[----:B------:R-:W-:Y:S05]  /*59b0*/  BSYNC B0 ;  /* 0x0000000000007941 */ /* 0x000fea0003800000 */
.L_x_1022:
[----:B------:R-:W-:-:S04]  /*59c0*/  IMAD R2, R185, R189, -R4 ;  /* 0x000000bdb9027224 */ /* 0x000fc800078e0a04 */
[----:B------:R-:W-:-:S05]  /*59d0*/  IMAD R2, R19, -0x2, R2 ;  /* 0xfffffffe13027824 */ /* 0x000fca00078e0202 */
[----:B------:R-:W-:Y:S02]  /*59e0*/  VIADDMNMX R186, R2, R189, R186, PT ;  /* 0x000000bd02ba7246 */ /* 0x000fe400038001ba */
[----:B------:R-:W-:-:S07]  /*59f0*/  VIMNMX R187, R187, R2, !PT ;  /* 0x00000002bbbb7248 */ /* 0x000fce0007fe0100 */
.L_x_1021:
[----:B------:R-:W-:Y:S01]  /*5a00*/  ISETP.GT.AND P1, PT, R221, -0x1, PT ;  /* 0xffffffffdd00780c */ /* 0x000fe20003f24270 */
[----:B------:R-:W0:Y:S01]  /*5a10*/  SHFL.IDX PT, R3, R188, 0x1, 0x1c1f ;  /* 0x003c1f00bc037f89 */ /* 0x000e2200000e0000 */
[----:B------:R-:W-:Y:S02]  /*5a20*/  UISETP.NE.AND UP0, UPT, UR42, URZ, UPT ;  /* 0x0000003f2a00728c */ /* 0x000fe4000bf05270 */
[C---:B------:R-:W-:Y:S02]  /*5a30*/  ISETP.GT.AND P4, PT, R187.reuse, 0x1, P1 ;  /* 0x00000001bb00780c */ /* 0x040fe40000f84270 */
[----:B------:R-:W-:Y:S02]  /*5a40*/  ISETP.GT.AND P5, PT, R187, RZ, P1 ;  /* 0x000000ffbb00720c */ /* 0x000fe40000fa4270 */
[C---:B------:R-:W-:Y:S02]  /*5a50*/  ISETP.LT.OR P4, PT, R186.reuse, 0x2, P4 ;  /* 0x00000002ba00780c */ /* 0x040fe40002781670 */
[----:B------:R-:W-:-:S02]  /*5a60*/  ISETP.LT.OR P5, PT, R186, 0x1, P5 ;  /* 0x00000001ba00780c */ /* 0x000fc40002fa1670 */
[----:B------:R-:W-:Y:S02]  /*5a70*/  FSEL R153, R153, -INF , !P4 ;  /* 0xff80000099997808 */ /* 0x000fe40006000000 */
[C---:B------:R-:W-:Y:S02]  /*5a80*/  ISETP.GT.AND P4, PT, R187.reuse, 0x18, P1 ;  /* 0x00000018bb00780c */ /* 0x040fe40000f84270 */
[----:B------:R-:W-:Y:S02]  /*5a90*/  FSEL R185, R152, -INF , !P5 ;  /* 0xff80000098b97808 */ /* 0x000fe40006800000 */
[----:B------:R-:W-:Y:S02]  /*5aa0*/  ISETP.LT.OR P4, PT, R186, 0x19, P4 ;  /* 0x00000019ba00780c */ /* 0x000fe40002781670 */
[C---:B------:R-:W-:Y:S02]  /*5ab0*/  ISETP.GT.AND P6, PT, R187.reuse, 0x8, P1 ;  /* 0x00000008bb00780c */ /* 0x040fe40000fc4270 */
[----:B------:R-:W-:-:S02]  /*5ac0*/  ISETP.GT.AND P2, PT, R187, 0x9, P1 ;  /* 0x00000009bb00780c */ /* 0x000fc40000f44270 */
[C---:B------:R-:W-:Y:S01]  /*5ad0*/  ISETP.GT.AND P3, PT, R187.reuse, 0x10, P1 ;  /* 0x00000010bb00780c */ /* 0x040fe20000f64270 */
[--C-:B0-----:R-:W-:Y:S01]  /*5ae0*/  IMAD.IADD R0, R0, 0x1, R3.reuse ;  /* 0x0000000100007824 */ /* 0x101fe200078e0203 */
[C---:B------:R-:W-:Y:S01]  /*5af0*/  ISETP.GT.AND P5, PT, R187.reuse, 0x11, P1 ;  /* 0x00000011bb00780c */ /* 0x040fe20000fa4270 */
[----:B------:R-:W-:Y:S01]  /*5b00*/  IMAD.IADD R184, R184, 0x1, R3 ;  /* 0x00000001b8b87824 */ /* 0x000fe200078e0203 */
[----:B------:R-:W-:Y:S02]  /*5b10*/  FSEL R164, R164, -INF , !P4 ;  /* 0xff800000a4a47808 */ /* 0x000fe40006000000 */
[----:B------:R-:W-:Y:S02]  /*5b20*/  ISETP.GT.AND P4, PT, R187, 0x29, P1 ;  /* 0x00000029bb00780c */ /* 0x000fe40000f84270 */
[C---:B------:R-:W-:Y:S02]  /*5b30*/  ISETP.LT.OR P6, PT, R186.reuse, 0x9, P6 ;  /* 0x00000009ba00780c */ /* 0x040fe400037c1670 */
[----:B------:R-:W-:-:S02]  /*5b40*/  ISETP.LT.OR P2, PT, R186, 0xa, P2 ;  /* 0x0000000aba00780c */ /* 0x000fc40001741670 */
[C---:B------:R-:W-:Y:S02]  /*5b50*/  ISETP.LT.OR P3, PT, R186.reuse, 0x11, P3 ;  /* 0x00000011ba00780c */ /* 0x040fe40001f61670 */
[C---:B------:R-:W-:Y:S02]  /*5b60*/  ISETP.LT.OR P5, PT, R186.reuse, 0x12, P5 ;  /* 0x00000012ba00780c */ /* 0x040fe40002fa1670 */
[----:B------:R-:W-:Y:S02]  /*5b70*/  ISETP.LT.OR P4, PT, R186, 0x2a, P4 ;  /* 0x0000002aba00780c */ /* 0x000fe40002781670 */
[----:B------:R-:W-:Y:S02]  /*5b80*/  FSEL R156, R156, -INF , !P6 ;  /* 0xff8000009c9c7808 */ /* 0x000fe40007000000 */
[----:B------:R-:W-:Y:S02]  /*5b90*/  FSEL R157, R157, -INF , !P2 ;  /* 0xff8000009d9d7808 */ /* 0x000fe40005000000 */
[----:B------:R-:W-:-:S02]  /*5ba0*/  FSEL R160, R160, -INF , !P3 ;  /* 0xff800000a0a07808 */ /* 0x000fc40005800000 */
[----:B------:R-:W-:Y:S02]  /*5bb0*/  FSEL R161, R161, -INF , !P5 ;  /* 0xff800000a1a17808 */ /* 0x000fe40006800000 */
[C---:B------:R-:W-:Y:S02]  /*5bc0*/  ISETP.GT.AND P6, PT, R187.reuse, 0x19, P1 ;  /* 0x00000019bb00780c */ /* 0x040fe40000fc4270 */
[C---:B------:R-:W-:Y:S02]  /*5bd0*/  ISETP.GT.AND P2, PT, R187.reuse, 0x20, P1 ;  /* 0x00000020bb00780c */ /* 0x040fe40000f44270 */
[C---:B------:R-:W-:Y:S02]  /*5be0*/  ISETP.GT.AND P3, PT, R187.reuse, 0x21, P1 ;  /* 0x00000021bb00780c */ /* 0x040fe40000f64270 */
[----:B------:R-:W-:Y:S02]  /*5bf0*/  ISETP.GT.AND P5, PT, R187, 0x28, P1 ;  /* 0x00000028bb00780c */ /* 0x000fe40000fa4270 */
[----:B------:R-:W-:-:S02]  /*5c00*/  FSEL R173, R173, -INF , !P4 ;  /* 0xff800000adad7808 */ /* 0x000fc40006000000 */
[----:B------:R-:W-:Y:S02]  /*5c10*/  PLOP3.LUT P4, PT, PT, PT, UP0, 0x40, 0x0 ;  /* 0x000000000000781c */ /* 0x000fe40003f8e808 */
[C---:B------:R-:W-:Y:S02]  /*5c20*/  ISETP.LT.OR P6, PT, R186.reuse, 0x1a, P6 ;  /* 0x0000001aba00780c */ /* 0x040fe400037c1670 */
[C---:B------:R-:W-:Y:S02]  /*5c30*/  ISETP.LT.OR P2, PT, R186.reuse, 0x21, P2 ;  /* 0x00000021ba00780c */ /* 0x040fe40001741670 */
[C---:B------:R-:W-:Y:S02]  /*5c40*/  ISETP.LT.OR P3, PT, R186.reuse, 0x22, P3 ;  /* 0x00000022ba00780c */ /* 0x040fe40001f61670 */
[----:B------:R-:W-:Y:S02]  /*5c50*/  ISETP.LT.OR P5, PT, R186, 0x29, P5 ;  /* 0x00000029ba00780c */ /* 0x000fe40002fa1670 */
[----:B------:R-:W-:-:S02]  /*5c60*/  FSEL R165, R165, -INF , !P6 ;  /* 0xff800000a5a57808 */ /* 0x000fc40007000000 */
[----:B------:R-:W-:Y:S02]  /*5c70*/  FSEL R168, R168, -INF , !P2 ;  /* 0xff800000a8a87808 */ /* 0x000fe40005000000 */
[----:B------:R-:W-:Y:S02]  /*5c80*/  FSEL R169, R169, -INF , !P3 ;  /* 0xff800000a9a97808 */ /* 0x000fe40005800000 */
[----:B------:R-:W-:Y:S02]  /*5c90*/  FSEL R172, R172, -INF , !P5 ;  /* 0xff800000acac7808 */ /* 0x000fe40006800000 */
[C---:B------:R-:W-:Y:S02]  /*5ca0*/  ISETP.GT.AND P6, PT, R187.reuse, 0x30, P1 ;  /* 0x00000030bb00780c */ /* 0x040fe40000fc4270 */
[C---:B------:R-:W-:Y:S02]  /*5cb0*/  ISETP.GT.AND P2, PT, R187.reuse, 0x31, P1 ;  /* 0x00000031bb00780c */ /* 0x040fe40000f44270 */
[----:B------:R-:W-:-:S02]  /*5cc0*/  ISETP.GT.AND P3, PT, R187, 0x38, P1 ;  /* 0x00000038bb00780c */ /* 0x000fc40000f64270 */
[----:B------:R-:W-:Y:S02]  /*5cd0*/  ISETP.GT.AND P5, PT, R187, 0x39, P1 ;  /* 0x00000039bb00780c */ /* 0x000fe40000fa4270 */
[C---:B------:R-:W-:Y:S02]  /*5ce0*/  ISETP.LT.OR P6, PT, R186.reuse, 0x31, P6 ;  /* 0x00000031ba00780c */ /* 0x040fe400037c1670 */
[C---:B------:R-:W-:Y:S02]  /*5cf0*/  ISETP.LT.OR P2, PT, R186.reuse, 0x32, P2 ;  /* 0x00000032ba00780c */ /* 0x040fe40001741670 */
[C---:B------:R-:W-:Y:S02]  /*5d00*/  ISETP.LT.OR P3, PT, R186.reuse, 0x39, P3 ;  /* 0x00000039ba00780c */ /* 0x040fe40001f61670 */
[----:B------:R-:W-:Y:S02]  /*5d10*/  ISETP.LT.OR P5, PT, R186, 0x3a, P5 ;  /* 0x0000003aba00780c */ /* 0x000fe40002fa1670 */
[----:B------:R-:W-:-:S02]  /*5d20*/  FSEL R176, R176, -INF , !P6 ;  /* 0xff800000b0b07808 */ /* 0x000fc40007000000 */
[----:B------:R-:W-:Y:S02]  /*5d30*/  FSEL R177, R177, -INF , !P2 ;  /* 0xff800000b1b17808 */ /* 0x000fe40005000000 */
[----:B------:R-:W-:Y:S02]  /*5d40*/  FSEL R180, R180, -INF , !P3 ;  /* 0xff800000b4b47808 */ /* 0x000fe40005800000 */
[----:B------:R-:W-:Y:S01]  /*5d50*/  FSEL R181, R181, -INF , !P5 ;  /* 0xff800000b5b57808 */ /* 0x000fe20006800000 */
        /* <DEDUP_REMOVED lines=14> */
.L_x_1027:
[----:B------:R-:W-:-:S05]  /*5e40*/  IMAD.U32 R152, RZ, RZ, UR55 ;  /* 0x00000037ff987e24 */ /* 0x000fca000f8e00ff */
[----:B------:R-:W-:-:S13]  /*5e50*/  ISETP.NE.AND P2, PT, R152, 0x1, PT ;  /* 0x000000019800780c */ /* 0x000fda0003f45270 */
[----:B------:R-:W0:Y:S02]  /*5e60*/  @P2 LDC.64 R2, c[0x0][0x9e8] ;  /* 0x00027a00ff022b82 */ /* 0x000e240000000a00 */
[----:B0-----:R-:W-:-:S05]  /*5e70*/  @P2 IMAD.HI.U32 R2, R187, R2, RZ ;  /* 0x00000002bb022227 */ /* 0x001fca00078e00ff */
[----:B------:R-:W-:-:S07]  /*5e80*/  @P2 SHF.R.U32.HI R187, RZ, R3, R2 ;  /* 0x00000003ffbb2219 */ /* 0x000fce0000011602 */
.L_x_1028:
[----:B------:R-:W-:Y:S05]  /*5e90*/  BSYNC B0 ;  /* 0x0000000000007941 */ /* 0x000fea0003800000 */
.L_x_1026:
[----:B------:R-:W-:-:S04]  /*5ea0*/  IMAD R4, R187, R152, -R4 ;  /* 0x00000098bb047224 */ /* 0x000fc800078e0a04 */
[----:B------:R-:W-:-:S05]  /*5eb0*/  IMAD R3, R19, -0x2, R4 ;  /* 0xfffffffe13037824 */ /* 0x000fca00078e0204 */
[----:B------:R-:W-:Y:S02]  /*5ec0*/  VIADDMNMX R0, R3, R152, R0, PT ;  /* 0x0000009803007246 */ /* 0x000fe40003800100 */
[----:B------:R-:W-:-:S07]  /*5ed0*/  VIMNMX R184, R184, R3, !PT ;  /* 0x00000003b8b87248 */ /* 0x000fce0007fe0100 */
.L_x_1025:
[----:B------:R-:W-:Y:S01]  /*5ee0*/  FMNMX.FTZ R2, R185, R220, !PT ;  /* 0x000000dcb9027209 */ /* 0x000fe20007810000 */
[----:B------:R-:W-:Y:S01]  /*5ef0*/  UMOV UR10, UR58 ;  /* 0x0000003a000a7c82 */ /* 0x000fe20008000000 */
[C---:B------:R-:W-:Y:S02]  /*5f00*/  ISETP.GT.AND P3, PT, R184.reuse, RZ, P1 ;  /* 0x000000ffb800720c */ /* 0x040fe40000f64270 */
[----:B------:R-:W-:Y:S02]  /*5f10*/  FMNMX.FTZ R3, R153, R2, !PT ;  /* 0x0000000299037209 */ /* 0x000fe40007810000 */
[----:B------:R-:W-:Y:S02]  /*5f20*/  ISETP.GT.AND P4, PT, R184, 0x1, P1 ;  /* 0x00000001b800780c */ /* 0x000fe40000f84270 */
[----:B------:R-:W-:Y:S02]  /*5f30*/  FMNMX.FTZ R2, R156, R3, !PT ;  /* 0x000000039c027209 */ /* 0x000fe40007810000 */
[----:B------:R-:W-:-:S02]  /*5f40*/  ISETP.LT.OR P3, PT, R0, 0x1, P3 ;  /* 0x000000010000780c */ /* 0x000fc40001f61670 */
[----:B------:R-:W-:Y:S02]  /*5f50*/  FMNMX.FTZ R3, R157, R2, !PT ;  /* 0x000000029d037209 */ /* 0x000fe40007810000 */
[----:B------:R-:W-:Y:S02]  /*5f60*/  ISETP.GT.AND P6, PT, R184, 0x8, P1 ;  /* 0x00000008b800780c */ /* 0x000fe40000fc4270 */
[----:B------:R-:W-:Y:S02]  /*5f70*/  FMNMX.FTZ R2, R160, R3, !PT ;  /* 0x00000003a0027209 */ /* 0x000fe40007810000 */
[----:B------:R-:W-:Y:S02]  /*5f80*/  ISETP.LT.OR P4, PT, R0, 0x2, P4 ;  /* 0x000000020000780c */ /* 0x000fe40002781670 */
[----:B------:R-:W-:Y:S02]  /*5f90*/  FMNMX.FTZ R3, R161, R2, !PT ;  /* 0x00000002a1037209 */ /* 0x000fe40007810000 */
[----:B------:R-:W-:-:S02]  /*5fa0*/  FSEL R154, R154, -INF , !P3 ;  /* 0xff8000009a9a7808 */ /* 0x000fc40005800000 */
        /* <DEDUP_REMOVED lines=15> */
[----:B------:R-:W-:Y:S02]  /*60a0*/  FSEL R159, R159, -INF , !P2 ;  /* 0xff8000009f9f7808 */ /* 0x000fe40005000000 */
[----:B------:R-:W-:Y:S02]  /*60b0*/  FMNMX.FTZ R2, R180, R3, !PT ;  /* 0x00000003b4027209 */ /* 0x000fe40007810000 */
[----:B------:R-:W-:-:S02]  /*60c0*/  ISETP.LT.OR P5, PT, R0, 0x11, P5 ;  /* 0x000000110000780c */ /* 0x000fc40002fa1670 */
[----:B------:R-:W-:Y:S02]  /*60d0*/  FMNMX.FTZ R2, R181, R2, !PT ;  /* 0x00000002b5027209 */ /* 0x000fe40007810000 */
[C---:B------:R-:W-:Y:S02]  /*60e0*/  ISETP.GT.AND P3, PT, R184.reuse, 0x20, P1 ;  /* 0x00000020b800780c */ /* 0x040fe40000f64270 */
[----:B------:R-:W-:Y:S01]  /*60f0*/  ISETP.GT.AND P6, PT, R184, 0x18, P1 ;  /* 0x00000018b800780c */ /* 0x000fe20000fc4270 */
[----:B------:R-:W0:Y:S01]  /*6100*/  SHFL.BFLY PT, R3, R2, 0x2, 0x1f ;  /* 0x0c401f0002037f89 */ /* 0x000e2200000e0000 */
[----:B------:R-:W-:Y:S02]  /*6110*/  ISETP.LT.OR P4, PT, R0, 0x12, P4 ;  /* 0x000000120000780c */ /* 0x000fe40002781670 */
[----:B------:R-:W-:Y:S02]  /*6120*/  FSEL R162, R162, -INF , !P5 ;  /* 0xff800000a2a27808 */ /* 0x000fe40006800000 */
[----:B------:R-:W-:-:S02]  /*6130*/  ISETP.LT.OR P3, PT, R0, 0x21, P3 ;  /* 0x000000210000780c */ /* 0x000fc40001f61670 */
[----:B------:R-:W-:Y:S02]  /*6140*/  ISETP.GT.AND P2, PT, R184, 0x19, P1 ;  /* 0x00000019b800780c */ /* 0x000fe40000f44270 */
[----:B------:R-:W-:Y:S02]  /*6150*/  ISETP.LT.OR P6, PT, R0, 0x19, P6 ;  /* 0x000000190000780c */ /* 0x000fe400037c1670 */
[----:B------:R-:W-:Y:S02]  /*6160*/  FSEL R163, R163, -INF , !P4 ;  /* 0xff800000a3a37808 */ /* 0x000fe40006000000 */
[----:B------:R-:W-:Y:S02]  /*6170*/  FSEL R170, R170, -INF , !P3 ;  /* 0xff800000aaaa7808 */ /* 0x000fe40005800000 */
[----:B------:R-:W-:Y:S02]  /*6180*/  FSEL R166, R166, -INF , !P6 ;  /* 0xff800000a6a67808 */ /* 0x000fe40007000000 */
[----:B------:R-:W-:-:S02]  /*6190*/  ISETP.LT.OR P2, PT, R0, 0x1a, P2 ;  /* 0x0000001a0000780c */ /* 0x000fc40001741670 */
[C---:B------:R-:W-:Y:S02]  /*61a0*/  ISETP.GT.AND P5, PT, R184.reuse, 0x21, P1 ;  /* 0x00000021b800780c */ /* 0x040fe40000fa4270 */
[----:B------:R-:W-:Y:S02]  /*61b0*/  FSEL R167, R167, -INF , !P2 ;  /* 0xff800000a7a77808 */ /* 0x000fe40005000000 */
[----:B------:R-:W-:Y:S02]  /*61c0*/  ISETP.GT.AND P4, PT, R184, 0x28, P1 ;  /* 0x00000028b800780c */ /* 0x000fe40000f84270 */
[----:B0-----:R-:W-:Y:S02]  /*61d0*/  FMNMX.FTZ R3, R2, R3, !PT ;  /* 0x0000000302037209 */ /* 0x001fe40007810000 */
[----:B------:R-:W-:Y:S02]  /*61e0*/  FMNMX.FTZ R2, R154, R219, !PT ;  /* 0x000000db9a027209 */ /* 0x000fe40007810000 */
[----:B------:R-:W-:Y:S01]  /*61f0*/  ISETP.LT.OR P5, PT, R0, 0x22, P5 ;  /* 0x000000220000780c */ /* 0x000fe20002fa1670 */
[----:B------:R-:W0:Y:S01]  /*6200*/  SHFL.BFLY PT, R4, R3, 0x1, 0x1f ;  /* 0x0c201f0003047f89 */ /* 0x000e2200000e0000 */
[----:B------:R-:W-:-:S02]  /*6210*/  ISETP.GT.AND P6, PT, R184, 0x29, P1 ;  /* 0x00000029b800780c */ /* 0x000fc40000fc4270 */
[----:B------:R-:W-:Y:S02]  /*6220*/  ISETP.LT.OR P4, PT, R0, 0x29, P4 ;  /* 0x000000290000780c */ /* 0x000fe40002781670 */
[----:B------:R-:W-:Y:S02]  /*6230*/  FSEL R171, R171, -INF , !P5 ;  /* 0xff800000abab7808 */ /* 0x000fe40006800000 */
[----:B------:R-:W-:Y:S02]  /*6240*/  ISETP.GT.AND P2, PT, R184, 0x30, P1 ;  /* 0x00000030b800780c */ /* 0x000fe40000f44270 */
[----:B------:R-:W-:Y:S02]  /*6250*/  FSEL R174, R174, -INF , !P4 ;  /* 0xff800000aeae7808 */ /* 0x000fe40006000000 */
[----:B------:R-:W-:Y:S02]  /*6260*/  ISETP.LT.OR P6, PT, R0, 0x2a, P6 ;  /* 0x0000002a0000780c */ /* 0x000fe400037c1670 */
[----:B------:R-:W-:-:S02]  /*6270*/  ISETP.GT.AND P5, PT, R184, 0x31, P1 ;  /* 0x00000031b800780c */ /* 0x000fc40000fa4270 */
[----:B------:R-:W-:Y:S02]  /*6280*/  ISETP.LT.OR P2, PT, R0, 0x31, P2 ;  /* 0x000000310000780c */ /* 0x000fe40001741670 */
[----:B------:R-:W-:Y:S02]  /*6290*/  FSEL R175, R175, -INF , !P6 ;  /* 0xff800000afaf7808 */ /* 0x000fe40007000000 */
[----:B------:R-:W-:Y:S02]  /*62a0*/  ISETP.GT.AND P4, PT, R184, 0x38, P1 ;  /* 0x00000038b800780c */ /* 0x000fe40000f84270 */
[----:B------:R-:W-:Y:S02]  /*62b0*/  ISETP.LT.OR P5, PT, R0, 0x32, P5 ;  /* 0x000000320000780c */ /* 0x000fe40002fa1670 */
[----:B------:R-:W-:Y:S02]  /*62c0*/  FSEL R178, R178, -INF , !P2 ;  /* 0xff800000b2b27808 */ /* 0x000fe40005000000 */
[----:B0-----:R-:W-:-:S02]  /*62d0*/  FMNMX.FTZ R4, R3, R4, !PT ;  /* 0x0000000403047209 */ /* 0x001fc40007810000 */
[----:B------:R-:W-:Y:S02]  /*62e0*/  FMNMX.FTZ R3, R155, R2, !PT ;  /* 0x000000029b037209 */ /* 0x000fe40007810000 */
[C---:B------:R-:W-:Y:S01]  /*62f0*/  FSETP.NEU.FTZ.AND P3, PT, R4.reuse, -INF , PT ;  /* 0xff8000000400780b */ /* 0x040fe20003f7d000 */
[----:B------:R-:W-:Y:S01]  /*6300*/  FMUL.FTZ R152, R4, UR10 ;  /* 0x0000000a04987c20 */ /* 0x000fe20008410000 */
[----:B------:R-:W-:Y:S02]  /*6310*/  FMNMX.FTZ R2, R158, R3, !PT ;  /* 0x000000039e027209 */ /* 0x000fe40007810000 */
[----:B------:R-:W-:Y:S02]  /*6320*/  ISETP.GT.AND P1, PT, R184, 0x39, P1 ;  /* 0x00000039b800780c */ /* 0x000fe40000f24270 */
[----:B------:R-:W-:Y:S02]  /*6330*/  FMNMX.FTZ R3, R159, R2, !PT ;  /* 0x000000029f037209 */ /* 0x000fe40007810000 */
[----:B------:R-:W-:-:S02]  /*6340*/  ISETP.LT.OR P4, PT, R0, 0x39, P4 ;  /* 0x000000390000780c */ /* 0x000fc40002781670 */
[----:B------:R-:W-:Y:S02]  /*6350*/  FMNMX.FTZ R2, R162, R3, !PT ;  /* 0x00000003a2027209 */ /* 0x000fe40007810000 */
[----:B------:R-:W-:Y:S02]  /*6360*/  FSEL R179, R179, -INF , !P5 ;  /* 0xff800000b3b37808 */ /* 0x000fe40006800000 */
[----:B------:R-:W-:Y:S02]  /*6370*/  FMNMX.FTZ R3, R163, R2, !PT ;  /* 0x00000002a3037209 */ /* 0x000fe40007810000 */
[----:B------:R-:W-:Y:S02]  /*6380*/  FSEL R2, R152, RZ, P3 ;  /* 0x000000ff98027208 */ /* 0x000fe40001800000 */
[----:B------:R-:W-:Y:S02]  /*6390*/  FMNMX.FTZ R152, R166, R3, !PT ;  /* 0x00000003a6987209 */ /* 0x000fe40007810000 */
[----:B------:R-:W-:Y:S01]  /*63a0*/  ISETP.LT.OR P1, PT, R0, 0x3a, P1 ;  /* 0x0000003a0000780c */ /* 0x000fe20000f21670 */
[--C-:B------:R-:W-:Y:S01]  /*63b0*/  FFMA.FTZ R196, R153, UR10, -R2.reuse ;  /* 0x0000000a99c47c23 */ /* 0x100fe20008010802 */
[----:B------:R-:W-:Y:S01]  /*63c0*/  FMNMX.FTZ R3, R167, R152, !PT ;  /* 0x00000098a7037209 */ /* 0x000fe20007810000 */
[--C-:B------:R-:W-:Y:S01]  /*63d0*/  FFMA.FTZ R187, R157, UR10, -R2.reuse ;  /* 0x0000000a9dbb7c23 */ /* 0x100fe20008010802 */
[----:B------:R-:W-:Y:S01]  /*63e0*/  FSEL R182, R182, -INF , !P4 ;  /* 0xff800000b6b67808 */ /* 0x000fe20006000000 */
[--C-:B------:R-:W-:Y:S01]  /*63f0*/  FFMA.FTZ R185, R185, UR10, -R2.reuse ;  /* 0x0000000ab9b97c23 */ /* 0x100fe20008010802 */
[----:B------:R-:W-:Y:S01]  /*6400*/  FMNMX.FTZ R152, R170, R3, !PT ;  /* 0x00000003aa987209 */ /* 0x000fe20007810000 */
[--C-:B------:R-:W-:Y:S01]  /*6410*/  FFMA.FTZ R198, R156, UR10, -R2.reuse ;  /* 0x0000000a9cc67c23 */ /* 0x100fe20008010802 */
[--C-:B------:R-:W-:Y:S01]  /*6420*/  FFMA.FTZ R192, R160, UR10, -R2.reuse ;  /* 0x0000000aa0c07c23 */ /* 0x100fe20008010802 */
        /* <DEDUP_REMOVED lines=10> */
[----:B------:R-:W-:Y:S01]  /*64d0*/  FFMA.FTZ R186, R180, UR10, -R2 ;  /* 0x0000000ab4ba7c23 */ /* 0x000fe20008010802 */
[----:B------:R-:W-:Y:S02]  /*64e0*/  MUFU.EX2 R185, R185 ;  /* 0x000000b900b97308 */ /* 0x000fe40000000800 */
[----:B------:R-:W-:-:S04]  /*64f0*/  FMNMX.FTZ R152, R178, R3, !PT ;  /* 0x00000003b2987209 */ /* 0x000fc80007810000 */
[----:B------:R-:W-:Y:S02]  /*6500*/  FMNMX.FTZ R3, R179, R152, !PT ;  /* 0x00000098b3037209 */ /* 0x000fe40007810000 */
[----:B------:R-:W-:Y:S01]  /*6510*/  FSEL R152, R183, -INF , !P1 ;  /* 0xff800000b7987808 */ /* 0x000fe20004800000 */
[--C-:B------:R-:W-:Y:S01]  /*6520*/  FFMA.FTZ R183, R161, UR10, -R2.reuse ;  /* 0x0000000aa1b77c23 */ /* 0x100fe20008010802 */
[----:B------:R-:W-:Y:S01]  /*6530*/  FMNMX.FTZ R3, R182, R3, !PT ;  /* 0x00000003b6037209 */ /* 0x000fe20007810000 */
[--C-:B------:R-:W-:Y:S01]  /*6540*/  FFMA.FTZ R161, R169, UR10, -R2.reuse ;  /* 0x0000000aa9a17c23 */ /* 0x100fe20008010802 */
[----:B------:R-:W-:Y:S01]  /*6550*/  FSEL R169, R4, RZ, P3 ;  /* 0x000000ff04a97208 */ /* 0x000fe20001800000 */
[----:B------:R-:W-:Y:S01]  /*6560*/  FFMA.FTZ R2, R181, UR10, -R2 ;  /* 0x0000000ab5027c23 */ /* 0x000fe20008010802 */
[----:B------:R-:W-:Y:S01]  /*6570*/  FMNMX.FTZ R3, R152, R3, !PT ;  /* 0x0000000398037209 */ /* 0x000fe20007810000 */
[----:B------:R-:W-:Y:S04]  /*6580*/  MUFU.EX2 R196, R196 ;  /* 0x000000c400c47308 */ /* 0x000fe80000000800 */
[----:B------:R-:W0:Y:S04]  /*6590*/  SHFL.BFLY PT, R0, R3, 0x2, 0x1f ;  /* 0x0c401f0003007f89 */ /* 0x000e2800000e0000 */
[----:B------:R-:W-:Y:S08]  /*65a0*/  MUFU.EX2 R198, R198 ;  /* 0x000000c600c67308 */ /* 0x000ff00000000800 */
[----:B------:R-:W-:Y:S08]  /*65b0*/  MUFU.EX2 R187, R187 ;  /* 0x000000bb00bb7308 */ /* 0x000ff00000000800 */
[----:B------:R-:W-:Y:S01]  /*65c0*/  MUFU.EX2 R192, R192 ;  /* 0x000000c000c07308 */ /* 0x000fe20000000800 */
[----:B0-----:R-:W-:-:S07]  /*65d0*/  FMNMX.FTZ R0, R3, R0, !PT ;  /* 0x0000000003007209 */ /* 0x001fce0007810000 */
[----:B------:R-:W-:Y:S01]  /*65e0*/  MUFU.EX2 R183, R183 ;  /* 0x000000b700b77308 */ /* 0x000fe20000000800 */
[----:B------:R-:W0:Y:S07]  /*65f0*/  SHFL.BFLY PT, R3, R0, 0x1, 0x1f ;  /* 0x0c201f0000037f89 */ /* 0x000e2e00000e0000 */
[----:B------:R-:W-:Y:S08]  /*6600*/  MUFU.EX2 R194, R194 ;  /* 0x000000c200c27308 */ /* 0x000ff00000000800 */
[----:B------:R-:W-:Y:S08]  /*6610*/  MUFU.EX2 R165, R165 ;  /* 0x000000a500a57308 */ /* 0x000ff00000000800 */
[----:B------:R-:W-:Y:S01]  /*6620*/  MUFU.EX2 R188, R188 ;  /* 0x000000bc00bc7308 */ /* 0x000fe20000000800 */
[----:B0-----:R-:W-:Y:S01]  /*6630*/  FMNMX.FTZ R3, R0, R3, !PT ;  /* 0x0000000300037209 */ /* 0x001fe20007810000 */
[----:B------:R-:W-:-:S03]  /*6640*/  FADD.FTZ R0, -R169, R220 ;  /* 0x000000dca9007221 */ /* 0x000fc60000010100 */
[C---:B------:R-:W-:Y:S01]  /*6650*/  FSETP.NEU.FTZ.AND P1, PT, R3.reuse, -INF , PT ;  /* 0xff8000000300780b */ /* 0x040fe20003f3d000 */
[----:B------:R-:W-:Y:S01]  /*6660*/  FMUL.FTZ R173, R3, UR10 ;  /* 0x0000000a03ad7c20 */ /* 0x000fe20008410000 */
[----:B------:R-:W-:Y:S01]  /*6670*/  FMUL.FTZ R0, R0, UR10 ;  /* 0x0000000a00007c20 */ /* 0x000fe20008410000 */
[----:B------:R0:W-:Y:S03]  /*6680*/  MUFU.EX2 R169, R2 ;  /* 0x0000000200a97308 */ /* 0x0001e60000000800 */
[----:B------:R-:W-:-:S05]  /*6690*/  FSEL R173, R173, RZ, P1 ;  /* 0x000000ffadad7208 */ /* 0x000fca0000800000 */
[--C-:B------:R-:W-:Y:S01]  /*66a0*/  FFMA.FTZ R197, R154, UR10, -R173.reuse ;  /* 0x0000000a9ac57c23 */ /* 0x100fe200080108ad */
[----:B0-----:R-:W-:Y:S01]  /*66b0*/  FSEL R2, R3, RZ, P1 ;  /* 0x000000ff03027208 */ /* 0x001fe20000800000 */
[--C-:B------:R-:W-:Y:S01]  /*66c0*/  FFMA.FTZ R154, R155, UR10, -R173.reuse ;  /* 0x0000000a9b9a7c23 */ /* 0x100fe200080108ad */
[----:B------:R-:W0:Y:S01]  /*66d0*/  MUFU.EX2 R0, R0 ;  /* 0x0000000000007308 */ /* 0x000e220000000800 */
[--C-:B------:R-:W-:Y:S01]  /*66e0*/  FFMA.FTZ R199, R158, UR10, -R173.reuse ;  /* 0x0000000a9ec77c23 */ /* 0x100fe200080108ad */
[----:B------:R-:W-:Y:S01]  /*66f0*/  FFMA.FTZ R156, R159, UR10, -R173 ;  /* 0x0000000a9f9c7c23 */ /* 0x000fe200080108ad */
[----:B------:R-:W-:Y:S01]  /*6700*/  FADD.FTZ R2, -R2, R219 ;  /* 0x000000db02027221 */ /* 0x000fe20000010100 */
[--C-:B------:R-:W-:Y:S01]  /*6710*/  FFMA.FTZ R193, R162, UR10, -R173.reuse ;  /* 0x0000000aa2c17c23 */ /* 0x100fe200080108ad */
[--C-:B------:R-:W-:Y:S01]  /*6720*/  FFMA.FTZ R158, R163, UR10, -R173.reuse ;  /* 0x0000000aa39e7c23 */ /* 0x100fe200080108ad */
[--C-:B------:R-:W-:Y:S01]  /*6730*/  FFMA.FTZ R195, R166, UR10, -R173.reuse ;  /* 0x0000000aa6c37c23 */ /* 0x100fe200080108ad */
[----:B------:R-:W-:Y:S01]  /*6740*/  FMUL.FTZ R2, R2, UR10 ;  /* 0x0000000a02027c20 */ /* 0x000fe20008410000 */
[----:B------:R-:W-:Y:S01]  /*6750*/  MUFU.EX2 R197, R197 ;  /* 0x000000c500c57308 */ /* 0x000fe20000000800 */
[--C-:B------:R-:W-:Y:S01]  /*6760*/  FFMA.FTZ R160, R167, UR10, -R173.reuse ;  /* 0x0000000aa7a07c23 */ /* 0x100fe200080108ad */
[--C-:B------:R-:W-:Y:S01]  /*6770*/  FFMA.FTZ R189, R170, UR10, -R173.reuse ;  /* 0x0000000aaabd7c23 */ /* 0x100fe200080108ad */
[--C-:B------:R-:W-:Y:S01]  /*6780*/  FFMA.FTZ R162, R171, UR10, -R173.reuse ;  /* 0x0000000aaba27c23 */ /* 0x100fe200080108ad */
[--C-:B------:R-:W-:Y:S01]  /*6790*/  FFMA.FTZ R191, R174, UR10, -R173.reuse ;  /* 0x0000000aaebf7c23 */ /* 0x100fe200080108ad */
[--C-:B------:R-:W-:Y:S01]  /*67a0*/  FFMA.FTZ R164, R175, UR10, -R173.reuse ;  /* 0x0000000aafa47c23 */ /* 0x100fe200080108ad */
[----:B------:R-:W-:-:S02]  /*67b0*/  FFMA.FTZ R152, R152, UR10, -R173 ;  /* 0x0000000a98987c23 */ /* 0x000fc400080108ad */
[----:B------:R-:W1:Y:S01]  /*67c0*/  MUFU.EX2 R2, R2 ;  /* 0x0000000200027308 */ /* 0x000e620000000800 */
[----:B0-----:R-:W-:-:S04]  /*67d0*/  FFMA.FTZ R155, R0, R18, R185 ;  /* 0x00000012009b7223 */ /* 0x001fc800000100b9 */
[----:B------:R-:W-:-:S03]  /*67e0*/  FADD.FTZ R155, R196, R155 ;  /* 0x0000009bc49b7221 */ /* 0x000fc60000010000 */
[----:B------:R-:W0:Y:S01]  /*67f0*/  MUFU.EX2 R154, R154 ;  /* 0x0000009a009a7308 */ /* 0x000e220000000800 */
[----:B------:R-:W-:Y:S01]  /*6800*/  FADD.FTZ R166, R198, R155 ;  /* 0x0000009bc6a67221 */ /* 0x000fe20000010000 */
[----:B------:R-:W-:-:S03]  /*6810*/  FFMA.FTZ R155, R178, UR10, -R173 ;  /* 0x0000000ab29b7c23 */ /* 0x000fc600080108ad */
[----:B------:R-:W-:-:S03]  /*6820*/  FADD.FTZ R159, R187, R166 ;  /* 0x000000a6bb9f7221 */ /* 0x000fc60000010000 */
[----:B------:R-:W2:Y:S01]  /*6830*/  MUFU.EX2 R199, R199 ;  /* 0x000000c700c77308 */ /* 0x000ea20000000800 */
[----:B-1----:R-:W-:Y:S01]  /*6840*/  FFMA.FTZ R5, R2, R5, R197 ;  /* 0x0000000502057223 */ /* 0x002fe200000100c5 */
[----:B------:R-:W-:-:S04]  /*6850*/  FADD.FTZ R166, R192, R159 ;  /* 0x0000009fc0a67221 */ /* 0x000fc80000010000 */
[----:B------:R-:W-:Y:S01]  /*6860*/  FADD.FTZ R159, R183, R166 ;  /* 0x000000a6b79f7221 */ /* 0x000fe20000010000 */
[----:B------:R-:W-:Y:S01]  /*6870*/  FFMA.FTZ R166, R179, UR10, -R173 ;  /* 0x0000000ab3a67c23 */ /* 0x000fe200080108ad */
[----:B------:R-:W1:Y:S01]  /*6880*/  MUFU.EX2 R156, R156 ;  /* 0x0000009c009c7308 */ /* 0x000e620000000800 */
[----:B0-----:R-:W-:Y:S01]  /*6890*/  FADD.FTZ R18, R154, R5 ;  /* 0x000000059a127221 */ /* 0x001fe20000010000 */
[----:B------:R-:W-:Y:S01]  /*68a0*/  FADD.FTZ R168, R194, R159 ;  /* 0x0000009fc2a87221 */ /* 0x000fe20000010000 */
[----:B------:R-:W-:-:S03]  /*68b0*/  FFMA.FTZ R159, R182, UR10, -R173 ;  /* 0x0000000ab69f7c23 */ /* 0x000fc600080108ad */
[----:B------:R-:W-:Y:S02]  /*68c0*/  FADD.FTZ R163, R165, R168 ;  /* 0x000000a8a5a37221 */ /* 0x000fe40000010000 */
[----:B------:R-:W0:Y:S01]  /*68d0*/  MUFU.EX2 R193, R193 ;  /* 0x000000c100c17308 */ /* 0x000e220000000800 */
[----:B--2---:R-:W-:Y:S01]  /*68e0*/  FADD.FTZ R5, R199, R18 ;  /* 0x00000012c7057221 */ /* 0x004fe20000010000 */
[----:B------:R-:W-:-:S06]  /*68f0*/  FADD.FTZ R168, R188, R163 ;  /* 0x000000a3bca87221 */ /* 0x000fcc0000010000 */
        /* <DEDUP_REMOVED lines=33> */
[----:B0-----:R-:W-:Y:S01]  /*6b10*/  FADD.FTZ R168, R186, R163 ;  /* 0x000000a3baa87221 */ /* 0x001fe20000010000 */
[----:B--2---:R-:W-:-:S03]  /*6b20*/  FADD.FTZ R5, R159, R18 ;  /* 0x000000129f057221 */ /* 0x004fc60000010000 */
[----:B------:R-:W-:Y:S01]  /*6b30*/  FADD.FTZ R18, R169, R168 ;  /* 0x000000a8a9127221 */ /* 0x000fe20000010000 */
[----:B-1----:R-:W-:Y:S01]  /*6b40*/  FADD.FTZ R5, R152, R5 ;  /* 0x0000000598057221 */ /* 0x002fe20000010000 */
[----:B------:R-:W-:Y:S06]  /*6b50*/  @!P0 BRA `(.L_x_1029) ;  /* 0x0000000000048947 */ /* 0x000fec0003800000 */
[----:B------:R-:W-:Y:S01]  /*6b60*/  BPT.TRAP 0x1 ;  /* 0x000000040000795c */ /* 0x000fe20000300000 */
.L_x_1029:
[----:B------:R-:W0:Y:S01]  /*6b70*/  S2UR UR4, SR_CgaCtaId ;  /* 0x00000000000479c3 */ /* 0x000e220000008800 */
[----:B------:R-:W-:Y:S01]  /*6b80*/  UIADD3 UR5, UR5, 0x30860, URZ ;  /* 0x0003086005057890 */ /* 0x000fe2000fffe03f */
[----:B------:R-:W-:Y:S01]  /*6b90*/  ISETP.GT.AND P1, PT, R221, UR54, PT ;  /* 0x00000036dd007c0c */ /* 0x000fe2000bf24270 */
[----:B------:R-:W-:Y:S01]  /*6ba0*/  UMOV UR7, UR38 ;  /* 0x0000002600077c82 */ /* 0x000fe20008000000 */
[----:B------:R-:W-:Y:S01]  /*6bb0*/  F2FP.BF16.F32.PACK_AB R196, R196, R185 ;  /* 0x000000b9c4c4723e */ /* 0x000fe200000010ff */
[----:B------:R-:W-:Y:S01]  /*6bc0*/  IMAD.MOV.U32 R219, RZ, RZ, R3 ;  /* 0x000000ffffdb7224 */ /* 0x000fe200078e0003 */
[----:B------:R-:W-:Y:S01]  /*6bd0*/  F2FP.BF16.F32.PACK_AB R198, R187, R198 ;  /* 0x000000c6bbc6723e */ /* 0x000fe200000010ff */
[----:B------:R-:W-:Y:S01]  /*6be0*/  IMAD.MOV.U32 R220, RZ, RZ, R4 ;  /* 0x000000ffffdc7224 */ /* 0x000fe200078e0004 */
[----:B------:R-:W-:Y:S02]  /*6bf0*/  F2FP.BF16.F32.PACK_AB R197, R154, R197 ;  /* 0x000000c59ac5723e */ /* 0x000fe400000010ff */
[----:B------:R-:W-:-:S02]  /*6c00*/  F2FP.BF16.F32.PACK_AB R199, R156, R199 ;  /* 0x000000c79cc7723e */ /* 0x000fc400000010ff */
[----:B------:R-:W-:Y:S02]  /*6c10*/  F2FP.BF16.F32.PACK_AB R192, R183, R192 ;  /* 0x000000c0b7c0723e */ /* 0x000fe400000010ff */
[----:B------:R-:W-:Y:S02]  /*6c20*/  F2FP.BF16.F32.PACK_AB R193, R158, R193 ;  /* 0x000000c19ec1723e */ /* 0x000fe400000010ff */
[----:B------:R-:W-:Y:S02]  /*6c30*/  F2FP.BF16.F32.PACK_AB R194, R165, R194 ;  /* 0x000000c2a5c2723e */ /* 0x000fe400000010ff */
[----:B------:R-:W-:Y:S02]  /*6c40*/  F2FP.BF16.F32.PACK_AB R195, R160, R195 ;  /* 0x000000c3a0c3723e */ /* 0x000fe400000010ff */
[----:B------:R-:W-:Y:S02]  /*6c50*/  F2FP.BF16.F32.PACK_AB R188, R161, R188 ;  /* 0x000000bca1bc723e */ /* 0x000fe400000010ff */
[----:B------:R-:W-:Y:S01]  /*6c60*/  F2FP.BF16.F32.PACK_AB R189, R162, R189 ;  /* 0x000000bda2bd723e */ /* 0x000fe200000010ff */
[----:B0-----:R-:W-:Y:S01]  /*6c70*/  UPRMT UR5, UR4, 0x654, UR5 ;  /* 0x0000065404057896 */ /* 0x001fe20008000005 */
[----:B------:R-:W-:-:S02]  /*6c80*/  F2FP.BF16.F32.PACK_AB R190, R157, R190 ;  /* 0x000000be9dbe723e */ /* 0x000fc400000010ff */
[----:B------:R-:W-:Y:S01]  /*6c90*/  UMOV UR4, UR39 ;  /* 0x0000002700047c82 */ /* 0x000fe20008000000 */
[----:B------:R-:W-:Y:S02]  /*6ca0*/  F2FP.BF16.F32.PACK_AB R191, R164, R191 ;  /* 0x000000bfa4bf723e */ /* 0x000fe400000010ff */
[----:B------:R-:W-:Y:S02]  /*6cb0*/  F2FP.BF16.F32.PACK_AB R184, R153, R184 ;  /* 0x000000b899b8723e */ /* 0x000fe400000010ff */
[----:B------:R-:W-:Y:S01]  /*6cc0*/  F2FP.BF16.F32.PACK_AB R185, R166, R155 ;  /* 0x0000009ba6b9723e */ /* 0x000fe200000010ff */
[----:B------:R-:W-:Y:S01]  /*6cd0*/  SYNCS.ARRIVE.TRANS64.RED.A1T0 RZ, [UR5], RZ ;  /* 0x000000ffffff79a7 */ /* 0x000fe20008100405 */
[----:B------:R-:W-:Y:S02]  /*6ce0*/  F2FP.BF16.F32.PACK_AB R186, R169, R186 ;  /* 0x000000baa9ba723e */ /* 0x000fe400000010ff */
[----:B------:R-:W-:Y:S02]  /*6cf0*/  IADD3 R221, R221, -0x1, RZ ;  /* 0xffffffffdddd7810 */ /* 0x000fe40007ffe0ff */
[----:B------:R-:W-:Y:S01]  /*6d00*/  F2FP.BF16.F32.PACK_AB R187, R152, R159 ;  /* 0x0000009f98bb723e */ /* 0x000fe200000010ff */
[----:B------:R-:W-:Y:S06]  /*6d10*/  @P1 BRA `(.L_x_1030) ;  /* 0xffffffd400f81947 */ /* 0x000fec000383ffff */
.L_x_1011:
[----:B------:R-:W-:Y:S01]  /*6d20*/  UISETP.NE.AND UP1, UPT, UR61, URZ, UPT ;  /* 0x0000003f3d00728c */ /* 0x000fe2000bf25270 */
[----:B------:R-:W-:Y:S01]  /*6d30*/  IADD3 R21, -R21, 0x1, RZ ;  /* 0x0000000115157810 */ /* 0x000fe20007ffe1ff */
[----:B------:R-:W-:Y:S02]  /*6d40*/  UISETP.NE.AND UP0, UPT, UR42, URZ, UPT ;  /* 0x0000003f2a00728c */ /* 0x000fe4000bf05270 */
[----:B------:R-:W-:Y:S02]  /*6d50*/  UIADD3 UR6, UR43, 0x7f, URZ ;  /* 0x0000007f2b067890 */ /* 0x000fe4000fffe03f */
[----:B------:R-:W-:Y:S02]  /*6d60*/  IMAD R20, R20, UR41, R21 ;  /* 0x0000002914147c24 */ /* 0x000fe4000f8e0215 */
[----:B------:R-:W-:-:S03]  /*6d70*/  PLOP3.LUT P1, PT, PT, PT, UP0, 0x40, 0x0 ;  /* 0x000000000000781c */ /* 0x000fc60003f2e808 */
[----:B------:R-:W-:Y:S01]  /*6d80*/  @UP1 ULDC UR4, c[0x0][0x44c] ;  /* 0x0001130000041ab9 */ /* 0x000fe20000000800 */
[----:B------:R-:W-:Y:S01]  /*6d90*/  @UP1 ULDC UR7, c[0x0][0x450] ;  /* 0x0001140000071ab9 */ /* 0x000fe20000000800 */
[----:B------:R-:W-:-:S04]  /*6da0*/  UIMAD.WIDE.U32 UR4, UR6, UR4, URZ ;  /* 0x00000004060472a5 */ /* 0x000fc8000f8e003f */
[----:B------:R-:W-:-:S06]  /*6db0*/  @UP1 USHF.R.U32.HI UR6, URZ, UR7, UR5 ;  /* 0x000000073f061299 */ /* 0x000fcc0008011605 */
[----:B------:R-:W-:-:S04]  /*6dc0*/  VIADD R20, R20, UR6 ;  /* 0x0000000614147c36 */ /* 0x000fc80008000000 */
[----:B------:R-:W-:Y:S01]  /*6dd0*/  VIADD R21, R20, -UR11 ;  /* 0x8000000b14157c36 */ /* 0x000fe20008000000 */
[----:B------:R-:W-:Y:S06]  /*6de0*/  @P1 BRA `(.L_x_1031) ;  /* 0x0000000000441947 */ /* 0x000fec0003800000 */
[----:B------:R-:W-:-:S13]  /*6df0*/  ISETP.GT.AND P1, PT, R20, -0x1, PT ;  /* 0xffffffff1400780c */ /* 0x000fda0003f24270 */
[----:B------:R-:W-:Y:S05]  /*6e00*/  @P1 BRA `(.L_x_1032) ;  /* 0x0000000000201947 */ /* 0x000fea0003800000 */
[----:B------:R-:W0:Y:S01]  /*6e10*/  LDC R155, c[0x0][0x9e4] ;  /* 0x00027900ff9b7b82 */ /* 0x000e220000000800 */
[----:B------:R-:W-:Y:S02]  /*6e20*/  LOP3.LUT R153, RZ, R20, RZ, 0x33, !PT ;  /* 0x00000014ff997212 */ /* 0x000fe400078e33ff */
[----:B0-----:R-:W-:-:S13]  /*6e30*/  ISETP.NE.AND P1, PT, R155, 0x1, PT ;  /* 0x000000019b00780c */ /* 0x001fda0003f25270 */
[----:B------:R-:W0:Y:S02]  /*6e40*/  @P1 LDC.64 R156, c[0x0][0x9e8] ;  /* 0x00027a00ff9c1b82 */ /* 0x000e240000000a00 */
[----:B0-----:R-:W-:-:S05]  /*6e50*/  @P1 IMAD.HI.U32 R20, R153, R156, RZ ;  /* 0x0000009c99141227 */ /* 0x001fca00078e00ff */
[----:B------:R-:W-:-:S04]  /*6e60*/  @P1 SHF.R.U32.HI R153, RZ, R157, R20 ;  /* 0x0000009dff991219 */ /* 0x000fc80000011614 */
[----:B------:R-:W-:Y:S01]  /*6e70*/  LOP3.LUT R20, RZ, R153, RZ, 0x33, !PT ;  /* 0x00000099ff147212 */ /* 0x000fe200078e33ff */
[----:B------:R-:W-:Y:S06]  /*6e80*/  BRA `(.L_x_1033) ;  /* 0x0000000000147947 */ /* 0x000fec0003800000 */
.L_x_1032:
[----:B------:R-:W0:Y:S02]  /*6e90*/  LDC R155, c[0x0][0x9e4] ;  /* 0x00027900ff9b7b82 */ /* 0x000e240000000800 */
[----:B0-----:R-:W-:-:S13]  /*6ea0*/  ISETP.NE.AND P1, PT, R155, 0x1, PT ;  /* 0x000000019b00780c */ /* 0x001fda0003f25270 */
[----:B------:R-:W0:Y:S02]  /*6eb0*/  @P1 LDC.64 R152, c[0x0][0x9e8] ;  /* 0x00027a00ff981b82 */ /* 0x000e240000000a00 */
[----:B0-----:R-:W-:-:S05]  /*6ec0*/  @P1 IMAD.HI.U32 R152, R20, R152, RZ ;  /* 0x0000009814981227 */ /* 0x001fca00078e00ff */
[----:B------:R-:W-:-:S07]  /*6ed0*/  @P1 SHF.R.U32.HI R20, RZ, R153, R152 ;  /* 0x00000099ff141219 */ /* 0x000fce0000011698 */
.L_x_1033:
[----:B------:R-:W-:-:S05]  /*6ee0*/  IMAD R20, R20, R155, RZ ;  /* 0x0000009b14147224 */ /* 0x000fca00078e02ff */
[----:B------:R-:W-:-:S07]  /*6ef0*/  VIMNMX R21, R21, R20, !PT ;  /* 0x0000001415157248 */ /* 0x000fce0007fe0100 */
.L_x_1031:
[----:B------:R-:W-:Y:S01]  /*6f00*/  VIADD R21, R21, 0x3f ;  /* 0x0000003f15157836 */ /* 0x000fe20000000000 */
[----:B------:R-:W-:-:S04]  /*6f10*/  R2UR UR4, R200 ;  /* 0x00000000c80472ca */ /* 0x000fc800000e0000 */
[----:B------:R-:W-:-:S04]  /*6f20*/  SHF.R.S32.HI R20, RZ, 0x1f, R21 ;  /* 0x0000001fff147819 */ /* 0x000fc80000011415 */
[----:B------:R-:W-:-:S04]  /*6f30*/  LEA.HI R20, R20, R21, RZ, 0x6 ;  /* 0x0000001514147211 */ /* 0x000fc800078f30ff */
[----:B------:R-:W-:-:S04]  /*6f40*/  SHF.R.S32.HI R20, RZ, 0x6, R20 ;  /* 0x00000006ff147819 */ /* 0x000fc80000011414 */
[----:B------:R-:W-:-:S04]  /*6f50*/  VIMNMX R20, R20, UR4, !PT ;  /* 0x0000000414147c48 */ /* 0x000fc8000ffe0100 */
[----:B------:R-:W-:-:S13]  /*6f60*/  ISETP.GE.AND P1, PT, R221, R20, PT ;  /* 0x00000014dd00720c */ /* 0x000fda0003f26270 */
[----:B------:R-:W-:Y:S05]  /*6f70*/  @!P1 BRA `(.L_x_1034) ;  /* 0x0000001c00489947 */ /* 0x000fea0003800000 */
[----:B------:R-:W-:Y:S01]  /*6f80*/  IMAD.MOV.U32 R219, RZ, RZ, R3 ;  /* 0x000000ffffdb7224 */ /* 0x000fe200078e0003 */
[----:B------:R-:W-:Y:S01]  /*6f90*/  UMOV UR7, UR38 ;  /* 0x0000002600077c82 */ /* 0x000fe20008000000 */
[----:B------:R-:W-:Y:S01]  /*6fa0*/  IMAD.MOV.U32 R21, RZ, RZ, R4 ;  /* 0x000000ffff157224 */ /* 0x000fe200078e0004 */
[----:B------:R-:W-:Y:S01]  /*6fb0*/  UMOV UR4, UR39 ;  /* 0x0000002700047c82 */ /* 0x000fe20008000000 */
[----:B------:R-:W-:-:S05]  /*6fc0*/  ULDC UR54, c[0x0][0x988] ;  /* 0x0002620000367ab9 */ /* 0x000fca0000000800 */
.L_x_1045:
[----:B------:R-:W-:-:S04]  /*6fd0*/  UISETP.NE.AND UP0, UPT, UR4, 0x1, UPT ;  /* 0x000000010400788c */ /* 0x000fc8000bf05270 */
[----:B------:R-:W-:-:S04]  /*6fe0*/  USEL UR38, URZ, 0x1, UP0 ;  /* 0x000000013f267887 */ /* 0x000fc80008000000 */
[----:B------:R-:W-:Y:S01]  /*6ff0*/  ULOP3.LUT UR38, UR7, UR38, URZ, 0x3c, !UPT ;  /* 0x0000002607267292 */ /* 0x000fe2000f8e3c3f */
[----:B------:R-:W-:Y:S11]  /*7000*/  @!P0 BRA `(.L_x_1035) ;  /* 0x0000000000048947 */ /* 0x000ff60003800000 */
[----:B------:R-:W-:Y:S01]  /*7010*/  BPT.TRAP 0x1 ;  /* 0x000000040000795c */ /* 0x000fe20000300000 */
.L_x_1035:
        /* <DEDUP_REMOVED lines=9> */
.L_x_1036:
[----:B-1----:R-:W-:Y:S05]  /*70b0*/  @P1 BRA `(.L_x_1037) ;  /* 0x0000000000081947 */ /* 0x002fea0003800000 */
[----:B------:R-:W1:Y:S02]  /*70c0*/  SYNCS.PHASECHK.TRANS64.TRYWAIT P1, [UR6+0x30830], R3 ;  /* 0x03083003ff0075a7 */ /* 0x000e640008020146 */
[----:B-1----:R-:W-:Y:S05]  /*70d0*/  @!P1 BRA `(.L_x_1038) ;  /* 0x000000c800509947 */ /* 0x002fea0003800000 */
.L_x_1037:
        /* <DEDUP_REMOVED lines=187> */
[----:B------:R-:W-:Y:S01]  /*7c90*/  UMOV UR48, UR56 ;  /* 0x0000003800307c82 */ /* 0x000fe20008000000 */
[----:B------:R-:W-:Y:S01]  /*7ca0*/  UMOV UR49, UR57 ;  /* 0x0000003900317c82 */ /* 0x000fe20008000000 */
[----:B------:R-:W-:Y:S01]  /*7cb0*/  UMOV UR51, 0x40000040 ;  /* 0x4000004000337882 */ /* 0x000fe20000000000 */
        /* <DEDUP_REMOVED lines=37> */
.L_x_1039:
[----:B------:R-:W-:Y:S01]  /*7f10*/  ULEA UR5, UR4, UR40, 0x3 ;  /* 0x0000002804057291 */ /* 0x000fe2000f8e183f */
[----:B------:R-:W-:-:S05]  /*7f20*/  IMAD.U32 R0, RZ, RZ, UR7 ;  /* 0x00000007ff007e24 */ /* 0x000fca000f8e00ff */
[----:B------:R-:W-:-:S04]  /*7f30*/  SHF.L.U32 R0, R0, 0x1f, RZ ;  /* 0x0000001f00007819 */ /* 0x000fc800000006ff */
[----:B------:R2:W3:Y:S01]  /*7f40*/  SYNCS.PHASECHK.TRANS64.TRYWAIT P1, [UR5+0x30850], R0 ;  /* 0x03085000ff0075a7 */ /* 0x0004e20008020145 */
[----:B------:R-:W-:Y:S05]  /*7f50*/  @!P0 BRA `(.L_x_1040) ;  /* 0x0000000000048947 */ /* 0x000fea0003800000 */
[----:B------:R-:W-:Y:S01]  /*7f60*/  BPT.TRAP 0x1 ;  /* 0x000000040000795c */ /* 0x000fe20000300000 */
.L_x_1040:
[----:B---3--:R-:W-:Y:S05]  /*7f70*/  @P1 BRA `(.L_x_1041) ;  /* 0x0000000000081947 */ /* 0x008fea0003800000 */
[----:B------:R-:W3:Y:S02]  /*7f80*/  SYNCS.PHASECHK.TRANS64.TRYWAIT P1, [UR5+0x30850], R0 ;  /* 0x03085000ff0075a7 */ /* 0x000ee40008020145 */
[----:B---3--:R-:W-:Y:S05]  /*7f90*/  @!P1 BRA `(.L_x_1042) ;  /* 0x000000b800b89947 */ /* 0x008fea0003800000 */
.L_x_1041:
        /* <DEDUP_REMOVED lines=30> */
.L_x_1043:
[----:B0-2---:R-:W-:Y:S01]  /*8180*/  FMNMX.FTZ R0, R152, R21, !PT ;  /* 0x0000001598007209 */ /* 0x005fe20007810000 */
[----:B------:R-:W-:Y:S01]  /*8190*/  UMOV UR10, UR54 ;  /* 0x00000036000a7c82 */ /* 0x000fe20008000000 */
        /* <DEDUP_REMOVED lines=43> */
[C---:B------:R-:W-:Y:S01]  /*8450*/  FADD.FTZ R21, -R4.reuse, R21 ;  /* 0x0000001504157221 */ /* 0x040fe20000010100 */
[----:B------:R-:W-:-:S03]  /*8460*/  FMUL.FTZ R189, R4, UR10 ;  /* 0x0000000a04bd7c20 */ /* 0x000fc60008410000 */
[----:B------:R-:W-:Y:S01]  /*8470*/  FMUL.FTZ R186, R21, UR10 ;  /* 0x0000000a15ba7c20 */ /* 0x000fe20008410000 */
[----:B------:R-:W-:Y:S01]  /*8480*/  FADD.FTZ R21, -R3, R219 ;  /* 0x000000db03157221 */ /* 0x000fe20000010100 */
[--C-:B------:R-:W-:Y:S01]  /*8490*/  FFMA.FTZ R196, R153, UR10, -R189.reuse ;  /* 0x0000000a99c47c23 */ /* 0x100fe200080108bd */
[--C-:B------:R-:W-:Y:S01]  /*84a0*/  FFMA.FTZ R198, R156, UR10, -R189.reuse ;  /* 0x0000000a9cc67c23 */ /* 0x100fe200080108bd */
[----:B------:R0:W-:Y:S01]  /*84b0*/  MUFU.EX2 R0, R186 ;  /* 0x000000ba00007308 */ /* 0x0001e20000000800 */
[----:B------:R-:W-:Y:S01]  /*84c0*/  FMUL.FTZ R2, R21, UR10 ;  /* 0x0000000a15027c20 */ /* 0x000fe20008410000 */
[--C-:B------:R-:W-:Y:S01]  /*84d0*/  FFMA.FTZ R21, R152, UR10, -R189.reuse ;  /* 0x0000000a98157c23 */ /* 0x100fe200080108bd */
[----:B------:R-:W-:Y:S01]  /*84e0*/  FMUL.FTZ R152, R3, UR10 ;  /* 0x0000000a03987c20 */ /* 0x000fe20008410000 */
        /* <DEDUP_REMOVED lines=14> */
[--C-:B------:R-:W-:Y:S01]  /*85d0*/  FFMA.FTZ R160, R167, UR10, -R152.reuse ;  /* 0x0000000aa7a07c23 */ /* 0x100fe20008010898 */
[--C-:B------:R-:W-:Y:S01]  /*85e0*/  FFMA.FTZ R161, R169, UR10, -R189.reuse ;  /* 0x0000000aa9a17c23 */ /* 0x100fe200080108bd */
[--C-:B------:R-:W-:Y:S01]  /*85f0*/  FFMA.FTZ R188, R168, UR10, -R189.reuse ;  /* 0x0000000aa8bc7c23 */ /* 0x100fe200080108bd */
[--C-:B------:R-:W-:Y:S01]  /*8600*/  FFMA.FTZ R190, R172, UR10, -R189.reuse ;  /* 0x0000000aacbe7c23 */ /* 0x100fe200080108bd */
[--C-:B------:R-:W-:Y:S01]  /*8610*/  FFMA.FTZ R157, R173, UR10, -R189.reuse ;  /* 0x0000000aad9d7c23 */ /* 0x100fe200080108bd */
[--C-:B------:R-:W-:Y:S01]  /*8620*/  FFMA.FTZ R184, R176, UR10, -R189.reuse ;  /* 0x0000000ab0b87c23 */ /* 0x100fe200080108bd */
[--C-:B------:R-:W-:Y:S01]  /*8630*/  FFMA.FTZ R153, R177, UR10, -R189.reuse ;  /* 0x0000000ab1997c23 */ /* 0x100fe200080108bd */
[----:B------:R-:W2:Y:S01]  /*8640*/  MUFU.EX2 R197, R197 ;  /* 0x000000c500c57308 */ /* 0x000ea20000000800 */
[--C-:B0-----:R-:W-:Y:S01]  /*8650*/  FFMA.FTZ R186, R180, UR10, -R189.reuse ;  /* 0x0000000ab4ba7c23 */ /* 0x101fe200080108bd */
[----:B------:R-:W-:Y:S01]  /*8660*/  FFMA.FTZ R169, R181, UR10, -R189 ;  /* 0x0000000ab5a97c23 */ /* 0x000fe200080108bd */
[--C-:B------:R-:W-:Y:S01]  /*8670*/  FFMA.FTZ R189, R170, UR10, -R152.reuse ;  /* 0x0000000aaabd7c23 */ /* 0x100fe20008010898 */
[--C-:B------:R-:W-:Y:S01]  /*8680*/  FFMA.FTZ R162, R171, UR10, -R152.reuse ;  /* 0x0000000aaba27c23 */ /* 0x100fe20008010898 */
[--C-:B------:R-:W-:Y:S01]  /*8690*/  FFMA.FTZ R191, R174, UR10, -R152.reuse ;  /* 0x0000000aaebf7c23 */ /* 0x100fe20008010898 */
[----:B------:R-:W-:-:S02]  /*86a0*/  FFMA.FTZ R164, R175, UR10, -R152 ;  /* 0x0000000aafa47c23 */ /* 0x000fc40008010898 */
[----:B------:R-:W0:Y:S01]  /*86b0*/  MUFU.EX2 R196, R196 ;  /* 0x000000c400c47308 */ /* 0x000e220000000800 */
[----:B-1----:R-:W-:-:S07]  /*86c0*/  FFMA.FTZ R155, R0, R18, R21 ;  /* 0x00000012009b7223 */ /* 0x002fce0000010015 */
[----:B------:R-:W1:Y:S01]  /*86d0*/  MUFU.EX2 R154, R154 ;  /* 0x0000009a009a7308 */ /* 0x000e620000000800 */
[----:B--2---:R-:W-:-:S07]  /*86e0*/  FFMA.FTZ R5, R2, R5, R197 ;  /* 0x0000000502057223 */ /* 0x004fce00000100c5 */
[----:B------:R-:W2:Y:S01]  /*86f0*/  MUFU.EX2 R198, R198 ;  /* 0x000000c600c67308 */ /* 0x000ea20000000800 */
[----:B0-----:R-:W-:-:S07]  /*8700*/  FADD.FTZ R155, R196, R155 ;  /* 0x0000009bc49b7221 */ /* 0x001fce0000010000 */
[----:B------:R-:W0:Y:S01]  /*8710*/  MUFU.EX2 R199, R199 ;  /* 0x000000c700c77308 */ /* 0x000e220000000800 */
[----:B-1----:R-:W-:-:S07]  /*8720*/  FADD.FTZ R18, R154, R5 ;  /* 0x000000059a127221 */ /* 0x002fce0000010000 */
[----:B------:R-:W1:Y:S01]  /*8730*/  MUFU.EX2 R187, R187 ;  /* 0x000000bb00bb7308 */ /* 0x000e620000000800 */
[----:B--2---:R-:W-:Y:S01]  /*8740*/  FADD.FTZ R166, R198, R155 ;  /* 0x0000009bc6a67221 */ /* 0x004fe20000010000 */
[----:B------:R-:W-:-:S06]  /*8750*/  FFMA.FTZ R155, R178, UR10, -R152 ;  /* 0x0000000ab29b7c23 */ /* 0x000fcc0008010898 */
[----:B------:R-:W2:Y:S01]  /*8760*/  MUFU.EX2 R156, R156 ;  /* 0x0000009c009c7308 */ /* 0x000ea20000000800 */
[----:B0-----:R-:W-:-:S07]  /*8770*/  FADD.FTZ R5, R199, R18 ;  /* 0x00000012c7057221 */ /* 0x001fce0000010000 */
[----:B------:R-:W0:Y:S01]  /*8780*/  MUFU.EX2 R192, R192 ;  /* 0x000000c000c07308 */ /* 0x000e220000000800 */
[----:B-1----:R-:W-:-:S07]  /*8790*/  FADD.FTZ R159, R187, R166 ;  /* 0x000000a6bb9f7221 */ /* 0x002fce0000010000 */
[----:B------:R-:W1:Y:S01]  /*87a0*/  MUFU.EX2 R193, R193 ;  /* 0x000000c100c17308 */ /* 0x000e620000000800 */
[----:B--2---:R-:W-:-:S07]  /*87b0*/  FADD.FTZ R18, R156, R5 ;  /* 0x000000059c127221 */ /* 0x004fce0000010000 */
        /* <DEDUP_REMOVED lines=10> */
[----:B-1----:R-:W-:Y:S01]  /*8860*/  FADD.FTZ R168, R194, R159 ;  /* 0x0000009fc2a87221 */ /* 0x002fe20000010000 */
[--C-:B------:R-:W-:Y:S01]  /*8870*/  FFMA.FTZ R159, R182, UR10, -R152.reuse ;  /* 0x0000000ab69f7c23 */ /* 0x100fe20008010898 */
[----:B------:R-:W-:-:S05]  /*8880*/  FFMA.FTZ R152, R183, UR10, -R152 ;  /* 0x0000000ab7987c23 */ /* 0x000fca0008010898 */
[----:B------:R-:W1:Y:S01]  /*8890*/  MUFU.EX2 R160, R160 ;  /* 0x000000a000a07308 */ /* 0x000e620000000800 */
[----:B--2---:R-:W-:-:S07]  /*88a0*/  FADD.FTZ R5, R195, R18 ;  /* 0x00000012c3057221 */ /* 0x004fce0000010000 */
        /* <DEDUP_REMOVED lines=31> */
[----:B0-----:R-:W-:Y:S01]  /*8aa0*/  FADD.FTZ R5, R159, R18 ;  /* 0x000000129f057221 */ /* 0x001fe20000010000 */
[----:B-1----:R-:W-:-:S03]  /*8ab0*/  FADD.FTZ R18, R169, R168 ;  /* 0x000000a8a9127221 */ /* 0x002fc60000010000 */
[----:B--2---:R-:W-:Y:S01]  /*8ac0*/  FADD.FTZ R5, R152, R5 ;  /* 0x0000000598057221 */ /* 0x004fe20000010000 */
[----:B------:R-:W-:Y:S06]  /*8ad0*/  @!P0 BRA `(.L_x_1044) ;  /* 0x0000000000048947 */ /* 0x000fec0003800000 */
[----:B------:R-:W-:Y:S01]  /*8ae0*/  BPT.TRAP 0x1 ;  /* 0x000000040000795c */ /* 0x000fe20000300000 */
.L_x_1044:
[----:B------:R-:W0:Y:S01]  /*8af0*/  S2UR UR4, SR_CgaCtaId ;  /* 0x00000000000479c3 */ /* 0x000e220000008800 */
[----:B------:R-:W-:Y:S01]  /*8b00*/  UIADD3 UR5, UR5, 0x30860, URZ ;  /* 0x0003086005057890 */ /* 0x000fe2000fffe03f */
[C---:B------:R-:W-:Y:S01]  /*8b10*/  ISETP.GT.AND P1, PT, R221.reuse, R20, PT ;  /* 0x00000014dd00720c */ /* 0x040fe20003f24270 */
[----:B------:R-:W-:Y:S01]  /*8b20*/  UMOV UR7, UR38 ;  /* 0x0000002600077c82 */ /* 0x000fe20008000000 */
[----:B------:R-:W-:Y:S01]  /*8b30*/  F2FP.BF16.F32.PACK_AB R196, R196, R21 ;  /* 0x00000015c4c4723e */ /* 0x000fe200000010ff */
[----:B------:R-:W-:Y:S01]  /*8b40*/  VIADD R221, R221, 0xffffffff ;  /* 0xffffffffdddd7836 */ /* 0x000fe20000000000 */
[----:B------:R-:W-:Y:S01]  /*8b50*/  F2FP.BF16.F32.PACK_AB R198, R187, R198 ;  /* 0x000000c6bbc6723e */ /* 0x000fe200000010ff */
[----:B------:R-:W-:Y:S01]  /*8b60*/  IMAD.MOV.U32 R219, RZ, RZ, R3 ;  /* 0x000000ffffdb7224 */ /* 0x000fe200078e0003 */
        /* <DEDUP_REMOVED lines=17> */
[----:B------:R-:W-:Y:S01]  /*8c80*/  F2FP.BF16.F32.PACK_AB R187, R152, R159 ;  /* 0x0000009f98bb723e */ /* 0x000fe200000010ff */
[----:B------:R-:W-:Y:S06]  /*8c90*/  @P1 BRA `(.L_x_1045) ;  /* 0xffffffe000cc1947 */ /* 0x000fec000383ffff */
.L_x_1034:
[----:B------:R-:W-:-:S13]  /*8ca0*/  R2UR UR4, R200 ;  /* 0x00000000c80472ca */ /* 0x000fda00000e0000 */
[----:B------:R-:W-:-:S13]  /*8cb0*/  ISETP.GE.AND P1, PT, R221, UR4, PT ;  /* 0x00000004dd007c0c */ /* 0x000fda000bf26270 */
[----:B------:R-:W-:Y:S05]  /*8cc0*/  @!P1 BRA `(.L_x_1046) ;  /* 0x0000002800289947 */ /* 0x000fea0003800000 */
[----:B------:R-:W-:Y:S01]  /*8cd0*/  IMAD.MOV.U32 R21, RZ, RZ, R3 ;  /* 0x000000ffff157224 */ /* 0x000fe200078e0003 */
[----:B------:R-:W-:Y:S01]  /*8ce0*/  UMOV UR6, UR38 ;  /* 0x0000002600067c82 */ /* 0x000fe20008000000 */
[----:B------:R-:W-:Y:S01]  /*8cf0*/  IMAD.MOV.U32 R20, RZ, RZ, R4 ;  /* 0x000000ffff147224 */ /* 0x000fe200078e0004 */
[----:B------:R-:W-:Y:S01]  /*8d00*/  UMOV UR4, UR39 ;  /* 0x0000002700047c82 */ /* 0x000fe20008000000 */
[----:B------:R-:W-:Y:S01]  /*8d10*/  ULDC UR54, c[0x0][0x9e4] ;  /* 0x0002790000367ab9 */ /* 0x000fe20000000800 */
[----:B------:R-:W-:Y:S01]  /*8d20*/  ULDC UR58, c[0x0][0x9dc] ;  /* 0x00027700003a7ab9 */ /* 0x000fe20000000800 */
[----:B------:R-:W-:Y:S01]  /*8d30*/  ULDC UR55, c[0x0][0x288] ;  /* 0x0000a20000377ab9 */ /* 0x000fe20000000800 */
[----:B------:R-:W-:-:S05]  /*8d40*/  ULDC UR59, c[0x0][0x988] ;  /* 0x00026200003b7ab9 */ /* 0x000fca0000000800 */
.L_x_1065:
[----:B------:R-:W-:-:S04]  /*8d50*/  UIADD3 UR7, UR4, 0x1, URZ ;  /* 0x0000000104077890 */ /* 0x000fc8000fffe03f */
[----:B------:R-:W-:-:S04]  /*8d60*/  UISETP.NE.AND UP0, UPT, UR7, 0x2, UPT ;  /* 0x000000020700788c */ /* 0x000fc8000bf05270 */
[----:B------:R-:W-:Y:S02]  /*8d70*/  USEL UR7, UR7, URZ, UP0 ;  /* 0x0000003f07077287 */ /* 0x000fe40008000000 */
[----:B------:R-:W-:-:S04]  /*8d80*/  USEL UR38, URZ, 0x1, UP0 ;  /* 0x000000013f267887 */ /* 0x000fc80008000000 */
[----:B------:R-:W-:Y:S01]  /*8d90*/  ULOP3.LUT UR38, UR6, UR38, URZ, 0x3c, !UPT ;  /* 0x0000002606267292 */ /* 0x000fe2000f8e3c3f */
[----:B------:R-:W-:Y:S01]  /*8da0*/  UMOV UR39, UR7 ;  /* 0x0000000700277c82 */ /* 0x000fe20008000000 */
[----:B------:R-:W-:Y:S10]  /*8db0*/  @!P0 BRA `(.L_x_1047) ;  /* 0x0000000000048947 */ /* 0x000ff40003800000 */
[----:B------:R-:W-:Y:S01]  /*8dc0*/  BPT.TRAP 0x1 ;  /* 0x000000040000795c */ /* 0x000fe20000300000 */
.L_x_1047:
[----:B------:R-:W-:Y:S01]  /*8dd0*/  ULEA UR5, UR39, UR40, 0x3 ;  /* 0x0000002827057291 */ /* 0x000fe2000f8e183f */
[----:B------:R-:W-:-:S05]  /*8de0*/  IMAD.U32 R3, RZ, RZ, UR38 ;  /* 0x00000026ff037e24 */ /* 0x000fca000f8e00ff */
[----:B------:R-:W-:-:S04]  /*8df0*/  SHF.L.U32 R3, R3, 0x1f, RZ ;  /* 0x0000001f03037819 */ /* 0x000fc800000006ff */
[----:B------:R0:W1:Y:S01]  /*8e00*/  SYNCS.PHASECHK.TRANS64.TRYWAIT P1, [UR5+0x30830], R3 ;  /* 0x03083003ff0075a7 */ /* 0x0000620008020145 */
[----:B------:R-:W-:Y:S05]  /*8e10*/  @!P0 BRA `(.L_x_1048) ;  /* 0x0000000000048947 */ /* 0x000fea0003800000 */
[----:B------:R-:W-:Y:S01]  /*8e20*/  BPT.TRAP 0x1 ;  /* 0x000000040000795c */ /* 0x000fe20000300000 */
.L_x_1048:
[----:B-1----:R-:W-:Y:S05]  /*8e30*/  @P1 BRA `(.L_x_1049) ;  /* 0x0000000000081947 */ /* 0x002fea0003800000 */
[----:B------:R-:W1:Y:S02]  /*8e40*/  SYNCS.PHASECHK.TRANS64.TRYWAIT P1, [UR5+0x30830], R3 ;  /* 0x03083003ff0075a7 */ /* 0x000e640008020145 */
[----:B-1----:R-:W-:Y:S05]  /*8e50*/  @!P1 BRA `(.L_x_1050) ;  /* 0x000000ac00209947 */ /* 0x002fea0003800000 */
.L_x_1049:
        /* <DEDUP_REMOVED lines=227> */
.L_x_1051:
[----:B------:R-:W-:Y:S01]  /*9c90*/  ULEA UR5, UR4, UR40, 0x3 ;  /* 0x0000002804057291 */ /* 0x000fe2000f8e183f */
[----:B------:R-:W-:-:S05]  /*9ca0*/  IMAD.U32 R0, RZ, RZ, UR6 ;  /* 0x00000006ff007e24 */ /* 0x000fca000f8e00ff */
[----:B------:R-:W-:-:S04]  /*9cb0*/  SHF.L.U32 R0, R0, 0x1f, RZ ;  /* 0x0000001f00007819 */ /* 0x000fc800000006ff */
[----:B------:R2:W3:Y:S01]  /*9cc0*/  SYNCS.PHASECHK.TRANS64.TRYWAIT P1, [UR5+0x30850], R0 ;  /* 0x03085000ff0075a7 */ /* 0x0004e20008020145 */
[----:B------:R-:W-:Y:S05]  /*9cd0*/  @!P0 BRA `(.L_x_1052) ;  /* 0x0000000000048947 */ /* 0x000fea0003800000 */
[----:B------:R-:W-:Y:S01]  /*9ce0*/  BPT.TRAP 0x1 ;  /* 0x000000040000795c */ /* 0x000fe20000300000 */
.L_x_1052:
[----:B---3--:R-:W-:Y:S05]  /*9cf0*/  @P1 BRA `(.L_x_1053) ;  /* 0x0000000000081947 */ /* 0x008fea0003800000 */
[----:B------:R-:W3:Y:S02]  /*9d00*/  SYNCS.PHASECHK.TRANS64.TRYWAIT P1, [UR5+0x30850], R0 ;  /* 0x03085000ff0075a7 */ /* 0x000ee40008020145 */
[----:B---3--:R-:W-:Y:S05]  /*9d10*/  @!P1 BRA `(.L_x_1054) ;  /* 0x0000009c00889947 */ /* 0x008fea0003800000 */
.L_x_1053:
        /* <DEDUP_REMOVED lines=30> */
.L_x_1055:
[----:B------:R-:W-:Y:S01]  /*9f00*/  UISETP.NE.AND UP1, UPT, UR61, URZ, UPT ;  /* 0x0000003f3d00728c */ /* 0x000fe2000bf25270 */
[----:B------:R-:W3:Y:S01]  /*9f10*/  S2UR UR10, SR_CgaCtaId ;  /* 0x00000000000a79c3 */ /* 0x000ee20000008800 */
[----:B------:R-:W-:Y:S01]  /*9f20*/  VIADD R189, R23, UR43 ;  /* 0x0000002b17bd7c36 */ /* 0x000fe20008000000 */
[----:B------:R-:W-:Y:S01]  /*9f30*/  ULEA UR4, UR7, UR40, 0x3 ;  /* 0x0000002807047291 */ /* 0x000fe2000f8e183f */
[----:B-1----:R-:W-:Y:S01]  /*9f40*/  IMAD.SHL.U32 R4, R221, 0x40, RZ ;  /* 0x00000040dd047824 */ /* 0x002fe200078e00ff */
[----:B------:R-:W-:Y:S01]  /*9f50*/  UISETP.NE.AND UP0, UPT, UR42, URZ, UPT ;  /* 0x0000003f2a00728c */ /* 0x000fe2000bf05270 */
[----:B------:R-:W-:Y:S01]  /*9f60*/  PLOP3.LUT P1, PT, PT, PT, UP1, 0x80, 0x0 ;  /* 0x000000000000781c */ /* 0x000fe20003f2f018 */
[----:B------:R-:W-:Y:S01]  /*9f70*/  UIADD3 UR4, UR4, 0x30840, URZ ;  /* 0x0003084004047890 */ /* 0x000fe2000fffe03f */
[----:B------:R-:W-:Y:S01]  /*9f80*/  PLOP3.LUT P2, PT, PT, PT, UP1, 0x80, 0x0 ;  /* 0x000000000000781c */ /* 0x000fe20003f4f018 */
[----:B------:R-:W1:Y:S02]  /*9f90*/  LDC R184, c[0x0][0x2f0] ;  /* 0x0000bc00ffb87b82 */ /* 0x000e640000000800 */
[----:B------:R-:W-:-:S08]  /*9fa0*/  @UP1 ULDC UR6, c[0x0][0x44c] ;  /* 0x0001130000061ab9 */ /* 0x000fd00000000800 */
[----:B0-2---:R-:W-:Y:S01]  /*9fb0*/  @P1 IMAD.HI.U32 R0, R189, UR6, RZ ;  /* 0x00000006bd001c27 */ /* 0x005fe2000f8e00ff */
[----:B------:R-:W-:Y:S01]  /*9fc0*/  @UP1 ULDC UR6, c[0x0][0x450] ;  /* 0x0001140000061ab9 */ /* 0x000fe20000000800 */
[----:B------:R-:W-:-:S03]  /*9fd0*/  PLOP3.LUT P1, PT, PT, PT, UP0, 0x40, 0x0 ;  /* 0x000000000000781c */ /* 0x000fc60003f2e808 */
[----:B------:R-:W-:Y:S01]  /*9fe0*/  @P2 SHF.R.U32.HI R189, RZ, UR6, R0 ;  /* 0x00000006ffbd2c19 */ /* 0x000fe20008011600 */
[----:B---3--:R-:W-:Y:S01]  /*9ff0*/  UPRMT UR4, UR10, 0x654, UR4 ;  /* 0x000006540a047896 */ /* 0x008fe20008000004 */
[----:B------:R-:W-:Y:S02]  /*a000*/  IADD3 R0, -R4, 0x1, RZ ;  /* 0x0000000104007810 */ /* 0x000fe40007ffe1ff */
[----:B------:R-:W-:Y:S01]  /*a010*/  ULDC UR10, c[0x0][0x9e0] ;  /* 0x00027800000a7ab9 */ /* 0x000fe20000000800 */
[----:B------:R-:W0:Y:S02]  /*a020*/  SHFL.IDX PT, R185, R189, RZ, 0x1c1f ;  /* 0x001c1fffbdb97589 */ /* 0x000e2400000e0000 */
[----:B------:R-:W-:-:S03]  /*a030*/  IMAD R3, R19, -0x2, R0 ;  /* 0xfffffffe13037824 */ /* 0x000fc600078e0200 */
[----:B------:R-:W-:Y:S01]  /*a040*/  SYNCS.ARRIVE.TRANS64.RED.A1T0 RZ, [UR4], RZ ;  /* 0x000000ffffff79a7 */ /* 0x000fe20008100404 */
[----:B-1----:R-:W-:Y:S01]  /*a050*/  IMAD R3, R184, UR41, R3 ;  /* 0x00000029b8037c24 */ /* 0x002fe2000f8e0203 */
[----:B------:R-:W-:-:S04]  /*a060*/  ULOP3.LUT UR4, URZ, UR58, URZ, 0x33, !UPT ;  /* 0x0000003a3f047292 */ /* 0x000fc8000f8e333f */
[----:B------:R-:W-:-:S05]  /*a070*/  IADD3 R3, R3, -UR55, RZ ;  /* 0x8000003703037c10 */ /* 0x000fca000fffe0ff */
[C---:B------:R-:W-:Y:S02]  /*a080*/  VIADD R0, R3.reuse, UR10 ;  /* 0x0000000a03007c36 */ /* 0x040fe40008000000 */
[----:B------:R-:W-:Y:S02]  /*a090*/  VIADD R186, R3, UR4 ;  /* 0x0000000403ba7c36 */ /* 0x000fe40008000000 */
[--C-:B0-----:R-:W-:Y:S02]  /*a0a0*/  IMAD.IADD R187, R0, 0x1, R185.reuse ;  /* 0x0000000100bb7824 */ /* 0x101fe400078e02b9 */
[----:B------:R-:W-:Y:S01]  /*a0b0*/  IMAD.IADD R188, R186, 0x1, R185 ;  /* 0x00000001babc7824 */ /* 0x000fe200078e02b9 */
[----:B------:R-:W-:Y:S06]  /*a0c0*/  @P1 BRA `(.L_x_1056) ;  /* 0x00000000005c1947 */ /* 0x000fec0003800000 */
[----:B------:R-:W-:Y:S01]  /*a0d0*/  IMAD R2, R184, UR41, R185 ;  /* 0x00000029b8027c24 */ /* 0x000fe2000f8e02b9 */
[----:B------:R-:W-:Y:S03]  /*a0e0*/  BSSY B0, `(.L_x_1057) ;  /* 0x0000011000007945 */ /* 0x000fe60003800000 */
[----:B------:R-:W-:-:S05]  /*a0f0*/  VIADD R185, R2, -UR55 ;  /* 0x8000003702b97c36 */ /* 0x000fca0008000000 */
        /* <DEDUP_REMOVED lines=10> */
.L_x_1058:
[----:B------:R-:W-:-:S05]  /*a1a0*/  IMAD.U32 R190, RZ, RZ, UR54 ;  /* 0x00000036ffbe7e24 */ /* 0x000fca000f8e00ff */
[----:B------:R-:W-:-:S13]  /*a1b0*/  ISETP.NE.AND P1, PT, R190, 0x1, PT ;  /* 0x00000001be00780c */ /* 0x000fda0003f25270 */
[----:B------:R-:W0:Y:S02]  /*a1c0*/  @P1 LDC.64 R2, c[0x0][0x9e8] ;  /* 0x00027a00ff021b82 */ /* 0x000e240000000a00 */
[----:B0-----:R-:W-:-:S05]  /*a1d0*/  @P1 IMAD.HI.U32 R2, R185, R2, RZ ;  /* 0x00000002b9021227 */ /* 0x001fca00078e00ff */
[----:B------:R-:W-:-:S07]  /*a1e0*/  @P1 SHF.R.U32.HI R185, RZ, R3, R2 ;  /* 0x00000003ffb91219 */ /* 0x000fce0000011602 */
.L_x_1059:
[----:B------:R-:W-:Y:S05]  /*a1f0*/  BSYNC B0 ;  /* 0x0000000000007941 */ /* 0x000fea0003800000 */
.L_x_1057:
[----:B------:R-:W-:-:S04]  /*a200*/  IMAD R2, R185, R190, -R4 ;  /* 0x000000beb9027224 */ /* 0x000fc800078e0a04 */
[----:B------:R-:W-:-:S05]  /*a210*/  IMAD R2, R19, -0x2, R2 ;  /* 0xfffffffe13027824 */ /* 0x000fca00078e0202 */
[----:B------:R-:W-:Y:S02]  /*a220*/  VIADDMNMX R187, R2, R190, R187, PT ;  /* 0x000000be02bb7246 */ /* 0x000fe400038001bb */
[----:B------:R-:W-:-:S07]  /*a230*/  VIMNMX R188, R188, R2, !PT ;  /* 0x00000002bcbc7248 */ /* 0x000fce0007fe0100 */
.L_x_1056:
        /* <DEDUP_REMOVED lines=8> */
[----:B------:R-:W-:Y:S02]  /*a2c0*/  ISETP.GT.AND P4, PT, R188, 0x18, P1 ;  /* 0x00000018bc00780c */ /* 0x000fe40000f84270 */
[----:B------:R-:W-:Y:S02]  /*a2d0*/  FSEL R185, R152, -INF , !P5 ;  /* 0xff80000098b97808 */ /* 0x000fe40006800000 */
[----:B------:R-:W-:Y:S02]  /*a2e0*/  ISETP.LT.OR P4, PT, R187, 0x19, P4 ;  /* 0x00000019bb00780c */ /* 0x000fe40002781670 */
[C---:B------:R-:W-:Y:S02]  /*a2f0*/  ISETP.GT.AND P6, PT, R188.reuse, 0x8, P1 ;  /* 0x00000008bc00780c */ /* 0x040fe40000fc4270 */
[----:B------:R-:W-:-:S02]  /*a300*/  ISETP.GT.AND P2, PT, R188, 0x9, P1 ;  /* 0x00000009bc00780c */ /* 0x000fc40000f44270 */
[----:B------:R-:W-:Y:S01]  /*a310*/  ISETP.GT.AND P3, PT, R188, 0x10, P1 ;  /* 0x00000010bc00780c */ /* 0x000fe20000f64270 */
[--C-:B0-----:R-:W-:Y:S01]  /*a320*/  IMAD.IADD R0, R0, 0x1, R189.reuse ;  /* 0x0000000100007824 */ /* 0x101fe200078e02bd */
[----:B------:R-:W-:Y:S01]  /*a330*/  ISETP.GT.AND P5, PT, R188, 0x11, P1 ;  /* 0x00000011bc00780c */ /* 0x000fe20000fa4270 */
        /* <DEDUP_REMOVED lines=52> */
.L_x_1062:
[----:B------:R-:W-:-:S05]  /*a680*/  IMAD.U32 R152, RZ, RZ, UR54 ;  /* 0x00000036ff987e24 */ /* 0x000fca000f8e00ff */
[----:B------:R-:W-:-:S13]  /*a690*/  ISETP.NE.AND P2, PT, R152, 0x1, PT ;  /* 0x000000019800780c */ /* 0x000fda0003f45270 */
[----:B------:R-:W0:Y:S02]  /*a6a0*/  @P2 LDC.64 R2, c[0x0][0x9e8] ;  /* 0x00027a00ff022b82 */ /* 0x000e240000000a00 */
[----:B0-----:R-:W-:-:S05]  /*a6b0*/  @P2 IMAD.HI.U32 R2, R187, R2, RZ ;  /* 0x00000002bb022227 */ /* 0x001fca00078e00ff */
[----:B------:R-:W-:-:S07]  /*a6c0*/  @P2 SHF.R.U32.HI R187, RZ, R3, R2 ;  /* 0x00000003ffbb2219 */ /* 0x000fce0000011602 */
.L_x_1063:
[----:B------:R-:W-:Y:S05]  /*a6d0*/  BSYNC B0 ;  /* 0x0000000000007941 */ /* 0x000fea0003800000 */
.L_x_1061:
[----:B------:R-:W-:-:S04]  /*a6e0*/  IMAD R4, R187, R152, -R4 ;  /* 0x00000098bb047224 */ /* 0x000fc800078e0a04 */
[----:B------:R-:W-:-:S05]  /*a6f0*/  IMAD R3, R19, -0x2, R4 ;  /* 0xfffffffe13037824 */ /* 0x000fca00078e0204 */
[----:B------:R-:W-:Y:S02]  /*a700*/  VIADDMNMX R0, R3, R152, R0, PT ;  /* 0x0000009803007246 */ /* 0x000fe40003800100 */
[----:B------:R-:W-:-:S07]  /*a710*/  VIMNMX R186, R186, R3, !PT ;  /* 0x00000003baba7248 */ /* 0x000fce0007fe0100 */
.L_x_1060:
        /* <DEDUP_REMOVED lines=201> */
.L_x_1064:
[----:B------:R-:W0:Y:S01]  /*b3b0*/  S2UR UR6, SR_CgaCtaId ;  /* 0x00000000000679c3 */ /* 0x000e220000008800 */
[----:B------:R-:W-:Y:S01]  /*b3c0*/  R2UR UR4, R200 ;  /* 0x00000000c80472ca */ /* 0x000fe200000e0000 */
[----:B------:R-:W-:Y:S01]  /*b3d0*/  UIADD3 UR5, UR5, 0x30860, URZ ;  /* 0x0003086005057890 */ /* 0x000fe2000fffe03f */
[----:B------:R-:W-:Y:S02]  /*b3e0*/  F2FP.BF16.F32.PACK_AB R196, R196, R185 ;  /* 0x000000b9c4c4723e */ /* 0x000fe400000010ff */
[----:B------:R-:W-:Y:S01]  /*b3f0*/  F2FP.BF16.F32.PACK_AB R197, R20, R197 ;  /* 0x000000c514c5723e */ /* 0x000fe200000010ff */
[----:B------:R-:W-:Y:S01]  /*b400*/  IMAD.MOV.U32 R20, RZ, RZ, R4 ;  /* 0x000000ffff147224 */ /* 0x000fe200078e0004 */
[----:B------:R-:W-:Y:S02]  /*b410*/  F2FP.BF16.F32.PACK_AB R198, R187, R198 ;  /* 0x000000c6bbc6723e */ /* 0x000fe400000010ff */
[----:B------:R-:W-:Y:S01]  /*b420*/  F2FP.BF16.F32.PACK_AB R185, R164, R21 ;  /* 0x00000015a4b9723e */ /* 0x000fe200000010ff */
[----:B------:R-:W-:Y:S01]  /*b430*/  IMAD.MOV.U32 R21, RZ, RZ, R3 ;  /* 0x000000ffff157224 */ /* 0x000fe200078e0003 */
[----:B------:R-:W-:-:S02]  /*b440*/  F2FP.BF16.F32.PACK_AB R199, R154, R199 ;  /* 0x000000c79ac7723e */ /* 0x000fc400000010ff */
[----:B------:R-:W-:Y:S02]  /*b450*/  F2FP.BF16.F32.PACK_AB R192, R183, R192 ;  /* 0x000000c0b7c0723e */ /* 0x000fe400000010ff */
[C---:B------:R-:W-:Y:S01]  /*b460*/  ISETP.GT.AND P1, PT, R221.reuse, UR4, PT ;  /* 0x00000004dd007c0c */ /* 0x040fe2000bf24270 */
[----:B------:R-:W-:Y:S01]  /*b470*/  UMOV UR4, UR39 ;  /* 0x0000002700047c82 */ /* 0x000fe20008000000 */
[----:B------:R-:W-:Y:S01]  /*b480*/  F2FP.BF16.F32.PACK_AB R193, R156, R193 ;  /* 0x000000c19cc1723e */ /* 0x000fe200000010ff */
[----:B------:R-:W-:Y:S01]  /*b490*/  VIADD R221, R221, 0xffffffff ;  /* 0xffffffffdddd7836 */ /* 0x000fe20000000000 */
        /* <DEDUP_REMOVED lines=13> */
.L_x_1046:
        /* <DEDUP_REMOVED lines=131> */
.L_x_1066:
[----:B------:R-:W-:Y:S01]  /*bda0*/  ULEA UR5, UR39, UR40, 0x3 ;  /* 0x0000002827057291 */ /* 0x000fe2000f8e183f */
[----:B------:R-:W-:-:S05]  /*bdb0*/  IMAD.U32 R0, RZ, RZ, UR38 ;  /* 0x00000026ff007e24 */ /* 0x000fca000f8e00ff */
[----:B------:R-:W-:-:S04]  /*bdc0*/  SHF.L.U32 R0, R0, 0x1f, RZ ;  /* 0x0000001f00007819 */ /* 0x000fc800000006ff */
[----:B------:R0:W1:Y:S01]  /*bdd0*/  SYNCS.PHASECHK.TRANS64.TRYWAIT P1, [UR5+0x30850], R0 ;  /* 0x03085000ff0075a7 */ /* 0x0000620008020145 */
[----:B------:R-:W-:Y:S05]  /*bde0*/  @!P0 BRA `(.L_x_1067) ;  /* 0x0000000000048947 */ /* 0x000fea0003800000 */
[----:B------:R-:W-:Y:S01]  /*bdf0*/  BPT.TRAP 0x1 ;  /* 0x000000040000795c */ /* 0x000fe20000300000 */
.L_x_1067:
[----:B-1----:R-:W-:Y:S05]  /*be00*/  @P1 BRA `(.L_x_1068) ;  /* 0x0000000000081947 */ /* 0x002fea0003800000 */
[----:B------:R-:W1:Y:S02]  /*be10*/  SYNCS.PHASECHK.TRANS64.TRYWAIT P1, [UR5+0x30850], R0 ;  /* 0x03085000ff0075a7 */ /* 0x000e640008020145 */
[----:B-1----:R-:W-:Y:S05]  /*be20*/  @!P1 BRA `(.L_x_1069) ;  /* 0x0000007c005c9947 */ /* 0x002fea0003800000 */
.L_x_1068:
        /* <DEDUP_REMOVED lines=10> */
[----:B------:R-:W-:-:S07]  /*bed0*/  ULEA UR4, UR39, UR4, 0xb ;  /* 0x0000000427047291 */ /* 0x000fce000f8e583f */
[----:B------:R-:W-:Y:S02]  /*bee0*/  UMOV UR6, UR4 ;  /* 0x0000000400067c82 */ /* 0x000fe40008000000 */
[----:B------:R-:W-:Y:S01]  /*bef0*/  HGMMA.64x256x16.F32.BF16 R24, R196, gdesc[UR4].tnspB, R24, gsb0 ;  /* 0x43e00004c4187df0 */ /* 0x000fe20008001818 */
[----:B------:R-:W-:Y:S01]  /*bf00*/  UIADD3 UR6, UR4, 0x80, URZ ;  /* 0x0000008004067890 */ /* 0x000fe2000fffe03f */
[----:B-1----:R-:W-:Y:S01]  /*bf10*/  FADD.FTZ R7, R7, R18 ;  /* 0x0000001207077221 */ /* 0x002fe20000010000 */
[----:B------:R-:W-:Y:S01]  /*bf20*/  UMOV UR7, 0x40000040 ;  /* 0x4000004000077882 */ /* 0x000fe20000000000 */
[----:B0-----:R-:W-:Y:S01]  /*bf30*/  FADD.FTZ R2, R0, R5 ;  /* 0x0000000500027221 */ /* 0x001fe20000010000 */
[----:B------:R-:W-:Y:S02]  /*bf40*/  IMAD.MOV.U32 R5, RZ, RZ, RZ ;  /* 0x000000ffff057224 */ /* 0x000fe400078e00ff */
[----:B------:R-:W0:Y:S04]  /*bf50*/  SHFL.BFLY PT, R0, R7, 0x1, 0x1f ;  /* 0x0c201f0007007f89 */ /* 0x000e2800000e0000 */
[----:B------:R-:W1:Y:S01]  /*bf60*/  SHFL.BFLY PT, R9, R2, 0x1, 0x1f ;  /* 0x0c201f0002097f89 */ /* 0x000e6200000e0000 */
[----:B0-----:R-:W-:Y:S01]  /*bf70*/  FADD.FTZ R11, R7, R0 ;  /* 0x00000000070b7221 */ /* 0x001fe20000010000 */
[----:B------:R-:W-:Y:S01]  /*bf80*/  MOV R7, UR10 ;  /* 0x0000000a00077c02 */ /* 0x000fe20008000f00 */
[----:B------:R-:W-:-:S02]  /*bf90*/  IMAD.MOV.U32 R0, RZ, RZ, -0x800000 ;  /* 0xff800000ff007424 */ /* 0x000fc400078e00ff */
[----:B-1----:R-:W-:Y:S01]  /*bfa0*/  FADD.FTZ R12, R2, R9 ;  /* 0x00000009020c7221 */ /* 0x002fe20000010000 */
[----:B------:R-:W-:Y:S01]  /*bfb0*/  FSETP.NE.FTZ.AND P1, PT, R11, RZ, PT ;  /* 0x000000ff0b00720b */ /* 0x000fe20003f35000 */
[----:B------:R-:W-:-:S03]  /*bfc0*/  IMAD.MOV.U32 R2, RZ, RZ, -0x800000 ;  /* 0xff800000ff027424 */ /* 0x000fc600078e00ff */
        /* <DEDUP_REMOVED lines=14> */
[----:B------:R-:W-:Y:S01]  /*c0b0*/  UIADD3 UR6, UR4, 0x100, URZ ;  /* 0x0000010004067890 */ /* 0x000fe2000fffe03f */
[----:B------:R-:W-:Y:S01]  /*c0c0*/  UMOV UR7, 0x40000040 ;  /* 0x4000004000077882 */ /* 0x000fe20000000000 */
[----:B------:R-:W-:Y:S01]  /*c0d0*/  UIADD3 UR4, UR4, 0x180, URZ ;  /* 0x0000018004047890 */ /* 0x000fe2000fffe03f */
[----:B------:R-:W-:Y:S02]  /*c0e0*/  WARPGROUP.DEPBAR.LE gsb0, 0x0 ;  /* 0x00008000000079c5 */ /* 0x000fe40000010000 */
[----:B------:R-:W-:-:S15]  /*c0f0*/  WARPGROUP.ARRIVE ;  /* 0x00000000000079c5 */ /* 0x000fde0000000000 */
[----:B------:R-:W-:-:S07]  /*c100*/  NOP ;  /* 0x0000000000007918 */ /* 0x000fce0000000000 */
        /* <DEDUP_REMOVED lines=10> */
.L_x_1070:
[----:B------:R-:W0:Y:S01]  /*c1b0*/  S2UR UR7, SR_CgaCtaId ;  /* 0x00000000000779c3 */ /* 0x000e220000008800 */
[----:B------:R-:W-:Y:S01]  /*c1c0*/  R2UR UR6, R208 ;  /* 0x00000000d00672ca */ /* 0x000fe200000e0000 */
[----:B------:R-:W-:Y:S01]  /*c1d0*/  UIADD3 UR4, UR5, 0x30860, URZ ;  /* 0x0003086005047890 */ /* 0x000fe2000fffe03f */
[-C--:B------:R-:W-:Y:S01]  /*c1e0*/  FMUL.FTZ R172, R32, R6.reuse ;  /* 0x0000000620ac7220 */ /* 0x080fe20000410000 */
[----:B------:R-:W-:Y:S01]  /*c1f0*/  UIADD3 UR39, UR39, 0x1, URZ ;  /* 0x0000000127277890 */ /* 0x000fe2000fffe03f */
[-C--:B------:R-:W-:Y:S01]  /*c200*/  FMUL.FTZ R173, R36, R6.reuse ;  /* 0x0000000624ad7220 */ /* 0x080fe20000410000 */
[-C--:B------:R-:W-:Y:S01]  /*c210*/  FMUL.FTZ R174, R40, R6.reuse ;  /* 0x0000000628ae7220 */ /* 0x080fe20000410000 */
[-C--:B------:R-:W-:Y:S01]  /*c220*/  FMUL.FTZ R175, R44, R6.reuse ;  /* 0x000000062caf7220 */ /* 0x080fe20000410000 */
[----:B------:R-:W-:Y:S01]  /*c230*/  UISETP.NE.AND UP0, UPT, UR39, 0x2, UPT ;  /* 0x000000022700788c */ /* 0x000fe2000bf05270 */
[-C--:B------:R-:W-:Y:S01]  /*c240*/  FMUL.FTZ R176, R48, R6.reuse ;  /* 0x0000000630b07220 */ /* 0x080fe20000410000 */
[-C--:B------:R-:W-:Y:S01]  /*c250*/  FMUL.FTZ R177, R52, R6.reuse ;  /* 0x0000000634b17220 */ /* 0x080fe20000410000 */
[-C--:B------:R-:W-:Y:S01]  /*c260*/  FMUL.FTZ R178, R56, R6.reuse ;  /* 0x0000000638b27220 */ /* 0x080fe20000410000 */
[-C--:B------:R-:W-:Y:S01]  /*c270*/  FMUL.FTZ R179, R60, R6.reuse ;  /* 0x000000063cb37220 */ /* 0x080fe20000410000 */
[-C--:B------:R-:W-:Y:S01]  /*c280*/  FMUL.FTZ R180, R64, R6.reuse ;  /* 0x0000000640b47220 */ /* 0x080fe20000410000 */
        /* <DEDUP_REMOVED lines=10> */
[----:B0-----:R-:W-:Y:S01]  /*c330*/  UPRMT UR4, UR7, 0x654, UR4 ;  /* 0x0000065407047896 */ /* 0x001fe20008000004 */
        /* <DEDUP_REMOVED lines=111> */
[-C--:B------:R-:W-:Y:S01]  /*ca30*/  FMUL.FTZ R165, R147, R5.reuse ;  /* 0x0000000593a57220 */ /* 0x080fe20000410000 */
[-C--:B------:R-:W-:Y:S01]  /*ca40*/  FMUL.FTZ R166, R150, R5.reuse ;  /* 0x0000000596a67220 */ /* 0x080fe20000410000 */
[----:B------:R-:W-:Y:S01]  /*ca50*/  FMUL.FTZ R168, R151, R5 ;  /* 0x0000000597a87220 */ /* 0x000fe20000410000 */
[----:B------:R-:W-:-:S02]  /*ca60*/  USEL UR39, UR39, URZ, UP0 ;  /* 0x0000003f27277287 */ /* 0x000fc40008000000 */
[----:B------:R-:W-:-:S12]  /*ca70*/  ULOP3.LUT UR38, UR38, UR4, URZ, 0x3c, !UPT ;  /* 0x0000000426267292 */ /* 0x000fd8000f8e3c3f */
.L_x_992:
[----:B------:R-:W0:Y:S01]  /*ca80*/  S2R R4, SR_CgaCtaId ;  /* 0x0000000000047919 */ /* 0x000e220000008800 */
[----:B------:R-:W-:Y:S01]  /*ca90*/  MOV R197, 0x400 ;  /* 0x0000040000c57802 */ /* 0x000fe20000000f00 */
[----:B------:R-:W-:Y:S01]  /*caa0*/  BSSY B0, `(.L_x_1071) ;  /* 0x0000297000007945 */ /* 0x000fe20003800000 */
[----:B------:R-:W-:Y:S02]  /*cab0*/  BAR.SYNC.DEFER_BLOCKING 0x5, 0x180 ;  /* 0x0146000000007b1d */ /* 0x000fe40000010000 */
[----:B0-----:R-:W-:-:S05]  /*cac0*/  LEA R197, R4, R197, 0x18 ;  /* 0x000000c504c57211 */ /* 0x001fca00078ec0ff */
[----:B------:R-:W0:Y:S02]  /*cad0*/  LDS R4, [R197+0x308d0] ;  /* 0x0308d000c5047984 */ /* 0x000e240000000800 */
[----:B0-----:R-:W-:Y:S01]  /*cae0*/  R2UR UR4, R4 ;  /* 0x00000000040472ca */ /* 0x001fe200000e0000 */
[----:B------:R-:W-:Y:S06]  /*caf0*/  BAR.ARV 0x4, 0x180 ;  /* 0x0106000000007b1d */ /* 0x000fec0000002000 */
[----:B------:R-:W-:Y:S08]  /*cb00*/  @P0 BRA `(.L_x_1072) ;  /* 0x0000001c00540947 */ /* 0x000ff00003800000 */
[----:B------:R-:W0:Y:S01]  /*cb10*/  S2R R4, SR_SWINHI ;  /* 0x0000000000047919 */ /* 0x000e220000002f00 */
[----:B------:R-:W-:Y:S01]  /*cb20*/  IMAD R5, R207, 0x40, R22 ;  /* 0x00000040cf057824 */ /* 0x000fe200078e0216 */
[----:B------:R-:W1:Y:S01]  /*cb30*/  LDC R198, c[0x0][0xbe8] ;  /* 0x0002fa00ffc67b82 */ /* 0x000e620000000800 */
[----:B------:R-:W-:Y:S01]  /*cb40*/  R2UR UR11, R205 ;  /* 0x00000000cd0b72ca */ /* 0x000fe200000e0000 */
[----:B------:R-:W-:Y:S01]  /*cb50*/  ULDC.64 UR8, c[0x0][0xb90] ;  /* 0x0002e40000087ab9 */ /* 0x000fe20000000a00 */
[----:B------:R-:W-:Y:S02]  /*cb60*/  F2FP.BF16.F32.PACK_AB R24, R25, R24 ;  /* 0x000000181918723e */ /* 0x000fe400000010ff */
[----:B------:R-:W-:Y:S02]  /*cb70*/  F2FP.BF16.F32.PACK_AB R25, R27, R26 ;  /* 0x0000001a1b19723e */ /* 0x000fe400000010ff */
[----:B------:R-:W-:Y:S02]  /*cb80*/  F2FP.BF16.F32.PACK_AB R27, R31, R30 ;  /* 0x0000001e1f1b723e */ /* 0x000fe400000010ff */
[----:B------:R-:W-:-:S02]  /*cb90*/  R2UR UR13, R206 ;  /* 0x00000000ce0d72ca */ /* 0x000fc400000e0000 */
[----:B------:R-:W-:Y:S02]  /*cba0*/  F2FP.BF16.F32.PACK_AB R26, R29, R28 ;  /* 0x0000001c1d1a723e */ /* 0x000fe400000010ff */
[----:B------:R-:W-:Y:S01]  /*cbb0*/  F2FP.BF16.F32.PACK_AB R136, R137, R136 ;  /* 0x000000888988723e */ /* 0x000fe200000010ff */
[----:B------:R-:W-:Y:S01]  /*cbc0*/  USHF.R.S32.HI UR10, URZ, 0x1f, UR11 ;  /* 0x0000001f3f0a7899 */ /* 0x000fe2000801140b */
[----:B------:R-:W-:Y:S01]  /*cbd0*/  F2FP.BF16.F32.PACK_AB R137, R128, R104 ;  /* 0x000000688089723e */ /* 0x000fe200000010ff */
[----:B------:R-:W-:Y:S01]  /*cbe0*/  UIMAD.WIDE.U32 UR6, UR11, UR8, URZ ;  /* 0x000000080b0672a5 */ /* 0x000fe2000f8e003f */
[----:B------:R-:W-:Y:S01]  /*cbf0*/  F2FP.BF16.F32.PACK_AB R144, R145, R144 ;  /* 0x000000909190723e */ /* 0x000fe200000010ff */
[----:B------:R-:W-:Y:S01]  /*cc00*/  UIMAD UR5, UR10, UR8, URZ ;  /* 0x000000080a0572a4 */ /* 0x000fe2000f8e023f */
[----:B------:R-:W-:-:S03]  /*cc10*/  F2FP.BF16.F32.PACK_AB R145, R165, R164 ;  /* 0x000000a4a591723e */ /* 0x000fc600000010ff */
[----:B------:R-:W-:Y:S02]  /*cc20*/  UIMAD UR5, UR11, UR9, UR5 ;  /* 0x000000090b0572a4 */ /* 0x000fe4000f8e0205 */
[----:B------:R-:W-:Y:S01]  /*cc30*/  USHF.R.S32.HI UR12, URZ, 0x1f, UR13 ;  /* 0x0000001f3f0c7899 */ /* 0x000fe2000801140d */
[----:B------:R-:W-:Y:S01]  /*cc40*/  ULDC.64 UR8, c[0x0][0xb98] ;  /* 0x0002e60000087ab9 */ /* 0x000fe20000000a00 */
[----:B------:R-:W-:Y:S02]  /*cc50*/  UIADD3 UR7, UR7, UR5, URZ ;  /* 0x0000000507077290 */ /* 0x000fe4000fffe03f */
[----:B------:R-:W-:Y:S01]  /*cc60*/  UIMAD UR5, UR12, UR8, URZ ;  /* 0x000000080c0572a4 */ /* 0x000fe2000f8e023f */
[----:B------:R-:W-:Y:S02]  /*cc70*/  MOV R158, R197 ;  /* 0x000000c5009e7202 */ /* 0x000fe40000000f00 */
[----:B0-----:R-:W-:Y:S01]  /*cc80*/  MOV R159, R4 ;  /* 0x00000004009f7202 */ /* 0x001fe20000000f00 */
[----:B------:R-:W-:-:S02]  /*cc90*/  UIMAD.WIDE.U32 UR6, UR13, UR8, UR6 ;  /* 0x000000080d0672a5 */ /* 0x000fc4000f8e0006 */
[----:B------:R-:W-:Y:S01]  /*cca0*/  UIMAD UR5, UR13, UR9, UR5 ;  /* 0x000000090d0572a4 */ /* 0x000fe2000f8e0205 */
[--C-:B------:R-:W-:Y:S02]  /*ccb0*/  IMAD.WIDE R16, R212, 0x2, R158.reuse ;  /* 0x00000002d4107825 */ /* 0x100fe400078e029e */
[----:B------:R-:W-:Y:S02]  /*ccc0*/  ULDC.64 UR8, c[0x0][0xae8] ;  /* 0x0002ba0000087ab9 */ /* 0x000fe40000000a00 */
[----:B------:R-:W-:Y:S01]  /*ccd0*/  IMAD.WIDE R158, R5, 0x2, R158 ;  /* 0x00000002059e7825 */ /* 0x000fe200078e029e */
[C---:B------:R-:W-:Y:S02]  /*cce0*/  IADD3 R7, P3, R16.reuse, 0xc060, RZ ;  /* 0x0000c06010077810 */ /* 0x040fe40007f7e0ff */
[C---:B------:R-:W-:Y:S02]  /*ccf0*/  IADD3 R119, P4, R16.reuse, 0xc040, RZ ;  /* 0x0000c04010777810 */ /* 0x040fe40007f9e0ff */
[----:B------:R-:W-:Y:S01]  /*cd00*/  LOP3.LUT R4, R7, 0x380, RZ, 0xc0, !PT ;  /* 0x0000038007047812 */ /* 0x000fe200078ec0ff */
[----:B------:R-:W-:Y:S01]  /*cd10*/  IMAD.X R5, RZ, RZ, R17, P3 ;  /* 0x000000ffff057224 */ /* 0x000fe200018e0611 */
[----:B------:R-:W-:-:S02]  /*cd20*/  IADD3 R117, P5, R16, 0xc020, RZ ;  /* 0x0000c02010757810 */ /* 0x000fc40007fbe0ff */
[----:B------:R-:W-:Y:S02]  /*cd30*/  SHF.R.U64 R4, R4, 0x3, RZ ;  /* 0x0000000304047819 */ /* 0x000fe400000012ff */
[C---:B------:R-:W-:Y:S01]  /*cd40*/  IADD3 R115, P6, R16.reuse, 0xc000, RZ ;  /* 0x0000c00010737810 */ /* 0x040fe20007fde0ff */
[--C-:B------:R-:W-:Y:S01]  /*cd50*/  IMAD.X R9, RZ, RZ, R17.reuse, P5 ;  /* 0x000000ffff097224 */ /* 0x100fe200028e0611 */
[C---:B------:R-:W-:Y:S02]  /*cd60*/  IADD3 R113, P0, R16.reuse, 0x8060, RZ ;  /* 0x0000806010717810 */ /* 0x040fe40007f1e0ff */
[C---:B------:R-:W-:Y:S01]  /*cd70*/  IADD3 R99, P1, R16.reuse, 0x20, RZ ;  /* 0x0000002010637810 */ /* 0x040fe20007f3e0ff */
[--C-:B------:R-:W-:Y:S01]  /*cd80*/  IMAD.X R11, RZ, RZ, R17.reuse, P6 ;  /* 0x000000ffff0b7224 */ /* 0x100fe200030e0611 */
[C---:B------:R-:W-:Y:S01]  /*cd90*/  IADD3 R111, P2, R16.reuse, 0x8040, RZ ;  /* 0x00008040106f7810 */ /* 0x040fe20007f5e0ff */
[--C-:B------:R-:W-:Y:S01]  /*cda0*/  IMAD.X R13, RZ, RZ, R17.reuse, P0 ;  /* 0x000000ffff0d7224 */ /* 0x100fe200000e0611 */
[C---:B------:R-:W-:Y:S01]  /*cdb0*/  IADD3 R106, P3, R16.reuse, 0x8020, RZ ;  /* 0x00008020106a7810 */ /* 0x040fe20007f7e0ff */
[--C-:B------:R-:W-:Y:S01]  /*cdc0*/  IMAD.X R15, RZ, RZ, R17.reuse, P1 ;  /* 0x000000ffff0f7224 */ /* 0x100fe200008e0611 */
[----:B------:R-:W-:Y:S01]  /*cdd0*/  LOP3.LUT R161, R16, 0x380, RZ, 0xc0, !PT ;  /* 0x0000038010a17812 */ /* 0x000fe200078ec0ff */
[--C-:B------:R-:W-:Y:S01]  /*cde0*/  IMAD.X R135, RZ, RZ, R17.reuse, P2 ;  /* 0x000000ffff877224 */ /* 0x100fe200010e0611 */
[----:B------:R-:W-:Y:S01]  /*cdf0*/  LOP3.LUT R4, R4, R7, RZ, 0x3c, !PT ;  /* 0x0000000704047212 */ /* 0x000fe200078e3cff */
[--C-:B------:R-:W-:Y:S01]  /*ce00*/  IMAD.X R7, RZ, RZ, R17.reuse, P4 ;  /* 0x000000ffff077224 */ /* 0x100fe200020e0611 */
[----:B------:R-:W-:Y:S01]  /*ce10*/  LOP3.LUT R108, R111, 0x380, RZ, 0xc0, !PT ;  /* 0x000003806f6c7812 */ /* 0x000fe200078ec0ff */
[----:B------:R-:W-:Y:S01]  /*ce20*/  IMAD.X R139, RZ, RZ, R17, P3 ;  /* 0x000000ffff8b7224 */ /* 0x000fe200018e0611 */
[----:B------:R-:W-:-:S02]  /*ce30*/  IADD3 R109, P4, R16, 0x8000, RZ ;  /* 0x00008000106d7810 */ /* 0x000fc40007f9e0ff */
[C---:B------:R-:W-:Y:S02]  /*ce40*/  IADD3 R107, P5, R16.reuse, 0x4060, RZ ;  /* 0x00004060106b7810 */ /* 0x040fe40007fbe0ff */
[C---:B------:R-:W-:Y:S01]  /*ce50*/  IADD3 R103, P6, R16.reuse, 0x40, RZ ;  /* 0x0000004010677810 */ /* 0x040fe20007fde0ff */
[--C-:B------:R-:W-:Y:S01]  /*ce60*/  IMAD.X R143, RZ, RZ, R17.reuse, P4 ;  /* 0x000000ffff8f7224 */ /* 0x100fe200020e0611 */
[C---:B------:R-:W-:Y:S01]  /*ce70*/  IADD3 R102, P0, R16.reuse, 0x4040, RZ ;  /* 0x0000404010667810 */ /* 0x040fe20007f1e0ff */
[--C-:B------:R-:W-:Y:S01]  /*ce80*/  IMAD.X R147, RZ, RZ, R17.reuse, P5 ;  /* 0x000000ffff937224 */ /* 0x100fe200028e0611 */
[C---:B------:R-:W-:Y:S01]  /*ce90*/  IADD3 R98, P1, R16.reuse, 0x4020, RZ ;  /* 0x0000402010627810 */ /* 0x040fe20007f3e0ff */
[--C-:B------:R-:W-:Y:S01]  /*cea0*/  IMAD.X R151, RZ, RZ, R17.reuse, P6 ;  /* 0x000000ffff977224 */ /* 0x100fe200030e0611 */
[C---:B------:R-:W-:Y:S01]  /*ceb0*/  IADD3 R20, P3, R16.reuse, 0x60, RZ ;  /* 0x0000006010147810 */ /* 0x040fe20007f7e0ff */
[--C-:B------:R-:W-:Y:S01]  /*cec0*/  IMAD.X R153, RZ, RZ, R17.reuse, P0 ;  /* 0x000000ffff997224 */ /* 0x100fe200000e0611 */
[----:B------:R-:W-:Y:S01]  /*ced0*/  SHF.R.U64 R161, R161, 0x3, RZ ;  /* 0x00000003a1a17819 */ /* 0x000fe200000012ff */
[--C-:B------:R-:W-:Y:S01]  /*cee0*/  IMAD.X R155, RZ, RZ, R17.reuse, P1 ;  /* 0x000000ffff9b7224 */ /* 0x100fe200008e0611 */
[----:B------:R-:W-:Y:S01]  /*cef0*/  IADD3 R21, P2, R16, 0x4000, RZ ;  /* 0x0000400010157810 */ /* 0x000fe20007f5e0ff */
[----:B------:R-:W-:Y:S01]  /*cf00*/  IMAD.X R157, RZ, RZ, R17, P3 ;  /* 0x000000ffff9d7224 */ /* 0x000fe200018e0611 */
[----:B------:R-:W-:-:S02]  /*cf10*/  SHF.R.U64 R108, R108, 0x3, RZ ;  /* 0x000000036c6c7819 */ /* 0x000fc400000012ff */
[----:B------:R-:W-:Y:S01]  /*cf20*/  LOP3.LUT R160, R161, R16, RZ, 0x3c, !PT ;  /* 0x00000010a1a07212 */ /* 0x000fe200078e3cff */
[----:B------:R-:W-:Y:S01]  /*cf30*/  IMAD.MOV.U32 R161, RZ, RZ, R17 ;  /* 0x000000ffffa17224 */ /* 0x000fe200078e0011 */
[----:B------:R-:W-:Y:S02]  /*cf40*/  IADD3.X R131, RZ, R17, RZ, P2, !PT ;  /* 0x00000011ff837210 */ /* 0x000fe400017fe4ff */
[----:B------:R-:W-:Y:S02]  /*cf50*/  LOP3.LUT R17, R106, 0x380, RZ, 0xc0, !PT ;  /* 0x000003806a117812 */ /* 0x000fe400078ec0ff */
[----:B------:R-:W-:Y:S02]  /*cf60*/  LOP3.LUT R134, R108, R111, RZ, 0x3c, !PT ;  /* 0x0000006f6c867212 */ /* 0x000fe400078e3cff */
[----:B------:R-:W-:Y:S02]  /*cf70*/  IADD3 R111, P2, R158, 0x7000, RZ ;  /* 0x000070009e6f7810 */ /* 0x000fe40007f5e0ff */
[----:B------:R-:W-:-:S02]  /*cf80*/  LOP3.LUT R16, R109, 0x380, RZ, 0xc0, !PT ;  /* 0x000003806d107812 */ /* 0x000fc400078ec0ff */
[----:B------:R-:W-:Y:S02]  /*cf90*/  SHF.R.U64 R17, R17, 0x3, RZ ;  /* 0x0000000311117819 */ /* 0x000fe400000012ff */
[----:B------:R-:W-:Y:S02]  /*cfa0*/  LOP3.LUT R110, R111, 0x380, RZ, 0xc0, !PT ;  /* 0x000003806f6e7812 */ /* 0x000fe400078ec0ff */
[----:B------:R-:W-:Y:S02]  /*cfb0*/  SHF.R.U64 R16, R16, 0x3, RZ ;  /* 0x0000000310107819 */ /* 0x000fe400000012ff */
[----:B------:R-:W-:Y:S02]  /*cfc0*/  LOP3.LUT R14, R99, 0x380, RZ, 0xc0, !PT ;  /* 0x00000380630e7812 */ /* 0x000fe400078ec0ff */
[----:B------:R-:W-:Y:S02]  /*cfd0*/  LOP3.LUT R138, R17, R106, RZ, 0x3c, !PT ;  /* 0x0000006a118a7212 */ /* 0x000fe400078e3cff */
[----:B------:R-:W-:-:S02]  /*cfe0*/  LOP3.LUT R17, R98, 0x380, RZ, 0xc0, !PT ;  /* 0x0000038062117812 */ /* 0x000fc400078ec0ff */
[----:B------:R-:W-:Y:S02]  /*cff0*/  SHF.R.U64 R110, R110, 0x3, RZ ;  /* 0x000000036e6e7819 */ /* 0x000fe400000012ff */
[----:B------:R-:W-:Y:S02]  /*d000*/  LOP3.LUT R142, R16, R109, RZ, 0x3c, !PT ;  /* 0x0000006d108e7212 */ /* 0x000fe400078e3cff */
[----:B------:R-:W-:Y:S02]  /*d010*/  SHF.R.U64 R14, R14, 0x3, RZ ;  /* 0x000000030e0e7819 */ /* 0x000fe400000012ff */
[----:B------:R-:W-:Y:S02]  /*d020*/  LOP3.LUT R16, R103, 0x380, RZ, 0xc0, !PT ;  /* 0x0000038067107812 */ /* 0x000fe400078ec0ff */
[----:B------:R-:W-:Y:S02]  /*d030*/  SHF.R.U64 R17, R17, 0x3, RZ ;  /* 0x0000000311117819 */ /* 0x000fe400000012ff */
[----:B------:R-:W-:Y:S01]  /*d040*/  LOP3.LUT R110, R110, R111, RZ, 0x3c, !PT ;  /* 0x0000006f6e6e7212 */ /* 0x000fe200078e3cff */
[----:B------:R-:W-:Y:S01]  /*d050*/  IMAD.X R111, RZ, RZ, R159, P2 ;  /* 0x000000ffff6f7224 */ /* 0x000fe200010e069f */
[----:B------:R-:W-:-:S02]  /*d060*/  IADD3 R127, P2, R158, 0xe000, RZ ;  /* 0x0000e0009e7f7810 */ /* 0x000fc40007f5e0ff */
[----:B------:R-:W-:Y:S02]  /*d070*/  LOP3.LUT R14, R14, R99, RZ, 0x3c, !PT ;  /* 0x000000630e0e7212 */ /* 0x000fe400078e3cff */
[----:B------:R-:W-:Y:S02]  /*d080*/  SHF.R.U64 R16, R16, 0x3, RZ ;  /* 0x0000000310107819 */ /* 0x000fe400000012ff */
[----:B------:R-:W-:Y:S02]  /*d090*/  LOP3.LUT R99, R102, 0x380, RZ, 0xc0, !PT ;  /* 0x0000038066637812 */ /* 0x000fe400078ec0ff */
[----:B------:R-:W-:Y:S02]  /*d0a0*/  LOP3.LUT R154, R17, R98, RZ, 0x3c, !PT ;  /* 0x00000062119a7212 */ /* 0x000fe400078e3cff */
[----:B------:R-:W-:Y:S02]  /*d0b0*/  IADD3 R98, P4, R158, 0x2000, RZ ;  /* 0x000020009e627810 */ /* 0x000fe40007f9e0ff */
[----:B------:R-:W-:-:S02]  /*d0c0*/  LOP3.LUT R126, R127, 0x380, RZ, 0xc0, !PT ;  /* 0x000003807f7e7812 */ /* 0x000fc400078ec0ff */
[----:B------:R-:W-:Y:S02]  /*d0d0*/  LOP3.LUT R150, R16, R103, RZ, 0x3c, !PT ;  /* 0x0000006710967212 */ /* 0x000fe400078e3cff */
[----:B------:R-:W-:Y:S02]  /*d0e0*/  SHF.R.U64 R99, R99, 0x3, RZ ;  /* 0x0000000363637819 */ /* 0x000fe400000012ff */
[----:B------:R-:W-:Y:S02]  /*d0f0*/  LOP3.LUT R103, R20, 0x380, RZ, 0xc0, !PT ;  /* 0x0000038014677812 */ /* 0x000fe400078ec0ff */
[----:B------:R-:W-:Y:S02]  /*d100*/  LOP3.LUT R17, R98, 0x380, RZ, 0xc0, !PT ;  /* 0x0000038062117812 */ /* 0x000fe400078ec0ff */
[----:B------:R-:W-:Y:S02]  /*d110*/  LOP3.LUT R12, R113, 0x380, RZ, 0xc0, !PT ;  /* 0x00000380710c7812 */ /* 0x000fe400078ec0ff */
[----:B------:R-:W-:-:S02]  /*d120*/  SHF.R.U64 R126, R126, 0x3, RZ ;  /* 0x000000037e7e7819 */ /* 0x000fc400000012ff */
[----:B------:R-:W-:Y:S02]  /*d130*/  LOP3.LUT R152, R99, R102, RZ, 0x3c, !PT ;  /* 0x0000006663987212 */ /* 0x000fe400078e3cff */
[----:B------:R-:W-:Y:S02]  /*d140*/  SHF.R.U64 R103, R103, 0x3, RZ ;  /* 0x0000000367677819 */ /* 0x000fe400000012ff */
[----:B------:R-:W-:Y:S02]  /*d150*/  IADD3 R99, P3, R158, 0x1000, RZ ;  /* 0x000010009e637810 */ /* 0x000fe40007f7e0ff */
[----:B------:R-:W-:Y:S02]  /*d160*/  SHF.R.U64 R17, R17, 0x3, RZ ;  /* 0x0000000311117819 */ /* 0x000fe400000012ff */
[----:B------:R-:W-:Y:S02]  /*d170*/  SHF.R.U64 R12, R12, 0x3, RZ ;  /* 0x000000030c0c7819 */ /* 0x000fe400000012ff */
[----:B------:R-:W-:Y:S01]  /*d180*/  LOP3.LUT R126, R126, R127, RZ, 0x3c, !PT ;  /* 0x0000007f7e7e7212 */ /* 0x000fe200078e3cff */
[----:B------:R-:W-:Y:S01]  /*d190*/  IMAD.X R127, RZ, RZ, R159, P2 ;  /* 0x000000ffff7f7224 */ /* 0x000fe200010e069f */
[----:B------:R-:W-:-:S02]  /*d1a0*/  LOP3.LUT R156, R103, R20, RZ, 0x3c, !PT ;  /* 0x00000014679c7212 */ /* 0x000fc400078e3cff */
[----:B-1----:R-:W-:Y:S02]  /*d1b0*/  ISETP.NE.AND P2, PT, R198, 0x1, PT ;  /* 0x00000001c600780c */ /* 0x002fe40003f45270 */
[----:B------:R-:W-:Y:S01]  /*d1c0*/  LOP3.LUT R20, R17, R98, RZ, 0x3c, !PT ;  /* 0x0000006211147212 */ /* 0x000fe200078e3cff */
[----:B------:R-:W-:Y:S01]  /*d1d0*/  IMAD.X R17, RZ, RZ, R159, P3 ;  /* 0x000000ffff117224 */ /* 0x000fe200018e069f */
[----:B------:R-:W-:Y:S02]  /*d1e0*/  LOP3.LUT R12, R12, R113, RZ, 0x3c, !PT ;  /* 0x000000710c0c7212 */ /* 0x000fe400078e3cff */
[----:B------:R-:W-:Y:S02]  /*d1f0*/  LOP3.LUT R106, R107, 0x380, RZ, 0xc0, !PT ;  /* 0x000003806b6a7812 */ /* 0x000fe400078ec0ff */
[----:B------:R-:W-:Y:S02]  /*d200*/  LOP3.LUT R16, R99, 0x380, RZ, 0xc0, !PT ;  /* 0x0000038063107812 */ /* 0x000fe400078ec0ff */
[----:B------:R-:W-:-:S02]  /*d210*/  IADD3 R113, P3, R158, 0x8000, RZ ;  /* 0x000080009e717810 */ /* 0x000fc40007f7e0ff */
[----:B------:R-:W-:Y:S02]  /*d220*/  SHF.R.U64 R106, R106, 0x3, RZ ;  /* 0x000000036a6a7819 */ /* 0x000fe400000012ff */
[----:B------:R-:W-:Y:S02]  /*d230*/  LOP3.LUT R102, R21, 0x380, RZ, 0xc0, !PT ;  /* 0x0000038015667812 */ /* 0x000fe400078ec0ff */
[----:B------:R-:W-:Y:S02]  /*d240*/  SHF.R.U64 R16, R16, 0x3, RZ ;  /* 0x0000000310107819 */ /* 0x000fe400000012ff */
[----:B------:R-:W-:Y:S02]  /*d250*/  LOP3.LUT R112, R113, 0x380, RZ, 0xc0, !PT ;  /* 0x0000038071707812 */ /* 0x000fe400078ec0ff */
[----:B------:R-:W-:Y:S02]  /*d260*/  LOP3.LUT R146, R106, R107, RZ, 0x3c, !PT ;  /* 0x0000006b6a927212 */ /* 0x000fe400078e3cff */
[----:B------:R-:W-:-:S02]  /*d270*/  SHF.R.U64 R102, R102, 0x3, RZ ;  /* 0x0000000366667819 */ /* 0x000fc400000012ff */
[----:B------:R-:W-:Y:S02]  /*d280*/  LOP3.LUT R16, R16, R99, RZ, 0x3c, !PT ;  /* 0x0000006310107212 */ /* 0x000fe400078e3cff */
[----:B------:R-:W-:Y:S02]  /*d290*/  SHF.R.U64 R112, R112, 0x3, RZ ;  /* 0x0000000370707819 */ /* 0x000fe400000012ff */
[----:B------:R-:W-:Y:S02]  /*d2a0*/  MOV R196, R4 ;  /* 0x0000000400c47202 */ /* 0x000fe40000000f00 */
[C---:B------:R-:W-:Y:S02]  /*d2b0*/  IADD3 R99, P5, R158.reuse, 0x3000, RZ ;  /* 0x000030009e637810 */ /* 0x040fe40007fbe0ff */
[C---:B------:R-:W-:Y:S02]  /*d2c0*/  IADD3 R103, P6, R158.reuse, 0x4000, RZ ;  /* 0x000040009e677810 */ /* 0x040fe40007fde0ff */
[----:B------:R-:W-:-:S02]  /*d2d0*/  IADD3 R107, P0, R158, 0x5000, RZ ;  /* 0x000050009e6b7810 */ /* 0x000fc40007f1e0ff */
[----:B------:R-:W-:Y:S02]  /*d2e0*/  IADD3 R109, P1, R158, 0x6000, RZ ;  /* 0x000060009e6d7810 */ /* 0x000fe40007f3e0ff */
[----:B------:R-:W-:Y:S02]  /*d2f0*/  F2FP.BF16.F32.PACK_AB R5, R35, R34 ;  /* 0x000000222305723e */ /* 0x000fe400000010ff */
[----:B------:R-:W0:Y:S01]  /*d300*/  @P2 LDC R34, c[0x0][0xbec] ;  /* 0x0002fb00ff222b82 */ /* 0x000e220000000800 */
[----:B------:R-:W-:Y:S01]  /*d310*/  LOP3.LUT R130, R102, R21, RZ, 0x3c, !PT ;  /* 0x0000001566827212 */ /* 0x000fe200078e3cff */
[--C-:B------:R-:W-:Y:S01]  /*d320*/  IMAD.X R21, RZ, RZ, R159.reuse, P4 ;  /* 0x000000ffff157224 */ /* 0x100fe200020e069f */
[----:B------:R-:W-:Y:S01]  /*d330*/  LOP3.LUT R112, R112, R113, RZ, 0x3c, !PT ;  /* 0x0000007170707212 */ /* 0x000fe200078e3cff */
[----:B------:R-:W-:Y:S01]  /*d340*/  IMAD.X R113, RZ, RZ, R159, P3 ;  /* 0x000000ffff717224 */ /* 0x000fe200018e069f */
[----:B------:R-:W-:Y:S02]  /*d350*/  LOP3.LUT R98, R99, 0x380, RZ, 0xc0, !PT ;  /* 0x0000038063627812 */ /* 0x000fe400078ec0ff */
[----:B------:R-:W-:Y:S01]  /*d360*/  LOP3.LUT R102, R103, 0x380, RZ, 0xc0, !PT ;  /* 0x0000038067667812 */ /* 0x000fe200078ec0ff */
[----:B------:R-:W1:Y:S01]  /*d370*/  @P2 LDC R35, c[0x0][0xbf0] ;  /* 0x0002fc00ff232b82 */ /* 0x000e620000000800 */
[----:B------:R-:W-:-:S02]  /*d380*/  LOP3.LUT R106, R107, 0x380, RZ, 0xc0, !PT ;  /* 0x000003806b6a7812 */ /* 0x000fc400078ec0ff */
[----:B------:R-:W-:Y:S02]  /*d390*/  LOP3.LUT R108, R109, 0x380, RZ, 0xc0, !PT ;  /* 0x000003806d6c7812 */ /* 0x000fe400078ec0ff */
[----:B------:R-:W-:-:S03]  /*d3a0*/  MOV R200, R160 ;  /* 0x000000a000c87202 */ /* 0x000fc60000000f00 */
[----:B------:R-:W-:Y:S01]  /*d3b0*/  BAR.SYNC.DEFER_BLOCKING 0x1, 0x100 ;  /* 0x0044000000007b1d */ /* 0x000fe20000010000 */
[----:B------:R-:W-:Y:S02]  /*d3c0*/  LOP3.LUT R6, R119, 0x380, RZ, 0xc0, !PT ;  /* 0x0000038077067812 */ /* 0x000fe400078ec0ff */
[----:B------:R-:W-:Y:S02]  /*d3d0*/  LOP3.LUT R8, R117, 0x380, RZ, 0xc0, !PT ;  /* 0x0000038075087812 */ /* 0x000fe400078ec0ff */
[----:B------:R-:W-:Y:S02]  /*d3e0*/  LOP3.LUT R10, R115, 0x380, RZ, 0xc0, !PT ;  /* 0x00000380730a7812 */ /* 0x000fe400078ec0ff */
[----:B------:R-:W-:Y:S02]  /*d3f0*/  IADD3 R161, P3, R158, 0xf000, RZ ;  /* 0x0000f0009ea17810 */ /* 0x000fe40007f7e0ff */
[----:B------:R-:W-:Y:S02]  /*d400*/  SHF.R.U64 R98, R98, 0x3, RZ ;  /* 0x0000000362627819 */ /* 0x000fe400000012ff */
[----:B------:R-:W-:Y:S01]  /*d410*/  SHF.R.U64 R102, R102, 0x3, RZ ;  /* 0x0000000366667819 */ /* 0x000fe200000012ff */
[----:B------:R-:W-:Y:S01]  /*d420*/  IMAD.X R31, RZ, RZ, R159, P3 ;  /* 0x000000ffff1f7224 */ /* 0x000fe200018e069f */
[----:B------:R-:W-:-:S02]  /*d430*/  SHF.R.U64 R106, R106, 0x3, RZ ;  /* 0x000000036a6a7819 */ /* 0x000fc400000012ff */
[----:B------:R-:W-:Y:S02]  /*d440*/  SHF.R.U64 R108, R108, 0x3, RZ ;  /* 0x000000036c6c7819 */ /* 0x000fe400000012ff */
[----:B------:R-:W-:Y:S02]  /*d450*/  SHF.R.U64 R6, R6, 0x3, RZ ;  /* 0x0000000306067819 */ /* 0x000fe400000012ff */
[----:B------:R-:W-:Y:S02]  /*d460*/  SHF.R.U64 R8, R8, 0x3, RZ ;  /* 0x0000000308087819 */ /* 0x000fe400000012ff */
[----:B------:R-:W-:Y:S02]  /*d470*/  SHF.R.U64 R10, R10, 0x3, RZ ;  /* 0x000000030a0a7819 */ /* 0x000fe400000012ff */
[----:B------:R-:W-:Y:S01]  /*d480*/  LOP3.LUT R30, R161, 0x380, RZ, 0xc0, !PT ;  /* 0x00000380a11e7812 */ /* 0x000fe200078ec0ff */
[----:B------:R2:W-:Y:S01]  /*d490*/  STSM.16.M88.4 [R200], R24 ;  /* 0x00000018c8007844 */ /* 0x0005e20000000200 */
        /* <DEDUP_REMOVED lines=8> */
[----:B------:R-:W-:-:S02]  /*d520*/  LOP3.LUT R6, R6, R119, RZ, 0x3c, !PT ;  /* 0x0000007706067212 */ /* 0x000fc400078e3cff */
[----:B------:R-:W-:Y:S02]  /*d530*/  LOP3.LUT R8, R8, R117, RZ, 0x3c, !PT ;  /* 0x0000007508087212 */ /* 0x000fe400078e3cff */
[----:B------:R-:W-:Y:S02]  /*d540*/  LOP3.LUT R10, R10, R115, RZ, 0x3c, !PT ;  /* 0x000000730a0a7212 */ /* 0x000fe400078e3cff */
[----:B------:R-:W-:Y:S02]  /*d550*/  SHF.R.U64 R30, R30, 0x3, RZ ;  /* 0x000000031e1e7819 */ /* 0x000fe400000012ff */
[C---:B------:R-:W-:Y:S02]  /*d560*/  IADD3 R115, P4, R158.reuse, 0x9000, RZ ;  /* 0x000090009e737810 */ /* 0x040fe40007f9e0ff */
[C---:B------:R-:W-:Y:S02]  /*d570*/  IADD3 R117, P5, R158.reuse, 0xa000, RZ ;  /* 0x0000a0009e757810 */ /* 0x040fe40007fbe0ff */
[----:B------:R-:W-:-:S02]  /*d580*/  IADD3 R119, P6, R158, 0xb000, RZ ;  /* 0x0000b0009e777810 */ /* 0x000fc40007fde0ff */
[C---:B------:R-:W-:Y:S02]  /*d590*/  IADD3 R121, P0, R158.reuse, 0xc000, RZ ;  /* 0x0000c0009e797810 */ /* 0x040fe40007f1e0ff */
[----:B------:R-:W-:Y:S02]  /*d5a0*/  IADD3 R123, P1, R158, 0xd000, RZ ;  /* 0x0000d0009e7b7810 */ /* 0x000fe40007f3e0ff */
[----:B------:R-:W-:Y:S02]  /*d5b0*/  LOP3.LUT R30, R30, R161, RZ, 0x3c, !PT ;  /* 0x000000a11e1e7212 */ /* 0x000fe400078e3cff */
[----:B------:R-:W-:Y:S02]  /*d5c0*/  LOP3.LUT R114, R115, 0x380, RZ, 0xc0, !PT ;  /* 0x0000038073727812 */ /* 0x000fe400078ec0ff */
[----:B------:R-:W-:Y:S02]  /*d5d0*/  LOP3.LUT R116, R117, 0x380, RZ, 0xc0, !PT ;  /* 0x0000038075747812 */ /* 0x000fe400078ec0ff */
[----:B------:R-:W-:-:S02]  /*d5e0*/  LOP3.LUT R118, R119, 0x380, RZ, 0xc0, !PT ;  /* 0x0000038077767812 */ /* 0x000fc400078ec0ff */
[----:B------:R-:W-:Y:S02]  /*d5f0*/  LOP3.LUT R120, R121, 0x380, RZ, 0xc0, !PT ;  /* 0x0000038079787812 */ /* 0x000fe400078ec0ff */
[----:B------:R-:W-:Y:S02]  /*d600*/  LOP3.LUT R122, R123, 0x380, RZ, 0xc0, !PT ;  /* 0x000003807b7a7812 */ /* 0x000fe400078ec0ff */
[----:B------:R-:W-:Y:S02]  /*d610*/  LOP3.LUT R29, R158, 0x380, RZ, 0xc0, !PT ;  /* 0x000003809e1d7812 */ /* 0x000fe400078ec0ff */
[----:B------:R-:W-:Y:S02]  /*d620*/  MOV R161, R6 ;  /* 0x0000000600a17202 */ /* 0x000fe40000000f00 */
[----:B------:R-:W-:Y:S02]  /*d630*/  F2FP.BF16.F32.PACK_AB R6, R37, R173 ;  /* 0x000000ad2506723e */ /* 0x000fe400000010ff */
[----:B------:R-:W-:-:S02]  /*d640*/  IADD3 R37, R23, UR43, RZ ;  /* 0x0000002b17257c10 */ /* 0x000fc4000fffe0ff */
[----:B------:R-:W-:Y:S02]  /*d650*/  SHF.R.U64 R114, R114, 0x3, RZ ;  /* 0x0000000372727819 */ /* 0x000fe400000012ff */
[----:B------:R-:W-:Y:S01]  /*d660*/  SHF.R.U64 R116, R116, 0x3, RZ ;  /* 0x0000000374747819 */ /* 0x000fe200000012ff */
[----:B0-----:R-:W-:Y:S01]  /*d670*/  @P2 IMAD.HI.U32 R34, R37, R34, RZ ;  /* 0x0000002225222227 */ /* 0x001fe200078e00ff */
[----:B------:R-:W-:Y:S02]  /*d680*/  SHF.R.U64 R118, R118, 0x3, RZ ;  /* 0x0000000376767819 */ /* 0x000fe400000012ff */
[----:B------:R-:W-:Y:S02]  /*d690*/  SHF.R.U64 R120, R120, 0x3, RZ ;  /* 0x0000000378787819 */ /* 0x000fe400000012ff */
[----:B------:R-:W-:Y:S02]  /*d6a0*/  SHF.R.U64 R122, R122, 0x3, RZ ;  /* 0x000000037a7a7819 */ /* 0x000fe400000012ff */
[----:B------:R-:W-:-:S02]  /*d6b0*/  SHF.R.U64 R29, R29, 0x3, RZ ;  /* 0x000000031d1d7819 */ /* 0x000fc400000012ff */
        /* <DEDUP_REMOVED lines=11> */
[----:B------:R-:W-:Y:S01]  /*d770*/  IMAD.MOV.U32 R29, RZ, RZ, R159 ;  /* 0x000000ffff1d7224 */ /* 0x000fe200078e009f */
[----:B------:R-:W-:-:S02]  /*d780*/  MOV R160, R8 ;  /* 0x0000000800a07202 */ /* 0x000fc40000000f00 */
[----:B------:R-:W-:Y:S02]  /*d790*/  MOV R159, R10 ;  /* 0x0000000a009f7202 */ /* 0x000fe40000000f00 */
[----:B------:R-:W-:Y:S02]  /*d7a0*/  MOV R199, R14 ;  /* 0x0000000e00c77202 */ /* 0x000fe40000000f00 */
[----:B------:R-:W-:Y:S01]  /*d7b0*/  F2FP.BF16.F32.PACK_AB R4, R33, R172 ;  /* 0x000000ac2104723e */ /* 0x000fe200000010ff */
[----:B------:R-:W-:Y:S01]  /*d7c0*/  IMAD.MOV.U32 R33, RZ, RZ, R37 ;  /* 0x000000ffff217224 */ /* 0x000fe200078e0025 */
[----:B------:R-:W-:Y:S02]  /*d7d0*/  F2FP.BF16.F32.PACK_AB R7, R39, R38 ;  /* 0x000000262707723e */ /* 0x000fe400000010ff */
[----:B------:R-:W-:Y:S02]  /*d7e0*/  MOV R158, R12 ;  /* 0x0000000c009e7202 */ /* 0x000fe40000000f00 */
[----:B------:R-:W-:Y:S01]  /*d7f0*/  MOV R150, R150 ;  /* 0x0000009600967202 */ /* 0x000fe20000000f00 */
[----:B------:R0:W-:Y:S01]  /*d800*/  STSM.16.M88.4 [R199], R4 ;  /* 0x00000004c7007844 */ /* 0x0001e20000000200 */
[----:B------:R-:W-:-:S02]  /*d810*/  F2FP.BF16.F32.PACK_AB R8, R41, R174 ;  /* 0x000000ae2908723e */ /* 0x000fc400000010ff */
[----:B------:R-:W-:Y:S02]  /*d820*/  F2FP.BF16.F32.PACK_AB R9, R43, R42 ;  /* 0x0000002a2b09723e */ /* 0x000fe400000010ff */
[----:B------:R-:W-:Y:S02]  /*d830*/  F2FP.BF16.F32.PACK_AB R10, R45, R175 ;  /* 0x000000af2d0a723e */ /* 0x000fe400000010ff */
[----:B------:R-:W-:Y:S02]  /*d840*/  F2FP.BF16.F32.PACK_AB R11, R47, R46 ;  /* 0x0000002e2f0b723e */ /* 0x000fe400000010ff */
[----:B------:R-:W-:Y:S02]  /*d850*/  MOV R156, R156 ;  /* 0x0000009c009c7202 */ /* 0x000fe40000000f00 */
[----:B------:R-:W-:Y:S01]  /*d860*/  F2FP.BF16.F32.PACK_AB R12, R49, R176 ;  /* 0x000000b0310c723e */ /* 0x000fe200000010ff */
[----:B------:R3:W-:Y:S01]  /*d870*/  STSM.16.M88.4 [R150], R8 ;  /* 0x0000000896007844 */ /* 0x0007e20000000200 */
[----:B------:R-:W-:-:S02]  /*d880*/  F2FP.BF16.F32.PACK_AB R13, R51, R50 ;  /* 0x00000032330d723e */ /* 0x000fc400000010ff */
[----:B------:R-:W-:Y:S02]  /*d890*/  F2FP.BF16.F32.PACK_AB R14, R53, R177 ;  /* 0x000000b1350e723e */ /* 0x000fe400000010ff */
[----:B------:R-:W-:Y:S02]  /*d8a0*/  F2FP.BF16.F32.PACK_AB R15, R55, R54 ;  /* 0x00000036370f723e */ /* 0x000fe400000010ff */
[----:B-1----:R-:W-:Y:S02]  /*d8b0*/  @P2 SHF.R.U32.HI R33, RZ, R35, R34 ;  /* 0x00000023ff212219 */ /* 0x002fe40000011622 */
[----:B------:R-:W-:Y:S01]  /*d8c0*/  MOV R130, R130 ;  /* 0x0000008200827202 */ /* 0x000fe20000000f00 */
[----:B------:R1:W-:Y:S01]  /*d8d0*/  STSM.16.M88.4 [R156], R12 ;  /* 0x0000000c9c007844 */ /* 0x0003e20000000200 */
[----:B--2---:R-:W-:Y:S01]  /*d8e0*/  F2FP.BF16.F32.PACK_AB R24, R57, R178 ;  /* 0x000000b23918723e */ /* 0x004fe200000010ff */
[----:B------:R-:W-:Y:S01]  /*d8f0*/  IMAD.MOV R35, RZ, RZ, -R33 ;  /* 0x000000ffff237224 */ /* 0x000fe200078e0a21 */
[----:B------:R-:W-:-:S02]  /*d900*/  F2FP.BF16.F32.PACK_AB R25, R59, R58 ;  /* 0x0000003a3b19723e */ /* 0x000fc400000010ff */
[----:B------:R-:W-:Y:S01]  /*d910*/  F2FP.BF16.F32.PACK_AB R26, R61, R179 ;  /* 0x000000b33d1a723e */ /* 0x000fe200000010ff */
[----:B------:R-:W-:Y:S01]  /*d920*/  IMAD R35, R198, R35, R37 ;  /* 0x00000023c6237224 */ /* 0x000fe200078e0225 */
[----:B------:R-:W-:Y:S01]  /*d930*/  F2FP.BF16.F32.PACK_AB R27, R63, R62 ;  /* 0x0000003e3f1b723e */ /* 0x000fe200000010ff */
[----:B------:R-:W2:Y:S01]  /*d940*/  @P2 LDC R61, c[0x0][0xbf0] ;  /* 0x0002fc00ff3d2b82 */ /* 0x000ea20000000800 */
[----:B------:R-:W-:Y:S02]  /*d950*/  MOV R154, R154 ;  /* 0x0000009a009a7202 */ /* 0x000fe40000000f00 */
[----:B0-----:R-:W-:Y:S01]  /*d960*/  F2FP.BF16.F32.PACK_AB R4, R65, R180 ;  /* 0x000000b44104723e */ /* 0x001fe200000010ff */
[----:B------:R-:W-:Y:S01]  /*d970*/  STSM.16.M88.4 [R130], R24 ;  /* 0x0000001882007844 */ /* 0x000fe20000000200 */
[----:B------:R-:W-:Y:S02]  /*d980*/  F2FP.BF16.F32.PACK_AB R5, R67, R66 ;  /* 0x000000424305723e */ /* 0x000fe400000010ff */
[----:B------:R-:W-:-:S02]  /*d990*/  F2FP.BF16.F32.PACK_AB R6, R69, R181 ;  /* 0x000000b54506723e */ /* 0x000fc400000010ff */
[----:B------:R-:W-:Y:S02]  /*d9a0*/  F2FP.BF16.F32.PACK_AB R7, R71, R70 ;  /* 0x000000464707723e */ /* 0x000fe400000010ff */
[----:B------:R-:W-:Y:S02]  /*d9b0*/  MOV R152, R152 ;  /* 0x0000009800987202 */ /* 0x000fe40000000f00 */
[----:B---3--:R-:W-:Y:S01]  /*d9c0*/  F2FP.BF16.F32.PACK_AB R8, R73, R182 ;  /* 0x000000b64908723e */ /* 0x008fe200000010ff */
[----:B------:R0:W-:Y:S01]  /*d9d0*/  STSM.16.M88.4 [R154], R4 ;  /* 0x000000049a007844 */ /* 0x0001e20000000200 */
[----:B------:R-:W-:Y:S02]  /*d9e0*/  F2FP.BF16.F32.PACK_AB R9, R75, R74 ;  /* 0x0000004a4b09723e */ /* 0x000fe400000010ff */
[----:B------:R-:W-:Y:S02]  /*d9f0*/  F2FP.BF16.F32.PACK_AB R10, R77, R183 ;  /* 0x000000b74d0a723e */ /* 0x000fe400000010ff */
[----:B------:R-:W-:-:S02]  /*da00*/  F2FP.BF16.F32.PACK_AB R11, R79, R78 ;  /* 0x0000004e4f0b723e */ /* 0x000fc400000010ff */
[----:B------:R-:W-:Y:S02]  /*da10*/  MOV R146, R146 ;  /* 0x0000009200927202 */ /* 0x000fe40000000f00 */
[----:B-1----:R-:W-:Y:S01]  /*da20*/  F2FP.BF16.F32.PACK_AB R12, R81, R184 ;  /* 0x000000b8510c723e */ /* 0x002fe200000010ff */
[----:B------:R1:W-:Y:S01]  /*da30*/  STSM.16.M88.4 [R152], R8 ;  /* 0x0000000898007844 */ /* 0x0003e20000000200 */
[----:B------:R-:W-:Y:S02]  /*da40*/  F2FP.BF16.F32.PACK_AB R13, R83, R82 ;  /* 0x00000052530d723e */ /* 0x000fe400000010ff */
[----:B------:R-:W-:Y:S02]  /*da50*/  F2FP.BF16.F32.PACK_AB R14, R85, R185 ;  /* 0x000000b9550e723e */ /* 0x000fe400000010ff */
[----:B------:R-:W-:Y:S02]  /*da60*/  F2FP.BF16.F32.PACK_AB R15, R87, R86 ;  /* 0x00000056570f723e */ /* 0x000fe400000010ff */
[----:B0-----:R-:W-:-:S02]  /*da70*/  F2FP.BF16.F32.PACK_AB R5, R18, R3 ;  /* 0x000000031205723e */ /* 0x001fc400000010ff */
[----:B------:R-:W-:Y:S01]  /*da80*/  SHF.R.S32.HI R3, RZ, 0x1f, R35 ;  /* 0x0000001fff037819 */ /* 0x000fe20000011423 */
[----:B------:R0:W-:Y:S01]  /*da90*/  STSM.16.M88.4 [R146], R12 ;  /* 0x0000000c92007844 */ /* 0x0001e20000000200 */
[----:B------:R-:W-:Y:S02]  /*daa0*/  MOV R142, R142 ;  /* 0x0000008e008e7202 */ /* 0x000fe40000000f00 */
[----:B------:R-:W-:Y:S02]  /*dab0*/  F2FP.BF16.F32.PACK_AB R24, R89, R186 ;  /* 0x000000ba5918723e */ /* 0x000fe400000010ff */
[----:B------:R-:W-:Y:S01]  /*dac0*/  F2FP.BF16.F32.PACK_AB R25, R91, R90 ;  /* 0x0000005a5b19723e */ /* 0x000fe200000010ff */
[----:B-1----:R-:W-:Y:S01]  /*dad0*/  IMAD.U32 R9, RZ, RZ, UR5 ;  /* 0x00000005ff097e24 */ /* 0x002fe2000f8e00ff */
[----:B------:R-:W-:Y:S01]  /*dae0*/  SHF.R.S32.HI R8, RZ, 0x1f, R33 ;  /* 0x0000001fff087819 */ /* 0x000fe20000011421 */
[----:B------:R-:W-:Y:S01]  /*daf0*/  ULDC UR5, c[0x0][0xa88] ;  /* 0x0002a20000057ab9 */ /* 0x000fe20000000800 */
[----:B------:R-:W-:-:S02]  /*db00*/  F2FP.BF16.F32.PACK_AB R26, R93, R187 ;  /* 0x000000bb5d1a723e */ /* 0x000fc400000010ff */
[----:B------:R-:W-:Y:S02]  /*db10*/  F2FP.BF16.F32.PACK_AB R27, R95, R94 ;  /* 0x0000005e5f1b723e */ /* 0x000fe400000010ff */
[----:B------:R-:W-:Y:S02]  /*db20*/  MOV R138, R138 ;  /* 0x0000008a008a7202 */ /* 0x000fe40000000f00 */
[----:B------:R-:W-:Y:S01]  /*db30*/  F2FP.BF16.F32.PACK_AB R4, R97, R188 ;  /* 0x000000bc6104723e */ /* 0x000fe200000010ff */
[----:B0-----:R-:W-:Y:S01]  /*db40*/  VIADD R14, R211, UR43 ;  /* 0x0000002bd30e7c36 */ /* 0x001fe20008000000 */
[----:B------:R-:W-:Y:S01]  /*db50*/  IADD3 R12, P0, R33, UR6, RZ ;  /* 0x00000006210c7c10 */ /* 0x000fe2000ff1e0ff */
[----:B------:R-:W-:Y:S01]  /*db60*/  STSM.16.M88.4 [R142], R24 ;  /* 0x000000188e007844 */ /* 0x000fe20000000200 */
[----:B------:R-:W-:Y:S02]  /*db70*/  F2FP.BF16.F32.PACK_AB R6, R101, R189 ;  /* 0x000000bd6506723e */ /* 0x000fe400000010ff */
[----:B------:R-:W-:Y:S01]  /*db80*/  IADD3.X R13, R8, UR7, R9, P0, !PT ;  /* 0x00000007080d7c10 */ /* 0x000fe200087fe409 */
[----:B------:R-:W-:Y:S01]  /*db90*/  ULDC.64 UR6, c[0x0][0xb88] ;  /* 0x0002e20000067ab9 */ /* 0x000fe20000000a00 */
[----:B------:R-:W-:Y:S01]  /*dba0*/  F2FP.BF16.F32.PACK_AB R7, R36, R32 ;  /* 0x000000202407723e */ /* 0x000fe200000010ff */
[----:B------:R-:W-:Y:S01]  /*dbb0*/  IMAD R8, R3, UR6, RZ ;  /* 0x0000000603087c24 */ /* 0x000fe2000f8e02ff */
[----:B------:R-:W-:Y:S01]  /*dbc0*/  LOP3.LUT P0, RZ, R209, 0x3, RZ, 0xc0, !PT ;  /* 0x00000003d1ff7812 */ /* 0x000fe2000780c0ff */
[C---:B------:R-:W-:Y:S01]  /*dbd0*/  IMAD.WIDE.U32 R12, R35.reuse, UR6, R12 ;  /* 0x00000006230c7c25 */ /* 0x040fe2000f8e000c */
[----:B------:R-:W-:Y:S01]  /*dbe0*/  MOV R134, R134 ;  /* 0x0000008600867202 */ /* 0x000fe20000000f00 */
[----:B------:R0:W-:Y:S01]  /*dbf0*/  STSM.16.M88.4 [R138], R4 ;  /* 0x000000048a007844 */ /* 0x0001e20000000200 */
[----:B------:R-:W-:Y:S01]  /*dc00*/  F2FP.BF16.F32.PACK_AB R9, R44, R40 ;  /* 0x000000282c09723e */ /* 0x000fe200000010ff */
[----:B------:R-:W-:Y:S01]  /*dc10*/  IMAD R35, R35, UR7, R8 ;  /* 0x0000000723237c24 */ /* 0x000fe2000f8e0208 */
[----:B------:R-:W-:Y:S01]  /*dc20*/  ULDC.64 UR6, c[0x0][0xb50] ;  /* 0x0002d40000067ab9 */ /* 0x000fe20000000a00 */
[----:B------:R-:W-:Y:S01]  /*dc30*/  IMAD R3, R198, UR5, RZ ;  /* 0x00000005c6037c24 */ /* 0x000fe2000f8e02ff */
[----:B------:R-:W-:-:S02]  /*dc40*/  F2FP.BF16.F32.PACK_AB R8, R105, R190 ;  /* 0x000000be6908723e */ /* 0x000fc400000010ff */
[----:B------:R-:W-:Y:S02]  /*dc50*/  F2FP.BF16.F32.PACK_AB R10, R167, R191 ;  /* 0x000000bfa70a723e */ /* 0x000fe400000010ff */
[----:B------:R-:W-:Y:S02]  /*dc60*/  F2FP.BF16.F32.PACK_AB R11, R52, R48 ;  /* 0x00000030340b723e */ /* 0x000fe400000010ff */
[----:B------:R-:W-:Y:S02]  /*dc70*/  LEA R18, P3, R12, UR6, 0x2 ;  /* 0x000000060c127c11 */ /* 0x000fe4000f8610ff */
[----:B------:R-:W-:Y:S01]  /*dc80*/  ISETP.GE.OR P1, PT, R14, R3, P0 ;  /* 0x000000030e00720c */ /* 0x000fe20000726670 */
[----:B------:R1:W-:Y:S01]  /*dc90*/  STSM.16.M88.4 [R134], R8 ;  /* 0x0000000886007844 */ /* 0x0003e20000000200 */
[----:B------:R-:W-:Y:S01]  /*dca0*/  F2FP.BF16.F32.PACK_AB R15, R100, R96 ;  /* 0x00000060640f723e */ /* 0x000fe200000010ff */
[----:B0-----:R-:W-:Y:S01]  /*dcb0*/  VIADD R4, R14, 0x8 ;  /* 0x000000080e047836 */ /* 0x001fe20000000000 */
[----:B------:R-:W-:Y:S01]  /*dcc0*/  F2FP.BF16.F32.PACK_AB R6, R170, R193 ;  /* 0x000000c1aa06723e */ /* 0x000fe200000010ff */
[----:B------:R-:W-:Y:S01]  /*dcd0*/  IMAD.IADD R5, R13, 0x1, R35 ;  /* 0x000000010d057824 */ /* 0x000fe200078e0223 */
[----:B------:R-:W-:Y:S01]  /*dce0*/  F2FP.BF16.F32.PACK_AB R7, R68, R64 ;  /* 0x000000404407723e */ /* 0x000fe200000010ff */
[----:B------:R-:W-:Y:S01]  /*dcf0*/  SHFL.IDX PT, R40, R18, RZ, 0x1c1f ;  /* 0x001c1fff12287589 */ /* 0x000fe200000e0000 */
[----:B------:R-:W-:-:S02]  /*dd00*/  ISETP.GE.OR P0, PT, R4, R3, P0 ;  /* 0x000000030400720c */ /* 0x000fc40000706670 */
[----:B------:R-:W-:Y:S01]  /*dd10*/  LEA.HI.X R24, R12, UR7, R5, 0x2, P3 ;  /* 0x000000070c187c11 */ /* 0x000fe200098f1405 */
[----:B------:R-:W-:Y:S01]  /*dd20*/  SHFL.IDX PT, R42, R18, 0x1, 0x1c1f ;  /* 0x003c1f00122a7f89 */ /* 0x000fe200000e0000 */
[----:B------:R-:W-:Y:S02]  /*dd30*/  F2FP.BF16.F32.PACK_AB R4, R169, R192 ;  /* 0x000000c0a904723e */ /* 0x000fe400000010ff */
[----:B------:R-:W-:Y:S01]  /*dd40*/  F2FP.BF16.F32.PACK_AB R5, R60, R56 ;  /* 0x000000383c05723e */ /* 0x000fe200000010ff */
[----:B------:R-:W0:Y:S01]  /*dd50*/  SHFL.IDX PT, R41, R24, RZ, 0x1c1f ;  /* 0x001c1fff18297589 */ /* 0x000e2200000e0000 */
[----:B------:R-:W-:Y:S02]  /*dd60*/  F2FP.BF16.F32.PACK_AB R12, R129, R195 ;  /* 0x000000c3810c723e */ /* 0x000fe400000010ff */
[----:B-1----:R-:W-:Y:S01]  /*dd70*/  F2FP.BF16.F32.PACK_AB R8, R171, R194 ;  /* 0x000000c2ab08723e */ /* 0x002fe200000010ff */
[----:B------:R-:W-:Y:S01]  /*dd80*/  STSM.16.M88.4 [R158], R4 ;  /* 0x000000049e007844 */ /* 0x000fe20000000200 */
[----:B------:R-:W-:-:S02]  /*dd90*/  F2FP.BF16.F32.PACK_AB R9, R76, R72 ;  /* 0x000000484c09723e */ /* 0x000fc400000010ff */
[----:B------:R-:W-:Y:S01]  /*dda0*/  F2FP.BF16.F32.PACK_AB R10, R125, R124 ;  /* 0x0000007c7d0a723e */ /* 0x000fe200000010ff */
[----:B------:R-:W1:Y:S01]  /*ddb0*/  SHFL.IDX PT, R43, R24, 0x1, 0x1c1f ;  /* 0x003c1f00182b7f89 */ /* 0x000e6200000e0000 */
[----:B------:R-:W-:Y:S02]  /*ddc0*/  F2FP.BF16.F32.PACK_AB R11, R84, R80 ;  /* 0x00000050540b723e */ /* 0x000fe400000010ff */
[----:B------:R-:W-:Y:S02]  /*ddd0*/  F2FP.BF16.F32.PACK_AB R13, R92, R88 ;  /* 0x000000585c0d723e */ /* 0x000fe400000010ff */
[----:B------:R-:W-:Y:S01]  /*dde0*/  F2FP.BF16.F32.PACK_AB R14, R133, R132 ;  /* 0x00000084850e723e */ /* 0x000fe200000010ff */
[----:B------:R-:W-:Y:S01]  /*ddf0*/  STSM.16.M88.4 [R159], R8 ;  /* 0x000000089f007844 */ /* 0x000fe20000000200 */
[----:B------:R-:W-:Y:S02]  /*de00*/  F2FP.BF16.F32.PACK_AB R138, R141, R140 ;  /* 0x0000008c8d8a723e */ /* 0x000fe400000010ff */
[----:B------:R-:W-:Y:S01]  /*de10*/  F2FP.BF16.F32.PACK_AB R139, R163, R162 ;  /* 0x000000a2a38b723e */ /* 0x000fe200000010ff */
[----:B------:R-:W-:Y:S01]  /*de20*/  STSM.16.M88.4 [R160], R12 ;  /* 0x0000000ca0007844 */ /* 0x000fe20000000200 */
[----:B------:R-:W-:-:S02]  /*de30*/  F2FP.BF16.F32.PACK_AB R146, R149, R148 ;  /* 0x000000949592723e */ /* 0x000fc400000010ff */
[----:B------:R-:W-:Y:S01]  /*de40*/  F2FP.BF16.F32.PACK_AB R147, R168, R166 ;  /* 0x000000a6a893723e */ /* 0x000fe200000010ff */
[----:B------:R-:W-:Y:S04]  /*de50*/  STSM.16.M88.4 [R161], R136 ;  /* 0x00000088a1007844 */ /* 0x000fe80000000200 */
[----:B------:R-:W-:Y:S01]  /*de60*/  STSM.16.M88.4 [R196], R144 ;  /* 0x00000090c4007844 */ /* 0x000fe20000000200 */
[----:B------:R-:W-:Y:S01]  /*de70*/  BAR.SYNC.DEFER_BLOCKING 0x1, 0x100 ;  /* 0x0044000000007b1d */ /* 0x000fe20000010000 */
[----:B------:R-:W-:-:S05]  /*de80*/  UIMAD UR5, UR10, UR8, URZ ;  /* 0x000000080a0572a4 */ /* 0x000fca000f8e023f */
[----:B0-----:R0:W-:Y:S04]  /*de90*/  @!P1 ST.E desc[UR36][R40.64], R0 ;  /* 0x0000000028009985 */ /* 0x0011e8000c101924 */
[----:B-1----:R1:W-:Y:S04]  /*dea0*/  @!P0 ST.E desc[UR36][R42.64], R2 ;  /* 0x000000022a008985 */ /* 0x0023e8000c101924 */
[----:B------:R3:W5:Y:S01]  /*deb0*/  LD.E.128 R32, desc[UR36][R16.64] ;  /* 0x0000002410207980 */ /* 0x000762000c101d00 */
[----:B0-----:R-:W-:Y:S01]  /*dec0*/  IMAD R0, R204, 0x20, R207 ;  /* 0x00000020cc007824 */ /* 0x001fe200078e02cf */
[----:B------:R-:W-:-:S02]  /*ded0*/  UIMAD.WIDE.U32 UR6, UR11, UR8, URZ ;  /* 0x000000080b0672a5 */ /* 0x000fc4000f8e003f */
[----:B------:R0:W5:Y:S01]  /*dee0*/  LD.E.128 R36, desc[UR36][R20.64] ;  /* 0x0000002414247980 */ /* 0x000162000c101d00 */
[----:B---3--:R-:W3:Y:S01]  /*def0*/  @P2 LDC R17, c[0x0][0xbec] ;  /* 0x0002fb00ff112b82 */ /* 0x008ee20000000800 */
[----:B-1----:R-:W-:Y:S01]  /*df00*/  VIADD R2, R0, UR43 ;  /* 0x0000002b00027c36 */ /* 0x002fe20008000000 */
[----:B------:R-:W-:Y:S01]  /*df10*/  UIMAD UR5, UR11, UR9, UR5 ;  /* 0x000000090b0572a4 */ /* 0x000fe2000f8e0205 */
[----:B------:R1:W5:Y:S02]  /*df20*/  LD.E.128 R24, desc[UR36][R28.64] ;  /* 0x000000241c187980 */ /* 0x000364000c101d00 */
[----:B------:R-:W-:Y:S01]  /*df30*/  ULDC.64 UR10, c[0x0][0xaf0] ;  /* 0x0002bc00000a7ab9 */ /* 0x000fe20000000a00 */
[----:B------:R-:W-:Y:S01]  /*df40*/  UIADD3 UR7, UR7, UR5, URZ ;  /* 0x0000000507077290 */ /* 0x000fe2000fffe03f */
[----:B------:R-:W5:Y:S01]  /*df50*/  LD.E.128 R96, desc[UR36][R98.64] ;  /* 0x0000002462607980 */ /* 0x000f62000c101d00 */
[----:B------:R-:W-:Y:S01]  /*df60*/  UIMAD UR8, UR12, UR10, URZ ;  /* 0x0000000a0c0872a4 */ /* 0x000fe2000f8e023f */
[----:B0-----:R-:W-:Y:S01]  /*df70*/  IMAD.MOV.U32 R21, RZ, RZ, R2 ;  /* 0x000000ffff157224 */ /* 0x001fe200078e0002 */
[----:B------:R-:W-:Y:S01]  /*df80*/  UIMAD.WIDE.U32 UR6, UR13, UR10, UR6 ;  /* 0x0000000a0d0672a5 */ /* 0x000fe2000f8e0006 */
[----:B------:R-:W5:Y:S01]  /*df90*/  LD.E.128 R100, desc[UR36][R102.64] ;  /* 0x0000002466647980 */ /* 0x000f62000c101d00 */
[----:B------:R-:W-:-:S03]  /*dfa0*/  UIMAD UR5, UR13, UR11, UR8 ;  /* 0x0000000b0d0572a4 */ /* 0x000fc6000f8e0208 */
[----:B------:R-:W-:Y:S01]  /*dfb0*/  ULDC.64 UR8, c[0x0][0xae0] ;  /* 0x0002b80000087ab9 */ /* 0x000fe20000000a00 */
[----:B------:R-:W5:Y:S04]  /*dfc0*/  LD.E.128 R104, desc[UR36][R106.64] ;  /* 0x000000246a687980 */ /* 0x000f68000c101d00 */
[----:B------:R1:W5:Y:S01]  /*dfd0*/  LD.E.128 R4, desc[UR36][R108.64] ;  /* 0x000000246c047980 */ /* 0x000362000c101d00 */
[----:B---3--:R-:W-:-:S03]  /*dfe0*/  @P2 IMAD.HI.U32 R0, R2, R17, RZ ;  /* 0x0000001102002227 */ /* 0x008fc600078e00ff */
[----:B------:R1:W5:Y:S02]  /*dff0*/  LD.E.128 R8, desc[UR36][R110.64] ;  /* 0x000000246e087980 */ /* 0x000364000c101d00 */
[----:B--2---:R-:W-:Y:S01]  /*e000*/  @P2 SHF.R.U32.HI R21, RZ, R61, R0 ;  /* 0x0000003dff152219 */ /* 0x004fe20000011600 */
[----:B------:R-:W-:Y:S01]  /*e010*/  UIADD3 UR5, UR7, UR5, URZ ;  /* 0x0000000507057290 */ /* 0x000fe2000fffe03f */
[----:B------:R1:W5:Y:S02]  /*e020*/  LD.E.128 R48, desc[UR36][R112.64] ;  /* 0x0000002470307980 */ /* 0x000364000c101d00 */
[--C-:B------:R-:W-:Y:S01]  /*e030*/  SHF.R.S32.HI R0, RZ, 0x1f, R21.reuse ;  /* 0x0000001fff007819 */ /* 0x100fe20000011415 */
[----:B------:R-:W-:Y:S01]  /*e040*/  IMAD.MOV R61, RZ, RZ, -R21 ;  /* 0x000000ffff3d7224 */ /* 0x000fe200078e0a15 */
[----:B------:R1:W5:Y:S01]  /*e050*/  LD.E.128 R12, desc[UR36][R114.64] ;  /* 0x00000024720c7980 */ /* 0x000362000c101d00 */
[----:B------:R-:W-:Y:S02]  /*e060*/  IMAD.U32 R17, RZ, RZ, UR7 ;  /* 0x00000007ff117e24 */ /* 0x000fe4000f8e00ff */
[----:B------:R-:W-:Y:S01]  /*e070*/  IMAD R0, R0, UR8, RZ ;  /* 0x0000000800007c24 */ /* 0x000fe2000f8e02ff */
[----:B------:R1:W5:Y:S01]  /*e080*/  LD.E.128 R40, desc[UR36][R116.64] ;  /* 0x0000002474287980 */ /* 0x000362000c101d00 */
[----:B------:R-:W-:-:S02]  /*e090*/  IMAD R61, R198, R61, R2 ;  /* 0x0000003dc63d7224 */ /* 0x000fc400078e0202 */
[----:B------:R-:W-:Y:S01]  /*e0a0*/  IMAD.U32 R16, RZ, RZ, UR6 ;  /* 0x00000006ff107e24 */ /* 0x000fe2000f8e00ff */
[----:B------:R1:W5:Y:S01]  /*e0b0*/  LD.E.128 R44, desc[UR36][R118.64] ;  /* 0x00000024762c7980 */ /* 0x000362000c101d00 */
[----:B------:R-:W-:Y:S01]  /*e0c0*/  IMAD.U32 R17, RZ, RZ, UR5 ;  /* 0x00000005ff117e24 */ /* 0x000fe2000f8e00ff */
[----:B------:R-:W-:Y:S01]  /*e0d0*/  ULDC.64 UR6, c[0x0][0xad8] ;  /* 0x0002b60000067ab9 */ /* 0x000fe20000000a00 */
[----:B------:R-:W-:Y:S01]  /*e0e0*/  IMAD R63, R21, UR9, R0 ;  /* 0x00000009153f7c24 */ /* 0x000fe2000f8e0200 */
[----:B------:R1:W5:Y:S01]  /*e0f0*/  LD.E.128 R56, desc[UR36][R120.64] ;  /* 0x0000002478387980 */ /* 0x000362000c101d00 */
[----:B------:R-:W-:-:S03]  /*e100*/  SHF.R.S32.HI R0, RZ, 0x1f, R61 ;  /* 0x0000001fff007819 */ /* 0x000fc6000001143d */
[----:B------:R1:W5:Y:S01]  /*e110*/  LD.E.128 R52, desc[UR36][R122.64] ;  /* 0x000000247a347980 */ /* 0x000362000c101d00 */
[----:B------:R-:W-:-:S03]  /*e120*/  IMAD.WIDE.U32 R16, R21, UR8, R16 ;  /* 0x0000000815107c25 */ /* 0x000fc6000f8e0010 */
        /* <DEDUP_REMOVED lines=10> */
[----:B------:R-:W-:Y:S02]  /*e1d0*/  VIADD R64, R207, UR43 ;  /* 0x0000002bcf407c36 */ /* 0x000fe40008000000 */
[C---:B------:R-:W-:Y:S02]  /*e1e0*/  IMAD R21, R61.reuse, UR7, R2 ;  /* 0x000000073d157c24 */ /* 0x040fe4000f8e0202 */
[----:B------:R-:W-:Y:S01]  /*e1f0*/  IMAD.WIDE.U32 R16, R61, UR6, R16 ;  /* 0x000000063d107c25 */ /* 0x000fe2000f8e0010 */
[C---:B------:R-:W-:Y:S01]  /*e200*/  ISETP.GE.AND P2, PT, R64.reuse, R3, PT ;  /* 0x000000034000720c */ /* 0x040fe20003f46270 */
[----:B------:R-:W-:Y:S02]  /*e210*/  ULDC.64 UR6, c[0x0][0xa80] ;  /* 0x0002a00000067ab9 */ /* 0x000fe40000000a00 */
[----:B------:R-:W-:Y:S01]  /*e220*/  VIADD R0, R64, 0x20 ;  /* 0x0000002040007836 */ /* 0x000fe20000000000 */
[----:B------:R-:W-:Y:S01]  /*e230*/  IADD3 R17, R17, R21, RZ ;  /* 0x0000001511117210 */ /* 0x000fe20007ffe0ff */
[----:B------:R-:W-:Y:S01]  /*e240*/  VIADD R197, R197, 0x30820 ;  /* 0x00030820c5c57836 */ /* 0x000fe20000000000 */
[----:B------:R-:W-:-:S02]  /*e250*/  LEA R2, P3, R16, UR6, 0x1 ;  /* 0x0000000610027c11 */ /* 0x000fc4000f8608ff */
[-C--:B------:R-:W-:Y:S01]  /*e260*/  ISETP.GE.AND P1, PT, R0, R3.reuse, PT ;  /* 0x000000030000720c */ /* 0x080fe20003f26270 */
[----:B------:R-:W-:Y:S01]  /*e270*/  VIADD R0, R64, 0x40 ;  /* 0x0000004040007836 */ /* 0x000fe20000000000 */
[----:B------:R-:W-:Y:S02]  /*e280*/  LEA.HI.X R18, R16, UR7, R17, 0x1, P3 ;  /* 0x0000000710127c11 */ /* 0x000fe400098f0c11 */
[----:B------:R-:W-:Y:S01]  /*e290*/  PRMT R197, RZ, 0x654, R197 ;  /* 0x00000654ffc57816 */ /* 0x000fe200000000c5 */
[----:B0-----:R1:W0:Y:S01]  /*e2a0*/  SHFL.IDX PT, R62, R2, RZ, 0x181f ;  /* 0x00181fff023e7589 */ /* 0x00122200000e0000 */
[----:B------:R-:W-:Y:S01]  /*e2b0*/  ISETP.GE.AND P0, PT, R0, R3, PT ;  /* 0x000000030000720c */ /* 0x000fe20003f06270 */
[----:B------:R-:W-:Y:S01]  /*e2c0*/  BSSY B1, `(.L_x_1073) ;  /* 0x0000015000017945 */ /* 0x000fe20003800000 */
[----:B------:R1:W-:Y:S01]  /*e2d0*/  SYNCS.ARRIVE.TRANS64.RED.A1T0 RZ, [R197+URZ], RZ ;  /* 0x000000ffc5ff79a7 */ /* 0x0003e2000810043f */
[----:B------:R1:W2:Y:S02]  /*e2e0*/  SHFL.IDX PT, R0, R18, RZ, 0x181f ;  /* 0x00181fff12007589 */ /* 0x0002a400000e0000 */
[----:B------:R-:W-:Y:S08]  /*e2f0*/  @P2 BRA `(.L_x_1074) ;  /* 0x0000000000442947 */ /* 0x000ff00003800000 */
[----:B------:R-:W-:Y:S02]  /*e300*/  ULDC UR5, c[0x0][0xac8] ;  /* 0x0002b20000057ab9 */ /* 0x000fe40000000800 */
[----:B------:R-:W-:Y:S02]  /*e310*/  ISETP.GE.AND P5, PT, R22, UR5, PT ;  /* 0x0000000516007c0c */ /* 0x000fe4000bfa6270 */
[----:B------:R-:W-:Y:S02]  /*e320*/  ISETP.GE.AND P4, PT, R202, UR5, PT ;  /* 0x00000005ca007c0c */ /* 0x000fe4000bf86270 */
[----:B------:R-:W-:Y:S02]  /*e330*/  ISETP.GE.AND P3, PT, R201, UR5, PT ;  /* 0x00000005c9007c0c */ /* 0x000fe4000bf66270 */
[----:B------:R-:W-:-:S07]  /*e340*/  ISETP.GE.AND P2, PT, R203, UR5, PT ;  /* 0x00000005cb007c0c */ /* 0x000fce000bf46270 */
[----:B0-----:R-:W-:-:S04]  /*e350*/  @!P5 LEA R16, P6, R22, R62, 0x1 ;  /* 0x0000003e1610d211 */ /* 0x001fc800078c08ff */
        /* <DEDUP_REMOVED lines=11> */
.L_x_1074:
[----:B------:R-:W-:Y:S05]  /*e410*/  BSYNC B1 ;  /* 0x0000000000017941 */ /* 0x000fea0003800000 */
.L_x_1073:
[----:B--2---:R2:W4:Y:S01]  /*e420*/  SHFL.IDX PT, R0, R18, 0x1, 0x181f ;  /* 0x00381f0012007f89 */ /* 0x00452200000e0000 */
        /* <DEDUP_REMOVED lines=9> */
[----:B------:R-:W-:Y:S02]  /*e4c0*/  @!P3 LEA R20, P5, R202, R26, 0x1 ;  /* 0x0000001aca14b211 */ /* 0x000fe400078a08ff */
        /* <DEDUP_REMOVED lines=10> */
.L_x_1076:
[----:B------:R-:W-:Y:S05]  /*e570*/  BSYNC B1 ;  /* 0x0000000000017941 */ /* 0x000fea0003800000 */
.L_x_1075:
[----:B----4-:R4:W0:Y:S01]  /*e580*/  SHFL.IDX PT, R0, R18, 0x2, 0x181f ;  /* 0x00581f0012007f89 */ /* 0x01082200000e0000 */
        /* <DEDUP_REMOVED lines=20> */
.L_x_1078:
[----:B------:R-:W-:Y:S05]  /*e6d0*/  BSYNC B1 ;  /* 0x0000000000017941 */ /* 0x000fea0003800000 */
.L_x_1077:
[----:B0-----:R-:W-:Y:S01]  /*e6e0*/  VIADD R0, R64, 0x60 ;  /* 0x0000006040007836 */ /* 0x001fe20000000000 */
[----:B-12-4-:R-:W0:Y:S04]  /*e6f0*/  SHFL.IDX PT, R18, R18, 0x3, 0x181f ;  /* 0x00781f0012127f89 */ /* 0x016e2800000e0000 */
[----:B------:R-:W-:Y:S01]  /*e700*/  ISETP.GE.AND P0, PT, R0, R3, PT ;  /* 0x000000030000720c */ /* 0x000fe20003f06270 */
[----:B------:R1:W2:-:S12]  /*e710*/  SHFL.IDX PT, R12, R2, 0x3, 0x181f ;  /* 0x00781f00020c7f89 */ /* 0x00029800000e0000 */
[----:B-1----:R-:W-:Y:S05]  /*e720*/  @P0 BRA `(.L_x_1079) ;  /* 0x0000000c00380947 */ /* 0x002fea0003800000 */
        /* <DEDUP_REMOVED lines=15> */
[----:B-1----:R-:W-:-:S04]  /*e820*/  LEA R2, P0, R203, R12, 0x1 ;  /* 0x0000000ccb027211 */ /* 0x002fc800078008ff */
[----:B------:R-:W-:-:S05]  /*e830*/  LEA.HI.X R3, R203, R18, R214, 0x1, P0 ;  /* 0x00000012cb037211 */ /* 0x000fca00000f0cd6 */
[----:B------:R4:W-:Y:S01]  /*e840*/  ST.E.128 desc[UR36][R2.64], R28 ;  /* 0x0000001c02007985 */ /* 0x0009e2000c101d24 */
[----:B------:R-:W-:Y:S05]  /*e850*/  BRA `(.L_x_1079) ;  /* 0x0000000800ec7947 */ /* 0x000fea0003800000 */
.L_x_1072:
[----:B------:R-:W0:Y:S01]  /*e860*/  LDC R8, c[0x0][0xbe8] ;  /* 0x0002fa00ff087b82 */ /* 0x000e220000000800 */
[----:B------:R-:W-:Y:S01]  /*e870*/  R2UR UR6, R205 ;  /* 0x00000000cd0672ca */ /* 0x000fe200000e0000 */
[----:B------:R-:W-:Y:S01]  /*e880*/  BSSY B1, `(.L_x_1080) ;  /* 0x0000034000017945 */ /* 0x000fe20003800000 */
[----:B------:R-:W-:Y:S01]  /*e890*/  R2UR UR5, R206 ;  /* 0x00000000ce0572ca */ /* 0x000fe200000e0000 */
[----:B------:R-:W-:Y:S01]  /*e8a0*/  IMAD R6, R204, 0x20, R207 ;  /* 0x00000020cc067824 */ /* 0x000fe200078e02cf */
[----:B------:R-:W-:-:S09]  /*e8b0*/  ISETP.GE.AND P0, PT, R218, 0x80, PT ;  /* 0x00000080da00780c */ /* 0x000fd20003f06270 */
[----:B------:R-:W-:Y:S02]  /*e8c0*/  USHF.R.S32.HI UR8, URZ, 0x1f, UR6 ;  /* 0x0000001f3f087899 */ /* 0x000fe40008011406 */
[----:B------:R-:W-:Y:S01]  /*e8d0*/  USHF.R.S32.HI UR9, URZ, 0x1f, UR5 ;  /* 0x0000001f3f097899 */ /* 0x000fe20008011405 */
[----:B0-----:R-:W-:-:S13]  /*e8e0*/  ISETP.NE.AND P1, PT, R8, 0x1, PT ;  /* 0x000000010800780c */ /* 0x001fda0003f25270 */
[----:B------:R-:W0:Y:S08]  /*e8f0*/  @P1 LDC R9, c[0x0][0xbec] ;  /* 0x0002fb00ff091b82 */ /* 0x000e300000000800 */
[----:B------:R-:W1:Y:S01]  /*e900*/  @P1 LDC R11, c[0x0][0xbf0] ;  /* 0x0002fc00ff0b1b82 */ /* 0x000e620000000800 */
[----:B------:R-:W-:Y:S05]  /*e910*/  @P0 BRA `(.L_x_1081) ;  /* 0x0000000000a80947 */ /* 0x000fea0003800000 */
[----:B------:R-:W2:Y:S01]  /*e920*/  S2R R4, SR_TID.X ;  /* 0x0000000000047919 */ /* 0x000ea20000002100 */
[----:B------:R-:W3:Y:S01]  /*e930*/  LDC R3, c[0x0][0xbe8] ;  /* 0x0002fa00ff037b82 */ /* 0x000ee20000000800 */
[----:B------:R-:W-:Y:S01]  /*e940*/  IMAD.U32 R7, RZ, RZ, UR43 ;  /* 0x0000002bff077e24 */ /* 0x000fe2000f8e00ff */
[----:B------:R-:W-:Y:S02]  /*e950*/  ULDC UR5, c[0x0][0xa88] ;  /* 0x0002a20000057ab9 */ /* 0x000fe40000000800 */
[----:B---3--:R-:W-:Y:S02]  /*e960*/  IMAD R5, R3, UR5, RZ ;  /* 0x0000000503057c24 */ /* 0x008fe4000f8e02ff */
[----:B--2---:R-:W-:-:S04]  /*e970*/  IADD3 R4, R7, -0x80, R4 ;  /* 0xffffff8007047810 */ /* 0x004fc80007ffe004 */
[----:B------:R-:W-:-:S13]  /*e980*/  ISETP.GE.AND P0, PT, R4, R5, PT ;  /* 0x000000050400720c */ /* 0x000fda0003f06270 */
[----:B------:R-:W-:Y:S05]  /*e990*/  @P0 BRA `(.L_x_1081) ;  /* 0x0000000000880947 */ /* 0x000fea0003800000 */
[----:B------:R-:W-:Y:S01]  /*e9a0*/  ISETP.NE.AND P0, PT, R3, 0x1, PT ;  /* 0x000000010300780c */ /* 0x000fe20003f05270 */
[----:B------:R-:W-:Y:S01]  /*e9b0*/  ULDC.64 UR10, c[0x0][0xb90] ;  /* 0x0002e400000a7ab9 */ /* 0x000fe20000000a00 */
[----:B------:R-:W-:Y:S01]  /*e9c0*/  R2UR UR13, R205 ;  /* 0x00000000cd0d72ca */ /* 0x000fe200000e0000 */
[----:B------:R-:W-:Y:S01]  /*e9d0*/  UIMAD UR5, UR8, UR10, URZ ;  /* 0x0000000a080572a4 */ /* 0x000fe2000f8e023f */
[----:B------:R-:W-:Y:S01]  /*e9e0*/  R2UR UR12, R206 ;  /* 0x00000000ce0c72ca */ /* 0x000fe200000e0000 */
[----:B------:R-:W-:-:S08]  /*e9f0*/  IMAD.MOV.U32 R2, RZ, RZ, R4 ;  /* 0x000000ffff027224 */ /* 0x000fd000078e0004 */
[----:B------:R-:W2:Y:S02]  /*ea00*/  @P0 LDC R5, c[0x0][0xbec] ;  /* 0x0002fb00ff050b82 */ /* 0x000ea40000000800 */
[----:B------:R-:W-:Y:S02]  /*ea10*/  UIMAD.WIDE.U32 UR6, UR13, UR10, URZ ;  /* 0x0000000a0d0672a5 */ /* 0x000fe4000f8e003f */
[----:B------:R-:W-:-:S03]  /*ea20*/  UIMAD UR5, UR13, UR11, UR5 ;  /* 0x0000000b0d0572a4 */ /* 0x000fc6000f8e0205 */
[----:B------:R-:W-:Y:S01]  /*ea30*/  ULDC.64 UR10, c[0x0][0xb98] ;  /* 0x0002e600000a7ab9 */ /* 0x000fe20000000a00 */
[----:B------:R-:W3:Y:S01]  /*ea40*/  @P0 LDC R7, c[0x0][0xbf0] ;  /* 0x0002fc00ff070b82 */ /* 0x000ee20000000800 */
[----:B------:R-:W-:Y:S02]  /*ea50*/  UIADD3 UR7, UR7, UR5, URZ ;  /* 0x0000000507077290 */ /* 0x000fe4000fffe03f */
[----:B------:R-:W-:Y:S02]  /*ea60*/  UIMAD UR5, UR9, UR10, URZ ;  /* 0x0000000a090572a4 */ /* 0x000fe4000f8e023f */
[----:B------:R-:W-:Y:S02]  /*ea70*/  UIMAD.WIDE.U32 UR6, UR12, UR10, UR6 ;  /* 0x0000000a0c0672a5 */ /* 0x000fe4000f8e0006 */
[----:B------:R-:W-:-:S03]  /*ea80*/  UIMAD UR5, UR12, UR11, UR5 ;  /* 0x0000000b0c0572a4 */ /* 0x000fc6000f8e0205 */
[----:B------:R-:W-:Y:S01]  /*ea90*/  ULDC.64 UR10, c[0x0][0xb88] ;  /* 0x0002e200000a7ab9 */ /* 0x000fe20000000a00 */
[----:B--2---:R-:W-:-:S05]  /*eaa0*/  @P0 IMAD.HI.U32 R0, R4, R5, RZ ;  /* 0x0000000504000227 */ /* 0x004fca00078e00ff */
[----:B---3--:R-:W-:-:S05]  /*eab0*/  @P0 SHF.R.U32.HI R2, RZ, R7, R0 ;  /* 0x00000007ff020219 */ /* 0x008fca0000011600 */
[----:B------:R-:W-:-:S04]  /*eac0*/  IMAD.MOV R5, RZ, RZ, -R2 ;  /* 0x000000ffff057224 */ /* 0x000fc800078e0a02 */
[----:B------:R-:W-:Y:S01]  /*ead0*/  IMAD R5, R3, R5, R4 ;  /* 0x0000000503057224 */ /* 0x000fe200078e0204 */
[----:B------:R-:W-:Y:S01]  /*eae0*/  SHF.R.S32.HI R3, RZ, 0x1f, R2 ;  /* 0x0000001fff037819 */ /* 0x000fe20000011402 */
[----:B------:R-:W-:Y:S01]  /*eaf0*/  IMAD.U32 R4, RZ, RZ, UR5 ;  /* 0x00000005ff047e24 */ /* 0x000fe2000f8e00ff */
[----:B------:R-:W-:Y:S02]  /*eb00*/  IADD3 R2, P0, R2, UR6, RZ ;  /* 0x0000000602027c10 */ /* 0x000fe4000ff1e0ff */
[----:B------:R-:W-:Y:S02]  /*eb10*/  SHF.R.S32.HI R0, RZ, 0x1f, R5 ;  /* 0x0000001fff007819 */ /* 0x000fe40000011405 */
[----:B------:R-:W-:Y:S01]  /*eb20*/  IADD3.X R3, R3, UR7, R4, P0, !PT ;  /* 0x0000000703037c10 */ /* 0x000fe200087fe404 */
[----:B------:R-:W-:Y:S02]  /*eb30*/  ULDC.64 UR6, c[0x0][0xb50] ;  /* 0x0002d40000067ab9 */ /* 0x000fe40000000a00 */
[----:B------:R-:W-:-:S02]  /*eb40*/  IMAD R0, R0, UR10, RZ ;  /* 0x0000000a00007c24 */ /* 0x000fc4000f8e02ff */
[----:B------:R-:W-:-:S04]  /*eb50*/  IMAD.WIDE.U32 R2, R5, UR10, R2 ;  /* 0x0000000a05027c25 */ /* 0x000fc8000f8e0002 */
[----:B------:R-:W-:Y:S01]  /*eb60*/  IMAD R7, R5, UR11, R0 ;  /* 0x0000000b05077c24 */ /* 0x000fe2000f8e0200 */
[----:B------:R-:W-:-:S03]  /*eb70*/  LEA R4, P0, R2, UR6, 0x2 ;  /* 0x0000000602047c11 */ /* 0x000fc6000f8010ff */
[----:B------:R-:W-:-:S05]  /*eb80*/  IMAD.IADD R3, R3, 0x1, R7 ;  /* 0x0000000103037824 */ /* 0x000fca00078e0207 */
[----:B------:R-:W-:Y:S01]  /*eb90*/  LEA.HI.X R5, R2, UR7, R3, 0x2, P0 ;  /* 0x0000000702057c11 */ /* 0x000fe200080f1403 */
[----:B------:R-:W-:-:S05]  /*eba0*/  IMAD.MOV.U32 R3, RZ, RZ, -0x800000 ;  /* 0xff800000ff037424 */ /* 0x000fca00078e00ff */
[----:B------:R2:W-:Y:S02]  /*ebb0*/  STG.E desc[UR36][R4.64], R3 ;  /* 0x0000000304007986 */ /* 0x0005e4000c101924 */
.L_x_1081:
[----:B------:R-:W-:Y:S05]  /*ebc0*/  BSYNC B1 ;  /* 0x0000000000017941 */ /* 0x000fea0003800000 */
.L_x_1080:
[----:B------:R-:W-:Y:S01]  /*ebd0*/  R2UR UR13, R205 ;  /* 0x00000000cd0d72ca */ /* 0x000fe200000e0000 */
[----:B------:R-:W-:Y:S01]  /*ebe0*/  ULDC.64 UR10, c[0x0][0xae8] ;  /* 0x0002ba00000a7ab9 */ /* 0x000fe20000000a00 */
[----:B------:R-:W-:Y:S01]  /*ebf0*/  R2UR UR12, R206 ;  /* 0x00000000ce0c72ca */ /* 0x000fe200000e0000 */
[----:B------:R-:W-:Y:S01]  /*ec00*/  UIMAD UR5, UR8, UR10, URZ ;  /* 0x0000000a080572a4 */ /* 0x000fe2000f8e023f */
[----:B------:R-:W-:Y:S01]  /*ec10*/  VIADD R6, R6, UR43 ;  /* 0x0000002b06067c36 */ /* 0x000fe20008000000 */
[----:B------:R-:W-:Y:S03]  /*ec20*/  BSSY B1, `(.L_x_1082) ;  /* 0x000003c000017945 */ /* 0x000fe60003800000 */
[----:B0-----:R-:W-:-:S04]  /*ec30*/  @P1 IMAD.HI.U32 R0, R6, R9, RZ ;  /* 0x0000000906001227 */ /* 0x001fc800078e00ff */
[----:B--2---:R-:W-:Y:S01]  /*ec40*/  IMAD.MOV.U32 R5, RZ, RZ, R6 ;  /* 0x000000ffff057224 */ /* 0x004fe200078e0006 */
[----:B------:R-:W-:Y:S01]  /*ec50*/  UIMAD.WIDE.U32 UR6, UR13, UR10, URZ ;  /* 0x0000000a0d0672a5 */ /* 0x000fe2000f8e003f */
[----:B-1----:R-:W-:Y:S01]  /*ec60*/  @P1 SHF.R.U32.HI R5, RZ, R11, R0 ;  /* 0x0000000bff051219 */ /* 0x002fe20000011600 */
[----:B------:R-:W-:-:S03]  /*ec70*/  UIMAD UR5, UR13, UR11, UR5 ;  /* 0x0000000b0d0572a4 */ /* 0x000fc6000f8e0205 */
[----:B------:R-:W-:Y:S01]  /*ec80*/  ULDC.64 UR10, c[0x0][0xaf0] ;  /* 0x0002bc00000a7ab9 */ /* 0x000fe20000000a00 */
[----:B------:R-:W-:Y:S01]  /*ec90*/  UIADD3 UR7, UR7, UR5, URZ ;  /* 0x0000000507077290 */ /* 0x000fe2000fffe03f */
[--C-:B------:R-:W-:Y:S01]  /*eca0*/  SHF.R.S32.HI R0, RZ, 0x1f, R5.reuse ;  /* 0x0000001fff007819 */ /* 0x100fe20000011405 */
[----:B------:R-:W-:Y:S01]  /*ecb0*/  UIMAD UR5, UR9, UR10, URZ ;  /* 0x0000000a090572a4 */ /* 0x000fe2000f8e023f */
[----:B------:R-:W-:Y:S01]  /*ecc0*/  IMAD.MOV R7, RZ, RZ, -R5 ;  /* 0x000000ffff077224 */ /* 0x000fe200078e0a05 */
[----:B------:R-:W-:Y:S02]  /*ecd0*/  UIMAD.WIDE.U32 UR6, UR12, UR10, UR6 ;  /* 0x0000000a0c0672a5 */ /* 0x000fe4000f8e0006 */
[----:B------:R-:W-:Y:S01]  /*ece0*/  UIMAD UR5, UR12, UR11, UR5 ;  /* 0x0000000b0c0572a4 */ /* 0x000fe2000f8e0205 */
[----:B------:R-:W-:Y:S01]  /*ecf0*/  IMAD R7, R8, R7, R6 ;  /* 0x0000000708077224 */ /* 0x000fe200078e0206 */
[----:B------:R-:W-:Y:S01]  /*ed00*/  ULDC.64 UR8, c[0x0][0xae0] ;  /* 0x0002b80000087ab9 */ /* 0x000fe20000000a00 */
[----:B------:R-:W-:Y:S01]  /*ed10*/  VIADD R6, R207, UR43 ;  /* 0x0000002bcf067c36 */ /* 0x000fe20008000000 */
[----:B------:R-:W-:Y:S01]  /*ed20*/  UIADD3 UR5, UR7, UR5, URZ ;  /* 0x0000000507057290 */ /* 0x000fe2000fffe03f */
[----:B------:R-:W-:-:S02]  /*ed30*/  IMAD R0, R0, UR8, RZ ;  /* 0x0000000800007c24 */ /* 0x000fc4000f8e02ff */
[----:B------:R-:W-:Y:S02]  /*ed40*/  IMAD.U32 R3, RZ, RZ, UR7 ;  /* 0x00000007ff037e24 */ /* 0x000fe4000f8e00ff */
[----:B------:R-:W-:Y:S01]  /*ed50*/  IMAD.U32 R2, RZ, RZ, UR6 ;  /* 0x00000006ff027e24 */ /* 0x000fe2000f8e00ff */
[----:B------:R-:W-:Y:S01]  /*ed60*/  ULDC.64 UR6, c[0x0][0xad8] ;  /* 0x0002b60000067ab9 */ /* 0x000fe20000000a00 */
[----:B------:R-:W-:Y:S01]  /*ed70*/  IMAD.U32 R3, RZ, RZ, UR5 ;  /* 0x00000005ff037e24 */ /* 0x000fe2000f8e00ff */
[----:B------:R-:W-:Y:S01]  /*ed80*/  ULDC UR5, c[0x0][0xa88] ;  /* 0x0002a20000057ab9 */ /* 0x000fe20000000800 */
[C---:B------:R-:W-:Y:S01]  /*ed90*/  IMAD R9, R5.reuse, UR9, R0 ;  /* 0x0000000905097c24 */ /* 0x040fe2000f8e0200 */
[----:B------:R-:W-:Y:S01]  /*eda0*/  SHF.R.S32.HI R0, RZ, 0x1f, R7 ;  /* 0x0000001fff007819 */ /* 0x000fe20000011407 */
[----:B------:R-:W-:-:S04]  /*edb0*/  IMAD.WIDE.U32 R2, R5, UR8, R2 ;  /* 0x0000000805027c25 */ /* 0x000fc8000f8e0002 */
[----:B------:R-:W-:Y:S02]  /*edc0*/  IMAD.IADD R3, R3, 0x1, R9 ;  /* 0x0000000103037824 */ /* 0x000fe400078e0209 */
[----:B------:R-:W-:Y:S02]  /*edd0*/  IMAD R4, R0, UR6, RZ ;  /* 0x0000000600047c24 */ /* 0x000fe4000f8e02ff */
[----:B------:R-:W-:Y:S02]  /*ede0*/  IMAD R9, R8, UR5, RZ ;  /* 0x0000000508097c24 */ /* 0x000fe4000f8e02ff */
[C---:B------:R-:W-:Y:S02]  /*edf0*/  IMAD R5, R7.reuse, UR7, R4 ;  /* 0x0000000707057c24 */ /* 0x040fe4000f8e0204 */
[----:B------:R-:W-:Y:S01]  /*ee00*/  IMAD.WIDE.U32 R2, R7, UR6, R2 ;  /* 0x0000000607027c25 */ /* 0x000fe2000f8e0002 */
[----:B------:R-:W-:Y:S01]  /*ee10*/  ISETP.GE.AND P2, PT, R6, R9, PT ;  /* 0x000000090600720c */ /* 0x000fe20003f46270 */
[----:B------:R-:W-:-:S02]  /*ee20*/  ULDC.64 UR6, c[0x0][0xa80] ;  /* 0x0002a00000067ab9 */ /* 0x000fc40000000a00 */
[----:B------:R-:W-:Y:S01]  /*ee30*/  VIADD R0, R6, 0x20 ;  /* 0x0000002006007836 */ /* 0x000fe20000000000 */
[----:B------:R-:W-:Y:S02]  /*ee40*/  IADD3 R3, R3, R5, RZ ;  /* 0x0000000503037210 */ /* 0x000fe40007ffe0ff */
[----:B------:R-:W-:Y:S02]  /*ee50*/  LEA R4, P3, R2, UR6, 0x1 ;  /* 0x0000000602047c11 */ /* 0x000fe4000f8608ff */
[-C--:B------:R-:W-:Y:S01]  /*ee60*/  ISETP.GE.AND P1, PT, R0, R9.reuse, PT ;  /* 0x000000090000720c */ /* 0x080fe20003f26270 */
[----:B------:R-:W-:Y:S01]  /*ee70*/  VIADD R0, R6, 0x40 ;  /* 0x0000004006007836 */ /* 0x000fe20000000000 */
[----:B------:R-:W-:Y:S02]  /*ee80*/  LEA.HI.X R5, R2, UR7, R3, 0x1, P3 ;  /* 0x0000000702057c11 */ /* 0x000fe400098f0c03 */
[----:B------:R0:W1:Y:S02]  /*ee90*/  SHFL.IDX PT, R2, R4, RZ, 0x181f ;  /* 0x00181fff04027589 */ /* 0x00006400000e0000 */
[----:B------:R-:W-:-:S02]  /*eea0*/  ISETP.GE.AND P0, PT, R0, R9, PT ;  /* 0x000000090000720c */ /* 0x000fc40003f06270 */
        /* <DEDUP_REMOVED lines=19> */
.L_x_1083:
[----:B------:R-:W-:Y:S05]  /*efe0*/  BSYNC B1 ;  /* 0x0000000000017941 */ /* 0x000fea0003800000 */
.L_x_1082:
        /* <DEDUP_REMOVED lines=21> */
.L_x_1085:
[----:B------:R-:W-:Y:S05]  /*f140*/  BSYNC B1 ;  /* 0x0000000000017941 */ /* 0x000fea0003800000 */
.L_x_1084:
        /* <DEDUP_REMOVED lines=21> */
.L_x_1087:
[----:B------:R-:W-:Y:S05]  /*f2a0*/  BSYNC B1 ;  /* 0x0000000000017941 */ /* 0x000fea0003800000 */
.L_x_1086:
[----:B0-----:R-:W-:Y:S01]  /*f2b0*/  VIADD R0, R6, 0x60 ;  /* 0x0000006006007836 */ /* 0x001fe20000000000 */
[----:B--2-4-:R-:W0:Y:S04]  /*f2c0*/  SHFL.IDX PT, R5, R5, 0x3, 0x181f ;  /* 0x00781f0005057f89 */ /* 0x014e2800000e0000 */
[----:B------:R-:W-:Y:S01]  /*f2d0*/  ISETP.GE.AND P0, PT, R0, R9, PT ;  /* 0x000000090000720c */ /* 0x000fe20003f06270 */
[----:B-1-3--:R1:W2:-:S12]  /*f2e0*/  SHFL.IDX PT, R2, R4, 0x3, 0x181f ;  /* 0x00781f0004027f89 */ /* 0x00a29800000e0000 */
[----:B-1----:R-:W-:Y:S05]  /*f2f0*/  @P0 BRA `(.L_x_1079) ;  /* 0x0000000000440947 */ /* 0x002fea0003800000 */
[----:B------:R-:W-:Y:S02]  /*f300*/  ULDC UR5, c[0x0][0xac8] ;  /* 0x0002b20000057ab9 */ /* 0x000fe40000000800 */
[----:B------:R-:W-:Y:S02]  /*f310*/  ISETP.GE.AND P3, PT, R22, UR5, PT ;  /* 0x0000000516007c0c */ /* 0x000fe4000bf66270 */
[----:B------:R-:W-:Y:S02]  /*f320*/  ISETP.GE.AND P2, PT, R202, UR5, PT ;  /* 0x00000005ca007c0c */ /* 0x000fe4000bf46270 */
[----:B------:R-:W-:Y:S02]  /*f330*/  ISETP.GE.AND P1, PT, R201, UR5, PT ;  /* 0x00000005c9007c0c */ /* 0x000fe4000bf26270 */
[----:B------:R-:W-:-:S07]  /*f340*/  ISETP.GE.AND P0, PT, R203, UR5, PT ;  /* 0x00000005cb007c0c */ /* 0x000fce000bf06270 */
[-C--:B--2---:R-:W-:Y:S02]  /*f350*/  @!P3 LEA R6, P6, R22, R2.reuse, 0x1 ;  /* 0x000000021606b211 */ /* 0x084fe400078c08ff */
[-C--:B------:R-:W-:Y:S02]  /*f360*/  @!P2 LEA R8, P5, R202, R2.reuse, 0x1 ;  /* 0x00000002ca08a211 */ /* 0x080fe400078a08ff */
[-C--:B------:R-:W-:Y:S02]  /*f370*/  @!P1 LEA R10, P4, R201, R2.reuse, 0x1 ;  /* 0x00000002c90a9211 */ /* 0x080fe400078808ff */
[-C--:B0-----:R-:W-:Y:S02]  /*f380*/  @!P3 LEA.HI.X R7, R22, R5.reuse, R217, 0x1, P6 ;  /* 0x000000051607b211 */ /* 0x081fe400030f0cd9 */
        /* <DEDUP_REMOVED lines=8> */
.L_x_1079:
[----:B------:R-:W-:Y:S05]  /*f410*/  BSYNC B0 ;  /* 0x0000000000007941 */ /* 0x000fea0003800000 */
.L_x_1071:
[----:B------:R-:W-:Y:S02]  /*f420*/  ULDC UR5, c[0x0][0xc38] ;  /* 0x00030e0000057ab9 */ /* 0x000fe40000000800 */
[----:B------:R-:W-:-:S06]  /*f430*/  UISETP.GE.AND UP0, UPT, UR4, UR5, UPT ;  /* 0x000000050400728c */ /* 0x000fcc000bf06270 */
[----:B------:R-:W-:-:S13]  /*f440*/  PLOP3.LUT P0, PT, PT, PT, UP0, 0x80, 0x0 ;  /* 0x000000000000781c */ /* 0x000fda0003f0f008 */
[----:B------:R-:W-:Y:S05]  /*f450*/  @!P0 BRA `(.L_x_1088) ;  /* 0xffffff1800348947 */ /* 0x000fea000383ffff */
[----:B------:R-:W-:Y:S05]  /*f460*/  EXIT ;  /* 0x000000000000794d */ /* 0x000fea0003800000 */
.L_x_982:
[----:B------:R-:W-:-:S08]  /*f470*/  NOP ;  /* 0x0000000000007918 */ /* 0x000fd00000000000 */
[----:B0-----:R-:W0:-:S00]  /*f480*/  USETMAXREG.DEALLOC.CTAPOOL 0x28 ;  /* 0x00000028000079c8 */ /* 0x001e0000080e0500 */
[----:B0-----:R-:W-:-:S06]  /*f490*/  LOP3.LUT R0, R0, 0x3, RZ, 0xc0, !PT ;  /* 0x0000000300007812 */ /* 0x001fcc00078ec0ff */
[----:B------:R-:W0:Y:S01]  /*f4a0*/  S2UR UR10, SR_CTAID.X ;  /* 0x00000000000a79c3 */ /* 0x000e220000002500 */
[----:B------:R-:W-:Y:S01]  /*f4b0*/  LOP3.LUT R16, R16, 0xffff7fff, RZ, 0xc0, !PT ;  /* 0xffff7fff10107812 */ /* 0x000fe200078ec0ff */
[----:B------:R-:W-:Y:S01]  /*f4c0*/  STL [R1], RZ ;  /* 0x000000ff01007387 */ /* 0x000fe20000100800 */
[----:B------:R-:W-:Y:S02]  /*f4d0*/  IMAD.MOV.U32 R23, RZ, RZ, RZ ;  /* 0x000000ffff177224 */ /* 0x000fe400078e00ff */
[----:B------:R-:W-:Y:S01]  /*f4e0*/  IMAD.MOV.U32 R25, RZ, RZ, 0x1 ;  /* 0x00000001ff197424 */ /* 0x000fe200078e00ff */
[----:B------:R1:W2:Y:S02]  /*f4f0*/  SHFL.IDX PT, R2, R0, RZ, 0x1f ;  /* 0x00001fff00027589 */ /* 0x0002a400000e0000 */
[----:B-1----:R-:W0:Y:S01]  /*f500*/  LDC R0, c[0x0][0xc38] ;  /* 0x00030e00ff007b82 */ /* 0x002e220000000800 */
[----:B--2---:R-:W-:-:S13]  /*f510*/  ISETP.NE.AND P0, PT, R2, RZ, PT ;  /* 0x000000ff0200720c */ /* 0x004fda0003f05270 */
[----:B------:R-:W-:Y:S01]  /*f520*/  @P0 LOP3.LUT R16, R16, 0x8000, RZ, 0xfc, !PT ;  /* 0x0000800010100812 */ /* 0x000fe200078efcff */
[----:B------:R-:W-:Y:S06]  /*f530*/  @P0 BAR.ARV 0x4, 0x180 ;  /* 0x0106000000000b1d */ /* 0x000fec0000002000 */
[----:B0-----:R-:W-:-:S13]  /*f540*/  ISETP.LE.AND P0, PT, R0, UR10, PT ;  /* 0x0000000a00007c0c */ /* 0x001fda000bf03270 */
[----:B------:R-:W-:Y:S05]  /*f550*/  @P0 BRA `(.L_x_1089) ;  /* 0x0000003c00e40947 */ /* 0x000fea0003800000 */
[----:B------:R-:W2:Y:S01]  /*f560*/  LDL R3, [R1+0x4] ;  /* 0x0000040001037983 */ /* 0x000ea20000100800 */
[C---:B------:R-:W-:Y:S01]  /*f570*/  IMAD.SHL.U32 R30, R5.reuse, 0x8, RZ ;  /* 0x00000008051e7824 */ /* 0x040fe200078e00ff */
[----:B------:R-:W-:Y:S01]  /*f580*/  ULDC.64 UR6, c[0x0][0x2f0] ;  /* 0x0000bc0000067ab9 */ /* 0x000fe20000000a00 */
[----:B------:R-:W-:Y:S01]  /*f590*/  ULDC UR9, c[0x0][0x2b8] ;  /* 0x0000ae0000097ab9 */ /* 0x000fe20000000800 */
[----:B------:R-:W-:Y:S01]  /*f5a0*/  LOP3.LUT R16, R16, 0xfffffff7, RZ, 0xc0, !PT ;  /* 0xfffffff710107812 */ /* 0x000fe200078ec0ff */
[----:B------:R-:W0:Y:S01]  /*f5b0*/  S2UR UR8, SR_CgaCtaId ;  /* 0x00000000000879c3 */ /* 0x000e220000008800 */
[C---:B------:R-:W-:Y:S01]  /*f5c0*/  LOP3.LUT R0, R30.reuse, 0x1f8, RZ, 0xc0, !PT ;  /* 0x000001f81e007812 */ /* 0x040fe200078ec0ff */
[----:B------:R-:W-:Y:S01]  /*f5d0*/  ULDC.64 UR4, c[0x0][0x418] ;  /* 0x0001060000047ab9 */ /* 0x000fe20000000a00 */
[----:B------:R-:W-:Y:S01]  /*f5e0*/  LOP3.LUT R37, R30, 0x38, RZ, 0xc0, !PT ;  /* 0x000000381e257812 */ /* 0x000fe200078ec0ff */
[----:B------:R-:W-:Y:S01]  /*f5f0*/  UISETP.NE.U32.AND UP0, UPT, UR4, URZ, UPT ;  /* 0x0000003f0400728c */ /* 0x000fe2000bf05070 */
[----:B------:R-:W-:Y:S01]  /*f600*/  LOP3.LUT R2, R5, 0x7f, RZ, 0xc0, !PT ;  /* 0x0000007f05027812 */ /* 0x000fe200078ec0ff */
[----:B------:R1:W-:Y:S01]  /*f610*/  STL [R1], RZ ;  /* 0x000000ff01007387 */ /* 0x0003e20000100800 */
[----:B------:R-:W-:Y:S01]  /*f620*/  ULDC UR4, c[0x0][0x424] ;  /* 0x0001090000047ab9 */ /* 0x000fe20000000800 */
[----:B------:R-:W-:Y:S01]  /*f630*/  UISETP.NE.AND.EX UP0, UPT, UR5, URZ, UPT, UP0 ;  /* 0x0000003f0500728c */ /* 0x000fe2000bf05300 */
[----:B------:R-:W-:Y:S01]  /*f640*/  SHF.R.U32.HI R36, RZ, 0x3, R2 ;  /* 0x00000003ff247819 */ /* 0x000fe20000011602 */
[----:B------:R-:W-:Y:S01]  /*f650*/  ULDC UR40, c[0x0][0x288] ;  /* 0x0000a20000287ab9 */ /* 0x000fe20000000800 */
[----:B------:R-:W-:Y:S01]  /*f660*/  UMOV UR5, 0x400 ;  /* 0x0000040000057882 */ /* 0x000fe20000000000 */
[----:B------:R-:W-:Y:S01]  /*f670*/  USEL UR4, UR4, 0x1, UP0 ;  /* 0x0000000104047887 */ /* 0x000fe20008000000 */
[----:B------:R-:W-:Y:S01]  /*f680*/  IMAD.U32 R34, RZ, RZ, UR10 ;  /* 0x0000000aff227e24 */ /* 0x000fe2000f8e00ff */
[----:B------:R-:W-:Y:S01]  /*f690*/  ULDC UR39, c[0x0][0x448] ;  /* 0x0001120000277ab9 */ /* 0x000fe20000000800 */
[----:B------:R-:W-:Y:S01]  /*f6a0*/  IMAD.MOV.U32 R25, RZ, RZ, 0x1 ;  /* 0x00000001ff197424 */ /* 0x000fe200078e00ff */
[----:B------:R-:W-:Y:S01]  /*f6b0*/  UIMAD UR38, UR4, UR6, URZ ;  /* 0x00000006042672a4 */ /* 0x000fe2000f8e023f */
[----:B------:R-:W-:Y:S01]  /*f6c0*/  IMAD.MOV.U32 R23, RZ, RZ, RZ ;  /* 0x000000ffff177224 */ /* 0x000fe200078e00ff */
[----:B------:R-:W-:-:S02]  /*f6d0*/  UIMAD UR39, UR39, UR40, URZ ;  /* 0x00000028272772a4 */ /* 0x000fc4000f8e023f */
[----:B------:R-:W-:Y:S02]  /*f6e0*/  UIADD3 UR4, UR38, 0x3f, URZ ;  /* 0x0000003f26047890 */ /* 0x000fe4000fffe03f */
[----:B------:R-:W-:Y:S02]  /*f6f0*/  UIADD3 UR49, UR38, 0x1, -UR40 ;  /* 0x0000000126317890 */ /* 0x000fe4000fffe828 */
[----:B0-----:R-:W-:Y:S02]  /*f700*/  ULEA UR8, UR8, UR5, 0x18 ;  /* 0x0000000508087291 */ /* 0x001fe4000f8ec03f */
[----:B------:R-:W-:Y:S01]  /*f710*/  USHF.R.S32.HI UR5, URZ, 0x1f, UR4 ;  /* 0x0000001f3f057899 */ /* 0x000fe20008011404 */
[----:B------:R-:W-:Y:S01]  /*f720*/  ULDC UR47, c[0x0][0xc] ;  /* 0x00000300002f7ab9 */ /* 0x000fe20000000800 */
[----:B------:R-:W-:Y:S02]  /*f730*/  UIADD3 UR40, UR38, -UR40, URZ ;  /* 0x8000002826287290 */ /* 0x000fe4000fffe03f */
[----:B------:R-:W-:Y:S01]  /*f740*/  IMAD.U32 R17, RZ, RZ, UR8 ;  /* 0x00000008ff117e24 */ /* 0x000fe2000f8e00ff */
[----:B------:R-:W-:-:S04]  /*f750*/  ULEA.HI UR5, UR5, UR4, URZ, 0x6 ;  /* 0x0000000405057291 */ /* 0x000fc8000f8f303f */
[----:B------:R-:W-:Y:S01]  /*f760*/  USHF.R.S32.HI UR41, URZ, 0x6, UR5 ;  /* 0x000000063f297899 */ /* 0x000fe20008011405 */
[----:B--2---:R-:W-:Y:S02]  /*f770*/  R2UR UR11, R3 ;  /* 0x00000000030b72ca */ /* 0x004fe400000e0000 */
[----:B------:R-:W-:Y:S02]  /*f780*/  LOP3.LUT R3, R0, 0x38, R5, 0x78, !PT ;  /* 0x0000003800037812 */ /* 0x000fe400078e7805 */
[----:B------:R-:W-:Y:S02]  /*f790*/  LOP3.LUT R0, R37, 0x40, RZ, 0xfc, !PT ;  /* 0x0000004025007812 */ /* 0x000fe400078efcff */
[----:B------:R-:W-:Y:S01]  /*f7a0*/  LOP3.LUT R30, R3, 0x200, R30, 0xf8, !PT ;  /* 0x00000200031e7812 */ /* 0x000fe200078ef81e */
[----:B------:R-:W-:Y:S01]  /*f7b0*/  IMAD.SHL.U32 R3, R5, 0x10, RZ ;  /* 0x0000001005037824 */ /* 0x000fe200078e00ff */
[C---:B------:R-:W-:Y:S02]  /*f7c0*/  ISETP.GE.AND P2, PT, R0.reuse, UR7, PT ;  /* 0x0000000700007c0c */ /* 0x040fe4000bf46270 */
[----:B------:R-:W-:Y:S01]  /*f7d0*/  ISETP.GE.AND P1, PT, R0, UR9, PT ;  /* 0x0000000900007c0c */ /* 0x000fe2000bf26270 */
[----:B------:R-:W-:Y:S01]  /*f7e0*/  IMAD R31, R30, 0x2, R17 ;  /* 0x000000021e1f7824 */ /* 0x000fe200078e0211 */
[----:B------:R-:W-:Y:S01]  /*f7f0*/  ISETP.GE.AND P0, PT, R0, UR7, PT ;  /* 0x0000000700007c0c */ /* 0x000fe2000bf06270 */
[----:B------:R-:W-:Y:S01]  /*f800*/  ULOP3.LUT UR48, UR11, 0x2, URZ, 0xfc, !UPT ;  /* 0x000000020b307892 */ /* 0x000fe2000f8efc3f */
[----:B------:R-:W-:-:S07]  /*f810*/  LOP3.LUT R0, R37, 0x80, RZ, 0xfc, !PT ;  /* 0x0000008025007812 */ /* 0x000fce00078efcff */
[----:B------:R-:W-:Y:S02]  /*f820*/  @P2 LOP3.LUT R16, R16, 0x8, RZ, 0xfc, !PT ;  /* 0x0000000810102812 */ /* 0x000fe400078efcff */
[----:B------:R-:W-:Y:S02]  /*f830*/  ISETP.GE.AND P2, PT, R0, UR7, PT ;  /* 0x0000000700007c0c */ /* 0x000fe4000bf46270 */
[----:B------:R-:W-:-:S04]  /*f840*/  LOP3.LUT R16, R16, 0xffffdfff, RZ, 0xc0, !PT ;  /* 0xffffdfff10107812 */ /* 0x000fc800078ec0ff */
[----:B------:R-:W-:Y:S02]  /*f850*/  @P1 LOP3.LUT R16, R16, 0x2000, RZ, 0xfc, !PT ;  /* 0x0000200010101812 */ /* 0x000fe400078efcff */
[----:B------:R-:W-:Y:S02]  /*f860*/  ISETP.GE.AND P1, PT, R0, UR9, PT ;  /* 0x0000000900007c0c */ /* 0x000fe4000bf26270 */
[----:B------:R-:W-:-:S04]  /*f870*/  LOP3.LUT R16, R16, 0xffffff7f, RZ, 0xc0, !PT ;  /* 0xffffff7f10107812 */ /* 0x000fc800078ec0ff */
[----:B------:R-:W-:Y:S02]  /*f880*/  @P0 LOP3.LUT R16, R16, 0x80, RZ, 0xfc, !PT ;  /* 0x0000008010100812 */ /* 0x000fe400078efcff */
[----:B------:R-:W-:Y:S02]  /*f890*/  ISETP.GE.AND P0, PT, R0, UR7, PT ;  /* 0x0000000700007c0c */ /* 0x000fe4000bf06270 */
[----:B------:R-:W-:Y:S02]  /*f8a0*/  LOP3.LUT R16, R16, 0xfffffffb, RZ, 0xc0, !PT ;  /* 0xfffffffb10107812 */ /* 0x000fe400078ec0ff */
[----:B------:R-:W-:Y:S02]  /*f8b0*/  LOP3.LUT R0, R36, 0x70, R3, 0xf8, !PT ;  /* 0x0000007024007812 */ /* 0x000fe400078ef803 */
[----:B------:R-:W-:Y:S02]  /*f8c0*/  @P2 LOP3.LUT R16, R16, 0x4, RZ, 0xfc, !PT ;  /* 0x0000000410102812 */ /* 0x000fe400078efcff */
[----:B------:R-:W-:-:S02]  /*f8d0*/  LOP3.LUT R0, R37, 0xc0, RZ, 0xfc, !PT ;  /* 0x000000c025007812 */ /* 0x000fc400078efcff */
[----:B------:R-:W-:Y:S02]  /*f8e0*/  LOP3.LUT R16, R16, 0xffffefff, RZ, 0xc0, !PT ;  /* 0xffffefff10107812 */ /* 0x000fe400078ec0ff */
[----:B------:R-:W-:Y:S02]  /*f8f0*/  ISETP.GE.AND P2, PT, R37, UR7, PT ;  /* 0x0000000725007c0c */ /* 0x000fe4000bf46270 */
[----:B------:R-:W-:Y:S02]  /*f900*/  @P1 LOP3.LUT R16, R16, 0x1000, RZ, 0xfc, !PT ;  /* 0x0000100010101812 */ /* 0x000fe400078efcff */
[----:B------:R-:W-:Y:S02]  /*f910*/  ISETP.GE.AND P1, PT, R0, UR9, PT ;  /* 0x0000000900007c0c */ /* 0x000fe4000bf26270 */
[----:B------:R-:W-:-:S04]  /*f920*/  LOP3.LUT R16, R16, 0xffffffbf, RZ, 0xc0, !PT ;  /* 0xffffffbf10107812 */ /* 0x000fc800078ec0ff */
[----:B------:R-:W-:Y:S02]  /*f930*/  @P0 LOP3.LUT R16, R16, 0x40, RZ, 0xfc, !PT ;  /* 0x0000004010100812 */ /* 0x000fe400078efcff */
[----:B------:R-:W-:Y:S02]  /*f940*/  ISETP.GE.AND P0, PT, R0, UR7, PT ;  /* 0x0000000700007c0c */ /* 0x000fe4000bf06270 */
[----:B------:R-:W-:-:S11]  /*f950*/  LOP3.LUT R16, R16, 0xfffffffd, RZ, 0xc0, !PT ;  /* 0xfffffffd10107812 */ /* 0x000fd600078ec0ff */
        /* <DEDUP_REMOVED lines=13> */
[----:B-1----:R-:W-:-:S07]  /*fa30*/  @P0 LOP3.LUT R16, R16, 0x4000, RZ, 0xfc, !PT ;  /* 0x0000400010100812 */ /* 0x002fce00078efcff */
.L_x_1144:
[----:B------:R-:W-:Y:S01]  /*fa40*/  ULDC UR7, c[0x0][0xc60] ;  /* 0x0003180000077ab9 */ /* 0x000fe20000000800 */
[C---:B------:R-:W-:Y:S01]  /*fa50*/  R2UR UR42, R34.reuse ;  /* 0x00000000222a72ca */ /* 0x040fe200000e0000 */
[----:B------:R-:W-:Y:S01]  /*fa60*/  UISETP.NE.AND UP0, UPT, UR7, 0x1, UPT ;  /* 0x000000010700788c */ /* 0x000fe2000bf05270 */
[----:B------:R-:W-:-:S10]  /*fa70*/  R2UR UR6, R34 ;  /* 0x00000000220672ca */ /* 0x000fd400000e0000 */
        /* <DEDUP_REMOVED lines=9> */
[----:B0----5:R-:W-:Y:S05]  /*fb10*/  @P0 BRA `(.L_x_1090) ;  /* 0x0000000000200947 */ /* 0x021fea0003800000 */
        /* <DEDUP_REMOVED lines=8> */
.L_x_1090:
[----:B------:R-:W-:Y:S01]  /*fba0*/  ULDC UR8, c[0x0][0xc54] ;  /* 0x0003150000087ab9 */ /* 0x000fe20000000800 */
[----:B------:R-:W-:Y:S01]  /*fbb0*/  UMOV UR6, UR7 ;  /* 0x0000000700067c82 */ /* 0x000fe20008000000 */
[----:B------:R-:W-:-:S11]  /*fbc0*/  UISETP.NE.AND UP0, UPT, UR8, 0x1, UPT ;  /* 0x000000010800788c */ /* 0x000fd6000bf05270 */
[----:B------:R-:W-:Y:S02]  /*fbd0*/  @UP0 ULDC.64 UR10, c[0x0][0xc58] ;  /* 0x00031600000a0ab9 */ /* 0x000fe40000000a00 */
[----:B------:R-:W-:-:S04]  /*fbe0*/  UIMAD.WIDE.U32 UR4, UR7, UR10, URZ ;  /* 0x0000000a070472a5 */ /* 0x000fc8000f8e003f */
[----:B------:R-:W-:-:S04]  /*fbf0*/  @UP0 USHF.R.U32.HI UR6, URZ, UR11, UR5 ;  /* 0x0000000b3f060299 */ /* 0x000fc80008011605 */
[----:B------:R-:W-:-:S12]  /*fc00*/  UIMAD UR4, UR6, UR8, URZ ;  /* 0x00000008060472a4 */ /* 0x000fd8000f8e023f */
.L_x_1091:
[----:B------:R-:W-:Y:S01]  /*fc10*/  ULDC UR5, c[0x0][0xc48] ;  /* 0x0003120000057ab9 */ /* 0x000fe20000000800 */
[----:B------:R-:W-:Y:S01]  /*fc20*/  ULDC.64 UR8, c[0x0][0xa28] ;  /* 0x00028a0000087ab9 */ /* 0x000fe20000000a00 */
[----:B------:R-:W-:Y:S01]  /*fc30*/  UISETP.NE.AND UP1, UPT, UR5, 0x1, UPT ;  /* 0x000000010500788c */ /* 0x000fe2000bf25270 */
[----:B------:R-:W-:Y:S01]  /*fc40*/  IMAD.MOV.U32 R32, RZ, RZ, RZ ;  /* 0x000000ffff207224 */ /* 0x000fe200078e00ff */
[----:B------:R-:W-:Y:S02]  /*fc50*/  UIADD3 UR4, UR7, -UR4, URZ ;  /* 0x8000000407047290 */ /* 0x000fe4000fffe03f */
[----:B------:R-:W-:Y:S01]  /*fc60*/  UISETP.NE.U32.AND UP0, UPT, UR8, URZ, UPT ;  /* 0x0000003f0800728c */ /* 0x000fe2000bf05070 */
[----:B------:R-:W-:Y:S02]  /*fc70*/  ULDC UR5, c[0x0][0xc54] ;  /* 0x0003150000057ab9 */ /* 0x000fe40000000800 */
[----:B------:R-:W-:Y:S02]  /*fc80*/  UIMAD UR42, UR42, UR5, UR4 ;  /* 0x000000052a2a72a4 */ /* 0x000fe4000f8e0204 */
[----:B------:R-:W-:-:S02]  /*fc90*/  UISETP.NE.AND.EX UP0, UPT, UR9, URZ, UPT, UP0 ;  /* 0x0000003f0900728c */ /* 0x000fc4000bf05300 */
[----:B------:R-:W-:Y:S01]  /*fca0*/  @UP1 ULDC UR4, c[0x0][0xc4c] ;  /* 0x0003130000041ab9 */ /* 0x000fe20000000800 */
[----:B------:R-:W-:Y:S01]  /*fcb0*/  @UP1 ULDC UR7, c[0x0][0xc50] ;  /* 0x0003140000071ab9 */ /* 0x000fe20000000800 */
[----:B------:R-:W-:Y:S02]  /*fcc0*/  UIMAD.WIDE.U32 UR4, UR42, UR4, URZ ;  /* 0x000000042a0472a5 */ /* 0x000fe4000f8e003f */
[----:B------:R-:W-:Y:S01]  /*fcd0*/  UMOV UR43, UR42 ;  /* 0x0000002a002b7c82 */ /* 0x000fe20008000000 */
[----:B------:R-:W-:Y:S01]  /*fce0*/  ULOP3.LUT UR6, UR6, 0x1ffffff, URZ, 0x3c, !UPT ;  /* 0x01ffffff06067892 */ /* 0x000fe2000f8e3c3f */
[----:B------:R-:W-:Y:S01]  /*fcf0*/  PLOP3.LUT P0, PT, PT, PT, UP0, 0x80, 0x0 ;  /* 0x000000000000781c */ /* 0x000fe20003f0f008 */
[----:B------:R-:W-:-:S03]  /*fd00*/  @UP1 USHF.R.U32.HI UR43, URZ, UR7, UR5 ;  /* 0x000000073f2b1299 */ /* 0x000fc60008011605 */
[----:B------:R-:W-:Y:S02]  /*fd10*/  @UP0 ULDC.64 UR4, c[0x0][0xa28] ;  /* 0x00028a0000040ab9 */ /* 0x000fe40000000a00 */
[----:B------:R-:W-:-:S06]  /*fd20*/  @UP0 UIMAD.WIDE UR4, UR43, 0x4, UR4 ;  /* 0x000000042b0408a5 */ /* 0x000fcc000f8e0204 */
[----:B------:R-:W-:Y:S01]  /*fd30*/  IMAD.U32 R3, RZ, RZ, UR5 ;  /* 0x00000005ff037e24 */ /* 0x000fe2000f8e00ff */
[----:B------:R-:W-:Y:S01]  /*fd40*/  ULDC UR5, c[0x0][0x448] ;  /* 0x0001120000057ab9 */ /* 0x000fe20000000800 */
[----:B------:R-:W-:Y:S01]  /*fd50*/  IMAD.U32 R2, RZ, RZ, UR4 ;  /* 0x00000004ff027e24 */ /* 0x000fe2000f8e00ff */
[----:B------:R-:W-:Y:S01]  /*fd60*/  ULDC UR4, c[0x0][0xc3c] ;  /* 0x00030f0000047ab9 */ /* 0x000fe20000000800 */
[----:B------:R-:W-:Y:S02]  /*fd70*/  UISETP.NE.AND UP2, UPT, UR5, 0x1, UPT ;  /* 0x000000010500788c */ /* 0x000fe4000bf45270 */
[----:B------:R-:W-:Y:S01]  /*fd80*/  UIADD3 UR6, UR6, UR4, URZ ;  /* 0x0000000406067290 */ /* 0x000fe2000fffe03f */
[----:B------:R0:W5:Y:S01]  /*fd90*/  @P0 LDG.E R32, desc[UR36][R2.64] ;  /* 0x0000002402200981 */ /* 0x000162000c1e1900 */
[----:B------:R-:W-:Y:S02]  /*fda0*/  UP2UR UR50, UPR, URZ, 0x4 ;  /* 0x000000043f327883 */ /* 0x000fe40008000000 */
[----:B------:R-:W-:-:S04]  /*fdb0*/  USHF.L.U32 UR44, UR6, 0x7, URZ ;  /* 0x00000007062c7899 */ /* 0x000fc8000800063f */
[----:B------:R-:W-:Y:S01]  /*fdc0*/  UIADD3 UR6, UR44, 0x7f, URZ ;  /* 0x0000007f2c067890 */ /* 0x000fe2000fffe03f */
[----:B------:R-:W-:Y:S01]  /*fdd0*/  @UP2 ULDC UR4, c[0x0][0x44c] ;  /* 0x0001130000042ab9 */ /* 0x000fe20000000800 */
[----:B------:R-:W-:Y:S02]  /*fde0*/  @UP2 ULDC UR7, c[0x0][0x450] ;  /* 0x0001140000072ab9 */ /* 0x000fe40000000800 */
[----:B------:R-:W-:-:S04]  /*fdf0*/  UIMAD.WIDE.U32 UR4, UR6, UR4, URZ ;  /* 0x00000004060472a5 */ /* 0x000fc8000f8e003f */
[----:B------:R-:W-:-:S03]  /*fe00*/  @UP2 USHF.R.U32.HI UR6, URZ, UR7, UR5 ;  /* 0x000000073f062299 */ /* 0x000fc60008011605 */
[----:B------:R-:W-:Y:S01]  /*fe10*/  ULDC.64 UR4, c[0x0][0x9e0] ;  /* 0x0002780000047ab9 */ /* 0x000fe20000000a00 */
[----:B------:R-:W-:Y:S02]  /*fe20*/  UIADD3 UR6, UR49, UR6, URZ ;  /* 0x0000000631067290 */ /* 0x000fe4000fffe03f */
[----:B------:R-:W-:Y:S02]  /*fe30*/  UISETP.GE.AND UP0, UPT, UR5, 0x1, UPT ;  /* 0x000000010500788c */ /* 0x000fe4000bf06270 */
[----:B------:R-:W-:-:S04]  /*fe40*/  UIADD3 UR4, UR6, UR4, URZ ;  /* 0x0000000406047290 */ /* 0x000fc8000fffe03f */
[----:B------:R-:W-:-:S13]  /*fe50*/  PLOP3.LUT P0, PT, PT, PT, UP0, 0x40, 0x0 ;  /* 0x000000000000781c */ /* 0x000fda0003f0e808 */
[----:B0-----:R-:W-:Y:S05]  /*fe60*/  @P0 BRA `(.L_x_1092) ;  /* 0x0000000000440947 */ /* 0x001fea0003800000 */
        /* <DEDUP_REMOVED lines=10> */
.L_x_1093:
[----:B------:R-:W-:-:S11]  /*ff10*/  UISETP.NE.AND UP1, UPT, UR5, 0x1, UPT ;  /* 0x000000010500788c */ /* 0x000fd6000bf25270 */
[----:B------:R-:W-:Y:S02]  /*ff20*/  @UP1 ULDC.64 UR10, c[0x0][0x9e8] ;  /* 0x00027a00000a1ab9 */ /* 0x000fe40000000a00 */
[----:B------:R-:W-:-:S04]  /*ff30*/  UIMAD.WIDE.U32 UR6, UR8, UR10, URZ ;  /* 0x0000000a080672a5 */ /* 0x000fc8000f8e003f */
[----:B------:R-:W-:-:S12]  /*ff40*/  @UP1 USHF.R.U32.HI UR8, URZ, UR11, UR7 ;  /* 0x0000000b3f081299 */ /* 0x000fd80008011607 */
.L_x_1094:
[----:B------:R-:W-:-:S04]  /*ff50*/  UIMAD UR8, UR8, UR5, UR5 ;  /* 0x00000005080872a4 */ /* 0x000fc8000f8e0205 */
[----:B------:R-:W-:-:S04]  /*ff60*/  UISETP.LT.AND UP1, UPT, UR4, UR8, UPT ;  /* 0x000000080400728c */ /* 0x000fc8000bf21270 */
[----:B------:R-:W-:-:S12]  /*ff70*/  USEL UR4, UR4, UR8, UP1 ;  /* 0x0000000804047287 */ /* 0x000fd80008800000 */
.L_x_1092:
[----:B------:R-:W-:Y:S01]  /*ff80*/  UISETP.NE.AND UP1, UPT, UR50, URZ, UPT ;  /* 0x0000003f3200728c */ /* 0x000fe2000bf25270 */
[----:B------:R-:W-:Y:S01]  /*ff90*/  PLOP3.LUT P0, PT, PT, PT, UP0, 0x40, 0x0 ;  /* 0x000000000000781c */ /* 0x000fe20003f0e808 */
[----:B------:R-:W-:-:S04]  /*ffa0*/  UIADD3 UR4, UR4, 0x3f, URZ ;  /* 0x0000003f04047890 */ /* 0x000fc8000fffe03f */
[----:B------:R-:W-:-:S04]  /*ffb0*/  USHF.R.S32.HI UR8, URZ, 0x1f, UR4 ;  /* 0x0000001f3f087899 */ /* 0x000fc80008011404 */
[----:B------:R-:W-:Y:S01]  /*ffc0*/  ULEA.HI UR8, UR8, UR4, URZ, 0x6 ;  /* 0x0000000408087291 */ /* 0x000fe2000f8f303f */
[----:B------:R-:W-:Y:S01]  /*ffd0*/  @UP1 ULDC UR6, c[0x0][0x44c] ;  /* 0x0001130000061ab9 */ /* 0x000fe20000000800 */
[----:B------:R-:W-:Y:S01]  /*ffe0*/  @UP1 ULDC UR9, c[0x0][0x450] ;  /* 0x0001140000091ab9 */ /* 0x000fe20000000800 */
[----:B------:R-:W-:Y:S02]  /*fff0*/  UIMAD.WIDE.U32 UR6, UR44, UR6, URZ ;  /* 0x000000062c0672a5 */ /* 0x000fe4000f8e003f */
[----:B------:R-:W-:Y:S01]  /*10000*/  UMOV UR4, UR44 ;  /* 0x0000002c00047c82 */ /* 0x000fe20008000000 */
[----:B------:R-:W-:Y:S02]  /*10010*/  USHF.R.S32.HI UR8, URZ, 0x6, UR8 ;  /* 0x000000063f087899 */ /* 0x000fe40008011408 */
[----:B------:R-:W-:Y:S02]  /*10020*/  @UP1 USHF.R.U32.HI UR4, URZ, UR9, UR7 ;  /* 0x000000093f041299 */ /* 0x000fe40008011607 */
[----:B------:R-:W-:-:S02]  /*10030*/  UISETP.LT.AND UP1, UPT, UR41, UR8, UPT ;  /* 0x000000082900728c */ /* 0x000fc4000bf21270 */
[----:B------:R-:W-:Y:S01]  /*10040*/  UIADD3 UR4, UR40, UR4, URZ ;  /* 0x0000000428047290 */ /* 0x000fe2000fffe03f */
[----:B------:R-:W-:Y:S01]  /*10050*/  ULDC UR6, c[0x0][0x9dc] ;  /* 0x0002770000067ab9 */ /* 0x000fe20000000800 */
[----:B------:R-:W-:Y:S02]  /*10060*/  USEL UR45, UR41, UR8, UP1 ;  /* 0x00000008292d7287 */ /* 0x000fe40008800000 */
[----:B------:R-:W-:Y:S01]  /*10070*/  UIADD3 UR8, UR4, -UR6, URZ ;  /* 0x8000000604087290 */ /* 0x000fe2000fffe03f */
[----:B------:R-:W-:Y:S11]  /*10080*/  @P0 BRA `(.L_x_1095) ;  /* 0x0000000000440947 */ /* 0x000ff60003800000 */
        /* <DEDUP_REMOVED lines=10> */
.L_x_1096:
[----:B------:R-:W-:-:S11]  /*10130*/  UISETP.NE.AND UP0, UPT, UR5, 0x1, UPT ;  /* 0x000000010500788c */ /* 0x000fd6000bf05270 */
[----:B------:R-:W-:Y:S02]  /*10140*/  @UP0 ULDC.64 UR10, c[0x0][0x9e8] ;  /* 0x00027a00000a0ab9 */ /* 0x000fe40000000a00 */
[----:B------:R-:W-:-:S04]  /*10150*/  UIMAD.WIDE.U32 UR6, UR4, UR10, URZ ;  /* 0x0000000a040672a5 */ /* 0x000fc8000f8e003f */
[----:B------:R-:W-:-:S12]  /*10160*/  @UP0 USHF.R.U32.HI UR4, URZ, UR11, UR7 ;  /* 0x0000000b3f040299 */ /* 0x000fd80008011607 */
.L_x_1097:
[----:B------:R-:W-:-:S04]  /*10170*/  UIMAD UR4, UR4, UR5, URZ ;  /* 0x00000005040472a4 */ /* 0x000fc8000f8e023f */
[----:B------:R-:W-:-:S04]  /*10180*/  UISETP.LT.AND UP0, UPT, UR8, UR4, UPT ;  /* 0x000000040800728c */ /* 0x000fc8000bf01270 */
[----:B------:R-:W-:-:S12]  /*10190*/  USEL UR8, UR8, UR4, !UP0 ;  /* 0x0000000408087287 */ /* 0x000fd8000c000000 */
.L_x_1095:
[----:B------:R-:W-:Y:S01]  /*101a0*/  USHF.R.S32.HI UR4, URZ, 0x1f, UR8 ;  /* 0x0000001f3f047899 */ /* 0x000fe20008011408 */
[----:B------:R-:W-:Y:S03]  /*101b0*/  BSSY B7, `(.L_x_1098) ;  /* 0x000031a000077945 */ /* 0x000fe60003800000 */
[----:B------:R-:W-:-:S04]  /*101c0*/  ULEA.HI UR4, UR4, UR8, URZ, 0x6 ;  /* 0x0000000804047291 */ /* 0x000fc8000f8f303f */
[----:B------:R-:W-:-:S04]  /*101d0*/  USHF.R.S32.HI UR4, URZ, 0x6, UR4 ;  /* 0x000000063f047899 */ /* 0x000fc80008011404 */
[----:B------:R-:W-:-:S04]  /*101e0*/  UISETP.LT.AND UP0, UPT, URZ, UR4, UPT ;  /* 0x000000043f00728c */ /* 0x000fc8000bf01270 */
[----:B------:R-:W-:-:S04]  /*101f0*/  USEL UR46, URZ, UR4, !UP0 ;  /* 0x000000043f2e7287 */ /* 0x000fc8000c000000 */
[----:B------:R-:W-:-:S06]  /*10200*/  UISETP.GT.AND UP0, UPT, UR45, UR46, UPT ;  /* 0x0000002e2d00728c */ /* 0x000fcc000bf04270 */
[----:B------:R-:W-:-:S13]  /*10210*/  PLOP3.LUT P0, PT, PT, PT, UP0, 0x80, 0x0 ;  /* 0x000000000000781c */ /* 0x000fda0003f0f008 */
[----:B------:R-:W-:Y:S05]  /*10220*/  @P0 BRA `(.L_x_1099) ;  /* 0x0000000000440947 */ /* 0x000fea0003800000 */
[----:B------:R-:W0:Y:S02]  /*10230*/  S2R R0, SR_TID.X ;  /* 0x0000000000007919 */ /* 0x000e240000002100 */
[----:B0-----:R-:W-:-:S04]  /*10240*/  LOP3.LUT R0, R0, 0x7f, RZ, 0xc0, !PT ;  /* 0x0000007f00007812 */ /* 0x001fc800078ec0ff */
[----:B------:R-:W-:-:S13]  /*10250*/  ISETP.NE.AND P2, PT, R0, RZ, PT ;  /* 0x000000ff0000720c */ /* 0x000fda0003f45270 */
[----:B------:R-:W-:Y:S05]  /*10260*/  @P2 BRA `(.L_x_1100) ;  /* 0x0000003000382947 */ /* 0x000fea0003800000 */
[----:B------:R-:W0:Y:S01]  /*10270*/  S2R R7, SR_LANEID ;  /* 0x0000000000077919 */ /* 0x000e220000000000 */
[----:B------:R-:W-:Y:S01]  /*10280*/  VOTEU.ANY UR4, UPT, PT ;  /* 0x0000000000047886 */ /* 0x000fe200038e0100 */
[----:B------:R-:W1:Y:S01]  /*10290*/  LDC.64 R2, c[0x0][0xc80] ;  /* 0x00032000ff027b82 */ /* 0x000e620000000a00 */
[----:B------:R-:W0:Y:S08]  /*102a0*/  FLO.U32 R0, UR4 ;  /* 0x0000000400007d00 */ /* 0x000e3000080e0000 */
[----:B------:R-:W1:Y:S01]  /*102b0*/  POPC R5, UR4 ;  /* 0x0000000400057d09 */ /* 0x000e620008000000 */
[----:B0-----:R-:W-:-:S13]  /*102c0*/  ISETP.EQ.U32.AND P0, PT, R0, R7, PT ;  /* 0x000000070000720c */ /* 0x001fda0003f02070 */
[----:B-1----:R-:W2:Y:S01]  /*102d0*/  @P0 ATOMG.E.ADD.STRONG.GPU PT, R3, desc[UR36][R2.64], R5 ;  /* 0x00000005020309a8 */ /* 0x002ea200081ee1e4 */
[----:B------:R-:W0:Y:S02]  /*102e0*/  S2R R4, SR_LTMASK ;  /* 0x0000000000047919 */ /* 0x000e240000003900 */
[----:B0-----:R-:W-:-:S04]  /*102f0*/  LOP3.LUT R4, R4, UR4, RZ, 0xc0, !PT ;  /* 0x0000000404047c12 */ /* 0x001fc8000f8ec0ff */
[----:B------:R-:W0:Y:S01]  /*10300*/  POPC R7, R4 ;  /* 0x0000000400077309 */ /* 0x000e220000000000 */
[----:B--2---:R-:W0:Y:S02]  /*10310*/  SHFL.IDX PT, R0, R3, R0, 0x1f ;  /* 0x00001f0003007589 */ /* 0x004e2400000e0000 */
[----:B0-----:R-:W-:Y:S01]  /*10320*/  IADD3 R34, R0, UR47, R7 ;  /* 0x0000002f00227c10 */ /* 0x001fe2000fffe007 */
[----:B------:R-:W-:Y:S06]  /*10330*/  BRA `(.L_x_1100) ;  /* 0x0000003000047947 */ /* 0x000fec0003800000 */
.L_x_1099:
[----:B------:R-:W-:Y:S01]  /*10340*/  VIADD R0, R17, 0x20400 ;  /* 0x0002040011007836 */ /* 0x000fe20000000000 */
[----:B------:R-:W-:Y:S04]  /*10350*/  BSSY B6, `(.L_x_1101) ;  /* 0x0000013000067945 */ /* 0x000fe80003800000 */
[----:B------:R-:W-:-:S13]  /*10360*/  LOP3.LUT P0, RZ, R0, 0x3ff, RZ, 0xc0, !PT ;  /* 0x000003ff00ff7812 */ /* 0x000fda000780c0ff */
[----:B------:R-:W-:Y:S05]  /*10370*/  @!P0 BRA `(.L_x_1102) ;  /* 0x0000000000408947 */ /* 0x000fea0003800000 */
[----:B------:R-:W-:Y:S01]  /*10380*/  MOV R2, 0x0 ;  /* 0x0000000000027802 */ /* 0x000fe20000000f00 */
[----:B------:R-:W-:Y:S01]  /*10390*/  ULDC.64 UR4, c[0x4][0xa8] ;  /* 0x01002a0000047ab9 */ /* 0x000fe20000000a00 */
[----:B------:R-:W-:Y:S01]  /*103a0*/  ULDC.64 UR6, c[0x4][0xb0] ;  /* 0x01002c0000067ab9 */ /* 0x000fe20000000a00 */
[----:B------:R-:W-:Y:S02]  /*103b0*/  IMAD.U32 R4, RZ, RZ, UR4 ;  /* 0x00000004ff047e24 */ /* 0x000fe4000f8e00ff */
[----:B------:R-:W-:Y:S01]  /*103c0*/  IMAD.U32 R5, RZ, RZ, UR5 ;  /* 0x00000005ff057e24 */ /* 0x000fe2000f8e00ff */
[----:B------:R-:W0:Y:S01]  /*103d0*/  LDC.64 R2, c[0x4][R2] ;  /* 0x0100000002027b82 */ /* 0x000e220000000a00 */
[----:B------:R-:W-:Y:S01]  /*103e0*/  ULDC.64 UR4, c[0x4][0x30] ;  /* 0x01000c0000047ab9 */ /* 0x000fe20000000a00 */
[----:B------:R-:W-:Y:S01]  /*103f0*/  IMAD.U32 R6, RZ, RZ, UR6 ;  /* 0x00000006ff067e24 */ /* 0x000fe2000f8e00ff */
[----:B------:R-:W-:Y:S01]  /*10400*/  MOV R10, UR4 ;  /* 0x00000004000a7c02 */ /* 0x000fe20008000f00 */
[----:B------:R-:W-:-:S02]  /*10410*/  IMAD.U32 R7, RZ, RZ, UR7 ;  /* 0x00000007ff077e24 */ /* 0x000fc4000f8e00ff */
[----:B------:R-:W-:Y:S02]  /*10420*/  IMAD.U32 R11, RZ, RZ, UR5 ;  /* 0x00000005ff0b7e24 */ /* 0x000fe4000f8e00ff */
[----:B------:R-:W-:Y:S02]  /*10430*/  IMAD.MOV.U32 R8, RZ, RZ, 0x70 ;  /* 0x00000070ff087424 */ /* 0x000fe400078e00ff */
[----:B------:R-:W-:Y:S02]  /*10440*/  IMAD.MOV.U32 R12, RZ, RZ, 0x1 ;  /* 0x00000001ff0c7424 */ /* 0x000fe400078e00ff */
[----:B------:R-:W-:-:S07]  /*10450*/  IMAD.MOV.U32 R13, RZ, RZ, RZ ;  /* 0x000000ffff0d7224 */ /* 0x000fce00078e00ff */
[----:B------:R-:W-:-:S07]  /*10460*/  LEPC R20, `(.L_x_1102) ;  /* 0x000000001014794e */ /* 0x000fce0000000000 */
[----:B0----5:R-:W-:Y:S05]  /*10470*/  CALL.ABS.NOINC R2 ;  /* 0x0000000002007343 */ /* 0x021fea0003c00000 */
.L_x_1102:
[----:B------:R-:W-:Y:S05]  /*10480*/  BSYNC B6 ;  /* 0x0000000000067941 */ /* 0x000fea0003800000 */
.L_x_1101:
        /* <DEDUP_REMOVED lines=20> */
.L_x_1105:
[----:B------:R0:W1:Y:S01]  /*105d0*/  LDC.64 R2, c[0x4][R18] ;  /* 0x0100000012027b82 */ /* 0x0000620000000a00 */
[----:B------:R-:W-:Y:S01]  /*105e0*/  ULDC.64 UR4, c[0x4][0xa8] ;  /* 0x01002a0000047ab9 */ /* 0x000fe20000000a00 */
[----:B------:R-:W-:Y:S01]  /*105f0*/  ULDC.64 UR6, c[0x4][0xb0] ;  /* 0x01002c0000067ab9 */ /* 0x000fe20000000a00 */
[----:B------:R-:W-:Y:S02]  /*10600*/  IMAD.U32 R4, RZ, RZ, UR4 ;  /* 0x00000004ff047e24 */ /* 0x000fe4000f8e00ff */
        /* <DEDUP_REMOVED lines=11> */
.L_x_1104:
[----:B------:R-:W-:Y:S05]  /*106c0*/  BSYNC B6 ;  /* 0x0000000000067941 */ /* 0x000fea0003800000 */
.L_x_1103:
[----:B------:R-:W-:Y:S01]  /*106d0*/  ULDC.64 UR4, c[0x0][0x9f8] ;  /* 0x00027e0000047ab9 */ /* 0x000fe20000000a00 */
[----:B------:R-:W-:Y:S01]  /*106e0*/  IMAD.U32 R29, RZ, RZ, UR43 ;  /* 0x0000002bff1d7e24 */ /* 0x000fe2000f8e00ff */
[----:B------:R-:W-:Y:S01]  /*106f0*/  UISETP.NE.U32.AND UP0, UPT, UR4, URZ, UPT ;  /* 0x0000003f0400728c */ /* 0x000fe2000bf05070 */
[----:B------:R-:W0:Y:S03]  /*10700*/  LDC R10, c[0x0][0x430] ;  /* 0x00010c00ff0a7b82 */ /* 0x000e260000000800 */
[----:B------:R-:W-:-:S06]  /*10710*/  UISETP.NE.AND.EX UP0, UPT, UR5, URZ, UPT, UP0 ;  /* 0x0000003f0500728c */ /* 0x000fcc000bf05300 */
[----:B------:R-:W-:-:S05]  /*10720*/  PLOP3.LUT P0, PT, PT, PT, UP0, 0x80, 0x0 ;  /* 0x000000000000781c */ /* 0x000fca0003f0f008 */
[----:B------:R-:W-:Y:S02]  /*10730*/  @UP0 ULDC.64 UR4, c[0x0][0x9f8] ;  /* 0x00027e0000040ab9 */ /* 0x000fe40000000a00 */
[----:B------:R-:W-:-:S06]  /*10740*/  @UP0 UIMAD.WIDE UR4, UR43, 0x4, UR4 ;  /* 0x000000042b0408a5 */ /* 0x000fcc000f8e0204 */
[----:B------:R-:W-:Y:S01]  /*10750*/  IMAD.U32 R2, RZ, RZ, UR4 ;  /* 0x00000004ff027e24 */ /* 0x000fe2000f8e00ff */
[----:B------:R-:W1:Y:S01]  /*10760*/  S2R R18, SR_TID.X ;  /* 0x0000000000127919 */ /* 0x000e620000002100 */
[----:B------:R-:W-:Y:S01]  /*10770*/  IMAD.U32 R3, RZ, RZ, UR5 ;  /* 0x00000005ff037e24 */ /* 0x000fe2000f8e00ff */
[----:B------:R-:W-:-:S04]  /*10780*/  ULDC UR4, c[0x0][0xc48] ;  /* 0x0003120000047ab9 */ /* 0x000fc80000000800 */
[----:B------:R2:W5:Y:S01]  /*10790*/  @P0 LDG.E R29, desc[UR36][R2.64] ;  /* 0x00000024021d0981 */ /* 0x000562000c1e1900 */
[----:B------:R-:W-:Y:S01]  /*107a0*/  IMAD.U32 R0, RZ, RZ, UR45 ;  /* 0x0000002dff007e24 */ /* 0x000fe2000f8e00ff */
[----:B------:R-:W-:Y:S01]  /*107b0*/  UMOV UR5, 0xffffffff ;  /* 0xffffffff00057882 */ /* 0x000fe20000000000 */
[----:B------:R-:W-:Y:S02]  /*107c0*/  IMAD.U32 R22, RZ, RZ, UR4 ;  /* 0x00000004ff167e24 */ /* 0x000fe4000f8e00ff */
[----:B------:R-:W-:Y:S02]  /*107d0*/  VIADD R0, R0, 0xffffffff ;  /* 0xffffffff00007836 */ /* 0x000fe40000000000 */
[----:B-1----:R-:W-:-:S05]  /*107e0*/  IMAD.SHL.U32 R18, R18, 0x10, RZ ;  /* 0x0000001012127824 */ /* 0x002fca00078e00ff */
[----:B------:R-:W-:-:S05]  /*107f0*/  LOP3.LUT R18, R36, 0x70, R18, 0xf8, !PT ;  /* 0x0000007024127812 */ /* 0x000fca00078ef812 */
[----:B------:R-:W-:Y:S01]  /*10800*/  IMAD R7, R0, 0x40, R18 ;  /* 0x0000004000077824 */ /* 0x000fe200078e0212 */
[----:B0-2---:R-:W-:Y:S06]  /*10810*/  BRA.DIV UR5, `(.L_x_1106) ;  /* 0x0000003205f87947 */ /* 0x005fec000b800000 */
.L_x_1160:
[----:B------:R-:W-:Y:S01]  /*10820*/  ISETP.NE.AND P1, PT, R10, 0x1, PT ;  /* 0x000000010a00780c */ /* 0x000fe20003f25270 */
[C---:B-----5:R-:W-:Y:S01]  /*10830*/  IMAD.IADD R8, R7.reuse, 0x1, R32 ;  /* 0x0000000107087824 */ /* 0x060fe200078e0220 */
[----:B------:R-:W-:Y:S02]  /*10840*/  ISETP.GE.AND P0, PT, R7, UR38, PT ;  /* 0x0000002607007c0c */ /* 0x000fe4000bf06270 */
[----:B------:R-:W-:Y:S01]  /*10850*/  SHF.R.S32.HI R33, RZ, 0x1f, R29 ;  /* 0x0000001fff217819 */ /* 0x000fe2000001141d */
[----:B------:R-:W-:Y:S01]  /*10860*/  IMAD.MOV.U32 R9, RZ, RZ, R8 ;  /* 0x000000ffff097224 */ /* 0x000fe200078e0008 */
[----:B------:R-:W-:Y:S02]  /*10870*/  ISETP.GT.U32.OR P0, PT, R18, 0x3f, P0 ;  /* 0x0000003f1200780c */ /* 0x000fe40000704470 */
[----:B------:R-:W-:-:S05]  /*10880*/  LOP3.LUT R16, R16, 0xfffffbff, RZ, 0xc0, !PT ;  /* 0xfffffbff10107812 */ /* 0x000fca00078ec0ff */
[----:B------:R-:W0:Y:S01]  /*10890*/  @P1 LDC R3, c[0x0][0x434] ;  /* 0x00010d00ff031b82 */ /* 0x000e220000000800 */
[----:B------:R-:W-:-:S07]  /*108a0*/  @P1 LOP3.LUT R16, R16, 0x400, RZ, 0xfc, !PT ;  /* 0x0000040010101812 */ /* 0x000fce00078efcff */
[----:B------:R-:W1:Y:S08]  /*108b0*/  @P1 LDC R5, c[0x0][0x438] ;  /* 0x00010e00ff051b82 */ /* 0x000e700000000800 */
[----:B------:R-:W2:Y:S01]  /*108c0*/  @!P0 LDC.64 R6, c[0x0][0x428] ;  /* 0x00010a00ff068b82 */ /* 0x000ea20000000a00 */
[----:B0-----:R-:W-:-:S05]  /*108d0*/  @P1 IMAD.HI.U32 R2, R8, R3, RZ ;  /* 0x0000000308021227 */ /* 0x001fca00078e00ff */
[----:B-1----:R-:W-:Y:S02]  /*108e0*/  @P1 SHF.R.U32.HI R9, RZ, R5, R2 ;  /* 0x00000005ff091219 */ /* 0x002fe40000011602 */
[----:B------:R-:W0:Y:S02]  /*108f0*/  @!P0 LDC.64 R4, c[0x0][0x418] ;  /* 0x00010600ff048b82 */ /* 0x000e240000000a00 */
[----:B------:R-:W-:Y:S01]  /*10900*/  @!P0 SHF.R.S32.HI R3, RZ, 0x1f, R9 ;  /* 0x0000001fff038819 */ /* 0x000fe20000011409 */
[----:B--2---:R-:W-:-:S04]  /*10910*/  @!P0 IMAD R2, R33, R6, RZ ;  /* 0x0000000621028224 */ /* 0x004fc800078e02ff */
[----:B------:R-:W-:Y:S02]  /*10920*/  @!P0 IMAD R7, R29, R7, R2 ;  /* 0x000000071d078224 */ /* 0x000fe400078e0202 */
[----:B------:R-:W-:-:S04]  /*10930*/  @!P0 IMAD.MOV.U32 R2, RZ, RZ, R9 ;  /* 0x000000ffff028224 */ /* 0x000fc800078e0009 */
[----:B------:R-:W-:-:S04]  /*10940*/  @!P0 IMAD.WIDE.U32 R2, R29, R6, R2 ;  /* 0x000000061d028225 */ /* 0x000fc800078e0002 */
[----:B------:R-:W-:Y:S02]  /*10950*/  @!P0 IMAD.IADD R3, R3, 0x1, R7 ;  /* 0x0000000103038824 */ /* 0x000fe400078e0207 */
[----:B------:R-:W-:Y:S01]  /*10960*/  IMAD.MOV.U32 R6, RZ, RZ, RZ ;  /* 0x000000ffff067224 */ /* 0x000fe200078e00ff */
[----:B0-----:R-:W-:-:S04]  /*10970*/  @!P0 LEA R4, P1, R2, R4, 0x2 ;  /* 0x0000000402048211 */ /* 0x001fc800078210ff */
[----:B------:R-:W-:Y:S01]  /*10980*/  @!P0 LEA.HI.X R5, R2, R5, R3, 0x2, P1 ;  /* 0x0000000502058211 */ /* 0x000fe200008f1403 */
[----:B------:R-:W-:Y:S01]  /*10990*/  IMAD.U32 R2, RZ, RZ, UR48 ;  /* 0x00000030ff027e24 */ /* 0x000fe2000f8e00ff */
[----:B------:R-:W-:-:S03]  /*109a0*/  LOP3.LUT R16, R16, 0xfffffdff, RZ, 0xc0, !PT ;  /* 0xfffffdff10107812 */ /* 0x000fc600078ec0ff */
[----:B------:R0:W5:Y:S01]  /*109b0*/  @!P0 LDG.E R6, desc[UR36][R4.64] ;  /* 0x0000002404068981 */ /* 0x000162000c1e1900 */
[----:B------:R-:W-:Y:S01]  /*109c0*/  ISETP.NE.AND P2, PT, R2, 0x3, PT ;  /* 0x000000030200780c */ /* 0x000fe20003f45270 */
[----:B------:R-:W-:Y:S01]  /*109d0*/  IMAD.MOV R7, RZ, RZ, -R9 ;  /* 0x000000ffff077224 */ /* 0x000fe200078e0a09 */
[----:B------:R-:W-:Y:S01]  /*109e0*/  ISETP.GT.U32.AND P0, PT, R18, 0x3f, PT ;  /* 0x0000003f1200780c */ /* 0x000fe20003f04070 */
[----:B------:R-:W-:Y:S01]  /*109f0*/  IMAD.MOV.U32 R24, RZ, RZ, R0 ;  /* 0x000000ffff187224 */ /* 0x000fe200078e0000 */
[----:B------:R-:W-:Y:S01]  /*10a00*/  IADD3 R3, RZ, -UR43, RZ ;  /* 0x8000002bff037c10 */ /* 0x000fe2000fffe0ff */
[----:B------:R-:W-:-:S04]  /*10a10*/  IMAD R7, R10, R7, R8 ;  /* 0x000000070a077224 */ /* 0x000fc800078e0208 */
[----:B------:R-:W-:-:S04]  /*10a20*/  IMAD R22, R22, R3, UR42 ;  /* 0x0000002a16167e24 */ /* 0x000fc8000f8e0203 */
[----:B------:R-:W-:Y:S02]  /*10a30*/  @P2 LOP3.LUT R16, R16, 0x200, RZ, 0xfc, !PT ;  /* 0x0000020010102812 */ /* 0x000fe400078efcff */
[----:B------:R-:W-:Y:S02]  /*10a40*/  SHF.R.S32.HI R26, RZ, 0x1f, R22 ;  /* 0x0000001fff1a7819 */ /* 0x000fe40000011416 */
[----:B------:R-:W-:-:S04]  /*10a50*/  LOP3.LUT R16, R16, 0xfffffffe, RZ, 0xc0, !PT ;  /* 0xfffffffe10107812 */ /* 0x000fc800078ec0ff */
[----:B------:R-:W-:Y:S01]  /*10a60*/  @P0 LOP3.LUT R16, R16, 0x1, RZ, 0xfc, !PT ;  /* 0x0000000110100812 */ /* 0x000fe200078efcff */
[----:B0-----:R-:W-:Y:S06]  /*10a70*/  @!P2 BRA `(.L_x_1107) ;  /* 0x000000000004a947 */ /* 0x001fec0003800000 */
[----:B------:R-:W-:Y:S01]  /*10a80*/  BPT.TRAP 0x1 ;  /* 0x000000040000795c */ /* 0x000fe20000300000 */
.L_x_1107:
[----:B------:R-:W-:Y:S01]  /*10a90*/  SHF.R.S32.HI R8, RZ, 0x1f, R7 ;  /* 0x0000001fff087819 */ /* 0x000fe20000011407 */
[----:B------:R-:W-:Y:S01]  /*10aa0*/  ULDC.64 UR4, c[0x0][0x328] ;  /* 0x0000ca0000047ab9 */ /* 0x000fe20000000a00 */
[----:B------:R-:W-:Y:S01]  /*10ab0*/  IMAD R4, R23, 0x8, R17 ;  /* 0x0000000817047824 */ /* 0x000fe200078e0211 */
[----:B------:R-:W-:Y:S02]  /*10ac0*/  BSSY B0, `(.L_x_1108) ;  /* 0x0000016000007945 */ /* 0x000fe40003800000 */
[----:B------:R-:W-:-:S04]  /*10ad0*/  IMAD R2, R8, UR4, RZ ;  /* 0x0000000408027c24 */ /* 0x000fc8000f8e02ff */
[C---:B------:R-:W-:Y:S02]  /*10ae0*/  IMAD R5, R7.reuse, UR5, R2 ;  /* 0x0000000507057c24 */ /* 0x040fe4000f8e0202 */
[----:B------:R-:W-:Y:S01]  /*10af0*/  IMAD.WIDE.U32 R2, R7, UR4, RZ ;  /* 0x0000000407027c25 */ /* 0x000fe2000f8e00ff */
[----:B------:R-:W-:-:S03]  /*10b00*/  ULDC.64 UR4, c[0x0][0x338] ;  /* 0x0000ce0000047ab9 */ /* 0x000fc60000000a00 */
[----:B------:R-:W-:Y:S01]  /*10b10*/  IMAD.IADD R3, R3, 0x1, R5 ;  /* 0x0000000103037824 */ /* 0x000fe200078e0205 */
[----:B-----5:R-:W-:Y:S01]  /*10b20*/  SHF.R.S32.HI R5, RZ, 0x1f, R6 ;  /* 0x0000001fff057819 */ /* 0x020fe20000011406 */
[----:B------:R-:W-:-:S04]  /*10b30*/  IMAD.WIDE.U32 R2, R6, UR4, R2 ;  /* 0x0000000406027c25 */ /* 0x000fc8000f8e0002 */
[----:B------:R-:W-:-:S04]  /*10b40*/  IMAD R9, R5, UR4, RZ ;  /* 0x0000000405097c24 */ /* 0x000fc8000f8e02ff */
        /* <DEDUP_REMOVED lines=9> */
[----:B------:R-:W-:-:S04]  /*10be0*/  SHF.L.U32 R3, R25, 0x1f, RZ ;  /* 0x0000001f19037819 */ /* 0x000fc800000006ff */
[----:B------:R-:W-:-:S06]  /*10bf0*/  LEA.HI.X R19, R2, UR5, R19, 0x1, P0 ;  /* 0x0000000502137c11 */ /* 0x000fcc00080f0c13 */
[----:B------:R-:W0:Y:S02]  /*10c00*/  SYNCS.PHASECHK.TRANS64.TRYWAIT P0, [R4+URZ+0x30840], R3 ;  /* 0x03084003040075a7 */ /* 0x000e24000800017f */
[----:B0-----:R-:W-:Y:S05]  /*10c10*/  @!P0 BRA `(.L_x_1109) ;  /* 0x0000003000248947 */ /* 0x001fea0003800000 */
.L_x_1161:
[----:B------:R-:W-:Y:S05]  /*10c20*/  BSYNC B0 ;  /* 0x0000000000007941 */ /* 0x000fea0003800000 */
.L_x_1108:
[----:B------:R-:W-:Y:S01]  /*10c30*/  ULDC.64 UR4, c[0x0][0x300] ;  /* 0x0000c00000047ab9 */ /* 0x000fe20000000a00 */
[----:B------:R-:W-:Y:S01]  /*10c40*/  LOP3.LUT P5, RZ, R16, 0x10, RZ, 0xc0, !PT ;  /* 0x0000001010ff7812 */ /* 0x000fe200078ac0ff */
[----:B------:R-:W-:Y:S01]  /*10c50*/  IMAD R8, R8, UR4, RZ ;  /* 0x0000000408087c24 */ /* 0x000fe2000f8e02ff */
[C---:B------:R-:W-:Y:S01]  /*10c60*/  LOP3.LUT P4, RZ, R16.reuse, 0x8, RZ, 0xc0, !PT ;  /* 0x0000000810ff7812 */ /* 0x040fe2000788c0ff */
[C---:B0-----:R-:W-:Y:S01]  /*10c70*/  IMAD.WIDE.U32 R2, R7.reuse, UR4, RZ ;  /* 0x0000000407027c25 */ /* 0x041fe2000f8e00ff */
[C---:B------:R-:W-:Y:S02]  /*10c80*/  LOP3.LUT P3, RZ, R16.reuse, 0x4, RZ, 0xc0, !PT ;  /* 0x0000000410ff7812 */ /* 0x040fe4000786c0ff */
[----:B------:R-:W-:Y:S01]  /*10c90*/  LOP3.LUT P2, RZ, R16, 0x2, RZ, 0xc0, !PT ;  /* 0x0000000210ff7812 */ /* 0x000fe2000784c0ff */
[----:B------:R-:W-:Y:S01]  /*10ca0*/  IMAD R9, R7, UR5, R8 ;  /* 0x0000000507097c24 */ /* 0x000fe2000f8e0208 */
[----:B------:R-:W-:Y:S01]  /*10cb0*/  ULDC.64 UR4, c[0x0][0x310] ;  /* 0x0000c40000047ab9 */ /* 0x000fe20000000a00 */
[----:B------:R-:W-:-:S02]  /*10cc0*/  IMAD.MOV.U32 R7, RZ, RZ, -0x40 ;  /* 0xffffffc0ff077424 */ /* 0x000fc400078e00ff */
[----:B------:R-:W-:Y:S02]  /*10cd0*/  IMAD.IADD R3, R3, 0x1, R9 ;  /* 0x0000000103037824 */ /* 0x000fe400078e0209 */
[----:B------:R-:W-:Y:S02]  /*10ce0*/  IMAD R5, R5, UR4, RZ ;  /* 0x0000000405057c24 */ /* 0x000fe4000f8e02ff */
[----:B------:R-:W-:-:S04]  /*10cf0*/  IMAD.WIDE.U32 R2, R6, UR4, R2 ;  /* 0x0000000406027c25 */ /* 0x000fc8000f8e0002 */
[----:B------:R-:W-:Y:S01]  /*10d00*/  IMAD R5, R6, UR5, R5 ;  /* 0x0000000506057c24 */ /* 0x000fe2000f8e0205 */
[----:B------:R-:W-:Y:S01]  /*10d10*/  ULDC.64 UR4, c[0x0][0x308] ;  /* 0x0000c20000047ab9 */ /* 0x000fe20000000a00 */
[----:B------:R-:W-:Y:S02]  /*10d20*/  IMAD R7, R0, R7, UR38 ;  /* 0x0000002600077e24 */ /* 0x000fe4000f8e0207 */
[----:B------:R-:W-:Y:S02]  /*10d30*/  IMAD.IADD R3, R3, 0x1, R5 ;  /* 0x0000000103037824 */ /* 0x000fe400078e0205 */
[----:B------:R-:W-:Y:S02]  /*10d40*/  IMAD R5, R26, UR4, RZ ;  /* 0x000000041a057c24 */ /* 0x000fe4000f8e02ff */
[----:B------:R-:W-:-:S04]  /*10d50*/  IMAD.WIDE.U32 R2, R22, UR4, R2 ;  /* 0x0000000416027c25 */ /* 0x000fc8000f8e0002 */
[----:B------:R-:W-:Y:S01]  /*10d60*/  IMAD R5, R22, UR5, R5 ;  /* 0x0000000516057c24 */ /* 0x000fe2000f8e0205 */
[----:B------:R-:W-:Y:S01]  /*10d70*/  ULDC.64 UR4, c[0x0][0x2e8] ;  /* 0x0000ba0000047ab9 */ /* 0x000fe20000000a00 */
[----:B------:R-:W-:Y:S02]  /*10d80*/  IMAD.IADD R7, R7, 0x1, -R36 ;  /* 0x0000000107077824 */ /* 0x000fe400078e0a24 */
[----:B------:R-:W-:Y:S01]  /*10d90*/  IMAD.IADD R3, R3, 0x1, R5 ;  /* 0x0000000103037824 */ /* 0x000fe200078e0205 */
[C---:B------:R-:W-:Y:S01]  /*10da0*/  LEA R5, P0, R2.reuse, UR4, 0x1 ;  /* 0x0000000402057c11 */ /* 0x040fe2000f8008ff */
[----:B------:R-:W-:Y:S01]  /*10db0*/  UMOV UR4, 0xffffffff ;  /* 0xffffffff00047882 */ /* 0x000fe20000000000 */
[----:B------:R-:W-:Y:S02]  /*10dc0*/  IMAD R0, R23, 0x4000, R30 ;  /* 0x0000400017007824 */ /* 0x000fe400078e021e */
[----:B------:R-:W-:Y:S02]  /*10dd0*/  LEA.HI.X R6, R2, UR5, R3, 0x1, P0 ;  /* 0x0000000502067c11 */ /* 0x000fe400080f0c03 */
[----:B------:R-:W-:Y:S01]  /*10de0*/  ISETP.GE.AND P0, PT, R7, 0x1, PT ;  /* 0x000000010700780c */ /* 0x000fe20003f06270 */
[----:B------:R-:W-:-:S12]  /*10df0*/  BRA.DIV UR4, `(.L_x_1110) ;  /* 0x0000002e04c07947 */ /* 0x000fd8000b800000 */
[----:B------:R-:W0:Y:S01]  /*10e00*/  SHFL.IDX PT, R14, R5, RZ, 0x181f ;  /* 0x00181fff050e7589 */ /* 0x000e2200000e0000 */
[----:B------:R-:W-:-:S03]  /*10e10*/  @P0 IMAD R9, R0, 0x2, R17 ;  /* 0x0000000200090824 */ /* 0x000fc600078e0211 */
[----:B------:R-:W1:Y:S04]  /*10e20*/  SHFL.IDX PT, R2, R6, RZ, 0x181f ;  /* 0x00181fff06027589 */ /* 0x000e6800000e0000 */
[----:B------:R-:W-:Y:S01]  /*10e30*/  SHFL.IDX PT, R8, R6, 0x1, 0x181f ;  /* 0x00381f0006087f89 */ /* 0x000fe200000e0000 */
        /* <DEDUP_REMOVED lines=8> */
[----:B------:R-:W-:-:S13]  /*10ec0*/  ISETP.GE.AND P0, PT, R7, 0x11, PT ;  /* 0x000000110700780c */ /* 0x000fda0003f06270 */
[----:B0-----:R-:W-:Y:S01]  /*10ed0*/  @P0 LEA R14, P1, R37, R14, 0x1 ;  /* 0x0000000e250e0211 */ /* 0x001fe200078208ff */
[----:B------:R-:W-:-:S04]  /*10ee0*/  @P0 IMAD R27, R0, 0x2, R17 ;  /* 0x00000002001b0824 */ /* 0x000fc800078e0211 */
[----:B------:R-:W-:Y:S02]  /*10ef0*/  @P0 IMAD.X R21, RZ, RZ, R8, P1 ;  /* 0x000000ffff150224 */ /* 0x000fe400008e0608 */
[----:B-1----:R-:W-:Y:S01]  /*10f00*/  @P0 IMAD.MOV.U32 R2, RZ, RZ, R14 ;  /* 0x000000ffff020224 */ /* 0x002fe200078e000e */
[----:B------:R-:W-:Y:S02]  /*10f10*/  SHFL.IDX PT, R8, R6, 0x2, 0x181f ;  /* 0x00581f0006087f89 */ /* 0x000fe400000e0000 */
[----:B------:R-:W-:Y:S02]  /*10f20*/  @P0 MOV R3, R21 ;  /* 0x0000001500030202 */ /* 0x000fe40000000f00 */
        /* <DEDUP_REMOVED lines=10> */
[----:B------:R0:W1:Y:S01]  /*10fd0*/  SHFL.IDX PT, R8, R6, 0x3, 0x181f ;  /* 0x00781f0006087f89 */ /* 0x00006200000e0000 */
[----:B------:R-:W-:-:S03]  /*10fe0*/  @P0 IMAD.MOV.U32 R3, RZ, RZ, R9 ;  /* 0x000000ffff030224 */ /* 0x000fc600078e0009 */
[----:B------:R0:W2:Y:S04]  /*10ff0*/  SHFL.IDX PT, R14, R5, 0x3, 0x181f ;  /* 0x00781f00050e7f89 */ /* 0x0000a800000e0000 */
[----:B------:R0:W-:Y:S04]  /*11000*/  @P0 LDGSTS.E.BYPASS.LTC128B.128 [R21+0x21400], desc[UR36][R2.64], !P5 ;  /* 0x2140000002150fae */ /* 0x0001e8000e901d64 */
[----:B------:R0:W-:Y:S04]  /*11010*/  @P0 LDGSTS.E.BYPASS.LTC128B.128 [R21+0x23400], desc[UR36][R2.64+0x80], !P4 ;  /* 0x2340008002150fae */ /* 0x0001e8000e101d64 */
[----:B------:R0:W-:Y:S04]  /*11020*/  @P0 LDGSTS.E.BYPASS.LTC128B.128 [R21+0x25400], desc[UR36][R2.64+0x100], !P3 ;  /* 0x2540010002150fae */ /* 0x0001e8000d901d64 */
[----:B------:R0:W-:Y:S02]  /*11030*/  @P0 LDGSTS.E.BYPASS.LTC128B.128 [R21+0x27400], desc[UR36][R2.64+0x180], !P2 ;  /* 0x2740018002150fae */ /* 0x0001e4000d101d64 */
.L_x_1171:
[----:B------:R-:W-:-:S13]  /*11040*/  ISETP.GE.AND P0, PT, R7, 0x31, PT ;  /* 0x000000310700780c */ /* 0x000fda0003f06270 */
[----:B0-2---:R-:W-:Y:S01]  /*11050*/  @P0 LEA R2, P1, R37, R14, 0x1 ;  /* 0x0000000e25020211 */ /* 0x005fe200078208ff */
[----:B------:R-:W-:-:S04]  /*11060*/  @P0 IMAD R5, R0, 0x2, R17 ;  /* 0x0000000200050824 */ /* 0x000fc800078e0211 */
[----:B-1----:R-:W-:-:S05]  /*11070*/  @P0 IMAD.X R3, RZ, RZ, R8, P1 ;  /* 0x000000ffff030224 */ /* 0x002fca00008e0608 */
[----:B------:R-:W-:Y:S01]  /*11080*/  @!PT LDS RZ, [RZ] ;  /* 0x00000000fffff984 */ /* 0x000fe20000000800 */
[----:B------:R-:W-:Y:S01]  /*11090*/  @!PT LDS RZ, [RZ] ;  /* 0x00000000fffff984 */ /* 0x000fe20000000800 */
[----:B------:R-:W-:Y:S01]  /*110a0*/  @!PT LDS RZ, [RZ] ;  /* 0x00000000fffff984 */ /* 0x000fe20000000800 */
[----:B------:R0:W-:Y:S04]  /*110b0*/  @P0 LDGSTS.E.BYPASS.LTC128B.128 [R5+0x21c00], desc[UR36][R2.64], !P5 ;  /* 0x21c0000002050fae */ /* 0x0001e8000e901d64 */
[----:B------:R0:W-:Y:S04]  /*110c0*/  @P0 LDGSTS.E.BYPASS.LTC128B.128 [R5+0x23c00], desc[UR36][R2.64+0x80], !P4 ;  /* 0x23c0008002050fae */ /* 0x0001e8000e101d64 */
[----:B------:R0:W-:Y:S04]  /*110d0*/  @P0 LDGSTS.E.BYPASS.LTC128B.128 [R5+0x25c00], desc[UR36][R2.64+0x100], !P3 ;  /* 0x25c0010002050fae */ /* 0x0001e8000d901d64 */
[----:B------:R0:W-:Y:S01]  /*110e0*/  @P0 LDGSTS.E.BYPASS.LTC128B.128 [R5+0x27c00], desc[UR36][R2.64+0x180], !P2 ;  /* 0x27c0018002050fae */ /* 0x0001e2000d101d64 */
[----:B------:R-:W-:Y:S01]  /*110f0*/  PLOP3.LUT P0, PT, PT, PT, PT, 0x80, 0x0 ;  /* 0x000000000000781c */ /* 0x000fe20003f0f070 */
[----:B------:R-:W-:-:S12]  /*11100*/  NOP ;  /* 0x0000000000007918 */ /* 0x000fd80000000000 */
.L_x_1111:
        /* <DEDUP_REMOVED lines=10> */
.L_x_1112:
[----:B------:R-:W-:Y:S01]  /*111b0*/  VIADD R0, R17, 0x10400 ;  /* 0x0001040011007836 */ /* 0x000fe20000000000 */
[----:B------:R1:W-:Y:S06]  /*111c0*/  SYNCS.ARRIVE.TRANS64.A1T0 RZ, [R4+URZ+0x30830], RZ ;  /* 0x030830ff04ff79a7 */ /* 0x0003ec000810003f */
[----:B------:R-:W-:Y:S05]  /*111d0*/  WARPSYNC.ALL ;  /* 0x0000000000007948 */ /* 0x000fea0003800000 */
[----:B------:R-:W-:Y:S01]  /*111e0*/  BAR.SYNC.DEFER_BLOCKING 0x8, 0x180 ;  /* 0x0206000000007b1d */ /* 0x000fe20000010000 */
[----:B------:R-:W-:-:S05]  /*111f0*/  LOP3.LUT P0, RZ, R0, 0x3ff, RZ, 0xc0, !PT ;  /* 0x000003ff00ff7812 */ /* 0x000fca000780c0ff */
[----:B------:R-:W-:Y:S08]  /*11200*/  BSSY B6, `(.L_x_1113) ;  /* 0x0000012000067945 */ /* 0x000ff00003800000 */
[----:B------:R-:W-:Y:S05]  /*11210*/  @!P0 BRA `(.L_x_1114) ;  /* 0x0000000000408947 */ /* 0x000fea0003800000 */
[----:B0-----:R-:W-:Y:S01]  /*11220*/  MOV R2, 0x0 ;  /* 0x0000000000027802 */ /* 0x001fe20000000f00 */
[----:B------:R-:W-:Y:S01]  /*11230*/  ULDC.64 UR6, c[0x4][0xa8] ;  /* 0x01002a0000067ab9 */ /* 0x000fe20000000a00 */
[----:B------:R-:W-:Y:S01]  /*11240*/  ULDC.64 UR8, c[0x4][0xb0] ;  /* 0x01002c0000087ab9 */ /* 0x000fe20000000a00 */
[----:B------:R-:W-:Y:S01]  /*11250*/  ULDC.64 UR4, c[0x4][0x20] ;  /* 0x0100080000047ab9 */ /* 0x000fe20000000a00 */
[----:B-1----:R-:W-:Y:S02]  /*11260*/  IMAD.U32 R4, RZ, RZ, UR6 ;  /* 0x00000006ff047e24 */ /* 0x002fe4000f8e00ff */
[----:B------:R-:W0:Y:S01]  /*11270*/  LDC.64 R2, c[0x4][R2] ;  /* 0x0100000002027b82 */ /* 0x000e220000000a00 */
[----:B------:R-:W-:Y:S02]  /*11280*/  IMAD.U32 R5, RZ, RZ, UR7 ;  /* 0x00000007ff057e24 */ /* 0x000fe4000f8e00ff */
[----:B------:R-:W-:Y:S02]  /*11290*/  IMAD.U32 R6, RZ, RZ, UR8 ;  /* 0x00000008ff067e24 */ /* 0x000fe4000f8e00ff */
[----:B------:R-:W-:-:S02]  /*112a0*/  IMAD.U32 R7, RZ, RZ, UR9 ;  /* 0x00000009ff077e24 */ /* 0x000fc4000f8e00ff */
[----:B------:R-:W-:Y:S02]  /*112b0*/  IMAD.U32 R10, RZ, RZ, UR4 ;  /* 0x00000004ff0a7e24 */ /* 0x000fe4000f8e00ff */
[----:B------:R-:W-:Y:S02]  /*112c0*/  IMAD.U32 R11, RZ, RZ, UR5 ;  /* 0x00000005ff0b7e24 */ /* 0x000fe4000f8e00ff */
[----:B------:R-:W-:Y:S02]  /*112d0*/  IMAD.MOV.U32 R8, RZ, RZ, 0x70 ;  /* 0x00000070ff087424 */ /* 0x000fe400078e00ff */
[----:B------:R-:W-:Y:S02]  /*112e0*/  IMAD.MOV.U32 R12, RZ, RZ, 0x1 ;  /* 0x00000001ff0c7424 */ /* 0x000fe400078e00ff */
[----:B------:R-:W-:-:S07]  /*112f0*/  IMAD.MOV.U32 R13, RZ, RZ, RZ ;  /* 0x000000ffff0d7224 */ /* 0x000fce00078e00ff */
[----:B------:R-:W-:-:S07]  /*11300*/  LEPC R20, `(.L_x_1114) ;  /* 0x000000001014794e */ /* 0x000fce0000000000 */
[----:B0-----:R-:W-:Y:S05]  /*11310*/  CALL.ABS.NOINC R2 ;  /* 0x0000000002007343 */ /* 0x001fea0003c00000 */
.L_x_1114:
[----:B------:R-:W-:Y:S05]  /*11320*/  BSYNC B6 ;  /* 0x0000000000067941 */ /* 0x000fea0003800000 */
.L_x_1113:
[----:B0-----:R-:W0:Y:S01]  /*11330*/  S2R R2, SR_TID.X ;  /* 0x0000000000027919 */ /* 0x001e220000002100 */
[----:B------:R-:W-:Y:S01]  /*11340*/  UISETP.NE.AND UP0, UPT, UR50, URZ, UPT ;  /* 0x0000003f3200728c */ /* 0x000fe2000bf05270 */
[----:B------:R-:W-:Y:S01]  /*11350*/  R2UR UR6, R26 ;  /* 0x000000001a0672ca */ /* 0x000fe200000e0000 */
[----:B------:R-:W-:Y:S01]  /*11360*/  ULDC.64 UR8, c[0x0][0x2d8] ;  /* 0x0000b60000087ab9 */ /* 0x000fe20000000a00 */
[----:B------:R-:W-:Y:S02]  /*11370*/  R2UR UR7, R22 ;  /* 0x00000000160772ca */ /* 0x000fe400000e0000 */
[C---:B------:R-:W-:Y:S02]  /*11380*/  LOP3.LUT P2, RZ, R16.reuse, 0x4000, RZ, 0xc0, !PT ;  /* 0x0000400010ff7812 */ /* 0x040fe4000784c0ff */
[----:B------:R-:W-:Y:S02]  /*11390*/  PLOP3.LUT P0, PT, PT, PT, UP0, 0x80, 0x0 ;  /* 0x000000000000781c */ /* 0x000fe40003f0f008 */
[----:B------:R-:W-:-:S02]  /*113a0*/  LOP3.LUT P3, RZ, R16, 0x2000, RZ, 0xc0, !PT ;  /* 0x0000200010ff7812 */ /* 0x000fc4000786c0ff */
[----:B------:R-:W-:Y:S01]  /*113b0*/  @UP0 ULDC UR4, c[0x0][0x44c] ;  /* 0x0001130000040ab9 */ /* 0x000fe20000000800 */
[C---:B------:R-:W-:Y:S02]  /*113c0*/  LOP3.LUT P4, RZ, R16.reuse, 0x1000, RZ, 0xc0, !PT ;  /* 0x0000100010ff7812 */ /* 0x040fe4000788c0ff */
[----:B------:R-:W-:Y:S01]  /*113d0*/  UIMAD UR6, UR6, UR8, URZ ;  /* 0x00000008060672a4 */ /* 0x000fe2000f8e023f */
[----:B------:R-:W-:-:S03]  /*113e0*/  LOP3.LUT P5, RZ, R16, 0x800, RZ, 0xc0, !PT ;  /* 0x0000080010ff7812 */ /* 0x000fc600078ac0ff */
[----:B------:R-:W-:Y:S02]  /*113f0*/  UIMAD UR7, UR7, UR9, UR6 ;  /* 0x00000009070772a4 */ /* 0x000fe4000f8e0206 */
[----:B------:R-:W-:Y:S01]  /*11400*/  USHF.R.S32.HI UR6, URZ, 0x1f, UR43 ;  /* 0x0000001f3f067899 */ /* 0x000fe2000801142b */
[----:B0-----:R-:W-:-:S05]  /*11410*/  IMAD.SHL.U32 R2, R2, 0x10, RZ ;  /* 0x0000001002027824 */ /* 0x001fca00078e00ff */
[----:B------:R-:W-:-:S05]  /*11420*/  LOP3.LUT R2, R36, 0x70, R2, 0xf8, !PT ;  /* 0x0000007024027812 */ /* 0x000fca00078ef802 */
[----:B------:R-:W-:-:S04]  /*11430*/  VIADD R0, R2, UR44 ;  /* 0x0000002c02007c36 */ /* 0x000fc80008000000 */
[----:B------:R-:W-:Y:S01]  /*11440*/  @P0 IMAD.HI.U32 R3, R0, UR4, RZ ;  /* 0x0000000400030c27 */ /* 0x000fe2000f8e00ff */
[----:B------:R-:W-:Y:S01]  /*11450*/  PLOP3.LUT P0, PT, PT, PT, UP0, 0x80, 0x0 ;  /* 0x000000000000781c */ /* 0x000fe20003f0f008 */
[----:B------:R-:W-:Y:S01]  /*11460*/  @UP0 ULDC UR4, c[0x0][0x450] ;  /* 0x0001140000040ab9 */ /* 0x000fe20000000800 */
[----:B------:R-:W-:-:S11]  /*11470*/  MOV R2, R0 ;  /* 0x0000000000027202 */ /* 0x000fd60000000f00 */
[----:B------:R-:W-:Y:S02]  /*11480*/  @P0 SHF.R.U32.HI R2, RZ, UR4, R3 ;  /* 0x00000004ff020c19 */ /* 0x000fe40008011603 */
[----:B------:R-:W-:-:S03]  /*11490*/  R2UR UR4, R22 ;  /* 0x00000000160472ca */ /* 0x000fc600000e0000 */
[----:B------:R-:W-:-:S10]  /*114a0*/  IMAD.MOV R5, RZ, RZ, -R2 ;  /* 0x000000ffff057224 */ /* 0x000fd400078e0a02 */
[----:B------:R-:W-:-:S03]  /*114b0*/  UIMAD.WIDE.U32 UR4, UR4, UR8, URZ ;  /* 0x00000008040472a5 */ /* 0x000fc6000f8e003f */
[----:B------:R-:W-:Y:S01]  /*114c0*/  ULDC.64 UR8, c[0x0][0x2e0] ;  /* 0x0000b80000087ab9 */ /* 0x000fe20000000a00 */
[----:B------:R-:W-:Y:S02]  /*114d0*/  UIADD3 UR5, UR5, UR7, URZ ;  /* 0x0000000705057290 */ /* 0x000fe4000fffe03f */
[----:B------:R-:W-:Y:S01]  /*114e0*/  UIMAD UR6, UR6, UR8, URZ ;  /* 0x00000008060672a4 */ /* 0x000fe2000f8e023f */
[----:B------:R-:W-:Y:S01]  /*114f0*/  ULDC UR7, c[0x0][0x448] ;  /* 0x0001120000077ab9 */ /* 0x000fe20000000800 */
[----:B------:R-:W-:Y:S01]  /*11500*/  UIMAD.WIDE.U32 UR4, UR43, UR8, UR4 ;  /* 0x000000082b0472a5 */ /* 0x000fe2000f8e0004 */
[----:B------:R-:W-:Y:S01]  /*11510*/  IMAD R5, R5, UR7, R0 ;  /* 0x0000000705057c24 */ /* 0x000fe2000f8e0200 */
[----:B------:R-:W-:Y:S01]  /*11520*/  UIMAD UR6, UR43, UR9, UR6 ;  /* 0x000000092b0672a4 */ /* 0x000fe2000f8e0206 */
[----:B------:R-:W-:Y:S02]  /*11530*/  SHF.R.S32.HI R0, RZ, 0x1f, R2 ;  /* 0x0000001fff007819 */ /* 0x000fe40000011402 */
[----:B------:R-:W-:Y:S01]  /*11540*/  ULDC.64 UR8, c[0x0][0x2d0] ;  /* 0x0000b40000087ab9 */ /* 0x000fe20000000a00 */
[----:B------:R-:W-:Y:S01]  /*11550*/  UIADD3 UR5, UR5, UR6, URZ ;  /* 0x0000000605057290 */ /* 0x000fe2000fffe03f */
[----:B------:R-:W-:-:S02]  /*11560*/  IMAD.U32 R9, RZ, RZ, UR8 ;  /* 0x00000008ff097e24 */ /* 0x000fc4000f8e00ff */
[----:B------:R-:W-:Y:S01]  /*11570*/  IMAD R3, R0, UR8, RZ ;  /* 0x0000000800037c24 */ /* 0x000fe2000f8e02ff */
[----:B------:R-:W-:-:S03]  /*11580*/  SHF.R.S32.HI R0, RZ, 0x1f, R5 ;  /* 0x0000001fff007819 */ /* 0x000fc60000011405 */
[C---:B------:R-:W-:Y:S02]  /*11590*/  IMAD R7, R2.reuse, UR9, R3 ;  /* 0x0000000902077c24 */ /* 0x040fe4000f8e0203 */
[----:B------:R-:W-:Y:S01]  /*115a0*/  IMAD.WIDE.U32 R2, R2, R9, UR4 ;  /* 0x0000000402027e25 */ /* 0x000fe2000f8e0009 */
        /* <DEDUP_REMOVED lines=9> */
[----:B-1----:R-:W-:Y:S01]  /*11640*/  LEA.HI.X R4, R2, UR5, R3, 0x1, P0 ;  /* 0x0000000502047c11 */ /* 0x002fe200080f0c03 */
[----:B------:R-:W-:Y:S06]  /*11650*/  BRA.DIV UR4, `(.L_x_1115) ;  /* 0x0000002a04fc7947 */ /* 0x000fec000b800000 */
[----:B------:R-:W0:Y:S01]  /*11660*/  SHFL.IDX PT, R14, R5, RZ, 0x181f ;  /* 0x00181fff050e7589 */ /* 0x000e2200000e0000 */
[----:B------:R-:W-:-:S03]  /*11670*/  VIADD R0, R36, UR44 ;  /* 0x0000002c24007c36 */ /* 0x000fc60008000000 */
[----:B------:R-:W1:Y:S01]  /*11680*/  SHFL.IDX PT, R2, R4, RZ, 0x181f ;  /* 0x00181fff04027589 */ /* 0x000e6200000e0000 */
[C---:B------:R-:W-:Y:S01]  /*11690*/  VIADD R7, R0.reuse, 0x10 ;  /* 0x0000001000077836 */ /* 0x040fe20000000000 */
[----:B------:R-:W-:Y:S02]  /*116a0*/  ISETP.GE.AND P0, PT, R0, UR39, PT ;  /* 0x0000002700007c0c */ /* 0x000fe4000bf06270 */
[----:B------:R-:W-:Y:S11]  /*116b0*/  SHFL.IDX PT, R6, R4, 0x1, 0x181f ;  /* 0x00381f0004067f89 */ /* 0x000ff600000e0000 */
        /* <DEDUP_REMOVED lines=8> */
[----:B------:R-:W-:-:S13]  /*11740*/  ISETP.GE.AND P0, PT, R7, UR39, PT ;  /* 0x0000002707007c0c */ /* 0x000fda000bf06270 */
[----:B0-----:R-:W-:-:S05]  /*11750*/  @!P0 LEA R14, P1, R37, R14, 0x1 ;  /* 0x0000000e250e8211 */ /* 0x001fca00078208ff */
[----:B------:R-:W-:Y:S02]  /*11760*/  @!P0 IMAD.X R7, RZ, RZ, R6, P1 ;  /* 0x000000ffff078224 */ /* 0x000fe400008e0606 */
[----:B-1----:R-:W-:Y:S01]  /*11770*/  @!P0 IMAD.MOV.U32 R2, RZ, RZ, R14 ;  /* 0x000000ffff028224 */ /* 0x002fe200078e000e */
[----:B------:R-:W-:Y:S01]  /*11780*/  SHFL.IDX PT, R6, R4, 0x2, 0x181f ;  /* 0x00581f0004067f89 */ /* 0x000fe200000e0000 */
[----:B------:R-:W-:Y:S02]  /*11790*/  @!P0 IMAD.MOV.U32 R3, RZ, RZ, R7 ;  /* 0x000000ffff038224 */ /* 0x000fe400078e0007 */
[----:B------:R-:W-:Y:S01]  /*117a0*/  VIADD R7, R0, 0x20 ;  /* 0x0000002000077836 */ /* 0x000fe20000000000 */
        /* <DEDUP_REMOVED lines=30> */
[----:B0-----:R-:W-:-:S05]  /*11990*/  @!P0 LEA R14, P1, R37, R14, 0x1 ;  /* 0x0000000e250e8211 */ /* 0x001fca00078208ff */
[----:B-1----:R-:W-:Y:S02]  /*119a0*/  @!P0 IMAD.X R7, RZ, RZ, R6, P1 ;  /* 0x000000ffff078224 */ /* 0x002fe400008e0606 */
[----:B--2---:R-:W-:Y:S01]  /*119b0*/  @!P0 IMAD.MOV.U32 R2, RZ, RZ, R14 ;  /* 0x000000ffff028224 */ /* 0x004fe200078e000e */
        /* <DEDUP_REMOVED lines=24> */
[----:B------:R0:W1:Y:S01]  /*11b40*/  SHFL.IDX PT, R6, R4, 0x7, 0x181f ;  /* 0x00f81f0004067f89 */ /* 0x00006200000e0000 */
[----:B------:R-:W-:-:S03]  /*11b50*/  @!P0 IMAD.MOV.U32 R3, RZ, RZ, R7 ;  /* 0x000000ffff038224 */ /* 0x000fc600078e0007 */
[----:B------:R0:W2:Y:S04]  /*11b60*/  SHFL.IDX PT, R14, R5, 0x7, 0x181f ;  /* 0x00f81f00050e7f89 */ /* 0x0000a800000e0000 */
[----:B------:R0:W-:Y:S04]  /*11b70*/  @!P0 LDGSTS.E.BYPASS.LTC128B.128 [R31+0x13400], desc[UR36][R2.64], !P2 ;  /* 0x13400000021f8fae */ /* 0x0001e8000d101d64 */
[----:B------:R0:W-:Y:S04]  /*11b80*/  @!P0 LDGSTS.E.BYPASS.LTC128B.128 [R31+0x17400], desc[UR36][R2.64+0x80], !P3 ;  /* 0x17400080021f8fae */ /* 0x0001e8000d901d64 */
[----:B------:R0:W-:Y:S04]  /*11b90*/  @!P0 LDGSTS.E.BYPASS.LTC128B.128 [R31+0x1b400], desc[UR36][R2.64+0x100], !P4 ;  /* 0x1b400100021f8fae */ /* 0x0001e8000e101d64 */
[----:B------:R0:W-:Y:S02]  /*11ba0*/  @!P0 LDGSTS.E.BYPASS.LTC128B.128 [R31+0x1f400], desc[UR36][R2.64+0x180], !P5 ;  /* 0x1f400180021f8fae */ /* 0x0001e4000e901d64 */
.L_x_1188:
[----:B------:R-:W-:-:S05]  /*11bb0*/  VIADD R0, R0, 0x70 ;  /* 0x0000007000007836 */ /* 0x000fca0000000000 */
[----:B------:R-:W-:-:S13]  /*11bc0*/  ISETP.GE.AND P0, PT, R0, UR39, PT ;  /* 0x0000002700007c0c */ /* 0x000fda000bf06270 */
[----:B0-2---:R-:W-:-:S05]  /*11bd0*/  @!P0 LEA R2, P1, R37, R14, 0x1 ;  /* 0x0000000e25028211 */ /* 0x005fca00078208ff */
[----:B-1----:R-:W-:-:S05]  /*11be0*/  @!P0 IMAD.X R3, RZ, RZ, R6, P1 ;  /* 0x000000ffff038224 */ /* 0x002fca00008e0606 */
[----:B------:R-:W-:Y:S01]  /*11bf0*/  @!PT LDS RZ, [RZ] ;  /* 0x00000000fffff984 */ /* 0x000fe20000000800 */
[----:B------:R-:W-:Y:S01]  /*11c00*/  @!PT LDS RZ, [RZ] ;  /* 0x00000000fffff984 */ /* 0x000fe20000000800 */
[----:B------:R-:W-:Y:S01]  /*11c10*/  @!PT LDS RZ, [RZ] ;  /* 0x00000000fffff984 */ /* 0x000fe20000000800 */
[----:B------:R0:W-:Y:S04]  /*11c20*/  @!P0 LDGSTS.E.BYPASS.LTC128B.128 [R31+0x13c00], desc[UR36][R2.64], !P2 ;  /* 0x13c00000021f8fae */ /* 0x0001e8000d101d64 */
[----:B------:R0:W-:Y:S04]  /*11c30*/  @!P0 LDGSTS.E.BYPASS.LTC128B.128 [R31+0x17c00], desc[UR36][R2.64+0x80], !P3 ;  /* 0x17c00080021f8fae */ /* 0x0001e8000d901d64 */
[----:B------:R0:W-:Y:S04]  /*11c40*/  @!P0 LDGSTS.E.BYPASS.LTC128B.128 [R31+0x1bc00], desc[UR36][R2.64+0x100], !P4 ;  /* 0x1bc00100021f8fae */ /* 0x0001e8000e101d64 */
[----:B------:R0:W-:Y:S01]  /*11c50*/  @!P0 LDGSTS.E.BYPASS.LTC128B.128 [R31+0x1fc00], desc[UR36][R2.64+0x180], !P5 ;  /* 0x1fc00180021f8fae */ /* 0x0001e2000e901d64 */
[----:B------:R-:W-:Y:S01]  /*11c60*/  PLOP3.LUT P0, PT, PT, PT, PT, 0x80, 0x0 ;  /* 0x000000000000781c */ /* 0x000fe20003f0f070 */
[----:B------:R-:W-:-:S12]  /*11c70*/  NOP ;  /* 0x0000000000007918 */ /* 0x000fd80000000000 */
.L_x_1116:
[----:B------:R-:W-:Y:S02]  /*11c80*/  PLOP3.LUT P1, PT, P1, P0, PT, 0xa2, 0x0 ;  /* 0x000000000000781c */ /* 0x000fe40000f21472 */
[----:B------:R-:W-:-:S08]  /*11c90*/  @P0 R2UR P1, UR4, R17 ;  /* 0x00000000110402ca */ /* 0x000fd00000020000 */
[----:B------:R-:W-:-:S05]  /*11ca0*/  @P0 PLOP3.LUT P0, PT, P1, PT, PT, 0x80, 0x0 ;  /* 0x000000000000081c */ /* 0x000fca0000f0f070 */
[----:B------:R-:W-:Y:S01]  /*11cb0*/  @!P1 SYNCS.ARRIVE.TRANS64.RED.A0T1 RZ, [UR4+0x30800], RZ ;  /* 0x030800ffffff99a7 */ /* 0x000fe20008200404 */
[----:B------:R-:W-:Y:S07]  /*11cc0*/  @!P1 ARRIVES.LDGSTSBAR.64.TRANSCNT [UR4+0x30800] ;  /* 0x03080000ff0099b0 */ /* 0x000fee0008000a84 */
[----:B------:R-:W-:Y:S05]  /*11cd0*/  @P0 BRA.U.ANY `(.L_x_1116) ;  /* 0xfffffffd00e80947 */ /* 0x000fea000393ffff */
[----:B0-----:R-:W2:Y:S02]  /*11ce0*/  LDL.LU R2, [R1] ;  /* 0x0000000001027983 */ /* 0x001ea40000300800 */
[----:B--2---:R-:W-:-:S05]  /*11cf0*/  VIADD R2, R2, 0x1 ;  /* 0x0000000102027836 */ /* 0x004fca0000000000 */
[----:B------:R0:W-:Y:S01]  /*11d00*/  STL [R1], R2 ;  /* 0x0000000201007387 */ /* 0x0001e20000100800 */
[----:B------:R-:W-:-:S04]  /*11d10*/  LEA.HI R0, R2, R2, RZ, 0x1 ;  /* 0x0000000202007211 */ /* 0x000fc800078f08ff */
[----:B------:R-:W-:-:S05]  /*11d20*/  LOP3.LUT R0, R0, 0xfffffffe, RZ, 0xc0, !PT ;  /* 0xfffffffe00007812 */ /* 0x000fca00078ec0ff */
[----:B------:R-:W-:-:S05]  /*11d30*/  IMAD.IADD R0, R2, 0x1, -R0 ;  /* 0x0000000102007824 */ /* 0x000fca00078e0a00 */
[----:B------:R-:W-:Y:S01]  /*11d40*/  SHF.L.U32 R0, R0, 0x1f, RZ ;  /* 0x0000001f00007819 */ /* 0x000fe200000006ff */
[----:B------:R-:W-:Y:S01]  /*11d50*/  NOP ;  /* 0x0000000000007918 */ /* 0x000fe20000000000 */
[----:B------:R0:W-:Y:S01]  /*11d60*/  SYNCS.ARRIVE.TRANS64.A1T0 RZ, [R17+URZ+0x30800], RZ ;  /* 0x030800ff11ff79a7 */ /* 0x0001e2000810003f */
[----:B------:R-:W-:Y:S01]  /*11d70*/  BSSY B0, `(.L_x_1117) ;  /* 0x0000003000007945 */ /* 0x000fe20003800000 */
[----:B------:R-:W1:Y:S03]  /*11d80*/  SYNCS.PHASECHK.TRANS64.TRYWAIT P0, [R17+URZ+0x30820], R0 ;  /* 0x03082000110075a7 */ /* 0x000e66000800017f */
[----:B01----:R-:W-:Y:S05]  /*11d90*/  @!P0 BRA `(.L_x_1118) ;  /* 0x0000002c00e08947 */ /* 0x003fea0003800000 */
.L_x_1189:
[----:B------:R-:W-:Y:S05]  /*11da0*/  BSYNC B0 ;  /* 0x0000000000007941 */ /* 0x000fea0003800000 */
.L_x_1117:
[----:B------:R-:W-:-:S04]  /*11db0*/  UIADD3 UR4, UR45, -0x2, URZ ;  /* 0xfffffffe2d047890 */ /* 0x000fc8000fffe03f */
[----:B------:R-:W-:-:S06]  /*11dc0*/  UISETP.GE.AND UP0, UPT, UR4, UR46, UPT ;  /* 0x0000002e0400728c */ /* 0x000fcc000bf06270 */
[----:B------:R-:W-:-:S13]  /*11dd0*/  PLOP3.LUT P0, PT, PT, PT, UP0, 0x40, 0x0 ;  /* 0x000000000000781c */ /* 0x000fda0003f0e808 */
[----:B------:R-:W-:Y:S05]  /*11de0*/  @P0 BRA `(.L_x_1119) ;  /* 0x0000000c00a80947 */ /* 0x000fea0003800000 */
[----:B------:R-:W-:Y:S01]  /*11df0*/  BSSY B0, `(.L_x_1119) ;  /* 0x00000e9000007945 */ /* 0x000fe20003800000 */
[----:B------:R-:W-:Y:S01]  /*11e00*/  MOV R6, R23 ;  /* 0x0000001700067202 */ /* 0x000fe20000000f00 */
[----:B------:R-:W-:Y:S02]  /*11e10*/  IMAD.MOV.U32 R8, RZ, RZ, R25 ;  /* 0x000000ffff087224 */ /* 0x000fe400078e0019 */
[----:B------:R-:W-:Y:S02]  /*11e20*/  IMAD.MOV.U32 R28, RZ, RZ, R24 ;  /* 0x000000ffff1c7224 */ /* 0x000fe400078e0018 */
[----:B------:R-:W-:-:S07]  /*11e30*/  IMAD.U32 R7, RZ, RZ, UR4 ;  /* 0x00000004ff077e24 */ /* 0x000fce000f8e00ff */
.L_x_1132:
[----:B------:R-:W1:Y:S01]  /*11e40*/  S2R R4, SR_TID.X ;  /* 0x0000000000047919 */ /* 0x000e620000002100 */
[----:B0-----:R-:W0:Y:S01]  /*11e50*/  LDC R0, c[0x0][0x430] ;  /* 0x00010c00ff007b82 */ /* 0x001e220000000800 */
[----:B------:R-:W-:Y:S01]  /*11e60*/  IMAD R9, R7, 0x40, R32 ;  /* 0x0000004007097824 */ /* 0x000fe200078e0220 */
[----:B------:R-:W-:Y:S01]  /*11e70*/  LOP3.LUT P1, RZ, R16, 0x200, RZ, 0xc0, !PT ;  /* 0x0000020010ff7812 */ /* 0x000fe2000782c0ff */
[----:B------:R-:W-:Y:S01]  /*11e80*/  VIADD R23, R6, 0x1 ;  /* 0x0000000106177836 */ /* 0x000fe20000000000 */
[----:B0-----:R-:W-:Y:S01]  /*11e90*/  ISETP.NE.AND P0, PT, R0, 0x1, PT ;  /* 0x000000010000780c */ /* 0x001fe20003f05270 */
[----:B-1----:R-:W-:-:S05]  /*11ea0*/  IMAD.SHL.U32 R4, R4, 0x10, RZ ;  /* 0x0000001004047824 */ /* 0x002fca00078e00ff */
[----:B------:R-:W-:-:S07]  /*11eb0*/  LOP3.LUT R4, R36, 0x70, R4, 0xf8, !PT ;  /* 0x0000007024047812 */ /* 0x000fce00078ef804 */
[----:B------:R-:W0:Y:S01]  /*11ec0*/  @P0 LDC R0, c[0x0][0x434] ;  /* 0x00010d00ff000b82 */ /* 0x000e220000000800 */
[C---:B------:R-:W-:Y:S01]  /*11ed0*/  ISETP.GT.U32.AND P2, PT, R4.reuse, 0x3f, PT ;  /* 0x0000003f0400780c */ /* 0x040fe20003f44070 */
[----:B------:R-:W-:-:S06]  /*11ee0*/  IMAD.IADD R9, R4, 0x1, R9 ;  /* 0x0000000104097824 */ /* 0x000fcc00078e0209 */
[----:B------:R-:W1:Y:S01]  /*11ef0*/  @P0 LDC R3, c[0x0][0x438] ;  /* 0x00010e00ff030b82 */ /* 0x000e620000000800 */
[----:B------:R-:W-:-:S07]  /*11f00*/  IMAD.MOV.U32 R12, RZ, RZ, R9 ;  /* 0x000000ffff0c7224 */ /* 0x000fce00078e0009 */
[----:B------:R-:W2:Y:S08]  /*11f10*/  @!P2 LDC.64 R10, c[0x0][0x428] ;  /* 0x00010a00ff0aab82 */ /* 0x000eb00000000a00 */
[----:B------:R-:W3:Y:S01]  /*11f20*/  @!P2 LDC.64 R4, c[0x0][0x418] ;  /* 0x00010600ff04ab82 */ /* 0x000ee20000000a00 */
[----:B0-----:R-:W-:-:S05]  /*11f30*/  @P0 IMAD.HI.U32 R0, R9, R0, RZ ;  /* 0x0000000009000227 */ /* 0x001fca00078e00ff */
[----:B-1----:R-:W-:-:S04]  /*11f40*/  @P0 SHF.R.U32.HI R12, RZ, R3, R0 ;  /* 0x00000003ff0c0219 */ /* 0x002fc80000011600 */
[--C-:B------:R-:W-:Y:S01]  /*11f50*/  @!P2 SHF.R.S32.HI R3, RZ, 0x1f, R12.reuse ;  /* 0x0000001fff03a819 */ /* 0x100fe2000001140c */
[----:B------:R-:W-:Y:S02]  /*11f60*/  @!P2 IMAD.MOV.U32 R2, RZ, RZ, R12 ;  /* 0x000000ffff02a224 */ /* 0x000fe400078e000c */
[-C--:B--2---:R-:W-:Y:S02]  /*11f70*/  @!P2 IMAD R0, R33, R10.reuse, RZ ;  /* 0x0000000a2100a224 */ /* 0x084fe400078e02ff */
[----:B------:R-:W-:-:S04]  /*11f80*/  @!P2 IMAD.WIDE.U32 R2, R29, R10, R2 ;  /* 0x0000000a1d02a225 */ /* 0x000fc800078e0002 */
[----:B------:R-:W-:Y:S01]  /*11f90*/  @!P2 IMAD R11, R29, R11, R0 ;  /* 0x0000000b1d0ba224 */ /* 0x000fe200078e0200 */
[----:B---3--:R-:W-:-:S03]  /*11fa0*/  @!P2 LEA R4, P0, R2, R4, 0x2 ;  /* 0x000000040204a211 */ /* 0x008fc600078010ff */
[----:B------:R-:W-:-:S05]  /*11fb0*/  @!P2 IMAD.IADD R0, R11, 0x1, R3 ;  /* 0x000000010b00a824 */ /* 0x000fca00078e0203 */
[----:B------:R-:W-:Y:S01]  /*11fc0*/  @!P2 LEA.HI.X R5, R2, R5, R0, 0x2, P0 ;  /* 0x000000050205a211 */ /* 0x000fe200000f1400 */
[----:B------:R-:W-:Y:S01]  /*11fd0*/  IMAD.MOV.U32 R0, RZ, RZ, RZ ;  /* 0x000000ffff007224 */ /* 0x000fe200078e00ff */
[C---:B------:R-:W-:Y:S01]  /*11fe0*/  ISETP.NE.AND P0, PT, R23.reuse, 0x2, PT ;  /* 0x000000021700780c */ /* 0x040fe20003f05270 */
[----:B------:R-:W-:Y:S01]  /*11ff0*/  IMAD.MOV R2, RZ, RZ, -R12 ;  /* 0x000000ffff027224 */ /* 0x000fe200078e0a0c */
[----:B------:R-:W-:Y:S05]  /*12000*/  YIELD ;  /* 0x0000000000007946 */ /* 0x000fea0003800000 */
[----:B------:R-:W-:Y:S01]  /*12010*/  ULDC UR4, c[0x0][0x430] ;  /* 0x00010c0000047ab9 */ /* 0x000fe20000000800 */
[----:B------:R-:W-:Y:S01]  /*12020*/  SEL R25, RZ, 0x1, P0 ;  /* 0x00000001ff197807 */ /* 0x000fe20000000000 */
[----:B------:R0:W5:Y:S01]  /*12030*/  @!P2 LDG.E R0, desc[UR36][R4.64] ;  /* 0x000000240400a981 */ /* 0x000162000c1e1900 */
[----:B------:R-:W-:Y:S01]  /*12040*/  SEL R23, R23, RZ, P0 ;  /* 0x000000ff17177207 */ /* 0x000fe20000000000 */
[----:B------:R-:W-:Y:S01]  /*12050*/  IMAD.MOV.U32 R24, RZ, RZ, R7 ;  /* 0x000000ffff187224 */ /* 0x000fe200078e0007 */
[----:B------:R-:W-:Y:S01]  /*12060*/  LOP3.LUT R25, R8, R25, RZ, 0x3c, !PT ;  /* 0x0000001908197212 */ /* 0x000fe200078e3cff */
[----:B0-----:R-:W-:Y:S01]  /*12070*/  IMAD R5, R2, UR4, R9 ;  /* 0x0000000402057c24 */ /* 0x001fe2000f8e0209 */
[----:B------:R-:W-:Y:S06]  /*12080*/  @!P1 BRA `(.L_x_1120) ;  /* 0x0000000000049947 */ /* 0x000fec0003800000 */
[----:B------:R-:W-:Y:S01]  /*12090*/  BPT.TRAP 0x1 ;  /* 0x000000040000795c */ /* 0x000fe20000300000 */
.L_x_1120:
[----:B------:R-:W-:Y:S01]  /*120a0*/  IMAD R7, R23, 0x8, R17 ;  /* 0x0000000817077824 */ /* 0x000fe200078e0211 */
[----:B------:R-:W-:Y:S01]  /*120b0*/  SHF.L.U32 R2, R25, 0x1f, RZ ;  /* 0x0000001f19027819 */ /* 0x000fe200000006ff */
[----:B------:R-:W-:Y:S03]  /*120c0*/  BSSY B1, `(.L_x_1121) ;  /* 0x0000003000017945 */ /* 0x000fe60003800000 */
[----:B------:R-:W0:Y:S02]  /*120d0*/  SYNCS.PHASECHK.TRANS64.TRYWAIT P0, [R7+URZ+0x30840], R2 ;  /* 0x03084002070075a7 */ /* 0x000e24000800017f */
[----:B0-----:R-:W-:Y:S05]  /*120e0*/  @!P0 BRA `(.L_x_1122) ;  /* 0x0000002c00208947 */ /* 0x001fea0003800000 */
.L_x_1190:
[----:B------:R-:W-:Y:S05]  /*120f0*/  BSYNC B1 ;  /* 0x0000000000017941 */ /* 0x000fea0003800000 */
.L_x_1121:
[----:B------:R-:W-:Y:S01]  /*12100*/  SHF.R.S32.HI R9, RZ, 0x1f, R5 ;  /* 0x0000001fff097819 */ /* 0x000fe20000011405 */
[----:B------:R-:W-:Y:S01]  /*12110*/  ULDC.64 UR4, c[0x0][0x300] ;  /* 0x0000c00000047ab9 */ /* 0x000fe20000000a00 */
[----:B-----5:R-:W-:Y:S02]  /*12120*/  SHF.R.S32.HI R10, RZ, 0x1f, R0 ;  /* 0x0000001fff0a7819 */ /* 0x020fe40000011400 */
[C---:B------:R-:W-:Y:S01]  /*12130*/  LOP3.LUT P4, RZ, R16.reuse, 0x10, RZ, 0xc0, !PT ;  /* 0x0000001010ff7812 */ /* 0x040fe2000788c0ff */
[----:B0-----:R-:W-:Y:S01]  /*12140*/  IMAD R2, R9, UR4, RZ ;  /* 0x0000000409027c24 */ /* 0x001fe2000f8e02ff */
[C---:B------:R-:W-:Y:S02]  /*12150*/  LOP3.LUT P3, RZ, R16.reuse, 0x8, RZ, 0xc0, !PT ;  /* 0x0000000810ff7812 */ /* 0x040fe4000786c0ff */
[C---:B------:R-:W-:Y:S01]  /*12160*/  LOP3.LUT P2, RZ, R16.reuse, 0x4, RZ, 0xc0, !PT ;  /* 0x0000000410ff7812 */ /* 0x040fe2000784c0ff */
[C---:B------:R-:W-:Y:S01]  /*12170*/  IMAD R11, R5.reuse, UR5, R2 ;  /* 0x00000005050b7c24 */ /* 0x040fe2000f8e0202 */
[----:B------:R-:W-:Y:S01]  /*12180*/  LOP3.LUT P1, RZ, R16, 0x2, RZ, 0xc0, !PT ;  /* 0x0000000210ff7812 */ /* 0x000fe2000782c0ff */
[----:B------:R-:W-:Y:S01]  /*12190*/  IMAD.WIDE.U32 R2, R5, UR4, RZ ;  /* 0x0000000405027c25 */ /* 0x000fe2000f8e00ff */
[----:B------:R-:W-:Y:S01]  /*121a0*/  ULDC.64 UR4, c[0x0][0x310] ;  /* 0x0000c40000047ab9 */ /* 0x000fe20000000a00 */
[----:B------:R-:W-:-:S02]  /*121b0*/  LEA R21, R23, R30, 0xe ;  /* 0x0000001e17157211 */ /* 0x000fc400078e70ff */
        /* <DEDUP_REMOVED lines=16> */
[----:B------:R-:W-:Y:S02]  /*122c0*/  IMAD.SHL.U32 R4, R37, 0x2, RZ ;  /* 0x0000000225047824 */ /* 0x000fe400078e00ff */
[----:B------:R-:W-:Y:S01]  /*122d0*/  IMAD R21, R21, 0x2, R17 ;  /* 0x0000000215157824 */ /* 0x000fe200078e0211 */
        /* <DEDUP_REMOVED lines=18> */
[----:B------:R0:W2:Y:S03]  /*12400*/  SHFL.IDX PT, R14, R20, 0x3, 0x181f ;  /* 0x00781f00140e7f89 */ /* 0x0000a600000e0000 */
[----:B-1----:R-:W-:Y:S02]  /*12410*/  IMAD.X R3, RZ, RZ, R35, P0 ;  /* 0x000000ffff037224 */ /* 0x002fe400000e0623 */
[----:B------:R0:W1:Y:S04]  /*12420*/  SHFL.IDX PT, R35, R27, 0x3, 0x181f ;  /* 0x00781f001b237f89 */ /* 0x00006800000e0000 */
[----:B------:R0:W-:Y:S04]  /*12430*/  LDGSTS.E.BYPASS.LTC128B.128 [R21+0x21400], desc[UR36][R2.64], !P4 ;  /* 0x2140000002157fae */ /* 0x0001e8000e101d64 */
[----:B------:R0:W-:Y:S04]  /*12440*/  LDGSTS.E.BYPASS.LTC128B.128 [R21+0x23400], desc[UR36][R2.64+0x80], !P3 ;  /* 0x2340008002157fae */ /* 0x0001e8000d901d64 */
[----:B------:R0:W-:Y:S04]  /*12450*/  LDGSTS.E.BYPASS.LTC128B.128 [R21+0x25400], desc[UR36][R2.64+0x100], !P2 ;  /* 0x2540010002157fae */ /* 0x0001e8000d101d64 */
[----:B------:R0:W-:Y:S02]  /*12460*/  LDGSTS.E.BYPASS.LTC128B.128 [R21+0x27400], desc[UR36][R2.64+0x180], !P1 ;  /* 0x2740018002157fae */ /* 0x0001e4000c901d64 */
.L_x_1200:
        /* <DEDUP_REMOVED lines=11> */
.L_x_1124:
        /* <DEDUP_REMOVED lines=10> */
.L_x_1125:
[----:B------:R1:W-:Y:S01]  /*125c0*/  SYNCS.ARRIVE.TRANS64.A1T0 RZ, [R7+URZ+0x30830], RZ ;  /* 0x030830ff07ff79a7 */ /* 0x0003e2000810003f */
[----:B------:R-:W-:Y:S05]  /*125d0*/  @!P2 BRA `(.L_x_1126) ;  /* 0x000000000004a947 */ /* 0x000fea0003800000 */
[----:B------:R-:W-:Y:S01]  /*125e0*/  BPT.TRAP 0x1 ;  /* 0x000000040000795c */ /* 0x000fe20000300000 */
.L_x_1126:
[----:B0-----:R-:W-:Y:S01]  /*125f0*/  SHF.L.U32 R2, R8, 0x1f, RZ ;  /* 0x0000001f08027819 */ /* 0x001fe200000006ff */
[----:B-1----:R-:W-:Y:S01]  /*12600*/  IMAD R7, R6, 0x8, R17 ;  /* 0x0000000806077824 */ /* 0x002fe200078e0211 */
[----:B------:R-:W-:Y:S03]  /*12610*/  BSSY B1, `(.L_x_1127) ;  /* 0x0000003000017945 */ /* 0x000fe60003800000 */
[----:B------:R-:W0:Y:S02]  /*12620*/  SYNCS.PHASECHK.TRANS64.TRYWAIT P0, [R7+URZ+0x30860], R2 ;  /* 0x03086002070075a7 */ /* 0x000e24000800017f */
[----:B0-----:R-:W-:Y:S05]  /*12630*/  @!P0 BRA `(.L_x_1128) ;  /* 0x0000002c00148947 */ /* 0x001fea0003800000 */
.L_x_1201:
[----:B------:R-:W-:Y:S05]  /*12640*/  BSYNC B1 ;  /* 0x0000000000017941 */ /* 0x000fea0003800000 */
.L_x_1127:
[----:B------:R-:W-:Y:S01]  /*12650*/  IMAD.MOV.U32 R3, RZ, RZ, -0x40 ;  /* 0xffffffc0ff037424 */ /* 0x000fe200078e00ff */
[----:B------:R-:W-:Y:S01]  /*12660*/  UMOV UR4, 0xffffffff ;  /* 0xffffffff00047882 */ /* 0x000fe20000000000 */
[----:B------:R-:W-:Y:S01]  /*12670*/  LOP3.LUT P4, RZ, R16, 0x100, RZ, 0xc0, !PT ;  /* 0x0000010010ff7812 */ /* 0x000fe2000788c0ff */
[----:B------:R-:W-:Y:S01]  /*12680*/  IMAD R6, R6, 0x4000, R30 ;  /* 0x0000400006067824 */ /* 0x000fe200078e021e */
[----:B------:R-:W-:Y:S01]  /*12690*/  LOP3.LUT P3, RZ, R16, 0x80, RZ, 0xc0, !PT ;  /* 0x0000008010ff7812 */ /* 0x000fe2000786c0ff */
[----:B------:R-:W-:Y:S01]  /*126a0*/  IMAD R3, R28, R3, UR38 ;  /* 0x000000261c037e24 */ /* 0x000fe2000f8e0203 */
[C---:B------:R-:W-:Y:S02]  /*126b0*/  LOP3.LUT P2, RZ, R16.reuse, 0x40, RZ, 0xc0, !PT ;  /* 0x0000004010ff7812 */ /* 0x040fe4000784c0ff */
[----:B------:R-:W-:Y:S01]  /*126c0*/  LOP3.LUT P1, RZ, R16, 0x20, RZ, 0xc0, !PT ;  /* 0x0000002010ff7812 */ /* 0x000fe2000782c0ff */
[----:B------:R-:W-:Y:S01]  /*126d0*/  IMAD.IADD R8, R3, 0x1, -R36 ;  /* 0x0000000103087824 */ /* 0x000fe200078e0a24 */
[----:B------:R-:W-:Y:S11]  /*126e0*/  BRA.DIV UR4, `(.L_x_1129) ;  /* 0x0000002a04fc7947 */ /* 0x000ff6000b800000 */
[----:B------:R-:W0:Y:S01]  /*126f0*/  SHFL.IDX PT, R14, R18, RZ, 0x181f ;  /* 0x00181fff120e7589 */ /* 0x000e2200000e0000 */
[----:B------:R-:W-:-:S03]  /*12700*/  IMAD R6, R6, 0x2, R17 ;  /* 0x0000000206067824 */ /* 0x000fc600078e0211 */
[----:B------:R-:W1:Y:S01]  /*12710*/  SHFL.IDX PT, R3, R19, RZ, 0x181f ;  /* 0x00181fff13037589 */ /* 0x000e6200000e0000 */
        /* <DEDUP_REMOVED lines=36> */
.L_x_1211:
[----:B0--3--:R-:W-:Y:S01]  /*12960*/  IADD3 R2, P0, R14, R4, RZ ;  /* 0x000000040e027210 */ /* 0x009fe20007f1e0ff */
        /* <DEDUP_REMOVED lines=15> */
[----:B0-----:R-:W-:Y:S01]  /*12a60*/  IMAD.WIDE.U32 R2, R5, UR4, RZ ;  /* 0x0000000405027c25 */ /* 0x001fe2000f8e00ff */
[----:B------:R-:W-:-:S03]  /*12a70*/  ULDC.64 UR4, c[0x0][0x338] ;  /* 0x0000ce0000047ab9 */ /* 0x000fc60000000a00 */
[----:B------:R-:W-:Y:S02]  /*12a80*/  IMAD.IADD R3, R3, 0x1, R9 ;  /* 0x0000000103037824 */ /* 0x000fe400078e0209 */
[----:B------:R-:W-:Y:S02]  /*12a90*/  IMAD R5, R10, UR4, RZ ;  /* 0x000000040a057c24 */ /* 0x000fe4000f8e02ff */
[----:B------:R-:W-:-:S04]  /*12aa0*/  IMAD.WIDE.U32 R2, R0, UR4, R2 ;  /* 0x0000000400027c25 */ /* 0x000fc8000f8e0002 */
[----:B------:R-:W-:Y:S01]  /*12ab0*/  IMAD R5, R0, UR5, R5 ;  /* 0x0000000500057c24 */ /* 0x000fe2000f8e0205 */
[----:B------:R-:W-:Y:S01]  /*12ac0*/  ULDC.64 UR4, c[0x0][0x330] ;  /* 0x0000cc0000047ab9 */ /* 0x000fe20000000a00 */
[----:B------:R-:W-:Y:S02]  /*12ad0*/  NOP ;  /* 0x0000000000007918 */ /* 0x000fe40000000000 */
[----:B------:R-:W-:Y:S02]  /*12ae0*/  IMAD.IADD R3, R3, 0x1, R5 ;  /* 0x0000000103037824 */ /* 0x000fe400078e0205 */
[----:B------:R-:W-:Y:S02]  /*12af0*/  IMAD R5, R26, UR4, RZ ;  /* 0x000000041a057c24 */ /* 0x000fe4000f8e02ff */
[----:B------:R-:W-:-:S04]  /*12b00*/  IMAD.WIDE.U32 R2, R22, UR4, R2 ;  /* 0x0000000416027c25 */ /* 0x000fc8000f8e0002 */
[----:B------:R-:W-:Y:S01]  /*12b10*/  IMAD R5, R22, UR5, R5 ;  /* 0x0000000516057c24 */ /* 0x000fe2000f8e0205 */
[----:B------:R-:W-:Y:S02]  /*12b20*/  ULDC.64 UR4, c[0x0][0x318] ;  /* 0x0000c60000047ab9 */ /* 0x000fe40000000a00 */
[----:B------:R-:W-:Y:S02]  /*12b30*/  LEA R18, P0, R2, UR4, 0x1 ;  /* 0x0000000402127c11 */ /* 0x000fe4000f8008ff */
[----:B------:R-:W-:-:S04]  /*12b40*/  IADD3 R3, R5, R3, RZ ;  /* 0x0000000305037210 */ /* 0x000fc80007ffe0ff */
[----:B------:R-:W-:Y:S02]  /*12b50*/  LEA.HI.X R19, R2, UR5, R3, 0x1, P0 ;  /* 0x0000000502137c11 */ /* 0x000fe400080f0c03 */
[----:B------:R-:W-:-:S13]  /*12b60*/  PLOP3.LUT P0, PT, PT, PT, PT, 0x80, 0x0 ;  /* 0x000000000000781c */ /* 0x000fda0003f0f070 */
.L_x_1130:
        /* <DEDUP_REMOVED lines=10> */
.L_x_1131:
[C---:B------:R-:W-:Y:S01]  /*12c10*/  ISETP.GT.AND P0, PT, R24.reuse, UR46, PT ;  /* 0x0000002e18007c0c */ /* 0x040fe2000bf04270 */
[----:B------:R0:W-:Y:S01]  /*12c20*/  SYNCS.ARRIVE.TRANS64.A1T0 RZ, [R7+URZ+0x30850], RZ ;  /* 0x030850ff07ff79a7 */ /* 0x0001e2000810003f */
[----:B------:R-:W-:Y:S02]  /*12c30*/  IMAD.MOV.U32 R6, RZ, RZ, R23 ;  /* 0x000000ffff067224 */ /* 0x000fe400078e0017 */
[----:B------:R-:W-:Y:S02]  /*12c40*/  IMAD.MOV.U32 R8, RZ, RZ, R25 ;  /* 0x000000ffff087224 */ /* 0x000fe400078e0019 */
[----:B------:R-:W-:Y:S02]  /*12c50*/  IMAD.MOV.U32 R28, RZ, RZ, R24 ;  /* 0x000000ffff1c7224 */ /* 0x000fe400078e0018 */
[----:B0-----:R-:W-:-:S05]  /*12c60*/  VIADD R7, R24, 0xffffffff ;  /* 0xffffffff18077836 */ /* 0x001fca0000000000 */
[----:B------:R-:W-:Y:S05]  /*12c70*/  @P0 BRA `(.L_x_1132) ;  /* 0xfffffff000700947 */ /* 0x000fea000383ffff */
[----:B------:R-:W-:Y:S05]  /*12c80*/  BSYNC B0 ;  /* 0x0000000000007941 */ /* 0x000fea0003800000 */
.L_x_1119:
[----:B0-----:R-:W0:Y:S01]  /*12c90*/  S2R R0, SR_TID.X ;  /* 0x0000000000007919 */ /* 0x001e220000002100 */
[----:B------:R-:W-:Y:S01]  /*12ca0*/  BSSY B0, `(.L_x_1133) ;  /* 0x0000010000007945 */ /* 0x000fe20003800000 */
        /* <DEDUP_REMOVED lines=14> */
[----:B0-----:R-:W-:-:S07]  /*12d90*/  IADD3 R34, R0, UR47, R7 ;  /* 0x0000002f00227c10 */ /* 0x001fce000fffe007 */
.L_x_1134:
[----:B------:R-:W-:Y:S05]  /*12da0*/  BSYNC B0 ;  /* 0x0000000000007941 */ /* 0x000fea0003800000 */
.L_x_1133:
[----:B------:R-:W-:-:S13]  /*12db0*/  LOP3.LUT P0, RZ, R16, 0x200, RZ, 0xc0, !PT ;  /* 0x0000020010ff7812 */ /* 0x000fda000780c0ff */
[----:B------:R-:W-:Y:S05]  /*12dc0*/  @!P0 BRA `(.L_x_1135) ;  /* 0x0000000000048947 */ /* 0x000fea0003800000 */
[----:B------:R-:W-:Y:S01]  /*12dd0*/  BPT.TRAP 0x1 ;  /* 0x000000040000795c */ /* 0x000fe20000300000 */
.L_x_1135:
[----:B------:R-:W-:Y:S01]  /*12de0*/  IMAD R4, R23, 0x8, R17 ;  /* 0x0000000817047824 */ /* 0x000fe200078e0211 */
[----:B------:R-:W-:Y:S01]  /*12df0*/  SHF.L.U32 R3, R25, 0x1f, RZ ;  /* 0x0000001f19037819 */ /* 0x000fe200000006ff */
[----:B------:R-:W-:Y:S01]  /*12e00*/  IMAD.MOV.U32 R5, RZ, RZ, -0x40 ;  /* 0xffffffc0ff057424 */ /* 0x000fe200078e00ff */
[----:B------:R-:W-:Y:S02]  /*12e10*/  BSSY B0, `(.L_x_1136) ;  /* 0x0000004000007945 */ /* 0x000fe40003800000 */
[----:B------:R-:W0:Y:S01]  /*12e20*/  SYNCS.PHASECHK.TRANS64.TRYWAIT P0, [R4+URZ+0x30860], R3 ;  /* 0x03086003040075a7 */ /* 0x000e22000800017f */
[----:B------:R-:W-:Y:S01]  /*12e30*/  IMAD R5, R24, R5, UR38 ;  /* 0x0000002618057e24 */ /* 0x000fe2000f8e0205 */
[----:B0-----:R-:W-:Y:S06]  /*12e40*/  @!P0 BRA `(.L_x_1137) ;  /* 0x0000002800908947 */ /* 0x001fec0003800000 */
.L_x_1212:
[----:B------:R-:W-:Y:S05]  /*12e50*/  BSYNC B0 ;  /* 0x0000000000007941 */ /* 0x000fea0003800000 */
.L_x_1136:
[----:B------:R-:W-:Y:S01]  /*12e60*/  UMOV UR4, 0xffffffff ;  /* 0xffffffff00047882 */ /* 0x000fe20000000000 */
[C---:B------:R-:W-:Y:S01]  /*12e70*/  LOP3.LUT P5, RZ, R16.reuse, 0x100, RZ, 0xc0, !PT ;  /* 0x0000010010ff7812 */ /* 0x040fe200078ac0ff */
        /* <DEDUP_REMOVED lines=8> */
[----:B------:R-:W0:Y:S04]  /*12f00*/  SHFL.IDX PT, R0, R19, RZ, 0x181f ;  /* 0x00181fff13007589 */ /* 0x000e2800000e0000 */
[----:B------:R-:W-:Y:S01]  /*12f10*/  SHFL.IDX PT, R7, R19, 0x1, 0x181f ;  /* 0x00381f0013077f89 */ /* 0x000fe200000e0000 */
[----:B-1----:R-:W-:-:S03]  /*12f20*/  IADD3 R2, P0, R14, R6, RZ ;  /* 0x000000060e027210 */ /* 0x002fc60007f1e0ff */
[----:B------:R-:W1:Y:S02]  /*12f30*/  SHFL.IDX PT, R14, R18, 0x1, 0x181f ;  /* 0x00381f00120e7f89 */ /* 0x000e6400000e0000 */
[----:B0-----:R-:W-:Y:S01]  /*12f40*/  IMAD.X R3, RZ, RZ, R0, P0 ;  /* 0x000000ffff037224 */ /* 0x001fe200000e0600 */
[----:B------:R-:W-:Y:S01]  /*12f50*/  ISETP.LT.OR P0, PT, R5, 0x1, P5 ;  /* 0x000000010500780c */ /* 0x000fe20002f01670 */
[----:B------:R-:W-:-:S12]  /*12f60*/  IMAD R0, R8, 0x2, R17 ;  /* 0x0000000208007824 */ /* 0x000fd800078e0211 */
        /* <DEDUP_REMOVED lines=8> */
[----:B------:R-:W0:Y:S03]  /*12ff0*/  SHFL.IDX PT, R14, R18, 0x2, 0x181f ;  /* 0x00581f00120e7f89 */ /* 0x000e2600000e0000 */
[----:B------:R-:W-:Y:S01]  /*13000*/  IMAD.X R3, RZ, RZ, R7, P0 ;  /* 0x000000ffff037224 */ /* 0x000fe200000e0607 */
        /* <DEDUP_REMOVED lines=21> */
.L_x_1222:
[----:B0--3--:R-:W-:-:S05]  /*13160*/  IADD3 R2, P0, R14, R6, RZ ;  /* 0x000000060e027210 */ /* 0x009fca0007f1e0ff */
        /* <DEDUP_REMOVED lines=14> */
.L_x_1139:
        /* <DEDUP_REMOVED lines=10> */
.L_x_1140:
[----:B------:R1:W-:Y:S01]  /*132f0*/  SYNCS.ARRIVE.TRANS64.A1T0 RZ, [R4+URZ+0x30850], RZ ;  /* 0x030850ff04ff79a7 */ /* 0x0003e2000810003f */
[----:B------:R-:W-:-:S05]  /*13300*/  VIADD R23, R23, 0x1 ;  /* 0x0000000117177836 */ /* 0x000fca0000000000 */
[----:B------:R-:W-:-:S04]  /*13310*/  ISETP.NE.AND P0, PT, R23, 0x2, PT ;  /* 0x000000021700780c */ /* 0x000fc80003f05270 */
[----:B0-----:R-:W-:Y:S02]  /*13320*/  SEL R0, RZ, 0x1, P0 ;  /* 0x00000001ff007807 */ /* 0x001fe40000000000 */
[----:B------:R-:W-:Y:S02]  /*13330*/  SEL R23, R23, RZ, P0 ;  /* 0x000000ff17177207 */ /* 0x000fe40000000000 */
[----:B-1----:R-:W-:-:S07]  /*13340*/  LOP3.LUT R25, R25, R0, RZ, 0x3c, !PT ;  /* 0x0000000019197212 */ /* 0x002fce00078e3cff */
.L_x_1100:
[----:B------:R-:W-:Y:S05]  /*13350*/  BSYNC B7 ;  /* 0x0000000000077941 */ /* 0x000fea0003800000 */
.L_x_1098:
[----:B------:R-:W-:-:S13]  /*13360*/  LOP3.LUT P0, RZ, R16, 0x8000, RZ, 0xc0, !PT ;  /* 0x0000800010ff7812 */ /* 0x000fda000780c0ff */
[----:B------:R-:W-:Y:S05]  /*13370*/  @!P0 BRA `(.L_x_1141) ;  /* 0x0000000000248947 */ /* 0x000fea0003800000 */
[----:B------:R-:W-:Y:S05]  /*13380*/  WARPSYNC.ALL ;  /* 0x0000000000007948 */ /* 0x000fea0003800000 */
[----:B------:R-:W0:Y:S08]  /*13390*/  S2UR UR5, SR_CgaCtaId ;  /* 0x00000000000579c3 */ /* 0x000e300000008800 */
[----:B------:R-:W-:Y:S06]  /*133a0*/  BAR.SYNC.DEFER_BLOCKING 0x5, 0x180 ;  /* 0x0146000000007b1d */ /* 0x000fec0000010000 */
[----:B------:R-:W-:-:S02]  /*133b0*/  UMOV UR4, 0x400 ;  /* 0x0000040000047882 */ /* 0x000fc40000000000 */
[----:B0-----:R-:W-:-:S06]  /*133c0*/  ULEA UR4, UR5, UR4, 0x18 ;  /* 0x0000000405047291 */ /* 0x001fcc000f8ec03f */
[----:B------:R-:W-:-:S05]  /*133d0*/  IMAD.U32 R17, RZ, RZ, UR4 ;  /* 0x00000004ff117e24 */ /* 0x000fca000f8e00ff */
[----:B------:R0:W1:Y:S01]  /*133e0*/  LDS R34, [R17+0x308d0] ;  /* 0x0308d00011227984 */ /* 0x0000620000000800 */
[----:B------:R-:W-:Y:S06]  /*133f0*/  BAR.ARV 0x4, 0x180 ;  /* 0x0106000000007b1d */ /* 0x000fec0000002000 */
[----:B------:R-:W-:Y:S05]  /*13400*/  BRA `(.L_x_1142) ;  /* 0x00000000002c7947 */ /* 0x000fea0003800000 */
.L_x_1141:
[----:B------:R-:W-:-:S03]  /*13410*/  UMOV UR4, 0xffffffff ;  /* 0xffffffff00047882 */ /* 0x000fc60000000000 */
[----:B------:R-:W-:Y:S05]  /*13420*/  BRA.DIV UR4, `(.L_x_1143) ;  /* 0x0000002a04b47947 */ /* 0x000fea000b800000 */
[----:B------:R0:W1:Y:S02]  /*13430*/  SHFL.IDX PT, R14, R34, RZ, 0x1f ;  /* 0x00001fff220e7589 */ /* 0x00006400000e0000 */
.L_x_1225:
[----:B------:R-:W2:Y:S01]  /*13440*/  @!P2 S2R R3, SR_CgaCtaId ;  /* 0x000000000003a919 */ /* 0x000ea20000008800 */
[----:B------:R-:W-:Y:S05]  /*13450*/  WARPSYNC.ALL ;  /* 0x0000000000007948 */ /* 0x000fea0003800000 */
[----:B------:R-:W-:Y:S01]  /*13460*/  BAR.SYNC.DEFER_BLOCKING 0x4, 0x180 ;  /* 0x0106000000007b1d */ /* 0x000fe20000010000 */
[----:B------:R-:W-:-:S04]  /*13470*/  @!P2 MOV R0, 0x400 ;  /* 0x000004000000a802 */ /* 0x000fc80000000f00 */
[----:B--2---:R-:W-:-:S05]  /*13480*/  @!P2 LEA R17, R3, R0, 0x18 ;  /* 0x000000000311a211 */ /* 0x004fca00078ec0ff */
[----:B------:R0:W-:Y:S02]  /*13490*/  @!P2 STS [R17+0x308d0], R34 ;  /* 0x0308d0221100a388 */ /* 0x0001e40000000800 */
[----:B01----:R-:W-:Y:S01]  /*134a0*/  IMAD.MOV.U32 R34, RZ, RZ, R14 ;  /* 0x000000ffff227224 */ /* 0x003fe200078e000e */
[----:B------:R-:W-:Y:S06]  /*134b0*/  BAR.ARV 0x5, 0x180 ;  /* 0x0146000000007b1d */ /* 0x000fec0000002000 */
.L_x_1142:
[----:B------:R-:W-:Y:S02]  /*134c0*/  ULDC UR4, c[0x0][0xc38] ;  /* 0x00030e0000047ab9 */ /* 0x000fe40000000800 */
[----:B-1----:R-:W-:-:S13]  /*134d0*/  ISETP.GE.AND P0, PT, R34, UR4, PT ;  /* 0x0000000422007c0c */ /* 0x002fda000bf06270 */
[----:B------:R-:W-:Y:S05]  /*134e0*/  @!P0 BRA `(.L_x_1144) ;  /* 0xffffffc400548947 */ /* 0x000fea000383ffff */
.L_x_1089:
[----:B------:R-:W2:Y:S01]  /*134f0*/  LDL.LU R0, [R1] ;  /* 0x0000000001007983 */ /* 0x000ea20000300800 */
[----:B------:R-:W-:Y:S01]  /*13500*/  BSSY B0, `(.L_x_1145) ;  /* 0x000000b000007945 */ /* 0x000fe20003800000 */
[----:B------:R-:W1:Y:S01]  /*13510*/  S2R R5, SR_CgaCtaId ;  /* 0x0000000000057919 */ /* 0x000e620000008800 */
[----:B--2---:R-:W-:-:S04]  /*13520*/  IADD3 R0, R0, 0x1, RZ ;  /* 0x0000000100007810 */ /* 0x004fc80007ffe0ff */
[----:B------:R-:W-:-:S04]  /*13530*/  LEA.HI R2, R0, R0, RZ, 0x1 ;  /* 0x0000000000027211 */ /* 0x000fc800078f08ff */
[----:B------:R-:W-:Y:S02]  /*13540*/  LOP3.LUT R3, R2, 0xfffffffe, RZ, 0xc0, !PT ;  /* 0xfffffffe02037812 */ /* 0x000fe400078ec0ff */
[----:B------:R-:W-:-:S03]  /*13550*/  MOV R2, 0x400 ;  /* 0x0000040000027802 */ /* 0x000fc60000000f00 */
[----:B------:R-:W-:Y:S01]  /*13560*/  IMAD.IADD R0, R0, 0x1, -R3 ;  /* 0x0000000100007824 */ /* 0x000fe200078e0a03 */
[----:B-1----:R-:W-:-:S04]  /*13570*/  LEA R5, R5, R2, 0x18 ;  /* 0x0000000205057211 */ /* 0x002fc800078ec0ff */
[----:B------:R-:W-:-:S04]  /*13580*/  SHF.L.U32 R0, R0, 0x1f, RZ ;  /* 0x0000001f00007819 */ /* 0x000fc800000006ff */
[----:B------:R-:W1:Y:S02]  /*13590*/  SYNCS.PHASECHK.TRANS64.TRYWAIT P0, [R5+URZ+0x30820], R0 ;  /* 0x03082000050075a7 */ /* 0x000e64000800017f */
[----:B-1----:R-:W-:Y:S05]  /*135a0*/  @!P0 BRA `(.L_x_1146) ;  /* 0x00000028007c8947 */ /* 0x002fea0003800000 */
.L_x_1226:
[----:B------:R-:W-:Y:S05]  /*135b0*/  BSYNC B0 ;  /* 0x0000000000007941 */ /* 0x000fea0003800000 */
.L_x_1145:
[----:B------:R-:W-:-:S03]  /*135c0*/  UMOV UR4, 0xffffffff ;  /* 0xffffffff00047882 */ /* 0x000fc60000000000 */
[----:B------:R-:W-:Y:S05]  /*135d0*/  BRA.DIV UR4, `(.L_x_1147) ;  /* 0x0000002a04847947 */ /* 0x000fea000b800000 */
[----:B-1----:R-:W1:Y:S02]  /*135e0*/  S2R R0, SR_TID.X ;  /* 0x0000000000007919 */ /* 0x002e640000002100 */
[----:B-1----:R-:W-:-:S04]  /*135f0*/  SHF.R.U32.HI R0, RZ, 0x5, R0 ;  /* 0x00000005ff007819 */ /* 0x002fc80000011600 */
[----:B------:R-:W-:-:S05]  /*13600*/  LOP3.LUT R0, R0, 0x3, RZ, 0xc0, !PT ;  /* 0x0000000300007812 */ /* 0x000fca00078ec0ff */
[----:B------:R1:W2:Y:S02]  /*13610*/  SHFL.IDX PT, R14, R0, RZ, 0x1f ;  /* 0x00001fff000e7589 */ /* 0x0002a400000e0000 */
.L_x_1229:
[----:B--2---:R-:W-:Y:S01]  /*13620*/  ISETP.NE.AND P0, PT, R14, RZ, PT ;  /* 0x000000ff0e00720c */ /* 0x004fe20003f05270 */
[----:B------:R-:W-:-:S12]  /*13630*/  BSSY B0, `(.L_x_1148) ;  /* 0x0000026000007945 */ /* 0x000fd80003800000 */
[----:B------:R-:W-:Y:S05]  /*13640*/  @P0 BRA `(.L_x_1149) ;  /* 0x0000000000900947 */ /* 0x000fea0003800000 */
[----:B------:R-:W-:-:S03]  /*13650*/  UMOV UR4, 0xffffffff ;  /* 0xffffffff00047882 */ /* 0x000fc60000000000 */
[----:B------:R-:W-:Y:S05]  /*13660*/  BRA.DIV UR4, `(.L_x_1150) ;  /* 0x0000002a04947947 */ /* 0x000fea000b800000 */
[----:B------:R-:W-:-:S13]  /*13670*/  ELECT P6, URZ, PT ;  /* 0x00000000003f782f */ /* 0x000fda00038c0000 */
.L_x_1232:
[----:B------:R-:W-:Y:S05]  /*13680*/  @!P6 BRA `(.L_x_1149) ;  /* 0x000000000080e947 */ /* 0x000fea0003800000 */
[----:B-1----:R-:W2:Y:S02]  /*13690*/  LDL R0, [R1+0x4] ;  /* 0x0000040001007983 */ /* 0x002ea40000100800 */
[----:B--2---:R-:W-:-:S13]  /*136a0*/  R2UR UR4, R0 ;  /* 0x00000000000472ca */ /* 0x004fda00000e0000 */
[----:B------:R-:W-:-:S06]  /*136b0*/  ULOP3.LUT UR4, UR4, 0x2, URZ, 0xfc, !UPT ;  /* 0x0000000204047892 */ /* 0x000fcc000f8efc3f */
[----:B------:R-:W-:-:S05]  /*136c0*/  IMAD.U32 R0, RZ, RZ, UR4 ;  /* 0x00000004ff007e24 */ /* 0x000fca000f8e00ff */
[----:B------:R-:W-:-:S13]  /*136d0*/  ISETP.NE.AND P0, PT, R0, 0x3, PT ;  /* 0x000000030000780c */ /* 0x000fda0003f05270 */
[----:B------:R-:W-:Y:S05]  /*136e0*/  @!P0 BRA `(.L_x_1151) ;  /* 0x0000000000048947 */ /* 0x000fea0003800000 */
[----:B------:R-:W-:Y:S01]  /*136f0*/  BPT.TRAP 0x1 ;  /* 0x000000040000795c */ /* 0x000fe20000300000 */
.L_x_1151:
[----:B------:R-:W-:Y:S01]  /*13700*/  IMAD R3, R23, 0x8, R5 ;  /* 0x0000000817037824 */ /* 0x000fe200078e0205 */
[----:B------:R-:W-:Y:S01]  /*13710*/  SHF.L.U32 R2, R25, 0x1f, RZ ;  /* 0x0000001f19027819 */ /* 0x000fe200000006ff */
[----:B------:R-:W-:-:S03]  /*13720*/  VIADD R23, R23, 0x1 ;  /* 0x0000000117177836 */ /* 0x000fc60000000000 */
[----:B------:R-:W1:Y:S02]  /*13730*/  SYNCS.PHASECHK.TRANS64.TRYWAIT P1, [R3+URZ+0x30840], R2 ;  /* 0x03084002030075a7 */ /* 0x000e64000802017f */
[----:B------:R-:W-:-:S04]  /*13740*/  ISETP.NE.AND P2, PT, R23, 0x2, PT ;  /* 0x000000021700780c */ /* 0x000fc80003f45270 */
[----:B------:R-:W-:Y:S01]  /*13750*/  SEL R0, RZ, 0x1, P2 ;  /* 0x00000001ff007807 */ /* 0x000fe20001000000 */
[----:B-1----:R-:W-:Y:S08]  /*13760*/  @!P1 BRA `(.L_x_1152) ;  /* 0x0000002800749947 */ /* 0x002ff00003800000 */
.L_x_1233:
[----:B------:R-:W-:Y:S02]  /*13770*/  SEL R23, R23, RZ, P2 ;  /* 0x000000ff17177207 */ /* 0x000fe40001000000 */
[----:B------:R-:W-:Y:S01]  /*13780*/  LOP3.LUT R0, R25, R0, RZ, 0x3c, !PT ;  /* 0x0000000019007212 */ /* 0x000fe200078e3cff */
[----:B------:R-:W-:Y:S06]  /*13790*/  @!P0 BRA `(.L_x_1153) ;  /* 0x0000000000048947 */ /* 0x000fec0003800000 */
[----:B------:R-:W-:Y:S01]  /*137a0*/  BPT.TRAP 0x1 ;  /* 0x000000040000795c */ /* 0x000fe20000300000 */
.L_x_1153:
[----:B------:R-:W-:Y:S01]  /*137b0*/  IMAD R23, R23, 0x8, R5 ;  /* 0x0000000817177824 */ /* 0x000fe200078e0205 */
[----:B------:R-:W-:-:S04]  /*137c0*/  SHF.L.U32 R0, R0, 0x1f, RZ ;  /* 0x0000001f00007819 */ /* 0x000fc800000006ff */
[----:B------:R-:W2:Y:S02]  /*137d0*/  SYNCS.PHASECHK.TRANS64.TRYWAIT P1, [R23+URZ+0x30840], R0 ;  /* 0x03084000170075a7 */ /* 0x000ea4000802017f */
[----:B--2---:R-:W-:Y:S05]  /*137e0*/  @!P1 BRA `(.L_x_1154) ;  /* 0x0000002800689947 */ /* 0x004fea0003800000 */
.L_x_1234:
[----:B------:R-:W-:Y:S05]  /*137f0*/  @!P0 BRA `(.L_x_1155) ;  /* 0x0000000000048947 */ /* 0x000fea0003800000 */
[----:B------:R-:W-:Y:S01]  /*13800*/  BPT.TRAP 0x1 ;  /* 0x000000040000795c */ /* 0x000fe20000300000 */
.L_x_1155:
[----:B------:R-:W3:Y:S02]  /*13810*/  SYNCS.PHASECHK.TRANS64.TRYWAIT P1, [R3+URZ+0x30860], R2 ;  /* 0x03086002030075a7 */ /* 0x000ee4000802017f */
[----:B---3--:R-:W-:Y:S05]  /*13820*/  @!P1 BRA `(.L_x_1156) ;  /* 0x00000028006c9947 */ /* 0x008fea0003800000 */
.L_x_1235:
[----:B------:R-:W-:Y:S05]  /*13830*/  @!P0 BRA `(.L_x_1157) ;  /* 0x0000000000048947 */ /* 0x000fea0003800000 */
[----:B------:R-:W-:Y:S01]  /*13840*/  BPT.TRAP 0x1 ;  /* 0x000000040000795c */ /* 0x000fe20000300000 */
.L_x_1157:
[----:B----4-:R4:W0:Y:S02]  /*13850*/  SYNCS.PHASECHK.TRANS64.TRYWAIT P0, [R23+URZ+0x30860], R0 ;  /* 0x03086000170075a7 */ /* 0x010824000800017f */
[----:B0-----:R-:W-:Y:S05]  /*13860*/  @!P0 NANOSLEEP.SYNCS 0x989680 ;  /* 0x009896800000895d */ /* 0x001fea0003900000 */
[----:B------:R-:W0:Y:S02]  /*13870*/  @!P0 SYNCS.PHASECHK.TRANS64 P0, [R23+URZ+0x30860], R0 ;  /* 0x03086000170085a7 */ /* 0x000e24000800007f */
[----:B0-----:R-:W-:Y:S05]  /*13880*/  @!P0 BRA `(.L_x_1157) ;  /* 0xfffffffc00f08947 */ /* 0x001fea000383ffff */
.L_x_1149:
[----:B------:R-:W-:Y:S05]  /*13890*/  BSYNC B0 ;  /* 0x0000000000007941 */ /* 0x000fea0003800000 */
.L_x_1148:
[----:B------:R-:W-:Y:S05]  /*138a0*/  EXIT ;  /* 0x000000000000794d */ /* 0x000fea0003800000 */
.L_x_994:
[----:B0-----:R-:W-:-:S04]  /*138b0*/  IMAD.U32 R3, RZ, RZ, UR40 ;  /* 0x00000028ff037e24 */ /* 0x001fc8000f8e00ff */
[----:B------:R0:W1:Y:S03]  /*138c0*/  SYNCS.PHASECHK.TRANS64.TRYWAIT P1, [R3+URZ+0x30800], R0 ;  /* 0x03080000030075a7 */ /* 0x000066000802017f */
[----:B-1----:R-:W-:Y:S05]  /*138d0*/  @!P1 NANOSLEEP.SYNCS 0x989680 ;  /* 0x009896800000995d */ /* 0x002fea0003900000 */
[----:B------:R-:W1:Y:S02]  /*138e0*/  @!P1 SYNCS.PHASECHK.TRANS64 P1, [R3+URZ+0x30800], R0 ;  /* 0x03080000030095a7 */ /* 0x000e64000802007f */
[----:B-1----:R-:W-:Y:S05]  /*138f0*/  @!P1 BRA `(.L_x_994) ;  /* 0xfffffffc00ec9947 */ /* 0x002fea000383ffff */
[----:B------:R-:W-:Y:S05]  /*13900*/  BRA `(.L_x_1158) ;  /* 0xfffffee000d47947 */ /* 0x000fea000383ffff */
.L_x_998:
[----:B-1----:R1:W2:Y:S02]  /*13910*/  SYNCS.PHASECHK.TRANS64.TRYWAIT P1, [R3+URZ+0x30830], R0 ;  /* 0x03083000030075a7 */ /* 0x0022a4000802017f */
[----:B--2---:R-:W-:Y:S05]  /*13920*/  @!P1 NANOSLEEP.SYNCS 0x989680 ;  /* 0x009896800000995d */ /* 0x004fea0003900000 */
[----:B------:R-:W2:Y:S02]  /*13930*/  @!P1 SYNCS.PHASECHK.TRANS64 P1, [R3+URZ+0x30830], R0 ;  /* 0x03083000030095a7 */ /* 0x000ea4000802007f */
[----:B--2---:R-:W-:Y:S05]  /*13940*/  @!P1 BRA `(.L_x_998) ;  /* 0xfffffffc00f09947 */ /* 0x004fea000383ffff */
[----:B------:R-:W-:Y:S05]  /*13950*/  BRA `(.L_x_997) ;  /* 0xfffffee000f07947 */ /* 0x000fea000383ffff */
.L_x_1015:
[----:B-1----:R-:W-:-:S04]  /*13960*/  IMAD.U32 R4, RZ, RZ, UR6 ;  /* 0x00000006ff047e24 */ /* 0x002fc8000f8e00ff */
[----:B------:R1:W2:Y:S03]  /*13970*/  SYNCS.PHASECHK.TRANS64.TRYWAIT P1, [R4+URZ+0x30830], R3 ;  /* 0x03083003040075a7 */ /* 0x0002a6000802017f */
[----:B--2---:R-:W-:Y:S05]  /*13980*/  @!P1 NANOSLEEP.SYNCS 0x989680 ;  /* 0x009896800000995d */ /* 0x004fea0003900000 */
[----:B------:R-:W2:Y:S02]  /*13990*/  @!P1 SYNCS.PHASECHK.TRANS64 P1, [R4+URZ+0x30830], R3 ;  /* 0x03083003040095a7 */ /* 0x000ea4000802007f */
[----:B--2---:R-:W-:Y:S05]  /*139a0*/  @!P1 BRA `(.L_x_1015) ;  /* 0xfffffffc00ec9947 */ /* 0x004fea000383ffff */
[----:B------:R-:W-:Y:S05]  /*139b0*/  BRA `(.L_x_1014) ;  /* 0xffffff0c00147947 */ /* 0x000fea000383ffff */
.L_x_1019:
[----:B01----:R-:W-:-:S04]  /*139c0*/  IMAD.U32 R3, RZ, RZ, UR5 ;  /* 0x00000005ff037e24 */ /* 0x003fc8000f8e00ff */
[----:B------:R0:W1:Y:S03]  /*139d0*/  SYNCS.PHASECHK.TRANS64.TRYWAIT P1, [R3+URZ+0x30850], R0 ;  /* 0x03085000030075a7 */ /* 0x000066000802017f */
[----:B-1----:R-:W-:Y:S05]  /*139e0*/  @!P1 NANOSLEEP.SYNCS 0x989680 ;  /* 0x009896800000995d */ /* 0x002fea0003900000 */
[----:B------:R-:W1:Y:S02]  /*139f0*/  @!P1 SYNCS.PHASECHK.TRANS64 P1, [R3+URZ+0x30850], R0 ;  /* 0x03085000030095a7 */ /* 0x000e64000802007f */
[----:B-1----:R-:W-:Y:S05]  /*13a00*/  @!P1 BRA `(.L_x_1019) ;  /* 0xfffffffc00ec9947 */ /* 0x002fea000383ffff */
[----:B------:R-:W-:Y:S05]  /*13a10*/  BRA `(.L_x_1018) ;  /* 0xffffff1800ac7947 */ /* 0x000fea000383ffff */
.L_x_1038:
[----:B-1----:R-:W-:-:S04]  /*13a20*/  IMAD.U32 R4, RZ, RZ, UR6 ;  /* 0x00000006ff047e24 */ /* 0x002fc8000f8e00ff */
[----:B------:R1:W2:Y:S03]  /*13a30*/  SYNCS.PHASECHK.TRANS64.TRYWAIT P1, [R4+URZ+0x30830], R3 ;  /* 0x03083003040075a7 */ /* 0x0002a6000802017f */
[----:B--2---:R-:W-:Y:S05]  /*13a40*/  @!P1 NANOSLEEP.SYNCS 0x989680 ;  /* 0x009896800000995d */ /* 0x004fea0003900000 */
[----:B------:R-:W2:Y:S02]  /*13a50*/  @!P1 SYNCS.PHASECHK.TRANS64 P1, [R4+URZ+0x30830], R3 ;  /* 0x03083003040095a7 */ /* 0x000ea4000802007f */
[----:B--2---:R-:W-:Y:S05]  /*13a60*/  @!P1 BRA `(.L_x_1038) ;  /* 0xfffffffc00ec9947 */ /* 0x004fea000383ffff */
[----:B------:R-:W-:Y:S05]  /*13a70*/  BRA `(.L_x_1037) ;  /* 0xffffff3400987947 */ /* 0x000fea000383ffff */
.L_x_1042:
[----:B01----:R-:W-:-:S04]  /*13a80*/  IMAD.U32 R3, RZ, RZ, UR5 ;  /* 0x00000005ff037e24 */ /* 0x003fc8000f8e00ff */
[----:B------:R0:W1:Y:S03]  /*13a90*/  SYNCS.PHASECHK.TRANS64.TRYWAIT P1, [R3+URZ+0x30850], R0 ;  /* 0x03085000030075a7 */ /* 0x000066000802017f */
[----:B-1----:R-:W-:Y:S05]  /*13aa0*/  @!P1 NANOSLEEP.SYNCS 0x989680 ;  /* 0x009896800000995d */ /* 0x002fea0003900000 */
[----:B------:R-:W1:Y:S02]  /*13ab0*/  @!P1 SYNCS.PHASECHK.TRANS64 P1, [R3+URZ+0x30850], R0 ;  /* 0x03085000030095a7 */ /* 0x000e64000802007f */
[----:B-1----:R-:W-:Y:S05]  /*13ac0*/  @!P1 BRA `(.L_x_1042) ;  /* 0xfffffffc00ec9947 */ /* 0x002fea000383ffff */
[----:B------:R-:W-:Y:S05]  /*13ad0*/  BRA `(.L_x_1041) ;  /* 0xffffff4400307947 */ /* 0x000fea000383ffff */
.L_x_1050:
[----:B-1----:R-:W-:-:S04]  /*13ae0*/  IMAD.U32 R4, RZ, RZ, UR5 ;  /* 0x00000005ff047e24 */ /* 0x002fc8000f8e00ff */
[----:B------:R1:W2:Y:S03]  /*13af0*/  SYNCS.PHASECHK.TRANS64.TRYWAIT P1, [R4+URZ+0x30830], R3 ;  /* 0x03083003040075a7 */ /* 0x0002a6000802017f */
[----:B--2---:R-:W-:Y:S05]  /*13b00*/  @!P1 NANOSLEEP.SYNCS 0x989680 ;  /* 0x009896800000995d */ /* 0x004fea0003900000 */
[----:B------:R-:W2:Y:S02]  /*13b10*/  @!P1 SYNCS.PHASECHK.TRANS64 P1, [R4+URZ+0x30830], R3 ;  /* 0x03083003040095a7 */ /* 0x000ea4000802007f */
[----:B--2---:R-:W-:Y:S05]  /*13b20*/  @!P1 BRA `(.L_x_1050) ;  /* 0xfffffffc00ec9947 */ /* 0x004fea000383ffff */
[----:B------:R-:W-:Y:S05]  /*13b30*/  BRA `(.L_x_1049) ;  /* 0xffffff5000c87947 */ /* 0x000fea000383ffff */
.L_x_1054:
[----:B01----:R-:W-:-:S04]  /*13b40*/  IMAD.U32 R3, RZ, RZ, UR5 ;  /* 0x00000005ff037e24 */ /* 0x003fc8000f8e00ff */
[----:B------:R0:W1:Y:S03]  /*13b50*/  SYNCS.PHASECHK.TRANS64.TRYWAIT P1, [R3+URZ+0x30850], R0 ;  /* 0x03085000030075a7 */ /* 0x000066000802017f */
[----:B-1----:R-:W-:Y:S05]  /*13b60*/  @!P1 NANOSLEEP.SYNCS 0x989680 ;  /* 0x009896800000995d */ /* 0x002fea0003900000 */
[----:B------:R-:W1:Y:S02]  /*13b70*/  @!P1 SYNCS.PHASECHK.TRANS64 P1, [R3+URZ+0x30850], R0 ;  /* 0x03085000030095a7 */ /* 0x000e64000802007f */
[----:B-1----:R-:W-:Y:S05]  /*13b80*/  @!P1 BRA `(.L_x_1054) ;  /* 0xfffffffc00ec9947 */ /* 0x002fea000383ffff */
[----:B------:R-:W-:Y:S05]  /*13b90*/  BRA `(.L_x_1053) ;  /* 0xffffff6000607947 */ /* 0x000fea000383ffff */
.L_x_1069:
[----:B-1----:R-:W-:-:S04]  /*13ba0*/  IMAD.U32 R7, RZ, RZ, UR5 ;  /* 0x00000005ff077e24 */ /* 0x002fc8000f8e00ff */
[----:B------:R1:W2:Y:S03]  /*13bb0*/  SYNCS.PHASECHK.TRANS64.TRYWAIT P1, [R7+URZ+0x30850], R0 ;  /* 0x03085000070075a7 */ /* 0x0002a6000802017f */
[----:B--2---:R-:W-:Y:S05]  /*13bc0*/  @!P1 NANOSLEEP.SYNCS 0x989680 ;  /* 0x009896800000995d */ /* 0x004fea0003900000 */
[----:B------:R-:W2:Y:S02]  /*13bd0*/  @!P1 SYNCS.PHASECHK.TRANS64 P1, [R7+URZ+0x30850], R0 ;  /* 0x03085000070095a7 */ /* 0x000ea4000802007f */
[----:B--2---:R-:W-:Y:S05]  /*13be0*/  @!P1 BRA `(.L_x_1069) ;  /* 0xfffffffc00ec9947 */ /* 0x004fea000383ffff */
[----:B------:R-:W-:Y:S05]  /*13bf0*/  BRA `(.L_x_1068) ;  /* 0xffffff80008c7947 */ /* 0x000fea000383ffff */
.L_x_1106:
[----:B------:R-:W0:Y:S01]  /*13c00*/  S2R R19, SR_TID.X ;  /* 0x0000000000137919 */ /* 0x000e220000002100 */
        /* <DEDUP_REMOVED lines=9> */
.L_x_1159:
[----:B------:R-:W-:Y:S05]  /*13ca0*/  BRA `(.L_x_1160) ;  /* 0xffffffc800dc7947 */ /* 0x000fea000383ffff */
.L_x_1109:
[----:B0-----:R0:W1:Y:S02]  /*13cb0*/  SYNCS.PHASECHK.TRANS64.TRYWAIT P0, [R4+URZ+0x30840], R3 ;  /* 0x03084003040075a7 */ /* 0x001064000800017f */
[----:B-1----:R-:W-:Y:S05]  /*13cc0*/  @!P0 NANOSLEEP.SYNCS 0x989680 ;  /* 0x009896800000895d */ /* 0x002fea0003900000 */
[----:B------:R-:W1:Y:S02]  /*13cd0*/  @!P0 SYNCS.PHASECHK.TRANS64 P0, [R4+URZ+0x30840], R3 ;  /* 0x03084003040085a7 */ /* 0x000e64000800007f */
[----:B-1----:R-:W-:Y:S05]  /*13ce0*/  @!P0 BRA `(.L_x_1109) ;  /* 0xfffffffc00f08947 */ /* 0x002fea000383ffff */
[----:B------:R-:W-:Y:S05]  /*13cf0*/  BRA `(.L_x_1161) ;  /* 0xffffffcc00c87947 */ /* 0x000fea000383ffff */
.L_x_1110:
[----:B------:R-:W-:Y:S01]  /*13d00*/  BSSY B0, `(.L_x_1162) ;  /* 0x0000008000007945 */ /* 0x000fe20003800000 */
[----:B------:R-:W-:Y:S01]  /*13d10*/  MOV R13, R6 ;  /* 0x00000006000d7202 */ /* 0x000fe20000000f00 */
[----:B------:R-:W-:Y:S02]  /*13d20*/  IMAD.MOV.U32 R12, RZ, RZ, RZ ;  /* 0x000000ffff0c7224 */ /* 0x000fe400078e00ff */
[----:B------:R-:W-:Y:S02]  /*13d30*/  IMAD.MOV.U32 R11, RZ, RZ, 0x181f ;  /* 0x0000181fff0b7424 */ /* 0x000fe400078e00ff */
[----:B------:R-:W-:-:S07]  /*13d40*/  IMAD.MOV.U32 R15, RZ, RZ, -0x1 ;  /* 0xffffffffff0f7424 */ /* 0x000fce00078e00ff */
[----:B------:R-:W-:Y:S05]  /*13d50*/  WARPSYNC.COLLECTIVE R15, `(.L_x_1163) ;  /* 0x000000000f087348 */ /* 0x000fea0003c00000 */
[----:B------:R0:W1:Y:S02]  /*13d60*/  SHFL.IDX P6, R14, R13, R12, R11 ;  /* 0x0000000c0d0e7389 */ /* 0x00006400000c000b */
[----:B01----:R-:W-:Y:S01]  /*13d70*/  ENDCOLLECTIVE ;  /* 0x000000000000791b */ /* 0x003fe20003800000 */
.L_x_1163:
[----:B------:R-:W-:Y:S05]  /*13d80*/  BSYNC B0 ;  /* 0x0000000000007941 */ /* 0x000fea0003800000 */
.L_x_1162:
[----:B------:R-:W-:Y:S02]  /*13d90*/  IMAD.MOV.U32 R13, RZ, RZ, R5 ;  /* 0x000000ffff0d7224 */ /* 0x000fe400078e0005 */
[----:B------:R-:W-:Y:S02]  /*13da0*/  IMAD.MOV.U32 R12, RZ, RZ, RZ ;  /* 0x000000ffff0c7224 */ /* 0x000fe400078e00ff */
[----:B------:R-:W-:Y:S02]  /*13db0*/  IMAD.MOV.U32 R11, RZ, RZ, 0x181f ;  /* 0x0000181fff0b7424 */ /* 0x000fe400078e00ff */
[----:B------:R-:W-:Y:S02]  /*13dc0*/  IMAD.MOV.U32 R15, RZ, RZ, -0x1 ;  /* 0xffffffffff0f7424 */ /* 0x000fe400078e00ff */
[----:B------:R-:W-:Y:S02]  /*13dd0*/  IMAD.MOV.U32 R2, RZ, RZ, R14 ;  /* 0x000000ffff027224 */ /* 0x000fe400078e000e */
[----:B------:R-:W-:-:S07]  /*13de0*/  @P0 IMAD R9, R0, 0x2, R17 ;  /* 0x0000000200090824 */ /* 0x000fce00078e0211 */
[----:B------:R-:W-:Y:S05]  /*13df0*/  WARPSYNC.COLLECTIVE R15, `(.L_x_1164) ;  /* 0x000000000f087348 */ /* 0x000fea0003c00000 */
[----:B------:R0:W1:Y:S02]  /*13e00*/  SHFL.IDX P6, R14, R13, R12, R11 ;  /* 0x0000000c0d0e7389 */ /* 0x00006400000c000b */
[----:B01----:R-:W-:Y:S01]  /*13e10*/  ENDCOLLECTIVE ;  /* 0x000000000000791b */ /* 0x003fe20003800000 */
.L_x_1164:
[----:B------:R-:W-:Y:S02]  /*13e20*/  IMAD.MOV.U32 R13, RZ, RZ, R6 ;  /* 0x000000ffff0d7224 */ /* 0x000fe400078e0006 */
[----:B------:R-:W-:Y:S01]  /*13e30*/  IMAD.MOV.U32 R12, RZ, RZ, 0x1 ;  /* 0x00000001ff0c7424 */ /* 0x000fe200078e00ff */
[----:B------:R-:W-:-:S05]  /*13e40*/  @P0 LEA R14, P1, R37, R14, 0x1 ;  /* 0x0000000e250e0211 */ /* 0x000fca00078208ff */
[----:B------:R-:W-:Y:S02]  /*13e50*/  @P0 IMAD.X R3, RZ, RZ, R2, P1 ;  /* 0x000000ffff030224 */ /* 0x000fe400008e0602 */
[----:B------:R-:W-:-:S07]  /*13e60*/  @P0 IMAD.MOV.U32 R2, RZ, RZ, R14 ;  /* 0x000000ffff020224 */ /* 0x000fce00078e000e */
[----:B------:R-:W-:Y:S05]  /*13e70*/  WARPSYNC.COLLECTIVE R15, `(.L_x_1165) ;  /* 0x000000000f087348 */ /* 0x000fea0003c00000 */
[----:B------:R0:W1:Y:S02]  /*13e80*/  SHFL.IDX P6, R14, R13, R12, R11 ;  /* 0x0000000c0d0e7389 */ /* 0x00006400000c000b */
[----:B01----:R-:W-:Y:S01]  /*13e90*/  ENDCOLLECTIVE ;  /* 0x000000000000791b */ /* 0x003fe20003800000 */
.L_x_1165:
        /* <DEDUP_REMOVED lines=8> */
[----:B------:R-:W-:Y:S01]  /*13f20*/  ISETP.GE.AND P0, PT, R7, 0x11, PT ;  /* 0x000000110700780c */ /* 0x000fe20003f06270 */
[----:B------:R-:W-:-:S12]  /*13f30*/  IMAD.MOV.U32 R8, RZ, RZ, R14 ;  /* 0x000000ffff087224 */ /* 0x000fd800078e000e */
[----:B0-----:R-:W-:Y:S05]  /*13f40*/  WARPSYNC.COLLECTIVE R15, `(.L_x_1166) ;  /* 0x000000000f087348 */ /* 0x001fea0003c00000 */
[----:B------:R1:W2:Y:S02]  /*13f50*/  SHFL.IDX P6, R14, R13, R12, R11 ;  /* 0x0000000c0d0e7389 */ /* 0x0002a400000c000b */
[----:B012---:R-:W-:Y:S01]  /*13f60*/  ENDCOLLECTIVE ;  /* 0x000000000000791b */ /* 0x007fe20003800000 */
.L_x_1166:
[----:B------:R-:W-:Y:S02]  /*13f70*/  @P0 IMAD R27, R0, 0x2, R17 ;  /* 0x00000002001b0824 */ /* 0x000fe400078e0211 */
[----:B------:R-:W-:Y:S02]  /*13f80*/  IMAD.MOV.U32 R13, RZ, RZ, R6 ;  /* 0x000000ffff0d7224 */ /* 0x000fe400078e0006 */
[----:B------:R-:W-:Y:S01]  /*13f90*/  IMAD.MOV.U32 R12, RZ, RZ, 0x2 ;  /* 0x00000002ff0c7424 */ /* 0x000fe200078e00ff */
[----:B------:R-:W-:-:S04]  /*13fa0*/  @P0 LEA R14, P1, R37, R14, 0x1 ;  /* 0x0000000e250e0211 */ /* 0x000fc800078208ff */
[----:B------:R-:W-:Y:S01]  /*13fb0*/  @P0 MOV R2, R14 ;  /* 0x0000000e00020202 */ /* 0x000fe20000000f00 */
[----:B------:R-:W-:-:S08]  /*13fc0*/  @P0 IMAD.X R21, RZ, RZ, R8, P1 ;  /* 0x000000ffff150224 */ /* 0x000fd000008e0608 */
[----:B------:R-:W-:Y:S05]  /*13fd0*/  WARPSYNC.COLLECTIVE R15, `(.L_x_1167) ;  /* 0x000000000f087348 */ /* 0x000fea0003c00000 */
[----:B------:R0:W1:Y:S02]  /*13fe0*/  SHFL.IDX P6, R14, R13, R12, R11 ;  /* 0x0000000c0d0e7389 */ /* 0x00006400000c000b */
[----:B01----:R-:W-:Y:S01]  /*13ff0*/  ENDCOLLECTIVE ;  /* 0x000000000000791b */ /* 0x003fe20003800000 */
.L_x_1167:
        /* <DEDUP_REMOVED lines=9> */
[----:B------:R-:W-:Y:S01]  /*14090*/  ISETP.GE.AND P0, PT, R7, 0x21, PT ;  /* 0x000000210700780c */ /* 0x000fe20003f06270 */
[----:B------:R-:W-:-:S12]  /*140a0*/  IMAD.MOV.U32 R8, RZ, RZ, R14 ;  /* 0x000000ffff087224 */ /* 0x000fd800078e000e */
[----:B0-----:R-:W-:Y:S05]  /*140b0*/  WARPSYNC.COLLECTIVE R15, `(.L_x_1168) ;  /* 0x000000000f087348 */ /* 0x001fea0003c00000 */
[----:B------:R1:W2:Y:S02]  /*140c0*/  SHFL.IDX P6, R14, R13, R12, R11 ;  /* 0x0000000c0d0e7389 */ /* 0x0002a400000c000b */
[----:B012---:R-:W-:Y:S01]  /*140d0*/  ENDCOLLECTIVE ;  /* 0x000000000000791b */ /* 0x007fe20003800000 */
.L_x_1168:
[----:B------:R-:W-:Y:S02]  /*140e0*/  @P0 IMAD R21, R0, 0x2, R17 ;  /* 0x0000000200150824 */ /* 0x000fe400078e0211 */
[----:B------:R-:W-:Y:S02]  /*140f0*/  IMAD.MOV.U32 R13, RZ, RZ, R6 ;  /* 0x000000ffff0d7224 */ /* 0x000fe400078e0006 */
[----:B------:R-:W-:Y:S01]  /*14100*/  IMAD.MOV.U32 R12, RZ, RZ, 0x3 ;  /* 0x00000003ff0c7424 */ /* 0x000fe200078e00ff */
[----:B------:R-:W-:-:S05]  /*14110*/  @P0 LEA R14, P1, R37, R14, 0x1 ;  /* 0x0000000e250e0211 */ /* 0x000fca00078208ff */
[----:B------:R-:W-:-:S08]  /*14120*/  @P0 IMAD.MOV.U32 R2, RZ, RZ, R14 ;  /* 0x000000ffff020224 */ /* 0x000fd000078e000e */
[----:B------:R-:W-:Y:S05]  /*14130*/  WARPSYNC.COLLECTIVE R15, `(.L_x_1169) ;  /* 0x000000000f087348 */ /* 0x000fea0003c00000 */
[----:B------:R0:W1:Y:S02]  /*14140*/  SHFL.IDX P6, R14, R13, R12, R11 ;  /* 0x0000000c0d0e7389 */ /* 0x00006400000c000b */
[----:B01----:R-:W-:Y:S01]  /*14150*/  ENDCOLLECTIVE ;  /* 0x000000000000791b */ /* 0x003fe20003800000 */
.L_x_1169:
        /* <DEDUP_REMOVED lines=10> */
[----:B------:R-:W-:-:S07]  /*14200*/  IMAD.MOV.U32 R8, RZ, RZ, R14 ;  /* 0x000000ffff087224 */ /* 0x000fce00078e000e */
[----:B0-----:R-:W-:Y:S05]  /*14210*/  WARPSYNC.COLLECTIVE R15, `(.L_x_1170) ;  /* 0x000000000f087348 */ /* 0x001fea0003c00000 */
[----:B------:R1:W2:Y:S02]  /*14220*/  SHFL.IDX P6, R14, R13, R12, R11 ;  /* 0x0000000c0d0e7389 */ /* 0x0002a400000c000b */
[----:B012---:R-:W-:Y:S01]  /*14230*/  ENDCOLLECTIVE ;  /* 0x000000000000791b */ /* 0x007fe20003800000 */
.L_x_1170:
[----:B------:R-:W-:Y:S05]  /*14240*/  BRA `(.L_x_1171) ;  /* 0xffffffcc007c7947 */ /* 0x000fea000383ffff */
.L_x_1115:
[----:B------:R-:W-:Y:S02]  /*14250*/  IMAD.MOV.U32 R13, RZ, RZ, R4 ;  /* 0x000000ffff0d7224 */ /* 0x000fe400078e0004 */
[----:B------:R-:W-:Y:S02]  /*14260*/  IMAD.MOV.U32 R12, RZ, RZ, RZ ;  /* 0x000000ffff0c7224 */ /* 0x000fe400078e00ff */
[----:B------:R-:W-:Y:S02]  /*14270*/  IMAD.MOV.U32 R11, RZ, RZ, 0x181f ;  /* 0x0000181fff0b7424 */ /* 0x000fe400078e00ff */
[----:B------:R-:W-:Y:S02]  /*14280*/  IMAD.MOV.U32 R15, RZ, RZ, -0x1 ;  /* 0xffffffffff0f7424 */ /* 0x000fe400078e00ff */
[----:B------:R-:W-:-:S07]  /*14290*/  VIADD R0, R36, UR44 ;  /* 0x0000002c24007c36 */ /* 0x000fce0008000000 */
[----:B------:R-:W-:Y:S05]  /*142a0*/  WARPSYNC.COLLECTIVE R15, `(.L_x_1172) ;  /* 0x000000000f087348 */ /* 0x000fea0003c00000 */
[----:B------:R0:W1:Y:S02]  /*142b0*/  SHFL.IDX P6, R14, R13, R12, R11 ;  /* 0x0000000c0d0e7389 */ /* 0x00006400000c000b */
[----:B01----:R-:W-:Y:S01]  /*142c0*/  ENDCOLLECTIVE ;  /* 0x000000000000791b */ /* 0x003fe20003800000 */
.L_x_1172:
[C---:B------:R-:W-:Y:S01]  /*142d0*/  VIADD R6, R0.reuse, 0x10 ;  /* 0x0000001000067836 */ /* 0x040fe20000000000 */
[----:B------:R-:W-:Y:S01]  /*142e0*/  ISETP.GE.AND P0, PT, R0, UR39, PT ;  /* 0x0000002700007c0c */ /* 0x000fe2000bf06270 */
[----:B------:R-:W-:Y:S01]  /*142f0*/  IMAD.MOV.U32 R13, RZ, RZ, R5 ;  /* 0x000000ffff0d7224 */ /* 0x000fe200078e0005 */
[----:B------:R-:W-:-:S11]  /*14300*/  MOV R2, R14 ;  /* 0x0000000e00027202 */ /* 0x000fd60000000f00 */
[----:B------:R-:W-:Y:S05]  /*14310*/  WARPSYNC.COLLECTIVE R15, `(.L_x_1173) ;  /* 0x000000000f087348 */ /* 0x000fea0003c00000 */
[----:B------:R0:W1:Y:S02]  /*14320*/  SHFL.IDX P6, R14, R13, R12, R11 ;  /* 0x0000000c0d0e7389 */ /* 0x00006400000c000b */
[----:B01----:R-:W-:Y:S01]  /*14330*/  ENDCOLLECTIVE ;  /* 0x000000000000791b */ /* 0x003fe20003800000 */
.L_x_1173:
        /* <DEDUP_REMOVED lines=8> */
.L_x_1174:
[----:B------:R-:W-:Y:S01]  /*143c0*/  @!PT LDS RZ, [RZ] ;  /* 0x00000000fffff984 */ /* 0x000fe20000000800 */
[----:B------:R-:W-:Y:S01]  /*143d0*/  @!PT LDS RZ, [RZ] ;  /* 0x00000000fffff984 */ /* 0x000fe20000000800 */
[----:B------:R-:W-:Y:S01]  /*143e0*/  @!PT LDS RZ, [RZ] ;  /* 0x00000000fffff984 */ /* 0x000fe20000000800 */
[----:B------:R0:W-:Y:S04]  /*143f0*/  @!P0 LDGSTS.E.BYPASS.LTC128B.128 [R31+0x10400], desc[UR36][R2.64], !P2 ;  /* 0x10400000021f8fae */ /* 0x0001e8000d101d64 */
[----:B------:R0:W-:Y:S04]  /*14400*/  @!P0 LDGSTS.E.BYPASS.LTC128B.128 [R31+0x14400], desc[UR36][R2.64+0x80], !P3 ;  /* 0x14400080021f8fae */ /* 0x0001e8000d901d64 */
[----:B------:R0:W-:Y:S01]  /*14410*/  @!P0 LDGSTS.E.BYPASS.LTC128B.128 [R31+0x18400], desc[UR36][R2.64+0x100], !P4 ;  /* 0x18400100021f8fae */ /* 0x0001e2000e101d64 */
[----:B------:R-:W-:-:S03]  /*14420*/  IMAD.MOV.U32 R13, RZ, RZ, R5 ;  /* 0x000000ffff0d7224 */ /* 0x000fc600078e0005 */
[----:B------:R0:W-:Y:S01]  /*14430*/  @!P0 LDGSTS.E.BYPASS.LTC128B.128 [R31+0x1c400], desc[UR36][R2.64+0x180], !P5 ;  /* 0x1c400180021f8fae */ /* 0x0001e2000e901d64 */
[----:B------:R-:W-:Y:S01]  /*14440*/  ISETP.GE.AND P0, PT, R6, UR39, PT ;  /* 0x0000002706007c0c */ /* 0x000fe2000bf06270 */
[----:B------:R-:W-:-:S12]  /*14450*/  IMAD.MOV.U32 R6, RZ, RZ, R14 ;  /* 0x000000ffff067224 */ /* 0x000fd800078e000e */
[----:B0-----:R-:W-:Y:S05]  /*14460*/  WARPSYNC.COLLECTIVE R15, `(.L_x_1175) ;  /* 0x000000000f087348 */ /* 0x001fea0003c00000 */
[----:B------:R1:W2:Y:S02]  /*14470*/  SHFL.IDX P6, R14, R13, R12, R11 ;  /* 0x0000000c0d0e7389 */ /* 0x0002a400000c000b */
[----:B012---:R-:W-:Y:S01]  /*14480*/  ENDCOLLECTIVE ;  /* 0x000000000000791b */ /* 0x007fe20003800000 */
.L_x_1175:
[----:B------:R-:W-:Y:S02]  /*14490*/  IMAD.MOV.U32 R13, RZ, RZ, R4 ;  /* 0x000000ffff0d7224 */ /* 0x000fe400078e0004 */
[----:B------:R-:W-:Y:S01]  /*144a0*/  IMAD.MOV.U32 R12, RZ, RZ, 0x2 ;  /* 0x00000002ff0c7424 */ /* 0x000fe200078e00ff */
[----:B------:R-:W-:-:S05]  /*144b0*/  @!P0 LEA R14, P1, R37, R14, 0x1 ;  /* 0x0000000e250e8211 */ /* 0x000fca00078208ff */
[----:B------:R-:W-:-:S08]  /*144c0*/  @!P0 IMAD.MOV.U32 R2, RZ, RZ, R14 ;  /* 0x000000ffff028224 */ /* 0x000fd000078e000e */
[----:B------:R-:W-:Y:S05]  /*144d0*/  WARPSYNC.COLLECTIVE R15, `(.L_x_1176) ;  /* 0x000000000f087348 */ /* 0x000fea0003c00000 */
[----:B------:R0:W1:Y:S02]  /*144e0*/  SHFL.IDX P6, R14, R13, R12, R11 ;  /* 0x0000000c0d0e7389 */ /* 0x00006400000c000b */
[----:B01----:R-:W-:Y:S01]  /*144f0*/  ENDCOLLECTIVE ;  /* 0x000000000000791b */ /* 0x003fe20003800000 */
.L_x_1176:
[----:B------:R-:W-:Y:S02]  /*14500*/  @!P0 IMAD.X R7, RZ, RZ, R6, P1 ;  /* 0x000000ffff078224 */ /* 0x000fe400008e0606 */
[----:B------:R-:W-:Y:S02]  /*14510*/  VIADD R6, R0, 0x20 ;  /* 0x0000002000067836 */ /* 0x000fe40000000000 */
        /* <DEDUP_REMOVED lines=9> */
[----:B------:R-:W-:Y:S01]  /*145b0*/  ISETP.GE.AND P0, PT, R6, UR39, PT ;  /* 0x0000002706007c0c */ /* 0x000fe2000bf06270 */
[----:B------:R-:W-:-:S12]  /*145c0*/  IMAD.MOV.U32 R6, RZ, RZ, R14 ;  /* 0x000000ffff067224 */ /* 0x000fd800078e000e */
[----:B0-----:R-:W-:Y:S05]  /*145d0*/  WARPSYNC.COLLECTIVE R15, `(.L_x_1177) ;  /* 0x000000000f087348 */ /* 0x001fea0003c00000 */
[----:B------:R1:W2:Y:S02]  /*145e0*/  SHFL.IDX P6, R14, R13, R12, R11 ;  /* 0x0000000c0d0e7389 */ /* 0x0002a400000c000b */
[----:B012---:R-:W-:Y:S01]  /*145f0*/  ENDCOLLECTIVE ;  /* 0x000000000000791b */ /* 0x007fe20003800000 */
.L_x_1177:
[----:B------:R-:W-:Y:S02]  /*14600*/  IMAD.MOV.U32 R13, RZ, RZ, R4 ;  /* 0x000000ffff0d7224 */ /* 0x000fe400078e0004 */
[----:B------:R-:W-:Y:S01]  /*14610*/  IMAD.MOV.U32 R12, RZ, RZ, 0x3 ;  /* 0x00000003ff0c7424 */ /* 0x000fe200078e00ff */
[----:B------:R-:W-:-:S04]  /*14620*/  @!P0 LEA R14, P1, R37, R14, 0x1 ;  /* 0x0000000e250e8211 */ /* 0x000fc800078208ff */
[----:B------:R-:W-:Y:S01]  /*14630*/  @!P0 IADD3.X R7, RZ, R6, RZ, P1, !PT ;  /* 0x00000006ff078210 */ /* 0x000fe20000ffe4ff */
[----:B------:R-:W-:-:S08]  /*14640*/  @!P0 IMAD.MOV.U32 R2, RZ, RZ, R14 ;  /* 0x000000ffff028224 */ /* 0x000fd000078e000e */
[----:B------:R-:W-:Y:S05]  /*14650*/  WARPSYNC.COLLECTIVE R15, `(.L_x_1178) ;  /* 0x000000000f087348 */ /* 0x000fea0003c00000 */
[----:B------:R0:W1:Y:S02]  /*14660*/  SHFL.IDX P6, R14, R13, R12, R11 ;  /* 0x0000000c0d0e7389 */ /* 0x00006400000c000b */
[----:B01----:R-:W-:Y:S01]  /*14670*/  ENDCOLLECTIVE ;  /* 0x000000000000791b */ /* 0x003fe20003800000 */
.L_x_1178:
        /* <DEDUP_REMOVED lines=15> */
.L_x_1179:
[----:B------:R-:W-:Y:S02]  /*14770*/  IMAD.MOV.U32 R13, RZ, RZ, R4 ;  /* 0x000000ffff0d7224 */ /* 0x000fe400078e0004 */
[----:B------:R-:W-:Y:S01]  /*14780*/  IMAD.MOV.U32 R12, RZ, RZ, 0x4 ;  /* 0x00000004ff0c7424 */ /* 0x000fe200078e00ff */
[----:B------:R-:W-:-:S05]  /*14790*/  @!P0 LEA R14, P1, R37, R14, 0x1 ;  /* 0x0000000e250e8211 */ /* 0x000fca00078208ff */
[----:B------:R-:W-:-:S08]  /*147a0*/  @!P0 IMAD.MOV.U32 R2, RZ, RZ, R14 ;  /* 0x000000ffff028224 */ /* 0x000fd000078e000e */
[----:B------:R-:W-:Y:S05]  /*147b0*/  WARPSYNC.COLLECTIVE R15, `(.L_x_1180) ;  /* 0x000000000f087348 */ /* 0x000fea0003c00000 */
[----:B------:R0:W1:Y:S02]  /*147c0*/  SHFL.IDX P6, R14, R13, R12, R11 ;  /* 0x0000000c0d0e7389 */ /* 0x00006400000c000b */
[----:B01----:R-:W-:Y:S01]  /*147d0*/  ENDCOLLECTIVE ;  /* 0x000000000000791b */ /* 0x003fe20003800000 */
.L_x_1180:
        /* <DEDUP_REMOVED lines=16> */
.L_x_1181:
[----:B------:R-:W-:Y:S02]  /*148e0*/  IMAD.MOV.U32 R13, RZ, RZ, R4 ;  /* 0x000000ffff0d7224 */ /* 0x000fe400078e0004 */
[----:B------:R-:W-:Y:S01]  /*148f0*/  IMAD.MOV.U32 R12, RZ, RZ, 0x5 ;  /* 0x00000005ff0c7424 */ /* 0x000fe200078e00ff */
[----:B------:R-:W-:-:S05]  /*14900*/  @!P0 LEA R14, P1, R37, R14, 0x1 ;  /* 0x0000000e250e8211 */ /* 0x000fca00078208ff */
[----:B------:R-:W-:-:S08]  /*14910*/  @!P0 IMAD.MOV.U32 R2, RZ, RZ, R14 ;  /* 0x000000ffff028224 */ /* 0x000fd000078e000e */
[----:B------:R-:W-:Y:S05]  /*14920*/  WARPSYNC.COLLECTIVE R15, `(.L_x_1182) ;  /* 0x000000000f087348 */ /* 0x000fea0003c00000 */
[----:B------:R0:W1:Y:S02]  /*14930*/  SHFL.IDX P6, R14, R13, R12, R11 ;  /* 0x0000000c0d0e7389 */ /* 0x00006400000c000b */
[----:B01----:R-:W-:Y:S01]  /*14940*/  ENDCOLLECTIVE ;  /* 0x000000000000791b */ /* 0x003fe20003800000 */
.L_x_1182:
[----:B------:R-:W-:Y:S02]  /*14950*/  @!P0 IMAD.X R7, RZ, RZ, R6, P1 ;  /* 0x000000ffff078224 */ /* 0x000fe400008e0606 */
[----:B------:R-:W-:-:S03]  /*14960*/  VIADD R6, R0, 0x50 ;  /* 0x0000005000067836 */ /* 0x000fc60000000000 */
[----:B------:R-:W-:-:S05]  /*14970*/  @!P0 MOV R3, R7 ;  /* 0x0000000700038202 */ /* 0x000fca0000000f00 */
        /* <DEDUP_REMOVED lines=8> */
[----:B------:R-:W-:Y:S01]  /*14a00*/  ISETP.GE.AND P0, PT, R6, UR39, PT ;  /* 0x0000002706007c0c */ /* 0x000fe2000bf06270 */
[----:B------:R-:W-:-:S12]  /*14a10*/  IMAD.MOV.U32 R6, RZ, RZ, R14 ;  /* 0x000000ffff067224 */ /* 0x000fd800078e000e */
[----:B0-----:R-:W-:Y:S05]  /*14a20*/  WARPSYNC.COLLECTIVE R15, `(.L_x_1183) ;  /* 0x000000000f087348 */ /* 0x001fea0003c00000 */
[----:B------:R1:W2:Y:S02]  /*14a30*/  SHFL.IDX P6, R14, R13, R12, R11 ;  /* 0x0000000c0d0e7389 */ /* 0x0002a400000c000b */
[----:B012---:R-:W-:Y:S01]  /*14a40*/  ENDCOLLECTIVE ;  /* 0x000000000000791b */ /* 0x007fe20003800000 */
.L_x_1183:
[----:B------:R-:W-:Y:S02]  /*14a50*/  IMAD.MOV.U32 R13, RZ, RZ, R4 ;  /* 0x000000ffff0d7224 */ /* 0x000fe400078e0004 */
[----:B------:R-:W-:Y:S01]  /*14a60*/  IMAD.MOV.U32 R12, RZ, RZ, 0x6 ;  /* 0x00000006ff0c7424 */ /* 0x000fe200078e00ff */
[----:B------:R-:W-:-:S05]  /*14a70*/  @!P0 LEA R14, P1, R37, R14, 0x1 ;  /* 0x0000000e250e8211 */ /* 0x000fca00078208ff */
[----:B------:R-:W-:-:S08]  /*14a80*/  @!P0 IMAD.MOV.U32 R2, RZ, RZ, R14 ;  /* 0x000000ffff028224 */ /* 0x000fd000078e000e */
[----:B------:R-:W-:Y:S05]  /*14a90*/  WARPSYNC.COLLECTIVE R15, `(.L_x_1184) ;  /* 0x000000000f087348 */ /* 0x000fea0003c00000 */
[----:B------:R0:W1:Y:S02]  /*14aa0*/  SHFL.IDX P6, R14, R13, R12, R11 ;  /* 0x0000000c0d0e7389 */ /* 0x00006400000c000b */
[----:B01----:R-:W-:Y:S01]  /*14ab0*/  ENDCOLLECTIVE ;  /* 0x000000000000791b */ /* 0x003fe20003800000 */
.L_x_1184:
        /* <DEDUP_REMOVED lines=16> */
.L_x_1185:
[----:B------:R-:W-:Y:S01]  /*14bc0*/  IMAD.MOV.U32 R13, RZ, RZ, R4 ;  /* 0x000000ffff0d7224 */ /* 0x000fe200078e0004 */
[----:B------:R-:W-:Y:S02]  /*14bd0*/  MOV R12, 0x7 ;  /* 0x00000007000c7802 */ /* 0x000fe40000000f00 */
[----:B------:R-:W-:-:S05]  /*14be0*/  @!P0 LEA R14, P1, R37, R14, 0x1 ;  /* 0x0000000e250e8211 */ /* 0x000fca00078208ff */
[----:B------:R-:W-:-:S08]  /*14bf0*/  @!P0 IMAD.MOV.U32 R2, RZ, RZ, R14 ;  /* 0x000000ffff028224 */ /* 0x000fd000078e000e */
[----:B------:R-:W-:Y:S05]  /*14c00*/  WARPSYNC.COLLECTIVE R15, `(.L_x_1186) ;  /* 0x000000000f087348 */ /* 0x000fea0003c00000 */
[----:B------:R0:W1:Y:S02]  /*14c10*/  SHFL.IDX P6, R14, R13, R12, R11 ;  /* 0x0000000c0d0e7389 */ /* 0x00006400000c000b */
[----:B01----:R-:W-:Y:S01]  /*14c20*/  ENDCOLLECTIVE ;  /* 0x000000000000791b */ /* 0x003fe20003800000 */
.L_x_1186:
        /* <DEDUP_REMOVED lines=14> */
.L_x_1187:
[----:B------:R-:W-:Y:S05]  /*14d10*/  BRA `(.L_x_1188) ;  /* 0xffffffcc00a47947 */ /* 0x000fea000383ffff */
.L_x_1118:
[----:B0-----:R0:W1:Y:S02]  /*14d20*/  SYNCS.PHASECHK.TRANS64.TRYWAIT P0, [R17+URZ+0x30820], R0 ;  /* 0x03082000110075a7 */ /* 0x001064000800017f */
[----:B-1----:R-:W-:Y:S05]  /*14d30*/  @!P0 NANOSLEEP.SYNCS 0x989680 ;  /* 0x009896800000895d */ /* 0x002fea0003900000 */
[----:B------:R-:W1:Y:S02]  /*14d40*/  @!P0 SYNCS.PHASECHK.TRANS64 P0, [R17+URZ+0x30820], R0 ;  /* 0x03082000110085a7 */ /* 0x000e64000800007f */
[----:B-1----:R-:W-:Y:S05]  /*14d50*/  @!P0 BRA `(.L_x_1118) ;  /* 0xfffffffc00f08947 */ /* 0x002fea000383ffff */
[----:B------:R-:W-:Y:S05]  /*14d60*/  BRA `(.L_x_1189) ;  /* 0xffffffd0000c7947 */ /* 0x000fea000383ffff */
.L_x_1122:
[----:B0-----:R0:W1:Y:S02]  /*14d70*/  SYNCS.PHASECHK.TRANS64.TRYWAIT P0, [R7+URZ+0x30840], R2 ;  /* 0x03084002070075a7 */ /* 0x001064000800017f */
[----:B-1----:R-:W-:Y:S05]  /*14d80*/  @!P0 NANOSLEEP.SYNCS 0x989680 ;  /* 0x009896800000895d */ /* 0x002fea0003900000 */
[----:B------:R-:W1:Y:S02]  /*14d90*/  @!P0 SYNCS.PHASECHK.TRANS64 P0, [R7+URZ+0x30840], R2 ;  /* 0x03084002070085a7 */ /* 0x000e64000800007f */
[----:B-1----:R-:W-:Y:S05]  /*14da0*/  @!P0 BRA `(.L_x_1122) ;  /* 0xfffffffc00f08947 */ /* 0x002fea000383ffff */
[----:B------:R-:W-:Y:S05]  /*14db0*/  BRA `(.L_x_1190) ;  /* 0xffffffd000cc7947 */ /* 0x000fea000383ffff */
.L_x_1123:
        /* <DEDUP_REMOVED lines=8> */
.L_x_1192:
[----:B------:R-:W-:Y:S05]  /*14e40*/  BSYNC B1 ;  /* 0x0000000000017941 */ /* 0x000fea0003800000 */
.L_x_1191:
[----:B------:R-:W-:Y:S02]  /*14e50*/  IMAD.MOV.U32 R13, RZ, RZ, R20 ;  /* 0x000000ffff0d7224 */ /* 0x000fe400078e0014 */
[----:B------:R-:W-:Y:S02]  /*14e60*/  IMAD.MOV.U32 R12, RZ, RZ, RZ ;  /* 0x000000ffff0c7224 */ /* 0x000fe400078e00ff */
[----:B------:R-:W-:Y:S02]  /*14e70*/  IMAD.MOV.U32 R11, RZ, RZ, 0x181f ;  /* 0x0000181fff0b7424 */ /* 0x000fe400078e00ff */
[----:B------:R-:W-:Y:S02]  /*14e80*/  IMAD.MOV.U32 R15, RZ, RZ, -0x1 ;  /* 0xffffffffff0f7424 */ /* 0x000fe400078e00ff */
[----:B------:R-:W-:Y:S02]  /*14e90*/  IMAD.MOV.U32 R3, RZ, RZ, R14 ;  /* 0x000000ffff037224 */ /* 0x000fe400078e000e */
[----:B------:R-:W-:-:S07]  /*14ea0*/  IMAD.SHL.U32 R4, R37, 0x2, RZ ;  /* 0x0000000225047824 */ /* 0x000fce00078e00ff */
[----:B------:R-:W-:Y:S05]  /*14eb0*/  WARPSYNC.COLLECTIVE R15, `(.L_x_1193) ;  /* 0x000000000f087348 */ /* 0x000fea0003c00000 */
[----:B------:R0:W1:Y:S02]  /*14ec0*/  SHFL.IDX P6, R14, R13, R12, R11 ;  /* 0x0000000c0d0e7389 */ /* 0x00006400000c000b */
[----:B01----:R-:W-:Y:S01]  /*14ed0*/  ENDCOLLECTIVE ;  /* 0x000000000000791b */ /* 0x003fe20003800000 */
.L_x_1193:
[----:B------:R-:W-:Y:S02]  /*14ee0*/  IMAD R21, R21, 0x2, R17 ;  /* 0x0000000215157824 */ /* 0x000fe400078e0211 */
[----:B------:R-:W-:Y:S02]  /*14ef0*/  IMAD.MOV.U32 R13, RZ, RZ, R27 ;  /* 0x000000ffff0d7224 */ /* 0x000fe400078e001b */
[----:B------:R-:W-:Y:S01]  /*14f00*/  IMAD.MOV.U32 R12, RZ, RZ, 0x1 ;  /* 0x00000001ff0c7424 */ /* 0x000fe200078e00ff */
[----:B------:R-:W-:-:S13]  /*14f10*/  IADD3 R2, P0, R14, R4, RZ ;  /* 0x000000040e027210 */ /* 0x000fda0007f1e0ff */
[----:B------:R-:W-:Y:S05]  /*14f20*/  WARPSYNC.COLLECTIVE R15, `(.L_x_1194) ;  /* 0x000000000f087348 */ /* 0x000fea0003c00000 */
[----:B------:R0:W1:Y:S02]  /*14f30*/  SHFL.IDX P6, R14, R13, R12, R11 ;  /* 0x0000000c0d0e7389 */ /* 0x00006400000c000b */
[----:B01----:R-:W-:Y:S01]  /*14f40*/  ENDCOLLECTIVE ;  /* 0x000000000000791b */ /* 0x003fe20003800000 */
.L_x_1194:
[----:B------:R-:W-:-:S05]  /*14f50*/  IMAD.X R3, RZ, RZ, R3, P0 ;  /* 0x000000ffff037224 */ /* 0x000fca00000e0603 */
        /* <DEDUP_REMOVED lines=12> */
.L_x_1195:
[----:B------:R-:W-:Y:S02]  /*15020*/  IMAD.MOV.U32 R13, RZ, RZ, R27 ;  /* 0x000000ffff0d7224 */ /* 0x000fe400078e001b */
[----:B------:R-:W-:Y:S01]  /*15030*/  IMAD.MOV.U32 R12, RZ, RZ, 0x2 ;  /* 0x00000002ff0c7424 */ /* 0x000fe200078e00ff */
[----:B------:R-:W-:-:S13]  /*15040*/  IADD3 R2, P0, R14, R4, RZ ;  /* 0x000000040e027210 */ /* 0x000fda0007f1e0ff */
[----:B------:R-:W-:Y:S05]  /*15050*/  WARPSYNC.COLLECTIVE R15, `(.L_x_1196) ;  /* 0x000000000f087348 */ /* 0x000fea0003c00000 */
[----:B------:R0:W1:Y:S02]  /*15060*/  SHFL.IDX P6, R14, R13, R12, R11 ;  /* 0x0000000c0d0e7389 */ /* 0x00006400000c000b */
[----:B01----:R-:W-:Y:S01]  /*15070*/  ENDCOLLECTIVE ;  /* 0x000000000000791b */ /* 0x003fe20003800000 */
.L_x_1196:
        /* <DEDUP_REMOVED lines=13> */
.L_x_1197:
[----:B------:R-:W-:Y:S02]  /*15150*/  IMAD.MOV.U32 R13, RZ, RZ, R27 ;  /* 0x000000ffff0d7224 */ /* 0x000fe400078e001b */
[----:B------:R-:W-:Y:S01]  /*15160*/  IMAD.MOV.U32 R12, RZ, RZ, 0x3 ;  /* 0x00000003ff0c7424 */ /* 0x000fe200078e00ff */
[----:B------:R-:W-:-:S13]  /*15170*/  IADD3 R2, P0, R14, R4, RZ ;  /* 0x000000040e027210 */ /* 0x000fda0007f1e0ff */
[----:B------:R-:W-:Y:S05]  /*15180*/  WARPSYNC.COLLECTIVE R15, `(.L_x_1198) ;  /* 0x000000000f087348 */ /* 0x000fea0003c00000 */
[----:B------:R0:W1:Y:S02]  /*15190*/  SHFL.IDX P6, R14, R13, R12, R11 ;  /* 0x0000000c0d0e7389 */ /* 0x00006400000c000b */
[----:B01----:R-:W-:Y:S01]  /*151a0*/  ENDCOLLECTIVE ;  /* 0x000000000000791b */ /* 0x003fe20003800000 */
.L_x_1198:
        /* <DEDUP_REMOVED lines=13> */
.L_x_1199:
[----:B------:R-:W-:Y:S05]  /*15280*/  BRA `(.L_x_1200) ;  /* 0xffffffd000787947 */ /* 0x000fea000383ffff */
.L_x_1128:
[----:B0-----:R0:W1:Y:S02]  /*15290*/  SYNCS.PHASECHK.TRANS64.TRYWAIT P0, [R7+URZ+0x30860], R2 ;  /* 0x03086002070075a7 */ /* 0x001064000800017f */
[----:B-1----:R-:W-:Y:S05]  /*152a0*/  @!P0 NANOSLEEP.SYNCS 0x989680 ;  /* 0x009896800000895d */ /* 0x002fea0003900000 */
[----:B------:R-:W1:Y:S02]  /*152b0*/  @!P0 SYNCS.PHASECHK.TRANS64 P0, [R7+URZ+0x30860], R2 ;  /* 0x03086002070085a7 */ /* 0x000e64000800007f */
[----:B-1----:R-:W-:Y:S05]  /*152c0*/  @!P0 BRA `(.L_x_1128) ;  /* 0xfffffffc00f08947 */ /* 0x002fea000383ffff */
[----:B------:R-:W-:Y:S05]  /*152d0*/  BRA `(.L_x_1201) ;  /* 0xffffffd000d87947 */ /* 0x000fea000383ffff */
.L_x_1129:
        /* <DEDUP_REMOVED lines=8> */
.L_x_1203:
[----:B------:R-:W-:Y:S05]  /*15360*/  BSYNC B1 ;  /* 0x0000000000017941 */ /* 0x000fea0003800000 */
.L_x_1202:
        /* <DEDUP_REMOVED lines=9> */
.L_x_1204:
[----:B------:R-:W-:Y:S02]  /*15400*/  IMAD.MOV.U32 R13, RZ, RZ, R19 ;  /* 0x000000ffff0d7224 */ /* 0x000fe400078e0013 */
[----:B------:R-:W-:Y:S01]  /*15410*/  IMAD.MOV.U32 R12, RZ, RZ, 0x1 ;  /* 0x00000001ff0c7424 */ /* 0x000fe200078e00ff */
[----:B------:R-:W-:-:S13]  /*15420*/  IADD3 R2, P0, R14, R4, RZ ;  /* 0x000000040e027210 */ /* 0x000fda0007f1e0ff */
[----:B------:R-:W-:Y:S05]  /*15430*/  WARPSYNC.COLLECTIVE R15, `(.L_x_1205) ;  /* 0x000000000f087348 */ /* 0x000fea0003c00000 */
[----:B------:R0:W1:Y:S02]  /*15440*/  SHFL.IDX P6, R14, R13, R12, R11 ;  /* 0x0000000c0d0e7389 */ /* 0x00006400000c000b */
[----:B01----:R-:W-:Y:S01]  /*15450*/  ENDCOLLECTIVE ;  /* 0x000000000000791b */ /* 0x003fe20003800000 */
.L_x_1205:
        /* <DEDUP_REMOVED lines=17> */
.L_x_1206:
[----:B------:R-:W-:Y:S02]  /*15570*/  IMAD.MOV.U32 R13, RZ, RZ, R19 ;  /* 0x000000ffff0d7224 */ /* 0x000fe400078e0013 */
[----:B------:R-:W-:Y:S01]  /*15580*/  IMAD.MOV.U32 R12, RZ, RZ, 0x2 ;  /* 0x00000002ff0c7424 */ /* 0x000fe200078e00ff */
[----:B------:R-:W-:-:S13]  /*15590*/  IADD3 R2, P0, R14, R4, RZ ;  /* 0x000000040e027210 */ /* 0x000fda0007f1e0ff */
[----:B------:R-:W-:Y:S05]  /*155a0*/  WARPSYNC.COLLECTIVE R15, `(.L_x_1207) ;  /* 0x000000000f087348 */ /* 0x000fea0003c00000 */
[----:B------:R0:W1:Y:S02]  /*155b0*/  SHFL.IDX P6, R14, R13, R12, R11 ;  /* 0x0000000c0d0e7389 */ /* 0x00006400000c000b */
[----:B01----:R-:W-:Y:S01]  /*155c0*/  ENDCOLLECTIVE ;  /* 0x000000000000791b */ /* 0x003fe20003800000 */
.L_x_1207:
        /* <DEDUP_REMOVED lines=17> */
.L_x_1208:
[----:B------:R-:W-:Y:S02]  /*156e0*/  IMAD.MOV.U32 R13, RZ, RZ, R19 ;  /* 0x000000ffff0d7224 */ /* 0x000fe400078e0013 */
[----:B------:R-:W-:Y:S01]  /*156f0*/  IMAD.MOV.U32 R12, RZ, RZ, 0x3 ;  /* 0x00000003ff0c7424 */ /* 0x000fe200078e00ff */
[----:B------:R-:W-:-:S13]  /*15700*/  IADD3 R2, P0, R14, R4, RZ ;  /* 0x000000040e027210 */ /* 0x000fda0007f1e0ff */
[----:B------:R-:W-:Y:S05]  /*15710*/  WARPSYNC.COLLECTIVE R15, `(.L_x_1209) ;  /* 0x000000000f087348 */ /* 0x000fea0003c00000 */
[----:B------:R0:W1:Y:S02]  /*15720*/  SHFL.IDX P6, R14, R13, R12, R11 ;  /* 0x0000000c0d0e7389 */ /* 0x00006400000c000b */
[----:B01----:R-:W-:Y:S01]  /*15730*/  ENDCOLLECTIVE ;  /* 0x000000000000791b */ /* 0x003fe20003800000 */
.L_x_1209:
        /* <DEDUP_REMOVED lines=12> */
.L_x_1210:
        /* <DEDUP_REMOVED lines=9> */
.L_x_1137:
[----:B0-----:R0:W1:Y:S02]  /*15890*/  SYNCS.PHASECHK.TRANS64.TRYWAIT P0, [R4+URZ+0x30860], R3 ;  /* 0x03086003040075a7 */ /* 0x001064000800017f */
[----:B-1----:R-:W-:Y:S05]  /*158a0*/  @!P0 NANOSLEEP.SYNCS 0x989680 ;  /* 0x009896800000895d */ /* 0x002fea0003900000 */
[----:B------:R-:W1:Y:S02]  /*158b0*/  @!P0 SYNCS.PHASECHK.TRANS64 P0, [R4+URZ+0x30860], R3 ;  /* 0x03086003040085a7 */ /* 0x000e64000800007f */
[----:B-1----:R-:W-:Y:S05]  /*158c0*/  @!P0 BRA `(.L_x_1137) ;  /* 0xfffffffc00f08947 */ /* 0x002fea000383ffff */
[----:B------:R-:W-:Y:S05]  /*158d0*/  BRA `(.L_x_1212) ;  /* 0xffffffd4005c7947 */ /* 0x000fea000383ffff */
.L_x_1138:
        /* <DEDUP_REMOVED lines=8> */
.L_x_1214:
[----:B------:R-:W-:Y:S05]  /*15960*/  BSYNC B0 ;  /* 0x0000000000007941 */ /* 0x000fea0003800000 */
.L_x_1213:
        /* <DEDUP_REMOVED lines=9> */
.L_x_1215:
[----:B------:R-:W-:Y:S02]  /*15a00*/  IMAD.MOV.U32 R13, RZ, RZ, R19 ;  /* 0x000000ffff0d7224 */ /* 0x000fe400078e0013 */
[----:B------:R-:W-:Y:S01]  /*15a10*/  IMAD.MOV.U32 R12, RZ, RZ, 0x1 ;  /* 0x00000001ff0c7424 */ /* 0x000fe200078e00ff */
[----:B------:R-:W-:-:S13]  /*15a20*/  IADD3 R2, P0, R14, R6, RZ ;  /* 0x000000060e027210 */ /* 0x000fda0007f1e0ff */
[----:B------:R-:W-:Y:S05]  /*15a30*/  WARPSYNC.COLLECTIVE R15, `(.L_x_1216) ;  /* 0x000000000f087348 */ /* 0x000fea0003c00000 */
[----:B------:R0:W1:Y:S02]  /*15a40*/  SHFL.IDX P6, R14, R13, R12, R11 ;  /* 0x0000000c0d0e7389 */ /* 0x00006400000c000b */
[----:B01----:R-:W-:Y:S01]  /*15a50*/  ENDCOLLECTIVE ;  /* 0x000000000000791b */ /* 0x003fe20003800000 */
.L_x_1216:
[----:B------:R-:W-:Y:S01]  /*15a60*/  IMAD.X R3, RZ, RZ, R0, P0 ;  /* 0x000000ffff037224 */ /* 0x000fe200000e0600 */
[----:B------:R-:W-:Y:S01]  /*15a70*/  ISETP.LT.OR P0, PT, R5, 0x1, P5 ;  /* 0x000000010500780c */ /* 0x000fe20002f01670 */
[----:B------:R-:W-:Y:S02]  /*15a80*/  IMAD R0, R8, 0x2, R17 ;  /* 0x0000000208007824 */ /* 0x000fe400078e0211 */
        /* <DEDUP_REMOVED lines=10> */
.L_x_1217:
[----:B------:R-:W-:Y:S01]  /*15b30*/  @!PT LDS RZ, [RZ] ;  /* 0x00000000fffff984 */ /* 0x000fe20000000800 */
[----:B------:R-:W-:Y:S01]  /*15b40*/  @!PT LDS RZ, [RZ] ;  /* 0x00000000fffff984 */ /* 0x000fe20000000800 */
[----:B------:R-:W-:Y:S01]  /*15b50*/  @!PT LDS RZ, [RZ] ;  /* 0x00000000fffff984 */ /* 0x000fe20000000800 */
[----:B------:R-:W-:Y:S01]  /*15b60*/  LDGSTS.E.BYPASS.LTC128B.128 [R0+0x2400], desc[UR36][R2.64+0x80], !P0 ;  /* 0x0240008002007fae */ /* 0x000fe2000c101d64 */
[----:B------:R-:W-:Y:S01]  /*15b70*/  ISETP.LT.OR P0, PT, R5, 0x1, P3 ;  /* 0x000000010500780c */ /* 0x000fe20001f01670 */
[----:B------:R-:W-:Y:S01]  /*15b80*/  IMAD.MOV.U32 R13, RZ, RZ, R19 ;  /* 0x000000ffff0d7224 */ /* 0x000fe200078e0013 */
[----:B------:R-:W-:-:S11]  /*15b90*/  MOV R12, 0x2 ;  /* 0x00000002000c7802 */ /* 0x000fd60000000f00 */
[----:B------:R-:W-:Y:S01]  /*15ba0*/  LDGSTS.E.BYPASS.LTC128B.128 [R0+0x4400], desc[UR36][R2.64+0x100], !P0 ;  /* 0x0440010002007fae */ /* 0x000fe2000c101d64 */
[----:B------:R-:W-:-:S13]  /*15bb0*/  ISETP.LT.OR P0, PT, R5, 0x1, P1 ;  /* 0x000000010500780c */ /* 0x000fda0000f01670 */
[----:B------:R0:W-:Y:S02]  /*15bc0*/  LDGSTS.E.BYPASS.LTC128B.128 [R0+0x6400], desc[UR36][R2.64+0x180], !P0 ;  /* 0x0640018002007fae */ /* 0x0001e4000c101d64 */
[----:B0-----:R-:W-:-:S13]  /*15bd0*/  IADD3 R2, P0, R14, R6, RZ ;  /* 0x000000060e027210 */ /* 0x001fda0007f1e0ff */
[----:B------:R-:W-:Y:S05]  /*15be0*/  WARPSYNC.COLLECTIVE R15, `(.L_x_1218) ;  /* 0x000000000f087348 */ /* 0x000fea0003c00000 */
[----:B------:R0:W1:Y:S02]  /*15bf0*/  SHFL.IDX P6, R14, R13, R12, R11 ;  /* 0x0000000c0d0e7389 */ /* 0x00006400000c000b */
[----:B01----:R-:W-:Y:S01]  /*15c00*/  ENDCOLLECTIVE ;  /* 0x000000000000791b */ /* 0x003fe20003800000 */
.L_x_1218:
        /* <DEDUP_REMOVED lines=12> */
.L_x_1219:
        /* <DEDUP_REMOVED lines=14> */
.L_x_1220:
        /* <DEDUP_REMOVED lines=12> */
.L_x_1221:
        /* <DEDUP_REMOVED lines=9> */
.L_x_1143:
[----:B------:R-:W-:Y:S01]  /*15f00*/  BSSY B0, `(.L_x_1223) ;  /* 0x0000008000007945 */ /* 0x000fe20003800000 */
[----:B------:R-:W-:Y:S02]  /*15f10*/  IMAD.MOV.U32 R13, RZ, RZ, R34 ;  /* 0x000000ffff0d7224 */ /* 0x000fe400078e0022 */
[----:B------:R-:W-:Y:S02]  /*15f20*/  IMAD.MOV.U32 R12, RZ, RZ, RZ ;  /* 0x000000ffff0c7224 */ /* 0x000fe400078e00ff */
[----:B------:R-:W-:Y:S02]  /*15f30*/  IMAD.MOV.U32 R11, RZ, RZ, 0x1f ;  /* 0x0000001fff0b7424 */ /* 0x000fe400078e00ff */
[----:B------:R-:W-:-:S07]  /*15f40*/  IMAD.MOV.U32 R15, RZ, RZ, -0x1 ;  /* 0xffffffffff0f7424 */ /* 0x000fce00078e00ff */
[----:B-----5:R-:W-:Y:S05]  /*15f50*/  WARPSYNC.COLLECTIVE R15, `(.L_x_1224) ;  /* 0x000000000f087348 */ /* 0x020fea0003c00000 */
[----:B------:R0:W1:Y:S02]  /*15f60*/  SHFL.IDX P6, R14, R13, R12, R11 ;  /* 0x0000000c0d0e7389 */ /* 0x00006400000c000b */
[----:B01---5:R-:W-:Y:S01]  /*15f70*/  ENDCOLLECTIVE ;  /* 0x000000000000791b */ /* 0x023fe20003800000 */
.L_x_1224:
[----:B------:R-:W-:Y:S05]  /*15f80*/  BSYNC B0 ;  /* 0x0000000000007941 */ /* 0x000fea0003800000 */
.L_x_1223:
[----:B------:R-:W-:Y:S05]  /*15f90*/  BRA `(.L_x_1225) ;  /* 0xffffffd400287947 */ /* 0x000fea000383ffff */
.L_x_1146:
[----:B-1----:R1:W2:Y:S02]  /*15fa0*/  SYNCS.PHASECHK.TRANS64.TRYWAIT P0, [R5+URZ+0x30820], R0 ;  /* 0x03082000050075a7 */ /* 0x0022a4000800017f */
[----:B--2---:R-:W-:Y:S05]  /*15fb0*/  @!P0 NANOSLEEP.SYNCS 0x989680 ;  /* 0x009896800000895d */ /* 0x004fea0003900000 */
[----:B------:R-:W2:Y:S02]  /*15fc0*/  @!P0 SYNCS.PHASECHK.TRANS64 P0, [R5+URZ+0x30820], R0 ;  /* 0x03082000050085a7 */ /* 0x000ea4000800007f */
[----:B--2---:R-:W-:Y:S05]  /*15fd0*/  @!P0 BRA `(.L_x_1146) ;  /* 0xfffffffc00f08947 */ /* 0x004fea000383ffff */
[----:B------:R-:W-:Y:S05]  /*15fe0*/  BRA `(.L_x_1226) ;  /* 0xffffffd400707947 */ /* 0x000fea000383ffff */
.L_x_1147:
[----:B------:R-:W2:Y:S01]  /*15ff0*/  S2R R2, SR_TID.X ;  /* 0x0000000000027919 */ /* 0x000ea20000002100 */
[----:B------:R-:W-:Y:S01]  /*16000*/  BSSY B0, `(.L_x_1227) ;  /* 0x000000a000007945 */ /* 0x000fe20003800000 */
[----:B------:R-:W-:Y:S02]  /*16010*/  IMAD.MOV.U32 R12, RZ, RZ, RZ ;  /* 0x000000ffff0c7224 */ /* 0x000fe400078e00ff */
[----:B------:R-:W-:Y:S02]  /*16020*/  IMAD.MOV.U32 R11, RZ, RZ, 0x1f ;  /* 0x0000001fff0b7424 */ /* 0x000fe400078e00ff */
[----:B------:R-:W-:Y:S01]  /*16030*/  IMAD.MOV.U32 R15, RZ, RZ, -0x1 ;  /* 0xffffffffff0f7424 */ /* 0x000fe200078e00ff */
[----:B--2---:R-:W-:-:S04]  /*16040*/  SHF.R.U32.HI R2, RZ, 0x5, R2 ;  /* 0x00000005ff027819 */ /* 0x004fc80000011602 */
[----:B------:R-:W-:-:S05]  /*16050*/  LOP3.LUT R2, R2, 0x3, RZ, 0xc0, !PT ;  /* 0x0000000302027812 */ /* 0x000fca00078ec0ff */
[----:B------:R-:W-:-:S07]  /*16060*/  IMAD.MOV.U32 R13, RZ, RZ, R2 ;  /* 0x000000ffff0d7224 */ /* 0x000fce00078e0002 */
[----:B01---5:R-:W-:Y:S05]  /*16070*/  WARPSYNC.COLLECTIVE R15, `(.L_x_1228) ;  /* 0x000000000f087348 */ /* 0x023fea0003c00000 */
[----:B------:R2:W3:Y:S02]  /*16080*/  SHFL.IDX P6, R14, R13, R12, R11 ;  /* 0x0000000c0d0e7389 */ /* 0x0004e400000c000b */
[----:B0123-5:R-:W-:Y:S01]  /*16090*/  ENDCOLLECTIVE ;  /* 0x000000000000791b */ /* 0x02ffe20003800000 */
.L_x_1228:
[----:B------:R-:W-:Y:S05]  /*160a0*/  BSYNC B0 ;  /* 0x0000000000007941 */ /* 0x000fea0003800000 */
.L_x_1227:
[----:B------:R-:W-:Y:S05]  /*160b0*/  BRA `(.L_x_1229) ;  /* 0xffffffd400587947 */ /* 0x000fea000383ffff */
.L_x_1150:
[----:B------:R-:W-:Y:S01]  /*160c0*/  BSSY B1, `(.L_x_1230) ;  /* 0x0000006000017945 */ /* 0x000fe20003800000 */
[----:B------:R-:W-:-:S07]  /*160d0*/  IMAD.MOV.U32 R15, RZ, RZ, -0x1 ;  /* 0xffffffffff0f7424 */ /* 0x000fce00078e00ff */
[----:B01---5:R-:W-:Y:S05]  /*160e0*/  WARPSYNC.COLLECTIVE R15, `(.L_x_1231) ;  /* 0x000000000f0c7348 */ /* 0x023fea0003c00000 */
[----:B------:R-:W-:Y:S02]  /*160f0*/  ELECT P6, UR62, PT ;  /* 0x00000000003e782f */ /* 0x000fe400038c0000 */
[----:B------:R-:W-:Y:S01]  /*16100*/  MOV R14, UR62 ;  /* 0x0000003e000e7c02 */ /* 0x000fe20008000f00 */
[----:B01---5:R-:W-:Y:S10]  /*16110*/  ENDCOLLECTIVE ;  /* 0x000000000000791b */ /* 0x023ff40003800000 */
.L_x_1231:
[----:B------:R-:W-:Y:S05]  /*16120*/  BSYNC B1 ;  /* 0x0000000000017941 */ /* 0x000fea0003800000 */
.L_x_1230:
[----:B------:R-:W-:Y:S05]  /*16130*/  BRA `(.L_x_1232) ;  /* 0xffffffd400507947 */ /* 0x000fea000383ffff */
.L_x_1152:
[----:B-1----:R1:W2:Y:S02]  /*16140*/  SYNCS.PHASECHK.TRANS64.TRYWAIT P1, [R3+URZ+0x30840], R2 ;  /* 0x03084002030075a7 */ /* 0x0022a4000802017f */
[----:B--2---:R-:W-:Y:S05]  /*16150*/  @!P1 NANOSLEEP.SYNCS 0x989680 ;  /* 0x009896800000995d */ /* 0x004fea0003900000 */
[----:B------:R-:W2:Y:S02]  /*16160*/  @!P1 SYNCS.PHASECHK.TRANS64 P1, [R3+URZ+0x30840], R2 ;  /* 0x03084002030095a7 */ /* 0x000ea4000802007f */
[----:B--2---:R-:W-:Y:S05]  /*16170*/  @!P1 BRA `(.L_x_1152) ;  /* 0xfffffffc00f09947 */ /* 0x004fea000383ffff */
[----:B------:R-:W-:Y:S05]  /*16180*/  BRA `(.L_x_1233) ;  /* 0xffffffd400787947 */ /* 0x000fea000383ffff */
.L_x_1154:
[----:B--2---:R2:W3:Y:S02]  /*16190*/  SYNCS.PHASECHK.TRANS64.TRYWAIT P1, [R23+URZ+0x30840], R0 ;  /* 0x03084000170075a7 */ /* 0x0044e4000802017f */
[----:B---3--:R-:W-:Y:S05]  /*161a0*/  @!P1 NANOSLEEP.SYNCS 0x989680 ;  /* 0x009896800000995d */ /* 0x008fea0003900000 */
[----:B------:R-:W3:Y:S02]  /*161b0*/  @!P1 SYNCS.PHASECHK.TRANS64 P1, [R23+URZ+0x30840], R0 ;  /* 0x03084000170095a7 */ /* 0x000ee4000802007f */
[----:B---3--:R-:W-:Y:S05]  /*161c0*/  @!P1 BRA `(.L_x_1154) ;  /* 0xfffffffc00f09947 */ /* 0x008fea000383ffff */
[----:B------:R-:W-:Y:S05]  /*161d0*/  BRA `(.L_x_1234) ;  /* 0xffffffd400847947 */ /* 0x000fea000383ffff */
.L_x_1156:
[----:B---3--:R3:W4:Y:S02]  /*161e0*/  SYNCS.PHASECHK.TRANS64.TRYWAIT P1, [R3+URZ+0x30860], R2 ;  /* 0x03086002030075a7 */ /* 0x008724000802017f */
[----:B----4-:R-:W-:Y:S05]  /*161f0*/  @!P1 NANOSLEEP.SYNCS 0x989680 ;  /* 0x009896800000995d */ /* 0x010fea0003900000 */
[----:B------:R-:W4:Y:S02]  /*16200*/  @!P1 SYNCS.PHASECHK.TRANS64 P1, [R3+URZ+0x30860], R2 ;  /* 0x03086002030095a7 */ /* 0x000f24000802007f */
[----:B----4-:R-:W-:Y:S05]  /*16210*/  @!P1 BRA `(.L_x_1156) ;  /* 0xfffffffc00f09947 */ /* 0x010fea000383ffff */
[----:B------:R-:W-:Y:S05]  /*16220*/  BRA `(.L_x_1235) ;  /* 0xffffffd400807947 */ /* 0x000fea000383ffff */
.L_x_1236:
        /* <DEDUP_REMOVED lines=13> */
.L_x_3296:


//--------------------- .text._ZN7cutlass13device_kernelIN5flash11enable_sm90INS1_16FlashAttnFwdSm90INS1_25CollectiveMainloopFwdSm90ILi2EN4cute5tupleIJNS5_1CILi1EEES8_S8_EEENS6_IJNS7_ILi128EEENS7_ILi64EEENS7_ILi256EEEEEELi256ENS_10bfloat16_tEfNS_4arch4Sm90ELb0ELb1ELb0ELb1ELb1ELb0ELb0ELb1ELb1ELb1ELb0ELb0EEENS1_21CollectiveEpilogueFwdINS6_IJSA_SC_SB_EEES9_SE_SG_Li256ELb1ELb1ELb0ELb0EEENS1_36VarlenDynamicPersistentTileSchedulerILi128ELi64ELi256ELi128ELb0ELb1ELb1ELb1ELb0ELb1EEEEEEEEEvNT_6ParamsE --------------------------
	.section	.text._ZN7cutlass13device_kernelIN5flash11enable_sm90INS1_16FlashAttnFwdSm90INS1_25CollectiveMainloopFwdSm90ILi2EN4cute5tupleIJNS5_1CILi1EEES8_S8_EEENS6_IJNS7_ILi128EEENS7_ILi64EEENS7_ILi256EEEEEELi256ENS_10bfloat16_tEfNS_4arch4Sm90ELb0ELb1ELb0ELb1ELb1ELb0ELb0ELb1ELb1ELb1ELb0ELb0EEENS1_21CollectiveEpilogueFwdINS6_IJSA_SC_SB_EEES9_SE_SG_Li256ELb1ELb1ELb0ELb0EEENS1_36VarlenDynamicPersistentTileSchedulerILi128ELi64ELi256ELi128ELb0ELb1ELb1ELb1ELb0ELb1EEEEEEEEEvNT_6ParamsE,"ax",@progbits
	.align	128
.text._ZN7cutlass13device_kernelIN5flash11enable_sm90INS1_16FlashAttnFwdSm90INS1_25CollectiveMainloopFwdSm90ILi2EN4cute5tupleIJNS5_1CILi1EEES8_S8_EEENS6_IJNS7_ILi128EEENS7_ILi64EEENS7_ILi256EEEEEELi256ENS_10bfloat16_tEfNS_4arch4Sm90ELb0ELb1ELb0ELb1ELb1ELb0ELb0ELb1ELb1ELb1ELb0ELb0EEENS1_21CollectiveEpilogueFwdINS6_IJSA_SC_SB_EEES9_SE_SG_Li256ELb1ELb1ELb0ELb0EEENS1_36VarlenDynamicPersistentTileSchedulerILi128ELi64ELi256ELi128ELb0ELb1ELb1ELb1ELb0ELb1EEEEEEEEEvNT_6ParamsE:
        .type           _ZN7cutlass13device_kernelIN5flash11enable_sm90INS1_16FlashAttnFwdSm90INS1_25CollectiveMainloopFwdSm90ILi2EN4cute5tupleIJNS5_1CILi1EEES8_S8_EEENS6_IJNS7_ILi128EEENS7_ILi64EEENS7_ILi256EEEEEELi256ENS_10bfloat16_tEfNS_4arch4Sm90ELb0ELb1ELb0ELb1ELb1ELb0ELb0ELb1ELb1ELb1ELb0ELb0EEENS1_21CollectiveEpilogueFwdINS6_IJSA_SC_SB_EEES9_SE_SG_Li256ELb1ELb1ELb0ELb0EEENS1_36VarlenDynamicPersistentTileSchedulerILi128ELi64ELi256ELi128ELb0ELb1ELb1ELb1ELb0ELb1EEEEEEEEEvNT_6ParamsE,@function
        .size           _ZN7cutlass13device_kernelIN5flash11enable_sm90INS1_16FlashAttnFwdSm90INS1_25CollectiveMainloopFwdSm90ILi2EN4cute5tupleIJNS5_1CILi1EEES8_S8_EEENS6_IJNS7_ILi128EEENS7_ILi64EEENS7_ILi256EEEEEELi256ENS_10bfloat16_tEfNS_4arch4Sm90ELb0ELb1ELb0ELb1ELb1ELb0ELb0ELb1ELb1ELb1ELb0ELb0EEENS1_21CollectiveEpilogueFwdINS6_IJSA_SC_SB_EEES9_SE_SG_Li256ELb1ELb1ELb0ELb0EEENS1_36VarlenDynamicPersistentTileSchedulerILi128ELi64ELi256ELi128ELb0ELb1ELb1ELb1ELb0ELb1EEEEEEEEEvNT_6ParamsE,(.L_x_3297 - _ZN7cutlass13device_kernelIN5flash11enable_sm90INS1_16FlashAttnFwdSm90INS1_25CollectiveMainloopFwdSm90ILi2EN4cute5tupleIJNS5_1CILi1EEES8_S8_EEENS6_IJNS7_ILi128EEENS7_ILi64EEENS7_ILi256EEEEEELi256ENS_10bfloat16_tEfNS_4arch4Sm90ELb0ELb1ELb0ELb1ELb1ELb0ELb0ELb1ELb1ELb1ELb0ELb0EEENS1_21CollectiveEpilogueFwdINS6_IJSA_SC_SB_EEES9_SE_SG_Li256ELb1ELb1ELb0ELb0EEENS1_36VarlenDynamicPersistentTileSchedulerILi128ELi64ELi256ELi128ELb0ELb1ELb1ELb1ELb0ELb1EEEEEEEEEvNT_6ParamsE)
        .other          _ZN7cutlass13device_kernelIN5flash11enable_sm90INS1_16FlashAttnFwdSm90INS1_25CollectiveMainloopFwdSm90ILi2EN4cute5tupleIJNS5_1CILi1EEES8_S8_EEENS6_IJNS7_ILi128EEENS7_ILi64EEENS7_ILi256EEEEEELi256ENS_10bfloat16_tEfNS_4arch4Sm90ELb0ELb1ELb0ELb1ELb1ELb0ELb0ELb1ELb1ELb1ELb0ELb0EEENS1_21CollectiveEpilogueFwdINS6_IJSA_SC_SB_EEES9_SE_SG_Li256ELb1ELb1ELb0ELb0EEENS1_36VarlenDynamicPersistentTileSchedulerILi128ELi64ELi256ELi128ELb0ELb1ELb1ELb1ELb0ELb1EEEEEEEEEvNT_6ParamsE,@"STO_CUDA_ENTRY STV_DEFAULT"
_ZN7cutlass13device_kernelIN5flash11enable_sm90INS1_16FlashAttnFwdSm90INS1_25CollectiveMainloopFwdSm90ILi2EN4cute5tupleIJNS5_1CILi1EEES8_S8_EEENS6_IJNS7_ILi128EEENS7_ILi64EEENS7_ILi256EEEEEELi256ENS_10bfloat16_tEfNS_4arch4Sm90ELb0ELb1ELb0ELb1ELb1ELb0ELb0ELb1ELb1ELb1ELb0ELb0EEENS1_21CollectiveEpilogueFwdINS6_IJSA_SC_SB_EEES9_SE_SG_Li256ELb1ELb1ELb0ELb0EEENS1_36VarlenDynamicPersistentTileSchedulerILi128ELi64ELi256ELi128ELb0ELb1ELb1ELb1ELb0ELb1EEEEEEEEEvNT_6ParamsE:
        /* <DEDUP_REMOVED lines=45> */
.L_x_1237:
        /* <DEDUP_REMOVED lines=22> */
.L_x_1238:
        /* <DEDUP_REMOVED lines=18> */
.L_x_1239:
        /* <DEDUP_REMOVED lines=22> */
.L_x_1240:
        /* <DEDUP_REMOVED lines=23> */
.L_x_1241:
        /* <DEDUP_REMOVED lines=10> */
.L_x_1243:
        /* <DEDUP_REMOVED lines=14> */
[----:B------:R-:W2:Y:S01]  /*09a0*/  LDL R2, [R1+0x20] ;  /* 0x0000200001027983 */ /* 0x000ea20000100800 */
[----:B------:R-:W-:Y:S01]  /*09b0*/  VIADD R219, R0, 0xffffff80 ;  /* 0xffffff8000db7836 */ /* 0x000fe20000000000 */
[----:B------:R-:W-:Y:S01]  /*09c0*/  R2UR UR6, R11 ;  /* 0x000000000b0672ca */ /* 0x000fe200000e0000 */
[----:B------:R-:W-:Y:S01]  /*09d0*/  UMOV UR38, URZ ;  /* 0x0000003f00267c82 */ /* 0x000fe20008000000 */
[----:B------:R-:W-:Y:S01]  /*09e0*/  R2UR UR5, R9 ;  /* 0x00000000090572ca */ /* 0x000fe200000e0000 */
[----:B------:R-:W-:Y:S01]  /*09f0*/  UMOV UR39, URZ ;  /* 0x0000003f00277c82 */ /* 0x000fe20008000000 */
[----:B------:R-:W-:Y:S02]  /*0a00*/  SHF.R.S32.HI R0, RZ, 0x1f, R219 ;  /* 0x0000001fff007819 */ /* 0x000fe400000114db */
[----:B------:R-:W-:Y:S02]  /*0a10*/  R2UR UR7, R10 ;  /* 0x000000000a0772ca */ /* 0x000fe400000e0000 */
[----:B0-----:R-:W-:-:S02]  /*0a20*/  LEA.HI R3, R0, R219, RZ, 0x4 ;  /* 0x000000db00037211 */ /* 0x001fc400078f20ff */
[CC--:B------:R-:W-:Y:S02]  /*0a30*/  LEA.HI R4, R0.reuse, R219.reuse, RZ, 0x5 ;  /* 0x000000db00047211 */ /* 0x0c0fe400078f28ff */
[----:B------:R-:W-:Y:S02]  /*0a40*/  SHF.R.S32.HI R6, RZ, 0x4, R3 ;  /* 0x00000004ff067819 */ /* 0x000fe40000011403 */
[----:B------:R-:W-:Y:S01]  /*0a50*/  LEA.HI R11, R0, R219, RZ, 0x2 ;  /* 0x000000db000b7211 */ /* 0x000fe200078f10ff */
[----:B------:R-:W-:Y:S01]  /*0a60*/  IMAD.SHL.U32 R5, R4, 0x20, RZ ;  /* 0x0000002004057824 */ /* 0x000fe200078e00ff */
[C---:B------:R-:W-:Y:S02]  /*0a70*/  LOP3.LUT R4, R3.reuse, 0x3fffff0, RZ, 0xc0, !PT ;  /* 0x03fffff003047812 */ /* 0x040fe400078ec0ff */
[----:B------:R-:W-:Y:S02]  /*0a80*/  LEA.HI R3, R3, R6, RZ, 0x1 ;  /* 0x0000000603037211 */ /* 0x000fe400078f08ff */
[----:B------:R-:W-:Y:S01]  /*0a90*/  LOP3.LUT R5, R5, 0xfffffc00, RZ, 0xc0, !PT ;  /* 0xfffffc0005057812 */ /* 0x000fe200078ec0ff */
[----:B------:R-:W-:Y:S01]  /*0aa0*/  IMAD.IADD R4, R219, 0x1, -R4 ;  /* 0x00000001db047824 */ /* 0x000fe200078e0a04 */
[----:B------:R-:W-:-:S03]  /*0ab0*/  LOP3.LUT R3, R3, 0x1ffffffe, RZ, 0xc0, !PT ;  /* 0x1ffffffe03037812 */ /* 0x000fc600078ec0ff */
[----:B------:R-:W-:Y:S02]  /*0ac0*/  IMAD R4, R4, 0x40, R5 ;  /* 0x0000004004047824 */ /* 0x000fe400078e0205 */
[----:B------:R-:W-:Y:S01]  /*0ad0*/  IMAD.IADD R3, R6, 0x1, -R3 ;  /* 0x0000000106037824 */ /* 0x000fe200078e0a03 */
[----:B------:R-:W-:-:S03]  /*0ae0*/  LOP3.LUT R6, R11, 0xfffffffc, RZ, 0xc0, !PT ;  /* 0xfffffffc0b067812 */ /* 0x000fc600078ec0ff */
[----:B------:R-:W-:Y:S02]  /*0af0*/  IMAD R213, R3, 0x8, R4 ;  /* 0x0000000803d57824 */ /* 0x000fe400078e0204 */
[----:B------:R-:W-:Y:S01]  /*0b00*/  IMAD.IADD R5, R219, 0x1, -R6 ;  /* 0x00000001db057824 */ /* 0x000fe200078e0a06 */
[----:B--2---:R-:W-:Y:S02]  /*0b10*/  R2UR UR4, R2 ;  /* 0x00000000020472ca */ /* 0x004fe400000e0000 */
[CC--:B------:R-:W-:Y:S02]  /*0b20*/  LEA.HI R2, R0.reuse, R219.reuse, RZ, 0x7 ;  /* 0x000000db00027211 */ /* 0x0c0fe400078f38ff */
[----:B------:R-:W-:Y:S02]  /*0b30*/  LEA.HI R0, R0, R219, RZ, 0x3 ;  /* 0x000000db00007211 */ /* 0x000fe400078f18ff */
[----:B------:R-:W-:Y:S02]  /*0b40*/  LOP3.LUT R210, R2, 0xffffff80, RZ, 0xc0, !PT ;  /* 0xffffff8002d27812 */ /* 0x000fe400078ec0ff */
[----:B------:R-:W-:-:S02]  /*0b50*/  SHF.R.S32.HI R211, RZ, 0x7, R2 ;  /* 0x00000007ffd37819 */ /* 0x000fc40000011402 */
[----:B------:R-:W-:Y:S01]  /*0b60*/  SHF.R.S32.HI R207, RZ, 0x3, R0 ;  /* 0x00000003ffcf7819 */ /* 0x000fe20000011400 */
[----:B------:R-:W-:Y:S01]  /*0b70*/  IMAD.IADD R210, R219, 0x1, -R210 ;  /* 0x00000001dbd27824 */ /* 0x000fe200078e0ad2 */
[----:B------:R-:W-:Y:S01]  /*0b80*/  LEA.HI R2, R2, R211, RZ, 0x1 ;  /* 0x000000d302027211 */ /* 0x000fe200078f08ff */
[----:B------:R-:W-:-:S03]  /*0b90*/  ULOP3.LUT UR8, UR4, 0x1, URZ, 0xfc, !UPT ;  /* 0x0000000104087892 */ /* 0x000fc6000f8efc3f */
[----:B------:R-:W-:Y:S01]  /*0ba0*/  SHF.R.S32.HI R7, RZ, 0x1f, R210 ;  /* 0x0000001fff077819 */ /* 0x000fe200000114d2 */
[----:B------:R-:W-:Y:S01]  /*0bb0*/  UMOV UR4, URZ ;  /* 0x0000003f00047c82 */ /* 0x000fe20008000000 */
[----:B------:R-:W-:Y:S01]  /*0bc0*/  LOP3.LUT R6, R2, 0x3fffffe, RZ, 0xc0, !PT ;  /* 0x03fffffe02067812 */ /* 0x000fe200078ec0ff */
[----:B------:R-:W-:Y:S01]  /*0bd0*/  IMAD.U32 R214, RZ, RZ, UR8 ;  /* 0x00000008ffd67e24 */ /* 0x000fe2000f8e00ff */
[-C--:B------:R-:W-:Y:S01]  /*0be0*/  LEA.HI R8, R7, R210.reuse, RZ, 0x2 ;  /* 0x000000d207087211 */ /* 0x080fe200078f10ff */
[----:B------:R-:W-:Y:S01]  /*0bf0*/  IMAD.U32 R209, RZ, RZ, UR4 ;  /* 0x00000004ffd17e24 */ /* 0x000fe2000f8e00ff */
[----:B------:R-:W-:Y:S01]  /*0c00*/  LOP3.LUT R2, R0, 0xfffffff8, RZ, 0xc0, !PT ;  /* 0xfffffff800027812 */ /* 0x000fe200078ec0ff */
[----:B------:R-:W-:Y:S01]  /*0c10*/  IMAD.IADD R6, R211, 0x1, -R6 ;  /* 0x00000001d3067824 */ /* 0x000fe200078e0a06 */
[--C-:B------:R-:W-:Y:S02]  /*0c20*/  SHF.R.S32.HI R9, RZ, 0x2, R8.reuse ;  /* 0x00000002ff097819 */ /* 0x100fe40000011408 */
[----:B------:R-:W-:Y:S01]  /*0c30*/  SHF.R.S32.HI R10, RZ, 0x1f, R8 ;  /* 0x0000001fff0a7819 */ /* 0x000fe20000011408 */
[----:B------:R-:W-:Y:S01]  /*0c40*/  IMAD.IADD R205, R219, 0x1, -R2 ;  /* 0x00000001dbcd7824 */ /* 0x000fe200078e0a02 */
[----:B------:R-:W-:-:S02]  /*0c50*/  LEA.HI R7, R7, R210, RZ, 0x5 ;  /* 0x000000d207077211 */ /* 0x000fc400078f28ff */
[----:B------:R-:W-:Y:S02]  /*0c60*/  LEA.HI R10, R10, R9, RZ, 0x3 ;  /* 0x000000090a0a7211 */ /* 0x000fe400078f18ff */
[----:B------:R-:W-:Y:S02]  /*0c70*/  SHF.R.S32.HI R7, RZ, 0x5, R7 ;  /* 0x00000005ff077819 */ /* 0x000fe40000011407 */
[----:B------:R-:W-:Y:S02]  /*0c80*/  LOP3.LUT R10, R10, 0xfffffff8, RZ, 0xc0, !PT ;  /* 0xfffffff80a0a7812 */ /* 0x000fe400078ec0ff */
[----:B------:R-:W-:Y:S02]  /*0c90*/  SHF.L.U32 R23, R205, 0x3, RZ ;  /* 0x00000003cd177819 */ /* 0x000fe400000006ff */
[----:B------:R-:W-:Y:S01]  /*0ca0*/  LOP3.LUT R19, R8, 0x7ffffffc, RZ, 0xc0, !PT ;  /* 0x7ffffffc08137812 */ /* 0x000fe200078ec0ff */
[----:B------:R-:W-:Y:S01]  /*0cb0*/  IMAD.IADD R10, R9, 0x1, -R10 ;  /* 0x00000001090a7824 */ /* 0x000fe200078e0a0a */
[----:B------:R-:W-:Y:S01]  /*0cc0*/  LEA.HI R9, R5, R5, RZ, 0x1 ;  /* 0x0000000505097211 */ /* 0x000fe200078f08ff */
[----:B------:R-:W-:Y:S01]  /*0cd0*/  VIADD R203, R23, 0x40 ;  /* 0x0000004017cb7836 */ /* 0x000fe20000000000 */
[----:B------:R-:W-:Y:S01]  /*0ce0*/  SHF.R.S32.HI R218, RZ, 0x1f, R23 ;  /* 0x0000001fffda7819 */ /* 0x000fe20000011417 */
[----:B------:R-:W-:Y:S01]  /*0cf0*/  IMAD R7, R7, 0x10, R10 ;  /* 0x0000001007077824 */ /* 0x000fe200078e020a */
[----:B------:R-:W-:Y:S01]  /*0d00*/  LOP3.LUT R10, R9, 0x1ffffffe, RZ, 0xc0, !PT ;  /* 0x1ffffffe090a7812 */ /* 0x000fe200078ec0ff */
[C---:B------:R-:W-:Y:S01]  /*0d10*/  VIADD R202, R23.reuse, 0x80 ;  /* 0x0000008017ca7836 */ /* 0x040fe20000000000 */
[----:B------:R-:W-:Y:S01]  /*0d20*/  SHF.R.S32.HI R217, RZ, 0x1f, R203 ;  /* 0x0000001fffd97819 */ /* 0x000fe200000114cb */
[----:B------:R-:W-:-:S02]  /*0d30*/  VIADD R204, R23, 0xc0 ;  /* 0x000000c017cc7836 */ /* 0x000fc40000000000 */
[----:B------:R-:W-:Y:S01]  /*0d40*/  IMAD.IADD R5, R5, 0x1, -R10 ;  /* 0x0000000105057824 */ /* 0x000fe200078e0a0a */
[----:B------:R-:W-:Y:S01]  /*0d50*/  SHF.R.S32.HI R216, RZ, 0x1f, R202 ;  /* 0x0000001fffd87819 */ /* 0x000fe200000114ca */
[----:B------:R-:W-:Y:S01]  /*0d60*/  IMAD R212, R6, 0x40, R7 ;  /* 0x0000004006d47824 */ /* 0x000fe200078e0207 */
[----:B------:R-:W-:Y:S01]  /*0d70*/  SHF.R.S32.HI R215, RZ, 0x1f, R204 ;  /* 0x0000001fffd77819 */ /* 0x000fe200000114cc */
[----:B------:R-:W-:Y:S02]  /*0d80*/  IMAD.IADD R19, R210, 0x1, -R19 ;  /* 0x00000001d2137824 */ /* 0x000fe400078e0a13 */
[----:B------:R-:W-:-:S07]  /*0d90*/  IMAD R200, R5, 0x8, R212 ;  /* 0x0000000805c87824 */ /* 0x000fce00078e02d4 */
.L_x_1351:
[----:B------:R-:W-:Y:S01]  /*0da0*/  ULDC.64 UR8, c[0x0][0xa28] ;  /* 0x00028a0000087ab9 */ /* 0x000fe20000000a00 */
[----:B------:R-:W-:Y:S01]  /*0db0*/  ULDC UR4, c[0x0][0x424] ;  /* 0x0001090000047ab9 */ /* 0x000fe20000000800 */
[----:B------:R-:W-:-:S04]  /*0dc0*/  UISETP.NE.U32.AND UP0, UPT, UR8, URZ, UPT ;  /* 0x0000003f0800728c */ /* 0x000fc8000bf05070 */
[----:B------:R-:W-:-:S03]  /*0dd0*/  UISETP.NE.AND.EX UP0, UPT, UR9, URZ, UPT, UP0 ;  /* 0x0000003f0900728c */ /* 0x000fc6000bf05300 */
[----:B------:R-:W-:Y:S02]  /*0de0*/  ULDC.64 UR8, c[0x0][0xa18] ;  /* 0x0002860000087ab9 */ /* 0x000fe40000000a00 */
[----:B------:R-:W-:Y:S01]  /*0df0*/  UISETP.NE.U32.AND UP1, UPT, UR8, URZ, UPT ;  /* 0x0000003f0800728c */ /* 0x000fe2000bf25070 */
[----:B------:R-:W-:-:S03]  /*0e00*/  PLOP3.LUT P0, PT, PT, PT, UP0, 0x80, 0x0 ;  /* 0x000000000000781c */ /* 0x000fc60003f0f008 */
[----:B------:R-:W-:-:S03]  /*0e10*/  UISETP.NE.AND.EX UP1, UPT, UR9, URZ, UPT, UP1 ;  /* 0x0000003f0900728c */ /* 0x000fc6000bf25310 */
[----:B------:R-:W-:Y:S02]  /*0e20*/  @UP0 ULDC.64 UR8, c[0x0][0xa28] ;  /* 0x00028a0000080ab9 */ /* 0x000fe40000000a00 */
[----:B------:R-:W-:Y:S01]  /*0e30*/  @UP0 UIMAD.WIDE UR8, UR6, 0x4, UR8 ;  /* 0x00000004060808a5 */ /* 0x000fe2000f8e0208 */
[----:B------:R-:W-:-:S05]  /*0e40*/  PLOP3.LUT P2, PT, PT, PT, UP1, 0x80, 0x0 ;  /* 0x000000000000781c */ /* 0x000fca0003f4f018 */
[----:B------:R-:W-:Y:S01]  /*0e50*/  @UP1 ULDC.64 UR10, c[0x0][0xa18] ;  /* 0x00028600000a1ab9 */ /* 0x000fe20000000a00 */
[----:B0-2-4-:R-:W-:Y:S02]  /*0e60*/  IMAD.U32 R2, RZ, RZ, UR8 ;  /* 0x00000008ff027e24 */ /* 0x015fe4000f8e00ff */
[----:B------:R-:W-:Y:S01]  /*0e70*/  IMAD.U32 R3, RZ, RZ, UR9 ;  /* 0x00000009ff037e24 */ /* 0x000fe2000f8e00ff */
[----:B------:R-:W-:-:S04]  /*0e80*/  @UP1 UIMAD.WIDE UR8, UR6, 0x4, UR10 ;  /* 0x00000004060818a5 */ /* 0x000fc8000f8e020a */
[----:B------:R-:W2:Y:S02]  /*0e90*/  @P0 LDG.E R2, desc[UR36][R2.64] ;  /* 0x0000002402020981 */ /* 0x000ea4000c1e1900 */
[----:B------:R-:W-:Y:S02]  /*0ea0*/  IMAD.U32 R4, RZ, RZ, UR8 ;  /* 0x00000008ff047e24 */ /* 0x000fe4000f8e00ff */
[----:B------:R-:W-:Y:S01]  /*0eb0*/  IMAD.U32 R5, RZ, RZ, UR9 ;  /* 0x00000009ff057e24 */ /* 0x000fe2000f8e00ff */
[----:B------:R-:W-:-:S04]  /*0ec0*/  ULDC.64 UR8, c[0x0][0x418] ;  /* 0x0001060000087ab9 */ /* 0x000fc80000000a00 */
[----:B---3--:R-:W3:Y:S01]  /*0ed0*/  @P2 LDG.E R4, desc[UR36][R4.64] ;  /* 0x0000002404042981 */ /* 0x008ee2000c1e1900 */
[----:B------:R-:W-:Y:S01]  /*0ee0*/  UISETP.NE.U32.AND UP0, UPT, UR8, URZ, UPT ;  /* 0x0000003f0800728c */ /* 0x000fe2000bf05070 */
[----:B------:R-:W-:Y:S01]  /*0ef0*/  IMAD.U32 R206, RZ, RZ, UR7 ;  /* 0x00000007ffce7e24 */ /* 0x000fe2000f8e00ff */
[----:B------:R-:W-:Y:S02]  /*0f00*/  UMOV UR42, URZ ;  /* 0x0000003f002a7c82 */ /* 0x000fe40008000000 */
[----:B------:R-:W-:-:S03]  /*0f10*/  UISETP.NE.AND.EX UP0, UPT, UR9, URZ, UPT, UP0 ;  /* 0x0000003f0900728c */ /* 0x000fc6000bf05300 */
[----:B------:R-:W-:Y:S01]  /*0f20*/  ULDC.64 UR8, c[0x0][0xa20] ;  /* 0x0002880000087ab9 */ /* 0x000fe20000000a00 */
[----:B------:R-:W-:Y:S01]  /*0f30*/  USEL UR4, UR4, 0x1, UP0 ;  /* 0x0000000104047887 */ /* 0x000fe20008000000 */
[----:B------:R-:W-:Y:S01]  /*0f40*/  ISETP.NE.U32.AND P1, PT, RZ, UR8, PT ;  /* 0x00000008ff007c0c */ /* 0x000fe2000bf25070 */
[----:B------:R-:W-:Y:S02]  /*0f50*/  ULDC UR8, c[0x0][0x2f0] ;  /* 0x0000bc0000087ab9 */ /* 0x000fe40000000800 */
[----:B------:R-:W-:Y:S01]  /*0f60*/  UIMAD UR4, UR4, UR8, URZ ;  /* 0x00000008040472a4 */ /* 0x000fe2000f8e023f */
[----:B------:R-:W-:Y:S02]  /*0f70*/  ISETP.NE.AND.EX P1, PT, RZ, UR9, PT, P1 ;  /* 0x00000009ff007c0c */ /* 0x000fe4000bf25310 */
[----:B--2---:R-:W-:Y:S02]  /*0f80*/  @P0 R2UR UR42, R2 ;  /* 0x00000000022a02ca */ /* 0x004fe400000e0000 */
[----:B---3--:R-:W-:Y:S01]  /*0f90*/  @P2 R2UR UR41, R4 ;  /* 0x00000000042922ca */ /* 0x008fe200000e0000 */
[----:B-1----:R-:W-:-:S14]  /*0fa0*/  @P2 BRA `(.L_x_1244) ;  /* 0x0000000000382947 */ /* 0x002fdc0003800000 */
[----:B------:R-:W-:Y:S01]  /*0fb0*/  ULDC.64 UR8, c[0x0][0xa00] ;  /* 0x0002800000087ab9 */ /* 0x000fe20000000a00 */
[----:B------:R-:W-:Y:S01]  /*0fc0*/  ULDC UR41, c[0x0][0x288] ;  /* 0x0000a20000297ab9 */ /* 0x000fe20000000800 */
[----:B------:R-:W-:-:S04]  /*0fd0*/  ISETP.NE.U32.AND P0, PT, RZ, UR8, PT ;  /* 0x00000008ff007c0c */ /* 0x000fc8000bf05070 */
[----:B------:R-:W-:-:S13]  /*0fe0*/  ISETP.NE.AND.EX P0, PT, RZ, UR9, PT, P0 ;  /* 0x00000009ff007c0c */ /* 0x000fda000bf05300 */
[----:B------:R-:W-:Y:S05]  /*0ff0*/  @!P0 BRA `(.L_x_1244) ;  /* 0x0000000000248947 */ /* 0x000fea0003800000 */
[----:B------:R-:W-:Y:S02]  /*1000*/  ULDC.64 UR8, c[0x0][0xa00] ;  /* 0x0002800000087ab9 */ /* 0x000fe40000000a00 */
[----:B------:R-:W-:-:S06]  /*1010*/  UIMAD.WIDE UR8, UR6, 0x4, UR8 ;  /* 0x00000004060878a5 */ /* 0x000fcc000f8e0208 */
[----:B------:R-:W-:Y:S02]  /*1020*/  IMAD.U32 R2, RZ, RZ, UR8 ;  /* 0x00000008ff027e24 */ /* 0x000fe4000f8e00ff */
[----:B------:R-:W-:-:S05]  /*1030*/  IMAD.U32 R3, RZ, RZ, UR9 ;  /* 0x00000009ff037e24 */ /* 0x000fca000f8e00ff */
[----:B------:R-:W2:Y:S04]  /*1040*/  LDG.E R4, desc[UR36][R2.64] ;  /* 0x0000002402047981 */ /* 0x000ea8000c1e1900 */
[----:B------:R-:W3:Y:S01]  /*1050*/  LDG.E R0, desc[UR36][R2.64+0x4] ;  /* 0x0000042402007981 */ /* 0x000ee2000c1e1900 */
[----:B--2---:R-:W-:Y:S02]  /*1060*/  R2UR UR41, R4 ;  /* 0x00000000042972ca */ /* 0x004fe400000e0000 */
[----:B---3--:R-:W-:-:S13]  /*1070*/  R2UR UR7, R0 ;  /* 0x00000000000772ca */ /* 0x008fda00000e0000 */
[----:B------:R-:W-:-:S12]  /*1080*/  UIADD3 UR41, -UR41, UR7, URZ ;  /* 0x0000000729297290 */ /* 0x000fd8000fffe13f */
.L_x_1244:
[----:B------:R-:W-:Y:S01]  /*1090*/  IMAD.U32 R208, RZ, RZ, UR6 ;  /* 0x00000006ffd07e24 */ /* 0x000fe2000f8e00ff */
[----:B------:R-:W-:Y:S06]  /*10a0*/  @!P1 BRA `(.L_x_1245) ;  /* 0x00000000001c9947 */ /* 0x000fec0003800000 */
[----:B------:R-:W-:Y:S02]  /*10b0*/  ULDC.64 UR8, c[0x0][0xa20] ;  /* 0x0002880000087ab9 */ /* 0x000fe40000000a00 */
[----:B------:R-:W-:-:S06]  /*10c0*/  UIMAD.WIDE UR6, UR6, 0x4, UR8 ;  /* 0x00000004060678a5 */ /* 0x000fcc000f8e0208 */
[----:B------:R-:W-:Y:S01]  /*10d0*/  IMAD.U32 R2, RZ, RZ, UR6 ;  /* 0x00000006ff027e24 */ /* 0x000fe2000f8e00ff */
[----:B------:R-:W-:-:S05]  /*10e0*/  MOV R3, UR7 ;  /* 0x0000000700037c02 */ /* 0x000fca0008000f00 */
[----:B------:R-:W2:Y:S02]  /*10f0*/  LDG.E R2, desc[UR36][R2.64] ;  /* 0x0000002402027981 */ /* 0x000ea4000c1e1900 */
[----:B--2---:R-:W-:Y:S01]  /*1100*/  R2UR UR4, R2 ;  /* 0x00000000020472ca */ /* 0x004fe200000e0000 */
[----:B------:R-:W-:-:S14]  /*1110*/  BRA `(.L_x_1246) ;  /* 0x0000000000347947 */ /* 0x000fdc0003800000 */
.L_x_1245:
[----:B------:R-:W-:Y:S02]  /*1120*/  ULDC.64 UR8, c[0x0][0xa08] ;  /* 0x0002820000087ab9 */ /* 0x000fe40000000a00 */
        /* <DEDUP_REMOVED lines=12> */
.L_x_1246:
[----:B------:R-:W-:Y:S01]  /*11f0*/  ULDC UR6, c[0x0][0x448] ;  /* 0x0001120000067ab9 */ /* 0x000fe20000000800 */
[----:B------:R-:W-:Y:S02]  /*1200*/  USHF.L.U32 UR60, UR5, 0x7, URZ ;  /* 0x00000007053c7899 */ /* 0x000fe4000800063f */
[----:B------:R-:W-:Y:S02]  /*1210*/  UISETP.NE.AND UP0, UPT, UR6, 0x1, UPT ;  /* 0x000000010600788c */ /* 0x000fe4000bf05270 */
[----:B------:R-:W-:Y:S02]  /*1220*/  UIADD3 UR42, -UR42, UR4, URZ ;  /* 0x000000042a2a7290 */ /* 0x000fe4000fffe13f */
[----:B------:R-:W-:Y:S02]  /*1230*/  UIADD3 UR8, UR60, 0x7f, URZ ;  /* 0x0000007f3c087890 */ /* 0x000fe4000fffe03f */
[----:B------:R-:W-:Y:S02]  /*1240*/  UP2UR UR4, UPR, URZ, 0x1 ;  /* 0x000000013f047883 */ /* 0x000fe40008000000 */
[----:B------:R-:W-:-:S03]  /*1250*/  UIADD3 UR9, UR42, 0x1, -UR41 ;  /* 0x000000012a097890 */ /* 0x000fc6000fffe829 */
[----:B------:R-:W-:Y:S01]  /*1260*/  @UP0 ULDC UR6, c[0x0][0x44c] ;  /* 0x0001130000060ab9 */ /* 0x000fe20000000800 */
[----:B------:R-:W-:Y:S01]  /*1270*/  IMAD.U32 R22, RZ, RZ, UR4 ;  /* 0x00000004ff167e24 */ /* 0x000fe2000f8e00ff */
[----:B------:R-:W-:Y:S01]  /*1280*/  UIMAD.WIDE.U32 UR6, UR8, UR6, URZ ;  /* 0x00000006080672a5 */ /* 0x000fe2000f8e003f */
[----:B------:R-:W-:Y:S01]  /*1290*/  @UP0 ULDC UR10, c[0x0][0x450] ;  /* 0x00011400000a0ab9 */ /* 0x000fe20000000800 */
[----:B------:R-:W-:Y:S02]  /*12a0*/  ULDC.64 UR4, c[0x0][0x9e0] ;  /* 0x0002780000047ab9 */ /* 0x000fe40000000a00 */
[----:B------:R-:W-:Y:S02]  /*12b0*/  @UP0 USHF.R.U32.HI UR8, URZ, UR10, UR7 ;  /* 0x0000000a3f080299 */ /* 0x000fe40008011607 */
[----:B------:R-:W-:Y:S02]  /*12c0*/  UISETP.GE.AND UP0, UPT, UR5, 0x1, UPT ;  /* 0x000000010500788c */ /* 0x000fe4000bf06270 */
[----:B------:R-:W-:-:S02]  /*12d0*/  UIADD3 UR8, UR9, UR8, URZ ;  /* 0x0000000809087290 */ /* 0x000fc4000fffe03f */
[----:B------:R-:W-:Y:S02]  /*12e0*/  UP2UR UR43, UPR, URZ, 0x1 ;  /* 0x000000013f2b7883 */ /* 0x000fe40008000000 */
[----:B------:R-:W-:Y:S01]  /*12f0*/  PLOP3.LUT P0, PT, PT, PT, UP0, 0x40, 0x0 ;  /* 0x000000000000781c */ /* 0x000fe20003f0e808 */
[----:B------:R-:W-:-:S06]  /*1300*/  UIADD3 UR4, UR8, UR4, URZ ;  /* 0x0000000408047290 */ /* 0x000fcc000fffe03f */
[----:B------:R-:W-:-:S06]  /*1310*/  IMAD.U32 R0, RZ, RZ, UR4 ;  /* 0x00000004ff007e24 */ /* 0x000fcc000f8e00ff */
[----:B------:R-:W-:Y:S05]  /*1320*/  @P0 BRA `(.L_x_1247) ;  /* 0x0000000000400947 */ /* 0x000fea0003800000 */
        /* <DEDUP_REMOVED lines=10> */
.L_x_1248:
[----:B------:R-:W-:-:S11]  /*13d0*/  UISETP.NE.AND UP0, UPT, UR5, 0x1, UPT ;  /* 0x000000010500788c */ /* 0x000fd6000bf05270 */
[----:B------:R-:W-:Y:S02]  /*13e0*/  @UP0 ULDC.64 UR8, c[0x0][0x9e8] ;  /* 0x00027a0000080ab9 */ /* 0x000fe40000000a00 */
[----:B------:R-:W-:-:S04]  /*13f0*/  UIMAD.WIDE.U32 UR6, UR4, UR8, URZ ;  /* 0x00000008040672a5 */ /* 0x000fc8000f8e003f */
[----:B------:R-:W-:-:S12]  /*1400*/  @UP0 USHF.R.U32.HI UR4, URZ, UR9, UR7 ;  /* 0x000000093f040299 */ /* 0x000fd80008011607 */
.L_x_1249:
[----:B------:R-:W-:-:S06]  /*1410*/  UIMAD UR4, UR4, UR5, UR5 ;  /* 0x00000005040472a4 */ /* 0x000fcc000f8e0205 */
[----:B------:R-:W-:-:S07]  /*1420*/  VIMNMX R0, R0, UR4, PT ;  /* 0x0000000400007c48 */ /* 0x000fce000bfe0100 */
.L_x_1247:
[----:B------:R-:W-:Y:S01]  /*1430*/  R2UR UR4, R22 ;  /* 0x00000000160472ca */ /* 0x000fe200000e0000 */
[----:B------:R-:W-:Y:S01]  /*1440*/  UMOV UR9, UR60 ;  /* 0x0000003c00097c82 */ /* 0x000fe20008000000 */
[----:B------:R-:W-:Y:S01]  /*1450*/  VIADD R0, R0, 0x3f ;  /* 0x0000003f00007836 */ /* 0x000fe20000000000 */
[----:B------:R-:W-:Y:S01]  /*1460*/  UIADD3 UR48, UR42, -UR41, URZ ;  /* 0x800000292a307290 */ /* 0x000fe2000fffe03f */
[----:B------:R-:W-:-:S03]  /*1470*/  ULDC UR10, c[0x0][0x9dc] ;  /* 0x00027700000a7ab9 */ /* 0x000fc60000000800 */
[----:B------:R-:W-:-:S04]  /*1480*/  SHF.R.S32.HI R3, RZ, 0x1f, R0 ;  /* 0x0000001fff037819 */ /* 0x000fc80000011400 */
[----:B------:R-:W-:Y:S02]  /*1490*/  LEA.HI R3, R3, R0, RZ, 0x6 ;  /* 0x0000000003037211 */ /* 0x000fe400078f30ff */
[----:B------:R-:W-:Y:S02]  /*14a0*/  UISETP.NE.AND UP0, UPT, UR4, URZ, UPT ;  /* 0x0000003f0400728c */ /* 0x000fe4000bf05270 */
[----:B------:R-:W-:Y:S01]  /*14b0*/  UIADD3 UR4, UR42, 0x3f, URZ ;  /* 0x0000003f2a047890 */ /* 0x000fe2000fffe03f */
[----:B------:R-:W-:-:S03]  /*14c0*/  SHF.R.S32.HI R3, RZ, 0x6, R3 ;  /* 0x00000006ff037819 */ /* 0x000fc60000011403 */
[----:B------:R-:W-:-:S04]  /*14d0*/  USHF.R.S32.HI UR8, URZ, 0x1f, UR4 ;  /* 0x0000001f3f087899 */ /* 0x000fc80008011404 */
[----:B------:R-:W-:Y:S01]  /*14e0*/  ULEA.HI UR8, UR8, UR4, URZ, 0x6 ;  /* 0x0000000408087291 */ /* 0x000fe2000f8f303f */
[----:B------:R-:W-:Y:S01]  /*14f0*/  @UP0 ULDC UR6, c[0x0][0x44c] ;  /* 0x0001130000060ab9 */ /* 0x000fe20000000800 */
[----:B------:R-:W-:Y:S01]  /*1500*/  @UP0 ULDC UR11, c[0x0][0x450] ;  /* 0x00011400000b0ab9 */ /* 0x000fe20000000800 */
[----:B------:R-:W-:Y:S02]  /*1510*/  UIMAD.WIDE.U32 UR6, UR60, UR6, URZ ;  /* 0x000000063c0672a5 */ /* 0x000fe4000f8e003f */
[----:B------:R-:W-:Y:S02]  /*1520*/  USHF.R.S32.HI UR8, URZ, 0x6, UR8 ;  /* 0x000000063f087899 */ /* 0x000fe40008011408 */
[----:B------:R-:W-:Y:S02]  /*1530*/  @UP0 USHF.R.U32.HI UR9, URZ, UR11, UR7 ;  /* 0x0000000b3f090299 */ /* 0x000fe40008011607 */
[----:B------:R-:W-:Y:S02]  /*1540*/  UISETP.GE.AND UP0, UPT, UR5, 0x1, UPT ;  /* 0x000000010500788c */ /* 0x000fe4000bf06270 */
[----:B------:R-:W-:Y:S01]  /*1550*/  UIADD3 UR4, UR48, UR9, URZ ;  /* 0x0000000930047290 */ /* 0x000fe2000fffe03f */
[----:B------:R-:W-:-:S03]  /*1560*/  VIMNMX R62, R3, UR8, PT ;  /* 0x00000008033e7c48 */ /* 0x000fc6000bfe0100 */
[----:B------:R-:W-:Y:S01]  /*1570*/  PLOP3.LUT P0, PT, PT, PT, UP0, 0x40, 0x0 ;  /* 0x000000000000781c */ /* 0x000fe20003f0e808 */
[----:B------:R-:W-:-:S12]  /*1580*/  UIADD3 UR9, UR4, -UR10, URZ ;  /* 0x8000000a04097290 */ /* 0x000fd8000fffe03f */
        /* <DEDUP_REMOVED lines=11> */
.L_x_1251:
[----:B------:R-:W-:-:S11]  /*1640*/  UISETP.NE.AND UP0, UPT, UR5, 0x1, UPT ;  /* 0x000000010500788c */ /* 0x000fd6000bf05270 */
[----:B------:R-:W-:Y:S02]  /*1650*/  @UP0 ULDC.64 UR10, c[0x0][0x9e8] ;  /* 0x00027a00000a0ab9 */ /* 0x000fe40000000a00 */
[----:B------:R-:W-:-:S04]  /*1660*/  UIMAD.WIDE.U32 UR6, UR4, UR10, URZ ;  /* 0x0000000a040672a5 */ /* 0x000fc8000f8e003f */
[----:B------:R-:W-:-:S12]  /*1670*/  @UP0 USHF.R.U32.HI UR4, URZ, UR11, UR7 ;  /* 0x0000000b3f040299 */ /* 0x000fd80008011607 */
.L_x_1252:
[----:B------:R-:W-:-:S04]  /*1680*/  UIMAD UR4, UR4, UR5, URZ ;  /* 0x00000005040472a4 */ /* 0x000fc8000f8e023f */
[----:B------:R-:W-:-:S04]  /*1690*/  UISETP.LT.AND UP0, UPT, UR9, UR4, UPT ;  /* 0x000000040900728c */ /* 0x000fc8000bf01270 */
[----:B------:R-:W-:-:S12]  /*16a0*/  USEL UR9, UR9, UR4, !UP0 ;  /* 0x0000000409097287 */ /* 0x000fd8000c000000 */
.L_x_1250:
        /* <DEDUP_REMOVED lines=33> */
[----:B------:R-:W-:Y:S01]  /*18c0*/  CS2R R104, SRZ ;  /* 0x0000000000687805 */ /* 0x000fe2000001ff00 */
[----:B------:R-:W-:Y:S01]  /*18d0*/  IMAD.MOV.U32 R166, RZ, RZ, RZ ;  /* 0x000000ffffa67224 */ /* 0x000fe200078e00ff */
        /* <DEDUP_REMOVED lines=36> */
[----:B------:R-:W-:Y:S01]  /*1b20*/  IMAD.MOV.U32 R8, RZ, RZ, RZ ;  /* 0x000000ffff087224 */ /* 0x000fe200078e00ff */
        /* <DEDUP_REMOVED lines=35> */
.L_x_1254:
        /* <DEDUP_REMOVED lines=11> */
.L_x_1446:
[----:B------:R-:W-:Y:S05]  /*1e10*/  @!P0 BRA `(.L_x_1256) ;  /* 0x0000000000048947 */ /* 0x000fea0003800000 */
[----:B------:R-:W-:Y:S01]  /*1e20*/  BPT.TRAP 0x1 ;  /* 0x000000040000795c */ /* 0x000fe20000300000 */
.L_x_1256:
[----:B0-----:R-:W-:Y:S02]  /*1e30*/  IMAD.U32 R3, RZ, RZ, UR39 ;  /* 0x00000027ff037e24 */ /* 0x001fe4000f8e00ff */
[----:B------:R-:W-:-:S03]  /*1e40*/  IMAD.U32 R0, RZ, RZ, UR38 ;  /* 0x00000026ff007e24 */ /* 0x000fc6000f8e00ff */
[----:B------:R-:W-:Y:S02]  /*1e50*/  LEA R3, R3, UR40, 0x3 ;  /* 0x0000002803037c11 */ /* 0x000fe4000f8e18ff */
[----:B------:R-:W-:-:S04]  /*1e60*/  SHF.L.U32 R0, R0, 0x1f, RZ ;  /* 0x0000001f00007819 */ /* 0x000fc800000006ff */
[----:B------:R0:W1:Y:S01]  /*1e70*/  SYNCS.PHASECHK.TRANS64.TRYWAIT P1, [R3+URZ+0x30830], R0 ;  /* 0x03083000030075a7 */ /* 0x000062000802017f */
[----:B------:R-:W-:Y:S05]  /*1e80*/  @!P0 BRA `(.L_x_1257) ;  /* 0x0000000000048947 */ /* 0x000fea0003800000 */
[----:B------:R-:W-:Y:S01]  /*1e90*/  BPT.TRAP 0x1 ;  /* 0x000000040000795c */ /* 0x000fe20000300000 */
.L_x_1257:
[----:B-1----:R-:W-:Y:S05]  /*1ea0*/  @P1 BRA `(.L_x_1258) ;  /* 0x0000000000081947 */ /* 0x002fea0003800000 */
[----:B------:R-:W1:Y:S02]  /*1eb0*/  SYNCS.PHASECHK.TRANS64.TRYWAIT P1, [R3+URZ+0x30830], R0 ;  /* 0x03083000030075a7 */ /* 0x000e64000802017f */
[----:B-1----:R-:W-:Y:S05]  /*1ec0*/  @!P1 BRA `(.L_x_1259) ;  /* 0x0000013400a09947 */ /* 0x002fea0003800000 */
.L_x_1258:
        /* <DEDUP_REMOVED lines=101> */
[----:B------:R-:W-:Y:S01]  /*2520*/  MOV R6, UR8 ;  /* 0x0000000800067c02 */ /* 0x000fe20008000f00 */
        /* <DEDUP_REMOVED lines=41> */
.L_x_1260:
[----:B------:R-:W-:Y:S01]  /*27c0*/  R2UR UR4, R22 ;  /* 0x00000000160472ca */ /* 0x000fe200000e0000 */
[----:B------:R-:W2:Y:S01]  /*27d0*/  S2UR UR6, SR_CgaCtaId ;  /* 0x00000000000679c3 */ /* 0x000ea20000008800 */
[----:B01----:R-:W-:Y:S01]  /*27e0*/  VIADD R0, R200, UR60 ;  /* 0x0000003cc8007c36 */ /* 0x003fe20008000000 */
[----:B------:R-:W-:Y:S01]  /*27f0*/  UISETP.NE.AND UP0, UPT, UR43, URZ, UPT ;  /* 0x0000003f2b00728c */ /* 0x000fe2000bf05270 */
[----:B------:R-:W-:Y:S01]  /*2800*/  IMAD.U32 R18, RZ, RZ, UR41 ;  /* 0x00000029ff127e24 */ /* 0x000fe2000f8e00ff */
[----:B------:R-:W-:Y:S01]  /*2810*/  ULDC UR7, c[0x0][0x9e0] ;  /* 0x0002780000077ab9 */ /* 0x000fe20000000800 */
[----:B------:R-:W-:-:S07]  /*2820*/  IMAD.MOV.U32 R2, RZ, RZ, R0 ;  /* 0x000000ffff027224 */ /* 0x000fce00078e0000 */
[----:B------:R-:W-:Y:S01]  /*2830*/  UISETP.NE.AND UP1, UPT, UR4, URZ, UPT ;  /* 0x0000003f0400728c */ /* 0x000fe2000bf25270 */
[----:B------:R-:W-:-:S05]  /*2840*/  R2UR UR4, R3 ;  /* 0x00000000030472ca */ /* 0x000fca00000e0000 */
[----:B------:R-:W-:Y:S02]  /*2850*/  PLOP3.LUT P1, PT, PT, PT, UP1, 0x80, 0x0 ;  /* 0x000000000000781c */ /* 0x000fe40003f2f018 */
[----:B------:R-:W-:-:S03]  /*2860*/  PLOP3.LUT P2, PT, PT, PT, UP1, 0x80, 0x0 ;  /* 0x000000000000781c */ /* 0x000fc60003f4f018 */
[----:B------:R-:W-:-:S03]  /*2870*/  @UP1 ULDC UR5, c[0x0][0x44c] ;  /* 0x0001130000051ab9 */ /* 0x000fc60000000800 */
[----:B------:R-:W-:-:S04]  /*2880*/  UIADD3 UR4, UR4, 0x30840, URZ ;  /* 0x0003084004047890 */ /* 0x000fc8000fffe03f */
[----:B--2---:R-:W-:Y:S01]  /*2890*/  UPRMT UR4, UR6, 0x654, UR4 ;  /* 0x0000065406047896 */ /* 0x004fe20008000004 */
[----:B------:R-:W-:Y:S01]  /*28a0*/  @P1 IMAD.HI.U32 R3, R0, UR5, RZ ;  /* 0x0000000500031c27 */ /* 0x000fe2000f8e00ff */
[----:B------:R-:W-:Y:S01]  /*28b0*/  @UP1 ULDC UR5, c[0x0][0x450] ;  /* 0x0001140000051ab9 */ /* 0x000fe20000000800 */
[----:B------:R-:W-:Y:S01]  /*28c0*/  PLOP3.LUT P1, PT, PT, PT, UP0, 0x40, 0x0 ;  /* 0x000000000000781c */ /* 0x000fe20003f2e808 */
[----:B------:R-:W-:Y:S02]  /*28d0*/  ULDC UR6, c[0x0][0x9dc] ;  /* 0x0002770000067ab9 */ /* 0x000fe40000000800 */
[----:B------:R-:W-:Y:S01]  /*28e0*/  @P2 SHF.R.U32.HI R2, RZ, UR5, R3 ;  /* 0x00000005ff022c19 */ /* 0x000fe20008011603 */
[----:B------:R-:W-:Y:S02]  /*28f0*/  IMAD.MOV.U32 R3, RZ, RZ, -0x40 ;  /* 0xffffffc0ff037424 */ /* 0x000fe400078e00ff */
[----:B------:R-:W-:Y:S01]  /*2900*/  SYNCS.ARRIVE.TRANS64.RED.A1T0 RZ, [UR4], RZ ;  /* 0x000000ffffff79a7 */ /* 0x000fe20008100404 */
[----:B------:R-:W-:Y:S01]  /*2910*/  ULOP3.LUT UR4, URZ, UR6, URZ, 0x33, !UPT ;  /* 0x000000063f047292 */ /* 0x000fe2000f8e333f */
[----:B------:R-:W0:Y:S01]  /*2920*/  SHFL.IDX PT, R4, R2, RZ, 0x1c1f ;  /* 0x001c1fff02047589 */ /* 0x000e2200000e0000 */
[----:B------:R-:W-:-:S04]  /*2930*/  IMAD R20, R62, R3, 0x40 ;  /* 0x000000403e147424 */ /* 0x000fc800078e0203 */
[----:B------:R-:W-:-:S04]  /*2940*/  VIADD R0, R20, 0x1 ;  /* 0x0000000114007836 */ /* 0x000fc80000000000 */
[----:B------:R-:W-:Y:S02]  /*2950*/  IMAD R3, R19, -0x2, R0 ;  /* 0xfffffffe13037824 */ /* 0x000fe400078e0200 */
[----:B------:R-:W-:-:S03]  /*2960*/  VIADD R0, R20, UR42 ;  /* 0x0000002a14007c36 */ /* 0x000fc60008000000 */
[----:B------:R-:W-:Y:S01]  /*2970*/  IADD3 R3, -R18, UR42, R3 ;  /* 0x0000002a12037c10 */ /* 0x000fe2000fffe103 */
[----:B------:R-:W-:Y:S01]  /*2980*/  IMAD R21, R19, -0x2, R0 ;  /* 0xfffffffe13157824 */ /* 0x000fe200078e0200 */
[----:B------:R-:W-:-:S03]  /*2990*/  LEA R18, R62, 0xffffffc0, 0x6 ;  /* 0xffffffc03e127811 */ /* 0x000fc600078e30ff */
[C---:B------:R-:W-:Y:S02]  /*29a0*/  VIADD R56, R3.reuse, UR7 ;  /* 0x0000000703387c36 */ /* 0x040fe40008000000 */
[----:B------:R-:W-:-:S03]  /*29b0*/  VIADD R57, R3, UR4 ;  /* 0x0000000403397c36 */ /* 0x000fc60008000000 */
[----:B0-----:R-:W-:Y:S01]  /*29c0*/  VIADDMNMX R0, R4, R56, R21, PT ;  /* 0x0000003804007246 */ /* 0x001fe20003800115 */
[----:B------:R-:W-:Y:S01]  /*29d0*/  IMAD.IADD R3, R57, 0x1, R4 ;  /* 0x0000000139037824 */ /* 0x000fe200078e0204 */
[----:B------:R-:W-:Y:S06]  /*29e0*/  @P1 BRA `(.L_x_1261) ;  /* 0x0000000000641947 */ /* 0x000fec0003800000 */
[----:B------:R-:W-:Y:S01]  /*29f0*/  IMAD.U32 R5, RZ, RZ, UR41 ;  /* 0x00000029ff057e24 */ /* 0x000fe2000f8e00ff */
[----:B------:R-:W-:Y:S04]  /*2a00*/  BSSY B0, `(.L_x_1262) ;  /* 0x0000013000007945 */ /* 0x000fe80003800000 */
[----:B------:R-:W-:-:S04]  /*2a10*/  IADD3 R5, -R5, UR42, R4 ;  /* 0x0000002a05057c10 */ /* 0x000fc8000fffe104 */
        /* <DEDUP_REMOVED lines=11> */
.L_x_1263:
[----:B------:R-:W-:Y:S02]  /*2ad0*/  ULDC UR4, c[0x0][0x9e4] ;  /* 0x0002790000047ab9 */ /* 0x000fe40000000800 */
[----:B------:R-:W-:-:S05]  /*2ae0*/  IMAD.U32 R59, RZ, RZ, UR4 ;  /* 0x00000004ff3b7e24 */ /* 0x000fca000f8e00ff */
[----:B------:R-:W-:-:S13]  /*2af0*/  ISETP.NE.AND P1, PT, R59, 0x1, PT ;  /* 0x000000013b00780c */ /* 0x000fda0003f25270 */
[----:B------:R-:W0:Y:S02]  /*2b00*/  @P1 LDC.64 R60, c[0x0][0x9e8] ;  /* 0x00027a00ff3c1b82 */ /* 0x000e240000000a00 */
[----:B0-----:R-:W-:-:S05]  /*2b10*/  @P1 IMAD.HI.U32 R4, R5, R60, RZ ;  /* 0x0000003c05041227 */ /* 0x001fca00078e00ff */
[----:B------:R-:W-:-:S07]  /*2b20*/  @P1 SHF.R.U32.HI R5, RZ, R61, R4 ;  /* 0x0000003dff051219 */ /* 0x000fce0000011604 */
.L_x_1264:
[----:B------:R-:W-:Y:S05]  /*2b30*/  BSYNC B0 ;  /* 0x0000000000007941 */ /* 0x000fea0003800000 */
.L_x_1262:
[----:B------:R-:W-:-:S04]  /*2b40*/  IMAD R4, R5, R59, -R18 ;  /* 0x0000003b05047224 */ /* 0x000fc800078e0a12 */
[----:B------:R-:W-:-:S05]  /*2b50*/  IMAD R4, R19, -0x2, R4 ;  /* 0xfffffffe13047824 */ /* 0x000fca00078e0204 */
[----:B------:R-:W-:Y:S02]  /*2b60*/  VIADDMNMX R0, R4, R59, R0, PT ;  /* 0x0000003b04007246 */ /* 0x000fe40003800100 */
[----:B------:R-:W-:-:S07]  /*2b70*/  VIMNMX R3, R3, R4, !PT ;  /* 0x0000000403037248 */ /* 0x000fce0007fe0100 */
.L_x_1261:
        /* <DEDUP_REMOVED lines=15> */
[C---:B------:R-:W-:Y:S02]  /*2c70*/  ISETP.GT.AND P4, PT, R3.reuse, 0x9, !P6 ;  /* 0x000000090300780c */ /* 0x040fe40007784270 */
        /* <DEDUP_REMOVED lines=28> */
[C---:B------:R-:W-:Y:S02]  /*2e40*/  ISETP.GT.AND P3, PT, R3.reuse, 0x28, !P4 ;  /* 0x000000280300780c */ /* 0x040fe40006764270 */
        /* <DEDUP_REMOVED lines=50> */
.L_x_1267:
[----:B------:R-:W-:Y:S02]  /*3170*/  ULDC UR4, c[0x0][0x9e4] ;  /* 0x0002790000047ab9 */ /* 0x000fe40000000800 */
[----:B------:R-:W-:-:S04]  /*3180*/  MOV R21, UR4 ;  /* 0x0000000400157c02 */ /* 0x000fc80008000f00 */
[----:B------:R-:W-:-:S13]  /*3190*/  ISETP.NE.AND P6, PT, R21, 0x1, PT ;  /* 0x000000011500780c */ /* 0x000fda0003fc5270 */
[----:B------:R-:W0:Y:S02]  /*31a0*/  @P6 LDC.64 R56, c[0x0][0x9e8] ;  /* 0x00027a00ff386b82 */ /* 0x000e240000000a00 */
[----:B0-----:R-:W-:-:S05]  /*31b0*/  @P6 IMAD.HI.U32 R2, R5, R56, RZ ;  /* 0x0000003805026227 */ /* 0x001fca00078e00ff */
[----:B------:R-:W-:-:S07]  /*31c0*/  @P6 SHF.R.U32.HI R5, RZ, R57, R2 ;  /* 0x00000039ff056219 */ /* 0x000fce0000011602 */
.L_x_1268:
[----:B------:R-:W-:Y:S05]  /*31d0*/  BSYNC B0 ;  /* 0x0000000000007941 */ /* 0x000fea0003800000 */
.L_x_1266:
[----:B------:R-:W-:-:S04]  /*31e0*/  IMAD R2, R5, R21, -R18 ;  /* 0x0000001505027224 */ /* 0x000fc800078e0a12 */
[----:B------:R-:W-:-:S05]  /*31f0*/  IMAD R2, R19, -0x2, R2 ;  /* 0xfffffffe13027824 */ /* 0x000fca00078e0202 */
[----:B------:R-:W-:Y:S02]  /*3200*/  VIADDMNMX R0, R2, R21, R0, PT ;  /* 0x0000001502007246 */ /* 0x000fe40003800100 */
[----:B------:R-:W-:-:S07]  /*3210*/  VIMNMX R3, R3, R2, !PT ;  /* 0x0000000203037248 */ /* 0x000fce0007fe0100 */
.L_x_1265:
[----:B------:R-:W-:Y:S01]  /*3220*/  ISETP.GT.AND P1, PT, R3, 0x1, !P1 ;  /* 0x000000010300780c */ /* 0x000fe20004f24270 */
[----:B------:R-:W-:Y:S01]  /*3230*/  ULDC UR10, c[0x0][0x988] ;  /* 0x00026200000a7ab9 */ /* 0x000fe20000000800 */
[----:B------:R-:W-:Y:S01]  /*3240*/  FMNMX.FTZ R2, R25, R59, !PT ;  /* 0x0000003b19027209 */ /* 0x000fe20007810000 */
[----:B------:R-:W-:Y:S01]  /*3250*/  UISETP.NE.AND UP0, UPT, UR43, URZ, UPT ;  /* 0x0000003f2b00728c */ /* 0x000fe2000bf05270 */
[----:B------:R-:W-:Y:S01]  /*3260*/  ISETP.LT.OR P1, PT, R0, 0x2, P1 ;  /* 0x000000020000780c */ /* 0x000fe20000f21670 */
[----:B------:R-:W-:Y:S01]  /*3270*/  UMOV UR11, UR60 ;  /* 0x0000003c000b7c82 */ /* 0x000fe20008000000 */
[----:B------:R-:W-:Y:S01]  /*3280*/  FMNMX.FTZ R2, R61, R2, !PT ;  /* 0x000000023d027209 */ /* 0x000fe20007810000 */
[----:B------:R-:W-:Y:S01]  /*3290*/  VIADD R220, R62, 0xfffffffe ;  /* 0xfffffffe3edc7836 */ /* 0x000fe20000000000 */
[----:B------:R-:W-:Y:S02]  /*32a0*/  FSEL R27, R27, -INF , !P1 ;  /* 0xff8000001b1b7808 */ /* 0x000fe40004800000 */
[----:B------:R-:W-:-:S02]  /*32b0*/  ISETP.NE.AND P1, PT, R58, RZ, PT ;  /* 0x000000ff3a00720c */ /* 0x000fc40003f25270 */
[----:B------:R-:W-:Y:S02]  /*32c0*/  FMNMX.FTZ R2, R29, R2, !PT ;  /* 0x000000021d027209 */ /* 0x000fe40007810000 */
[----:B------:R-:W-:Y:S02]  /*32d0*/  ISETP.GT.AND P1, PT, R3, 0x9, !P1 ;  /* 0x000000090300780c */ /* 0x000fe40004f24270 */
[----:B------:R-:W-:Y:S02]  /*32e0*/  FMNMX.FTZ R2, R63, R2, !PT ;  /* 0x000000023f027209 */ /* 0x000fe40007810000 */
[----:B------:R-:W-:Y:S02]  /*32f0*/  ISETP.LT.OR P1, PT, R0, 0xa, P1 ;  /* 0x0000000a0000780c */ /* 0x000fe40000f21670 */
[----:B------:R-:W-:Y:S02]  /*3300*/  FMNMX.FTZ R2, R33, R2, !PT ;  /* 0x0000000221027209 */ /* 0x000fe40007810000 */
[----:B------:R-:W-:-:S02]  /*3310*/  FSEL R31, R31, -INF , !P1 ;  /* 0xff8000001f1f7808 */ /* 0x000fc40004800000 */
[----:B------:R-:W-:Y:S02]  /*3320*/  ISETP.NE.AND P1, PT, R60, RZ, PT ;  /* 0x000000ff3c00720c */ /* 0x000fe40003f25270 */
[----:B------:R-:W-:Y:S02]  /*3330*/  FMNMX.FTZ R2, R65, R2, !PT ;  /* 0x0000000241027209 */ /* 0x000fe40007810000 */
[----:B------:R-:W-:Y:S02]  /*3340*/  ISETP.GT.AND P1, PT, R3, 0x10, !P1 ;  /* 0x000000100300780c */ /* 0x000fe40004f24270 */
        /* <DEDUP_REMOVED lines=92> */
[--C-:B------:R-:W-:Y:S01]  /*3910*/  FFMA.FTZ R37, R45, UR10, -R18.reuse ;  /* 0x0000000a2d257c23 */ /* 0x100fe20008010812 */
[----:B------:R-:W-:Y:S01]  /*3920*/  FMNMX.FTZ R0, R54, R3, !PT ;  /* 0x0000000336007209 */ /* 0x000fe20007810000 */
[----:B------:R-:W-:Y:S01]  /*3930*/  FFMA.FTZ R40, R71, UR10, -R18 ;  /* 0x0000000a47287c23 */ /* 0x000fe20008010812 */
[----:B------:R-:W-:Y:S01]  /*3940*/  R2UR UR4, R22 ;  /* 0x00000000160472ca */ /* 0x000fe200000e0000 */
[----:B------:R1:W-:Y:S01]  /*3950*/  MUFU.EX2 R198, R2 ;  /* 0x0000000200c67308 */ /* 0x0003e20000000800 */
[----:B------:R-:W-:-:S02]  /*3960*/  FMNMX.FTZ R0, R55, R0, !PT ;  /* 0x0000000037007209 */ /* 0x000fc40007810000 */
[----:B0-----:R-:W-:-:S03]  /*3970*/  F2FP.BF16.F32.PACK_AB R196, R20, R5 ;  /* 0x0000000514c4723e */ /* 0x001fc600000010ff */
[----:B------:R-:W1:Y:S02]  /*3980*/  SHFL.BFLY PT, R3, R0, 0x2, 0x1f ;  /* 0x0c401f0000037f89 */ /* 0x000e6400000e0000 */
[----:B------:R-:W-:Y:S04]  /*3990*/  MUFU.EX2 R24, R24 ;  /* 0x0000001800187308 */ /* 0x000fe80000000800 */
[----:B------:R-:W-:-:S04]  /*39a0*/  UISETP.NE.AND UP1, UPT, UR4, URZ, UPT ;  /* 0x0000003f0400728c */ /* 0x000fc8000bf25270 */
[----:B------:R-:W0:Y:S07]  /*39b0*/  MUFU.EX2 R25, R25 ;  /* 0x0000001900197308 */ /* 0x000e2e0000000800 */
[----:B------:R-:W-:Y:S01]  /*39c0*/  @UP1 ULDC UR4, c[0x0][0x44c] ;  /* 0x0001130000041ab9 */ /* 0x000fe20000000800 */
[----:B------:R-:W-:Y:S01]  /*39d0*/  MUFU.EX2 R28, R28 ;  /* 0x0000001c001c7308 */ /* 0x000fe20000000800 */
[----:B------:R-:W-:Y:S01]  /*39e0*/  UIMAD.WIDE.U32 UR4, UR60, UR4, URZ ;  /* 0x000000043c0472a5 */ /* 0x000fe2000f8e003f */
[----:B------:R-:W-:-:S03]  /*39f0*/  @UP1 ULDC UR14, c[0x0][0x450] ;  /* 0x00011400000e1ab9 */ /* 0x000fc60000000800 */
[----:B------:R-:W-:Y:S01]  /*3a00*/  @UP1 USHF.R.U32.HI UR11, URZ, UR14, UR5 ;  /* 0x0000000e3f0b1299 */ /* 0x000fe20008011605 */
[----:B-1----:R-:W-:Y:S01]  /*3a10*/  FMNMX.FTZ R2, R0, R3, !PT ;  /* 0x0000000300027209 */ /* 0x002fe20007810000 */
[--C-:B------:R-:W-:Y:S01]  /*3a20*/  FFMA.FTZ R0, R41, UR10, -R18.reuse ;  /* 0x0000000a29007c23 */ /* 0x100fe20008010812 */
[----:B------:R-:W-:Y:S01]  /*3a30*/  FFMA.FTZ R41, R49, UR10, -R18 ;  /* 0x0000000a31297c23 */ /* 0x000fe20008010812 */
[----:B------:R-:W-:Y:S01]  /*3a40*/  FADD.FTZ R49, R5, R20 ;  /* 0x0000001405317221 */ /* 0x000fe20000010000 */
[----:B------:R-:W1:Y:S01]  /*3a50*/  MUFU.EX2 R29, R29 ;  /* 0x0000001d001d7308 */ /* 0x000e620000000800 */
[----:B------:R-:W2:Y:S01]  /*3a60*/  SHFL.BFLY PT, R3, R2, 0x1, 0x1f ;  /* 0x0c201f0002037f89 */ /* 0x000ea200000e0000 */
[----:B------:R-:W-:Y:S01]  /*3a70*/  UIADD3 UR48, UR48, UR11, URZ ;  /* 0x0000000b30307290 */ /* 0x000fe2000fffe03f */
[----:B0-----:R-:W-:-:S03]  /*3a80*/  F2FP.BF16.F32.PACK_AB R192, R25, R24 ;  /* 0x0000001819c0723e */ /* 0x001fc600000010ff */
[----:B------:R-:W-:Y:S02]  /*3a90*/  UIADD3 UR7, UR48, UR7, URZ ;  /* 0x0000000730077290 */ /* 0x000fe4000fffe03f */
[----:B------:R0:W-:Y:S08]  /*3aa0*/  MUFU.EX2 R33, R0 ;  /* 0x0000000000217308 */ /* 0x0001f00000000800 */
[----:B------:R-:W3:Y:S01]  /*3ab0*/  MUFU.EX2 R32, R32 ;  /* 0x0000002000207308 */ /* 0x000ee20000000800 */
[----:B-1----:R-:W-:-:S07]  /*3ac0*/  F2FP.BF16.F32.PACK_AB R194, R29, R28 ;  /* 0x0000001c1dc2723e */ /* 0x002fce00000010ff */
[----:B------:R-:W-:Y:S01]  /*3ad0*/  MUFU.EX2 R36, R36 ;  /* 0x0000002400247308 */ /* 0x000fe20000000800 */
[----:B--2---:R-:W-:Y:S01]  /*3ae0*/  FMNMX.FTZ R3, R2, R3, !PT ;  /* 0x0000000302037209 */ /* 0x004fe20007810000 */
[--C-:B------:R-:W-:Y:S01]  /*3af0*/  FFMA.FTZ R2, R73, UR10, -R18.reuse ;  /* 0x0000000a49027c23 */ /* 0x100fe20008010812 */
[----:B------:R-:W-:Y:S02]  /*3b00*/  FFMA.FTZ R18, R53, UR10, -R18 ;  /* 0x0000000a35127c23 */ /* 0x000fe40008010812 */
        /* <DEDUP_REMOVED lines=95> */
.L_x_1270:
[----:B------:R-:W-:Y:S02]  /*4100*/  ULDC UR11, c[0x0][0x9e4] ;  /* 0x00027900000b7ab9 */ /* 0x000fe40000000800 */
[----:B------:R-:W-:-:S11]  /*4110*/  UISETP.NE.AND UP0, UPT, UR11, 0x1, UPT ;  /* 0x000000010b00788c */ /* 0x000fd6000bf05270 */
[----:B------:R-:W-:Y:S02]  /*4120*/  @UP0 ULDC.64 UR4, c[0x0][0x9e8] ;  /* 0x00027a0000040ab9 */ /* 0x000fe40000000a00 */
[----:B------:R-:W-:-:S04]  /*4130*/  UIMAD.WIDE.U32 UR14, UR18, UR4, URZ ;  /* 0x00000004120e72a5 */ /* 0x000fc8000f8e003f */
[----:B------:R-:W-:-:S12]  /*4140*/  @UP0 USHF.R.U32.HI UR18, URZ, UR5, UR15 ;  /* 0x000000053f120299 */ /* 0x000fd8000801160f */
.L_x_1271:
[----:B------:R-:W-:-:S04]  /*4150*/  UIMAD UR11, UR18, UR11, UR11 ;  /* 0x0000000b120b72a4 */ /* 0x000fc8000f8e020b */
[----:B------:R-:W-:-:S04]  /*4160*/  UISETP.LT.AND UP0, UPT, UR7, UR11, UPT ;  /* 0x0000000b0700728c */ /* 0x000fc8000bf01270 */
[----:B------:R-:W-:-:S12]  /*4170*/  USEL UR7, UR7, UR11, UP0 ;  /* 0x0000000b07077287 */ /* 0x000fd80008000000 */
.L_x_1269:
        /* <DEDUP_REMOVED lines=75> */
[----:B------:R-:W-:Y:S01]  /*4630*/  UMOV UR7, UR38 ;  /* 0x0000002600077c82 */ /* 0x000fe20008000000 */
[----:B------:R-:W-:Y:S01]  /*4640*/  IMAD.MOV.U32 R21, RZ, RZ, R4 ;  /* 0x000000ffff157224 */ /* 0x000fe200078e0004 */
[----:B------:R-:W-:Y:S01]  /*4650*/  UMOV UR4, UR39 ;  /* 0x0000002700047c82 */ /* 0x000fe20008000000 */
[----:B------:R-:W-:Y:S01]  /*4660*/  IMAD.MOV.U32 R2, RZ, RZ, 0x3f800000 ;  /* 0x3f800000ff027424 */ /* 0x000fe200078e00ff */
[----:B------:R-:W-:Y:S01]  /*4670*/  ULDC UR55, c[0x0][0x9e4] ;  /* 0x0002790000377ab9 */ /* 0x000fe20000000800 */
[----:B------:R-:W-:Y:S01]  /*4680*/  IMAD.MOV.U32 R151, RZ, RZ, RZ ;  /* 0x000000ffff977224 */ /* 0x000fe200078e00ff */
[----:B------:R-:W-:Y:S01]  /*4690*/  ULDC UR59, c[0x0][0x9dc] ;  /* 0x00027700003b7ab9 */ /* 0x000fe20000000800 */
[----:B------:R-:W-:-:S05]  /*46a0*/  ULDC UR58, c[0x0][0x988] ;  /* 0x00026200003a7ab9 */ /* 0x000fca0000000800 */
.L_x_1291:
[----:B------:R-:W-:-:S04]  /*46b0*/  UISETP.NE.AND UP0, UPT, UR4, 0x1, UPT ;  /* 0x000000010400788c */ /* 0x000fc8000bf05270 */
[----:B------:R-:W-:-:S04]  /*46c0*/  USEL UR38, URZ, 0x1, UP0 ;  /* 0x000000013f267887 */ /* 0x000fc80008000000 */
[----:B------:R-:W-:Y:S01]  /*46d0*/  ULOP3.LUT UR38, UR7, UR38, URZ, 0x3c, !UPT ;  /* 0x0000002607267292 */ /* 0x000fe2000f8e3c3f */
[----:B------:R-:W-:Y:S11]  /*46e0*/  @!P0 BRA `(.L_x_1273) ;  /* 0x0000000000048947 */ /* 0x000ff60003800000 */
[----:B------:R-:W-:Y:S01]  /*46f0*/  BPT.TRAP 0x1 ;  /* 0x000000040000795c */ /* 0x000fe20000300000 */
.L_x_1273:
        /* <DEDUP_REMOVED lines=9> */
.L_x_1274:
[----:B-1----:R-:W-:Y:S05]  /*4790*/  @P1 BRA `(.L_x_1275) ;  /* 0x0000000000081947 */ /* 0x002fea0003800000 */
[----:B------:R-:W1:Y:S02]  /*47a0*/  SYNCS.PHASECHK.TRANS64.TRYWAIT P1, [UR6+0x30830], R3 ;  /* 0x03083003ff0075a7 */ /* 0x000e640008020146 */
[----:B-1----:R-:W-:Y:S05]  /*47b0*/  @!P1 BRA `(.L_x_1276) ;  /* 0x0000010c00789947 */ /* 0x002fea0003800000 */
.L_x_1275:
        /* <DEDUP_REMOVED lines=227> */
.L_x_1277:
[----:B------:R-:W-:Y:S01]  /*55f0*/  ULEA UR5, UR4, UR40, 0x3 ;  /* 0x0000002804057291 */ /* 0x000fe2000f8e183f */
[----:B------:R-:W-:-:S05]  /*5600*/  IMAD.U32 R0, RZ, RZ, UR7 ;  /* 0x00000007ff007e24 */ /* 0x000fca000f8e00ff */
[----:B------:R-:W-:-:S04]  /*5610*/  SHF.L.U32 R0, R0, 0x1f, RZ ;  /* 0x0000001f00007819 */ /* 0x000fc800000006ff */
[----:B------:R2:W3:Y:S01]  /*5620*/  SYNCS.PHASECHK.TRANS64.TRYWAIT P1, [UR5+0x30850], R0 ;  /* 0x03085000ff0075a7 */ /* 0x0004e20008020145 */
[----:B------:R-:W-:Y:S05]  /*5630*/  @!P0 BRA `(.L_x_1278) ;  /* 0x0000000000048947 */ /* 0x000fea0003800000 */
[----:B------:R-:W-:Y:S01]  /*5640*/  BPT.TRAP 0x1 ;  /* 0x000000040000795c */ /* 0x000fe20000300000 */
.L_x_1278:
[----:B---3--:R-:W-:Y:S05]  /*5650*/  @P1 BRA `(.L_x_1279) ;  /* 0x0000000000081947 */ /* 0x008fea0003800000 */
[----:B------:R-:W3:Y:S02]  /*5660*/  SYNCS.PHASECHK.TRANS64.TRYWAIT P1, [UR5+0x30850], R0 ;  /* 0x03085000ff0075a7 */ /* 0x000ee40008020145 */
[----:B---3--:R-:W-:Y:S05]  /*5670*/  @!P1 BRA `(.L_x_1280) ;  /* 0x000000fc00e09947 */ /* 0x008fea0003800000 */
.L_x_1279:
        /* <DEDUP_REMOVED lines=30> */
.L_x_1281:
[----:B------:R-:W-:Y:S01]  /*5860*/  R2UR UR4, R22 ;  /* 0x00000000160472ca */ /* 0x000fe200000e0000 */
[----:B------:R-:W3:Y:S01]  /*5870*/  S2UR UR7, SR_CgaCtaId ;  /* 0x00000000000779c3 */ /* 0x000ee20000008800 */
[----:B------:R-:W-:Y:S01]  /*5880*/  VIADD R187, R200, UR60 ;  /* 0x0000003cc8bb7c36 */ /* 0x000fe20008000000 */
[----:B------:R-:W-:Y:S01]  /*5890*/  UIADD3 UR6, UR6, 0x30840, URZ ;  /* 0x0003084006067890 */ /* 0x000fe2000fffe03f */
[----:B-1----:R-:W-:Y:S01]  /*58a0*/  IMAD.SHL.U32 R4, R220, 0x40, RZ ;  /* 0x00000040dc047824 */ /* 0x002fe200078e00ff */
[----:B------:R-:W-:Y:S01]  /*58b0*/  UISETP.NE.AND UP0, UPT, UR43, URZ, UPT ;  /* 0x0000003f2b00728c */ /* 0x000fe2000bf05270 */
[----:B0-----:R-:W-:-:S07]  /*58c0*/  IMAD.U32 R3, RZ, RZ, UR41 ;  /* 0x00000029ff037e24 */ /* 0x001fce000f8e00ff */
[----:B------:R-:W-:-:S06]  /*58d0*/  UISETP.NE.AND UP1, UPT, UR4, URZ, UPT ;  /* 0x0000003f0400728c */ /* 0x000fcc000bf25270 */
[----:B------:R-:W-:Y:S02]  /*58e0*/  PLOP3.LUT P1, PT, PT, PT, UP1, 0x80, 0x0 ;  /* 0x000000000000781c */ /* 0x000fe40003f2f018 */
[----:B------:R-:W-:-:S03]  /*58f0*/  PLOP3.LUT P2, PT, PT, PT, UP1, 0x80, 0x0 ;  /* 0x000000000000781c */ /* 0x000fc60003f4f018 */
[----:B------:R-:W-:Y:S01]  /*5900*/  @UP1 ULDC UR4, c[0x0][0x44c] ;  /* 0x0001130000041ab9 */ /* 0x000fe20000000800 */
[----:B---3--:R-:W-:-:S03]  /*5910*/  UPRMT UR6, UR7, 0x654, UR6 ;  /* 0x0000065407067896 */ /* 0x008fc60008000006 */
[----:B------:R-:W-:-:S04]  /*5920*/  ULDC UR7, c[0x0][0x9e0] ;  /* 0x0002780000077ab9 */ /* 0x000fc80000000800 */
[----:B--2---:R-:W-:Y:S01]  /*5930*/  @P1 IMAD.HI.U32 R0, R187, UR4, RZ ;  /* 0x00000004bb001c27 */ /* 0x004fe2000f8e00ff */
[----:B------:R-:W-:Y:S01]  /*5940*/  @UP1 ULDC UR4, c[0x0][0x450] ;  /* 0x0001140000041ab9 */ /* 0x000fe20000000800 */
[----:B------:R-:W-:Y:S01]  /*5950*/  PLOP3.LUT P1, PT, PT, PT, UP0, 0x40, 0x0 ;  /* 0x000000000000781c */ /* 0x000fe20003f2e808 */
[----:B------:R-:W-:Y:S01]  /*5960*/  SYNCS.ARRIVE.TRANS64.RED.A1T0 RZ, [UR6], RZ ;  /* 0x000000ffffff79a7 */ /* 0x000fe20008100406 */
[----:B------:R-:W-:Y:S01]  /*5970*/  UMOV UR6, UR59 ;  /* 0x0000003b00067c82 */ /* 0x000fe20008000000 */
[----:B------:R-:W-:Y:S01]  /*5980*/  @P2 SHF.R.U32.HI R187, RZ, UR4, R0 ;  /* 0x00000004ffbb2c19 */ /* 0x000fe20008011600 */
[----:B------:R-:W-:Y:S01]  /*5990*/  ULOP3.LUT UR4, URZ, UR6, URZ, 0x33, !UPT ;  /* 0x000000063f047292 */ /* 0x000fe2000f8e333f */
[----:B------:R-:W-:-:S03]  /*59a0*/  IADD3 R0, -R4, 0x1, RZ ;  /* 0x0000000104007810 */ /* 0x000fc60007ffe1ff */
[----:B------:R-:W0:Y:S02]  /*59b0*/  SHFL.IDX PT, R189, R187, RZ, 0x1c1f ;  /* 0x001c1fffbbbd7589 */ /* 0x000e2400000e0000 */
[----:B------:R-:W-:-:S05]  /*59c0*/  IMAD R0, R19, -0x2, R0 ;  /* 0xfffffffe13007824 */ /* 0x000fca00078e0200 */
[----:B------:R-:W-:-:S05]  /*59d0*/  IADD3 R184, -R3, UR42, R0 ;  /* 0x0000002a03b87c10 */ /* 0x000fca000fffe100 */
[C---:B------:R-:W-:Y:S02]  /*59e0*/  VIADD R0, R184.reuse, UR7 ;  /* 0x00000007b8007c36 */ /* 0x040fe40008000000 */
[----:B------:R-:W-:Y:S02]  /*59f0*/  VIADD R184, R184, UR4 ;  /* 0x00000004b8b87c36 */ /* 0x000fe40008000000 */
[--C-:B0-----:R-:W-:Y:S02]  /*5a00*/  IMAD.IADD R186, R0, 0x1, R189.reuse ;  /* 0x0000000100ba7824 */ /* 0x101fe400078e02bd */
[----:B------:R-:W-:Y:S01]  /*5a10*/  IMAD.IADD R185, R184, 0x1, R189 ;  /* 0x00000001b8b97824 */ /* 0x000fe200078e02bd */
[----:B------:R-:W-:Y:S06]  /*5a20*/  @P1 BRA `(.L_x_1282) ;  /* 0x00000000005c1947 */ /* 0x000fec0003800000 */
[----:B------:R-:W-:Y:S01]  /*5a30*/  MOV R2, UR41 ;  /* 0x0000002900027c02 */ /* 0x000fe20008000f00 */
[----:B------:R-:W-:Y:S03]  /*5a40*/  BSSY B0, `(.L_x_1283) ;  /* 0x0000011000007945 */ /* 0x000fe60003800000 */
[----:B------:R-:W-:-:S04]  /*5a50*/  IADD3 R189, -R2, UR42, R189 ;  /* 0x0000002a02bd7c10 */ /* 0x000fc8000fffe1bd */
        /* <DEDUP_REMOVED lines=10> */
.L_x_1284:
[----:B------:R-:W-:-:S05]  /*5b00*/  IMAD.U32 R191, RZ, RZ, UR55 ;  /* 0x00000037ffbf7e24 */ /* 0x000fca000f8e00ff */
[----:B------:R-:W-:-:S13]  /*5b10*/  ISETP.NE.AND P1, PT, R191, 0x1, PT ;  /* 0x00000001bf00780c */ /* 0x000fda0003f25270 */
[----:B------:R-:W0:Y:S02]  /*5b20*/  @P1 LDC.64 R2, c[0x0][0x9e8] ;  /* 0x00027a00ff021b82 */ /* 0x000e240000000a00 */
[----:B0-----:R-:W-:-:S05]  /*5b30*/  @P1 IMAD.HI.U32 R2, R189, R2, RZ ;  /* 0x00000002bd021227 */ /* 0x001fca00078e00ff */
[----:B------:R-:W-:-:S07]  /*5b40*/  @P1 SHF.R.U32.HI R189, RZ, R3, R2 ;  /* 0x00000003ffbd1219 */ /* 0x000fce0000011602 */
.L_x_1285:
[----:B------:R-:W-:Y:S05]  /*5b50*/  BSYNC B0 ;  /* 0x0000000000007941 */ /* 0x000fea0003800000 */
.L_x_1283:
[----:B------:R-:W-:-:S04]  /*5b60*/  IMAD R2, R189, R191, -R4 ;  /* 0x000000bfbd027224 */ /* 0x000fc800078e0a04 */
[----:B------:R-:W-:-:S05]  /*5b70*/  IMAD R2, R19, -0x2, R2 ;  /* 0xfffffffe13027824 */ /* 0x000fca00078e0202 */
[----:B------:R-:W-:Y:S02]  /*5b80*/  VIADDMNMX R186, R2, R191, R186, PT ;  /* 0x000000bf02ba7246 */ /* 0x000fe400038001ba */
[----:B------:R-:W-:-:S07]  /*5b90*/  VIMNMX R185, R185, R2, !PT ;  /* 0x00000002b9b97248 */ /* 0x000fce0007fe0100 */
.L_x_1282:
        /* <DEDUP_REMOVED lines=55> */
[----:B------:R-:W-:Y:S01]  /*5f10*/  IMAD.U32 R2, RZ, RZ, UR41 ;  /* 0x00000029ff027e24 */ /* 0x000fe2000f8e00ff */
[----:B------:R-:W-:Y:S04]  /*5f20*/  BSSY B0, `(.L_x_1287) ;  /* 0x0000011000007945 */ /* 0x000fe80003800000 */
        /* <DEDUP_REMOVED lines=11> */
.L_x_1288:
[----:B------:R-:W-:-:S05]  /*5fe0*/  IMAD.U32 R186, RZ, RZ, UR55 ;  /* 0x00000037ffba7e24 */ /* 0x000fca000f8e00ff */
[----:B------:R-:W-:-:S13]  /*5ff0*/  ISETP.NE.AND P2, PT, R186, 0x1, PT ;  /* 0x00000001ba00780c */ /* 0x000fda0003f45270 */
[----:B------:R-:W0:Y:S02]  /*6000*/  @P2 LDC.64 R2, c[0x0][0x9e8] ;  /* 0x00027a00ff022b82 */ /* 0x000e240000000a00 */
[----:B0-----:R-:W-:-:S05]  /*6010*/  @P2 IMAD.HI.U32 R2, R185, R2, RZ ;  /* 0x00000002b9022227 */ /* 0x001fca00078e00ff */
[----:B------:R-:W-:-:S07]  /*6020*/  @P2 SHF.R.U32.HI R185, RZ, R3, R2 ;  /* 0x00000003ffb92219 */ /* 0x000fce0000011602 */
.L_x_1289:
[----:B------:R-:W-:Y:S05]  /*6030*/  BSYNC B0 ;  /* 0x0000000000007941 */ /* 0x000fea0003800000 */
.L_x_1287:
[----:B------:R-:W-:-:S04]  /*6040*/  IMAD R4, R185, R186, -R4 ;  /* 0x000000bab9047224 */ /* 0x000fc800078e0a04 */
[----:B------:R-:W-:-:S05]  /*6050*/  IMAD R3, R19, -0x2, R4 ;  /* 0xfffffffe13037824 */ /* 0x000fca00078e0204 */
[----:B------:R-:W-:Y:S02]  /*6060*/  VIADDMNMX R0, R3, R186, R0, PT ;  /* 0x000000ba03007246 */ /* 0x000fe40003800100 */
[----:B------:R-:W-:-:S07]  /*6070*/  VIMNMX R184, R184, R3, !PT ;  /* 0x00000003b8b87248 */ /* 0x000fce0007fe0100 */
.L_x_1286:
        /* <DEDUP_REMOVED lines=84> */
[----:B------:R-:W-:Y:S01]  /*65c0*/  FSEL R154, R4, RZ, P3 ;  /* 0x000000ff049a7208 */ /* 0x000fe20001800000 */
[--C-:B------:R-:W-:Y:S01]  /*65d0*/  FFMA.FTZ R192, R160, UR10, -R2.reuse ;  /* 0x0000000aa0c07c23 */ /* 0x100fe20008010802 */
[----:B------:R-:W-:Y:S01]  /*65e0*/  FMNMX.FTZ R3, R171, R152, !PT ;  /* 0x00000098ab037209 */ /* 0x000fe20007810000 */
[--C-:B------:R-:W-:Y:S01]  /*65f0*/  FFMA.FTZ R194, R164, UR10, -R2.reuse ;  /* 0x0000000aa4c27c23 */ /* 0x100fe20008010802 */
[--C-:B------:R-:W-:Y:S01]  /*6600*/  FFMA.FTZ R165, R165, UR10, -R2.reuse ;  /* 0x0000000aa5a57c23 */ /* 0x100fe20008010802 */
[----:B------:R-:W-:Y:S01]  /*6610*/  FADD.FTZ R154, -R154, R21 ;  /* 0x000000159a9a7221 */ /* 0x000fe20000010100 */
[----:B------:R-:W-:Y:S01]  /*6620*/  FMNMX.FTZ R152, R174, R3, !PT ;  /* 0x00000003ae987209 */ /* 0x000fe20007810000 */
[--C-:B------:R-:W-:Y:S01]  /*6630*/  FFMA.FTZ R188, R168, UR10, -R2.reuse ;  /* 0x0000000aa8bc7c23 */ /* 0x100fe20008010802 */
[--C-:B------:R-:W-:Y:S01]  /*6640*/  FFMA.FTZ R190, R172, UR10, -R2.reuse ;  /* 0x0000000aacbe7c23 */ /* 0x100fe20008010802 */
[--C-:B------:R-:W-:Y:S01]  /*6650*/  FFMA.FTZ R157, R173, UR10, -R2.reuse ;  /* 0x0000000aad9d7c23 */ /* 0x100fe20008010802 */
[----:B------:R-:W-:Y:S01]  /*6660*/  FMNMX.FTZ R3, R175, R152, !PT ;  /* 0x00000098af037209 */ /* 0x000fe20007810000 */
[--C-:B------:R-:W-:Y:S01]  /*6670*/  FFMA.FTZ R184, R176, UR10, -R2.reuse ;  /* 0x0000000ab0b87c23 */ /* 0x100fe20008010802 */
[--C-:B------:R-:W-:Y:S01]  /*6680*/  FFMA.FTZ R153, R177, UR10, -R2.reuse ;  /* 0x0000000ab1997c23 */ /* 0x100fe20008010802 */
[----:B------:R-:W-:Y:S01]  /*6690*/  FFMA.FTZ R186, R180, UR10, -R2 ;  /* 0x0000000ab4ba7c23 */ /* 0x000fe20008010802 */
[----:B------:R-:W-:Y:S01]  /*66a0*/  FMNMX.FTZ R152, R178, R3, !PT ;  /* 0x00000003b2987209 */ /* 0x000fe20007810000 */
[----:B------:R-:W-:Y:S03]  /*66b0*/  MUFU.EX2 R187, R187 ;  /* 0x000000bb00bb7308 */ /* 0x000fe60000000800 */
[----:B------:R-:W-:-:S02]  /*66c0*/  FMNMX.FTZ R3, R179, R152, !PT ;  /* 0x00000098b3037209 */ /* 0x000fc40007810000 */
[----:B------:R-:W-:Y:S01]  /*66d0*/  FSEL R152, R183, -INF , !P1 ;  /* 0xff800000b7987808 */ /* 0x000fe20004800000 */
[--C-:B------:R-:W-:Y:S01]  /*66e0*/  FFMA.FTZ R183, R161, UR10, -R2.reuse ;  /* 0x0000000aa1b77c23 */ /* 0x100fe20008010802 */
[----:B------:R-:W-:Y:S01]  /*66f0*/  FMNMX.FTZ R3, R182, R3, !PT ;  /* 0x00000003b6037209 */ /* 0x000fe20007810000 */
[--C-:B------:R-:W-:Y:S01]  /*6700*/  FFMA.FTZ R161, R169, UR10, -R2.reuse ;  /* 0x0000000aa9a17c23 */ /* 0x100fe20008010802 */
[----:B------:R-:W-:Y:S01]  /*6710*/  FFMA.FTZ R2, R181, UR10, -R2 ;  /* 0x0000000ab5027c23 */ /* 0x000fe20008010802 */
[----:B------:R-:W-:Y:S01]  /*6720*/  MUFU.EX2 R196, R196 ;  /* 0x000000c400c47308 */ /* 0x000fe20000000800 */
[----:B------:R-:W-:-:S05]  /*6730*/  FMNMX.FTZ R3, R152, R3, !PT ;  /* 0x0000000398037209 */ /* 0x000fca0007810000 */
[----:B------:R-:W0:Y:S02]  /*6740*/  SHFL.BFLY PT, R0, R3, 0x2, 0x1f ;  /* 0x0c401f0003007f89 */ /* 0x000e2400000e0000 */
[----:B------:R1:W-:Y:S08]  /*6750*/  MUFU.EX2 R21, R2 ;  /* 0x0000000200157308 */ /* 0x0003f00000000800 */
        /* <DEDUP_REMOVED lines=9> */
[----:B------:R-:W-:-:S03]  /*67f0*/  FMUL.FTZ R0, R154, UR10 ;  /* 0x0000000a9a007c20 */ /* 0x000fc60008410000 */
[C---:B------:R-:W-:Y:S01]  /*6800*/  FSETP.NEU.FTZ.AND P1, PT, R3.reuse, -INF , PT ;  /* 0xff8000000300780b */ /* 0x040fe20003f3d000 */
[----:B------:R-:W-:Y:S02]  /*6810*/  FMUL.FTZ R156, R3, UR10 ;  /* 0x0000000a039c7c20 */ /* 0x000fe40008410000 */
[----:B------:R-:W-:Y:S03]  /*6820*/  MUFU.EX2 R188, R188 ;  /* 0x000000bc00bc7308 */ /* 0x000fe60000000800 */
[----:B------:R-:W-:-:S05]  /*6830*/  FSEL R154, R156, RZ, P1 ;  /* 0x000000ff9c9a7208 */ /* 0x000fca0000800000 */
[----:B------:R-:W0:Y:S01]  /*6840*/  MUFU.EX2 R0, R0 ;  /* 0x0000000000007308 */ /* 0x000e220000000800 */
[--C-:B------:R-:W-:Y:S01]  /*6850*/  FFMA.FTZ R156, R155, UR10, -R154.reuse ;  /* 0x0000000a9b9c7c23 */ /* 0x100fe2000801089a */
[----:B------:R-:W-:Y:S01]  /*6860*/  FSEL R155, R3, RZ, P1 ;  /* 0x000000ff039b7208 */ /* 0x000fe20000800000 */
[--C-:B------:R-:W-:Y:S01]  /*6870*/  FFMA.FTZ R197, R185, UR10, -R154.reuse ;  /* 0x0000000ab9c57c23 */ /* 0x100fe2000801089a */
[--C-:B------:R-:W-:Y:S01]  /*6880*/  FFMA.FTZ R199, R158, UR10, -R154.reuse ;  /* 0x0000000a9ec77c23 */ /* 0x100fe2000801089a */
[--C-:B------:R-:W-:Y:S01]  /*6890*/  FFMA.FTZ R158, R159, UR10, -R154.reuse ;  /* 0x0000000a9f9e7c23 */ /* 0x100fe2000801089a */
[----:B------:R-:W-:Y:S01]  /*68a0*/  FFMA.FTZ R193, R162, UR10, -R154 ;  /* 0x0000000aa2c17c23 */ /* 0x000fe2000801089a */
[----:B------:R-:W-:Y:S01]  /*68b0*/  FADD.FTZ R155, -R155, R20 ;  /* 0x000000149b9b7221 */ /* 0x000fe20000010100 */
[----:B------:R-:W-:Y:S01]  /*68c0*/  MUFU.EX2 R156, R156 ;  /* 0x0000009c009c7308 */ /* 0x000fe20000000800 */
[--C-:B------:R-:W-:Y:S01]  /*68d0*/  FFMA.FTZ R160, R163, UR10, -R154.reuse ;  /* 0x0000000aa3a07c23 */ /* 0x100fe2000801089a */
[--C-:B------:R-:W-:Y:S01]  /*68e0*/  FFMA.FTZ R195, R166, UR10, -R154.reuse ;  /* 0x0000000aa6c37c23 */ /* 0x100fe2000801089a */
[----:B-1----:R-:W-:Y:S01]  /*68f0*/  FMUL.FTZ R2, R155, UR10 ;  /* 0x0000000a9b027c20 */ /* 0x002fe20008410000 */
[--C-:B------:R-:W-:Y:S01]  /*6900*/  FFMA.FTZ R20, R167, UR10, -R154.reuse ;  /* 0x0000000aa7147c23 */ /* 0x100fe2000801089a */
[--C-:B------:R-:W-:Y:S01]  /*6910*/  FFMA.FTZ R155, R170, UR10, -R154.reuse ;  /* 0x0000000aaa9b7c23 */ /* 0x100fe2000801089a */
[--C-:B------:R-:W-:Y:S01]  /*6920*/  FFMA.FTZ R162, R171, UR10, -R154.reuse ;  /* 0x0000000aaba27c23 */ /* 0x100fe2000801089a */
[--C-:B------:R-:W-:Y:S01]  /*6930*/  FFMA.FTZ R191, R174, UR10, -R154.reuse ;  /* 0x0000000aaebf7c23 */ /* 0x100fe2000801089a */
[----:B------:R-:W-:Y:S01]  /*6940*/  MUFU.EX2 R197, R197 ;  /* 0x000000c500c57308 */ /* 0x000fe20000000800 */
[----:B0-----:R-:W-:Y:S01]  /*6950*/  FFMA.FTZ R159, R0, R18, R187 ;  /* 0x00000012009f7223 */ /* 0x001fe200000100bb */
[--C-:B------:R-:W-:Y:S01]  /*6960*/  FFMA.FTZ R164, R175, UR10, -R154.reuse ;  /* 0x0000000aafa47c23 */ /* 0x100fe2000801089a */
[--C-:B------:R-:W-:Y:S01]  /*6970*/  FFMA.FTZ R185, R178, UR10, -R154.reuse ;  /* 0x0000000ab2b97c23 */ /* 0x100fe2000801089a */
[----:B------:R-:W-:Y:S01]  /*6980*/  FFMA.FTZ R152, R152, UR10, -R154 ;  /* 0x0000000a98987c23 */ /* 0x000fe2000801089a */
[----:B------:R-:W-:-:S03]  /*6990*/  FADD.FTZ R159, R196, R159 ;  /* 0x0000009fc49f7221 */ /* 0x000fc60000010000 */
[----:B------:R-:W0:Y:S01]  /*69a0*/  MUFU.EX2 R2, R2 ;  /* 0x0000000200027308 */ /* 0x000e220000000800 */
[----:B------:R-:W-:-:S04]  /*69b0*/  FADD.FTZ R166, R198, R159 ;  /* 0x0000009fc6a67221 */ /* 0x000fc80000010000 */
[----:B------:R-:W-:-:S03]  /*69c0*/  FADD.FTZ R159, R189, R166 ;  /* 0x000000a6bd9f7221 */ /* 0x000fc60000010000 */
[----:B------:R-:W1:Y:S01]  /*69d0*/  MUFU.EX2 R199, R199 ;  /* 0x000000c700c77308 */ /* 0x000e620000000800 */
[----:B------:R-:W-:-:S04]  /*69e0*/  FADD.FTZ R166, R192, R159 ;  /* 0x0000009fc0a67221 */ /* 0x000fc80000010000 */
[----:B------:R-:W-:Y:S01]  /*69f0*/  FADD.FTZ R159, R183, R166 ;  /* 0x000000a6b79f7221 */ /* 0x000fe20000010000 */
[--C-:B------:R-:W-:Y:S02]  /*6a00*/  FFMA.FTZ R166, R179, UR10, -R154.reuse ;  /* 0x0000000ab3a67c23 */ /* 0x100fe4000801089a */
[----:B------:R-:W2:Y:S01]  /*6a10*/  MUFU.EX2 R158, R158 ;  /* 0x0000009e009e7308 */ /* 0x000ea20000000800 */
[----:B0-----:R-:W-:Y:S01]  /*6a20*/  FFMA.FTZ R5, R2, R5, R197 ;  /* 0x0000000502057223 */ /* 0x001fe200000100c5 */
[----:B------:R-:W-:Y:S01]  /*6a30*/  FADD.FTZ R168, R194, R159 ;  /* 0x0000009fc2a87221 */ /* 0x000fe20000010000 */
[----:B------:R-:W-:Y:S02]  /*6a40*/  FFMA.FTZ R159, R182, UR10, -R154 ;  /* 0x0000000ab69f7c23 */ /* 0x000fe4000801089a */
[----:B------:R-:W-:Y:S01]  /*6a50*/  FADD.FTZ R18, R156, R5 ;  /* 0x000000059c127221 */ /* 0x000fe20000010000 */
[----:B------:R-:W-:Y:S02]  /*6a60*/  FADD.FTZ R163, R165, R168 ;  /* 0x000000a8a5a37221 */ /* 0x000fe40000010000 */
[----:B------:R-:W0:Y:S01]  /*6a70*/  MUFU.EX2 R193, R193 ;  /* 0x000000c100c17308 */ /* 0x000e220000000800 */
[----:B-1----:R-:W-:Y:S01]  /*6a80*/  FADD.FTZ R5, R199, R18 ;  /* 0x00000012c7057221 */ /* 0x002fe20000010000 */
[----:B------:R-:W-:-:S06]  /*6a90*/  FADD.FTZ R168, R188, R163 ;  /* 0x000000a3bca87221 */ /* 0x000fcc0000010000 */
        /* <DEDUP_REMOVED lines=35> */
[----:B------:R-:W-:Y:S01]  /*6cd0*/  FADD.FTZ R18, R21, R154 ;  /* 0x0000009a15127221 */ /* 0x000fe20000010000 */
[----:B--2---:R-:W-:Y:S01]  /*6ce0*/  FADD.FTZ R5, R152, R5 ;  /* 0x0000000598057221 */ /* 0x004fe20000010000 */
[----:B------:R-:W-:Y:S06]  /*6cf0*/  @!P0 BRA `(.L_x_1290) ;  /* 0x0000000000048947 */ /* 0x000fec0003800000 */
[----:B------:R-:W-:Y:S01]  /*6d00*/  BPT.TRAP 0x1 ;  /* 0x000000040000795c */ /* 0x000fe20000300000 */
.L_x_1290:
[----:B------:R-:W0:Y:S01]  /*6d10*/  S2UR UR4, SR_CgaCtaId ;  /* 0x00000000000479c3 */ /* 0x000e220000008800 */
[----:B------:R-:W-:Y:S01]  /*6d20*/  UIADD3 UR5, UR5, 0x30860, URZ ;  /* 0x0003086005057890 */ /* 0x000fe2000fffe03f */
[----:B------:R-:W-:Y:S01]  /*6d30*/  ISETP.GT.AND P1, PT, R220, UR54, PT ;  /* 0x00000036dc007c0c */ /* 0x000fe2000bf24270 */
[----:B------:R-:W-:Y:S01]  /*6d40*/  UMOV UR7, UR38 ;  /* 0x0000002600077c82 */ /* 0x000fe20008000000 */
[----:B------:R-:W-:Y:S01]  /*6d50*/  F2FP.BF16.F32.PACK_AB R196, R196, R187 ;  /* 0x000000bbc4c4723e */ /* 0x000fe200000010ff */
[----:B------:R-:W-:Y:S01]  /*6d60*/  VIADD R220, R220, 0xffffffff ;  /* 0xffffffffdcdc7836 */ /* 0x000fe20000000000 */
[----:B------:R-:W-:Y:S02]  /*6d70*/  F2FP.BF16.F32.PACK_AB R198, R189, R198 ;  /* 0x000000c6bdc6723e */ /* 0x000fe400000010ff */
        /* <DEDUP_REMOVED lines=20> */
.L_x_1272:
[----:B------:R-:W-:Y:S01]  /*6ec0*/  R2UR UR4, R22 ;  /* 0x00000000160472ca */ /* 0x000fe200000e0000 */
[----:B------:R-:W-:Y:S02]  /*6ed0*/  UISETP.NE.AND UP0, UPT, UR43, URZ, UPT ;  /* 0x0000003f2b00728c */ /* 0x000fe4000bf05270 */
[----:B------:R-:W-:Y:S02]  /*6ee0*/  UIADD3 UR11, UR60, 0x7f, URZ ;  /* 0x0000007f3c0b7890 */ /* 0x000fe4000fffe03f */
[----:B------:R-:W-:Y:S02]  /*6ef0*/  UIADD3 UR7, UR42, 0x1, -UR41 ;  /* 0x000000012a077890 */ /* 0x000fe4000fffe829 */
[----:B------:R-:W-:-:S06]  /*6f00*/  PLOP3.LUT P1, PT, PT, PT, UP0, 0x40, 0x0 ;  /* 0x000000000000781c */ /* 0x000fcc0003f2e808 */
[----:B------:R-:W-:-:S11]  /*6f10*/  UISETP.NE.AND UP1, UPT, UR4, URZ, UPT ;  /* 0x0000003f0400728c */ /* 0x000fd6000bf25270 */
[----:B------:R-:W-:Y:S01]  /*6f20*/  @UP1 ULDC UR4, c[0x0][0x44c] ;  /* 0x0001130000041ab9 */ /* 0x000fe20000000800 */
[----:B------:R-:W-:Y:S01]  /*6f30*/  @UP1 ULDC UR14, c[0x0][0x450] ;  /* 0x00011400000e1ab9 */ /* 0x000fe20000000800 */
[----:B------:R-:W-:-:S04]  /*6f40*/  UIMAD.WIDE.U32 UR4, UR11, UR4, URZ ;  /* 0x000000040b0472a5 */ /* 0x000fc8000f8e003f */
[----:B------:R-:W-:-:S04]  /*6f50*/  @UP1 USHF.R.U32.HI UR11, URZ, UR14, UR5 ;  /* 0x0000000e3f0b1299 */ /* 0x000fc80008011605 */
[----:B------:R-:W-:-:S04]  /*6f60*/  UIADD3 UR15, UR7, UR11, URZ ;  /* 0x0000000b070f7290 */ /* 0x000fc8000fffe03f */
[----:B------:R-:W-:Y:S01]  /*6f70*/  UIADD3 UR11, UR15, -UR6, URZ ;  /* 0x800000060f0b7290 */ /* 0x000fe2000fffe03f */
[----:B------:R-:W-:Y:S11]  /*6f80*/  @P1 BRA `(.L_x_1292) ;  /* 0x00000000004c1947 */ /* 0x000ff60003800000 */
[----:B------:R-:W-:-:S06]  /*6f90*/  UISETP.GT.AND UP0, UPT, UR15, -0x1, UPT ;  /* 0xffffffff0f00788c */ /* 0x000fcc000bf04270 */
[----:B------:R-:W-:-:S13]  /*6fa0*/  PLOP3.LUT P1, PT, PT, PT, UP0, 0x80, 0x0 ;  /* 0x000000000000781c */ /* 0x000fda0003f2f008 */
[----:B------:R-:W-:Y:S05]  /*6fb0*/  @P1 BRA `(.L_x_1293) ;  /* 0x0000000000201947 */ /* 0x000fea0003800000 */
[----:B------:R-:W-:Y:S01]  /*6fc0*/  ULDC UR14, c[0x0][0x9e4] ;  /* 0x00027900000e7ab9 */ /* 0x000fe20000000800 */
[----:B------:R-:W-:Y:S02]  /*6fd0*/  ULOP3.LUT UR15, URZ, UR15, URZ, 0x33, !UPT ;  /* 0x0000000f3f0f7292 */ /* 0x000fe4000f8e333f */
[----:B------:R-:W-:-:S11]  /*6fe0*/  UISETP.NE.AND UP0, UPT, UR14, 0x1, UPT ;  /* 0x000000010e00788c */ /* 0x000fd6000bf05270 */
[----:B------:R-:W-:Y:S02]  /*6ff0*/  @UP0 ULDC.64 UR4, c[0x0][0x9e8] ;  /* 0x00027a0000040ab9 */ /* 0x000fe40000000a00 */
[----:B------:R-:W-:-:S04]  /*7000*/  UIMAD.WIDE.U32 UR6, UR15, UR4, URZ ;  /* 0x000000040f0672a5 */ /* 0x000fc8000f8e003f */
[----:B------:R-:W-:-:S04]  /*7010*/  @UP0 USHF.R.U32.HI UR15, URZ, UR5, UR7 ;  /* 0x000000053f0f0299 */ /* 0x000fc80008011607 */
[----:B------:R-:W-:Y:S01]  /*7020*/  ULOP3.LUT UR15, URZ, UR15, URZ, 0x33, !UPT ;  /* 0x0000000f3f0f7292 */ /* 0x000fe2000f8e333f */
[----:B------:R-:W-:Y:S11]  /*7030*/  BRA `(.L_x_1294) ;  /* 0x0000000000147947 */ /* 0x000ff60003800000 */
.L_x_1293:
[----:B------:R-:W-:Y:S02]  /*7040*/  ULDC UR14, c[0x0][0x9e4] ;  /* 0x00027900000e7ab9 */ /* 0x000fe40000000800 */
[----:B------:R-:W-:-:S11]  /*7050*/  UISETP.NE.AND UP0, UPT, UR14, 0x1, UPT ;  /* 0x000000010e00788c */ /* 0x000fd6000bf05270 */
[----:B------:R-:W-:Y:S02]  /*7060*/  @UP0 ULDC.64 UR4, c[0x0][0x9e8] ;  /* 0x00027a0000040ab9 */ /* 0x000fe40000000a00 */
[----:B------:R-:W-:-:S04]  /*7070*/  UIMAD.WIDE.U32 UR6, UR15, UR4, URZ ;  /* 0x000000040f0672a5 */ /* 0x000fc8000f8e003f */
[----:B------:R-:W-:-:S12]  /*7080*/  @UP0 USHF.R.U32.HI UR15, URZ, UR5, UR7 ;  /* 0x000000053f0f0299 */ /* 0x000fd80008011607 */
.L_x_1294:
[----:B------:R-:W-:-:S04]  /*7090*/  UIMAD UR14, UR15, UR14, URZ ;  /* 0x0000000e0f0e72a4 */ /* 0x000fc8000f8e023f */
[----:B------:R-:W-:-:S04]  /*70a0*/  UISETP.LT.AND UP0, UPT, UR11, UR14, UPT ;  /* 0x0000000e0b00728c */ /* 0x000fc8000bf01270 */
[----:B------:R-:W-:-:S12]  /*70b0*/  USEL UR11, UR11, UR14, !UP0 ;  /* 0x0000000e0b0b7287 */ /* 0x000fd8000c000000 */
.L_x_1292:
[----:B------:R-:W-:Y:S01]  /*70c0*/  UIADD3 UR11, UR11, 0x3f, URZ ;  /* 0x0000003f0b0b7890 */ /* 0x000fe2000fffe03f */
[----:B------:R-:W-:-:S03]  /*70d0*/  R2UR UR5, R201 ;  /* 0x00000000c90572ca */ /* 0x000fc600000e0000 */
[----:B------:R-:W-:-:S04]  /*70e0*/  USHF.R.S32.HI UR4, URZ, 0x1f, UR11 ;  /* 0x0000001f3f047899 */ /* 0x000fc8000801140b */
[----:B------:R-:W-:-:S04]  /*70f0*/  ULEA.HI UR4, UR4, UR11, URZ, 0x6 ;  /* 0x0000000b04047291 */ /* 0x000fc8000f8f303f */
[----:B------:R-:W-:-:S04]  /*7100*/  USHF.R.S32.HI UR4, URZ, 0x6, UR4 ;  /* 0x000000063f047899 */ /* 0x000fc80008011404 */
[----:B------:R-:W-:-:S04]  /*7110*/  UISETP.LT.AND UP0, UPT, UR5, UR4, UPT ;  /* 0x000000040500728c */ /* 0x000fc8000bf01270 */
[----:B------:R-:W-:-:S06]  /*7120*/  USEL UR54, UR5, UR4, !UP0 ;  /* 0x0000000405367287 */ /* 0x000fcc000c000000 */
[----:B------:R-:W-:-:S13]  /*7130*/  ISETP.GE.AND P1, PT, R220, UR54, PT ;  /* 0x00000036dc007c0c */ /* 0x000fda000bf26270 */
[----:B------:R-:W-:Y:S05]  /*7140*/  @!P1 BRA `(.L_x_1295) ;  /* 0x0000001c00489947 */ /* 0x000fea0003800000 */
[----:B------:R-:W-:Y:S01]  /*7150*/  IMAD.MOV.U32 R20, RZ, RZ, R3 ;  /* 0x000000ffff147224 */ /* 0x000fe200078e0003 */
[----:B------:R-:W-:Y:S01]  /*7160*/  UMOV UR7, UR38 ;  /* 0x0000002600077c82 */ /* 0x000fe20008000000 */
[----:B------:R-:W-:Y:S01]  /*7170*/  IMAD.MOV.U32 R21, RZ, RZ, R4 ;  /* 0x000000ffff157224 */ /* 0x000fe200078e0004 */
[----:B------:R-:W-:Y:S01]  /*7180*/  UMOV UR4, UR39 ;  /* 0x0000002700047c82 */ /* 0x000fe20008000000 */
[----:B------:R-:W-:-:S05]  /*7190*/  ULDC UR55, c[0x0][0x988] ;  /* 0x0002620000377ab9 */ /* 0x000fca0000000800 */
.L_x_1306:
[----:B------:R-:W-:-:S04]  /*71a0*/  UISETP.NE.AND UP0, UPT, UR4, 0x1, UPT ;  /* 0x000000010400788c */ /* 0x000fc8000bf05270 */
[----:B------:R-:W-:-:S04]  /*71b0*/  USEL UR38, URZ, 0x1, UP0 ;  /* 0x000000013f267887 */ /* 0x000fc80008000000 */
[----:B------:R-:W-:Y:S01]  /*71c0*/  ULOP3.LUT UR38, UR7, UR38, URZ, 0x3c, !UPT ;  /* 0x0000002607267292 */ /* 0x000fe2000f8e3c3f */
[----:B------:R-:W-:Y:S11]  /*71d0*/  @!P0 BRA `(.L_x_1296) ;  /* 0x0000000000048947 */ /* 0x000ff60003800000 */
[----:B------:R-:W-:Y:S01]  /*71e0*/  BPT.TRAP 0x1 ;  /* 0x000000040000795c */ /* 0x000fe20000300000 */
.L_x_1296:
        /* <DEDUP_REMOVED lines=9> */
.L_x_1297:
[----:B-1----:R-:W-:Y:S05]  /*7280*/  @P1 BRA `(.L_x_1298) ;  /* 0x0000000000081947 */ /* 0x002fea0003800000 */
[----:B------:R-:W1:Y:S02]  /*7290*/  SYNCS.PHASECHK.TRANS64.TRYWAIT P1, [UR6+0x30830], R3 ;  /* 0x03083003ff0075a7 */ /* 0x000e640008020146 */
[----:B-1----:R-:W-:Y:S05]  /*72a0*/  @!P1 BRA `(.L_x_1299) ;  /* 0x000000e000ec9947 */ /* 0x002fea0003800000 */
.L_x_1298:
        /* <DEDUP_REMOVED lines=227> */
.L_x_1300:
[----:B------:R-:W-:Y:S01]  /*80e0*/  ULEA UR5, UR4, UR40, 0x3 ;  /* 0x0000002804057291 */ /* 0x000fe2000f8e183f */
[----:B------:R-:W-:-:S05]  /*80f0*/  IMAD.U32 R0, RZ, RZ, UR7 ;  /* 0x00000007ff007e24 */ /* 0x000fca000f8e00ff */
[----:B------:R-:W-:-:S04]  /*8100*/  SHF.L.U32 R0, R0, 0x1f, RZ ;  /* 0x0000001f00007819 */ /* 0x000fc800000006ff */
[----:B------:R2:W3:Y:S01]  /*8110*/  SYNCS.PHASECHK.TRANS64.TRYWAIT P1, [UR5+0x30850], R0 ;  /* 0x03085000ff0075a7 */ /* 0x0004e20008020145 */
[----:B------:R-:W-:Y:S05]  /*8120*/  @!P0 BRA `(.L_x_1301) ;  /* 0x0000000000048947 */ /* 0x000fea0003800000 */
[----:B------:R-:W-:Y:S01]  /*8130*/  BPT.TRAP 0x1 ;  /* 0x000000040000795c */ /* 0x000fe20000300000 */
.L_x_1301:
[----:B---3--:R-:W-:Y:S05]  /*8140*/  @P1 BRA `(.L_x_1302) ;  /* 0x0000000000081947 */ /* 0x008fea0003800000 */
[----:B------:R-:W3:Y:S02]  /*8150*/  SYNCS.PHASECHK.TRANS64.TRYWAIT P1, [UR5+0x30850], R0 ;  /* 0x03085000ff0075a7 */ /* 0x000ee40008020145 */
[----:B---3--:R-:W-:Y:S05]  /*8160*/  @!P1 BRA `(.L_x_1303) ;  /* 0x000000d400549947 */ /* 0x008fea0003800000 */
.L_x_1302:
        /* <DEDUP_REMOVED lines=30> */
.L_x_1304:
        /* <DEDUP_REMOVED lines=68> */
[----:B------:R-:W-:Y:S03]  /*8790*/  MUFU.EX2 R2, R2 ;  /* 0x0000000200027308 */ /* 0x000fe60000000800 */
[--C-:B------:R-:W-:Y:S01]  /*87a0*/  FFMA.FTZ R197, R154, UR10, -R20.reuse ;  /* 0x0000000a9ac57c23 */ /* 0x100fe20008010814 */
[--C-:B------:R-:W-:Y:S01]  /*87b0*/  FFMA.FTZ R152, R155, UR10, -R20.reuse ;  /* 0x0000000a9b987c23 */ /* 0x100fe20008010814 */
[--C-:B------:R-:W-:Y:S01]  /*87c0*/  FFMA.FTZ R199, R158, UR10, -R20.reuse ;  /* 0x0000000a9ec77c23 */ /* 0x100fe20008010814 */
[--C-:B------:R-:W-:Y:S01]  /*87d0*/  FFMA.FTZ R154, R159, UR10, -R20.reuse ;  /* 0x0000000a9f9a7c23 */ /* 0x100fe20008010814 */
[--C-:B------:R-:W-:Y:S01]  /*87e0*/  FFMA.FTZ R193, R162, UR10, -R20.reuse ;  /* 0x0000000aa2c17c23 */ /* 0x100fe20008010814 */
[----:B------:R-:W0:Y:S01]  /*87f0*/  MUFU.EX2 R21, R21 ;  /* 0x0000001500157308 */ /* 0x000e220000000800 */
[--C-:B------:R-:W-:Y:S01]  /*8800*/  FFMA.FTZ R156, R163, UR10, -R20.reuse ;  /* 0x0000000aa39c7c23 */ /* 0x100fe20008010814 */
[--C-:B------:R-:W-:Y:S01]  /*8810*/  FFMA.FTZ R195, R166, UR10, -R20.reuse ;  /* 0x0000000aa6c37c23 */ /* 0x100fe20008010814 */
[--C-:B------:R-:W-:Y:S01]  /*8820*/  FFMA.FTZ R158, R167, UR10, -R20.reuse ;  /* 0x0000000aa79e7c23 */ /* 0x100fe20008010814 */
[--C-:B------:R-:W-:Y:S01]  /*8830*/  FFMA.FTZ R189, R170, UR10, -R20.reuse ;  /* 0x0000000aaabd7c23 */ /* 0x100fe20008010814 */
[--C-:B------:R-:W-:Y:S01]  /*8840*/  FFMA.FTZ R160, R171, UR10, -R20.reuse ;  /* 0x0000000aaba07c23 */ /* 0x100fe20008010814 */
[--C-:B------:R-:W-:Y:S01]  /*8850*/  FFMA.FTZ R191, R174, UR10, -R20.reuse ;  /* 0x0000000aaebf7c23 */ /* 0x100fe20008010814 */
[----:B------:R-:W-:Y:S01]  /*8860*/  FFMA.FTZ R162, R175, UR10, -R20 ;  /* 0x0000000aafa27c23 */ /* 0x000fe20008010814 */
[----:B------:R-:W1:Y:S08]  /*8870*/  MUFU.EX2 R197, R197 ;  /* 0x000000c500c57308 */ /* 0x000e700000000800 */
[----:B------:R-:W2:Y:S01]  /*8880*/  MUFU.EX2 R196, R196 ;  /* 0x000000c400c47308 */ /* 0x000ea20000000800 */
[----:B0-----:R-:W-:-:S07]  /*8890*/  FFMA.FTZ R155, R0, R18, R21 ;  /* 0x00000012009b7223 */ /* 0x001fce0000010015 */
[----:B------:R-:W0:Y:S01]  /*88a0*/  MUFU.EX2 R152, R152 ;  /* 0x0000009800987308 */ /* 0x000e220000000800 */
[----:B-1----:R-:W-:-:S07]  /*88b0*/  FFMA.FTZ R5, R2, R5, R197 ;  /* 0x0000000502057223 */ /* 0x002fce00000100c5 */
[----:B------:R-:W1:Y:S01]  /*88c0*/  MUFU.EX2 R198, R198 ;  /* 0x000000c600c67308 */ /* 0x000e620000000800 */
[----:B--2---:R-:W-:-:S07]  /*88d0*/  FADD.FTZ R155, R196, R155 ;  /* 0x0000009bc49b7221 */ /* 0x004fce0000010000 */
[----:B------:R-:W2:Y:S01]  /*88e0*/  MUFU.EX2 R199, R199 ;  /* 0x000000c700c77308 */ /* 0x000ea20000000800 */
[----:B0-----:R-:W-:-:S07]  /*88f0*/  FADD.FTZ R18, R152, R5 ;  /* 0x0000000598127221 */ /* 0x001fce0000010000 */
[----:B------:R-:W0:Y:S01]  /*8900*/  MUFU.EX2 R187, R187 ;  /* 0x000000bb00bb7308 */ /* 0x000e220000000800 */
[----:B-1----:R-:W-:Y:S01]  /*8910*/  FADD.FTZ R164, R198, R155 ;  /* 0x0000009bc6a47221 */ /* 0x002fe20000010000 */
[----:B------:R-:W-:-:S06]  /*8920*/  FFMA.FTZ R155, R178, UR10, -R20 ;  /* 0x0000000ab29b7c23 */ /* 0x000fcc0008010814 */
        /* <DEDUP_REMOVED lines=16> */
[----:B0-----:R-:W-:Y:S01]  /*8a30*/  FADD.FTZ R166, R194, R159 ;  /* 0x0000009fc2a67221 */ /* 0x001fe20000010000 */
[--C-:B------:R-:W-:Y:S01]  /*8a40*/  FFMA.FTZ R159, R182, UR10, -R20.reuse ;  /* 0x0000000ab69f7c23 */ /* 0x100fe20008010814 */
[----:B------:R-:W-:-:S05]  /*8a50*/  FFMA.FTZ R20, R183, UR10, -R20 ;  /* 0x0000000ab7147c23 */ /* 0x000fca0008010814 */
        /* <DEDUP_REMOVED lines=34> */
[----:B0-----:R-:W-:-:S03]  /*8c80*/  FADD.FTZ R18, R169, R166 ;  /* 0x000000a6a9127221 */ /* 0x001fc60000010000 */
[----:B-1----:R-:W-:Y:S01]  /*8c90*/  FADD.FTZ R5, R20, R5 ;  /* 0x0000000514057221 */ /* 0x002fe20000010000 */
[----:B------:R-:W-:Y:S06]  /*8ca0*/  @!P0 BRA `(.L_x_1305) ;  /* 0x0000000000048947 */ /* 0x000fec0003800000 */
[----:B------:R-:W-:Y:S01]  /*8cb0*/  BPT.TRAP 0x1 ;  /* 0x000000040000795c */ /* 0x000fe20000300000 */
.L_x_1305:
[----:B------:R-:W0:Y:S01]  /*8cc0*/  S2UR UR4, SR_CgaCtaId ;  /* 0x00000000000479c3 */ /* 0x000e220000008800 */
[----:B------:R-:W-:Y:S01]  /*8cd0*/  UIADD3 UR5, UR5, 0x30860, URZ ;  /* 0x0003086005057890 */ /* 0x000fe2000fffe03f */
[C---:B------:R-:W-:Y:S01]  /*8ce0*/  ISETP.GT.AND P1, PT, R220.reuse, UR54, PT ;  /* 0x00000036dc007c0c */ /* 0x040fe2000bf24270 */
[----:B------:R-:W-:Y:S01]  /*8cf0*/  UMOV UR7, UR38 ;  /* 0x0000002600077c82 */ /* 0x000fe20008000000 */
[----:B------:R-:W-:Y:S01]  /*8d00*/  F2FP.BF16.F32.PACK_AB R198, R187, R198 ;  /* 0x000000c6bbc6723e */ /* 0x000fe200000010ff */
[----:B------:R-:W-:Y:S01]  /*8d10*/  VIADD R220, R220, 0xffffffff ;  /* 0xffffffffdcdc7836 */ /* 0x000fe20000000000 */
[----:B------:R-:W-:Y:S02]  /*8d20*/  F2FP.BF16.F32.PACK_AB R196, R196, R21 ;  /* 0x00000015c4c4723e */ /* 0x000fe400000010ff */
[----:B------:R-:W-:Y:S02]  /*8d30*/  F2FP.BF16.F32.PACK_AB R192, R185, R192 ;  /* 0x000000c0b9c0723e */ /* 0x000fe400000010ff */
        /* <DEDUP_REMOVED lines=16> */
[----:B------:R-:W-:Y:S02]  /*8e40*/  F2FP.BF16.F32.PACK_AB R186, R169, R186 ;  /* 0x000000baa9ba723e */ /* 0x000fe400000010ff */
[----:B------:R-:W-:Y:S01]  /*8e50*/  MOV R21, R4 ;  /* 0x0000000400157202 */ /* 0x000fe20000000f00 */
[----:B------:R-:W-:Y:S06]  /*8e60*/  @P1 BRA `(.L_x_1306) ;  /* 0xffffffe000cc1947 */ /* 0x000fec000383ffff */
.L_x_1295:
        /* <DEDUP_REMOVED lines=11> */
.L_x_1326:
        /* <DEDUP_REMOVED lines=8> */
.L_x_1308:
[----:B------:R-:W-:Y:S01]  /*8fa0*/  ULEA UR5, UR39, UR40, 0x3 ;  /* 0x0000002827057291 */ /* 0x000fe2000f8e183f */
[----:B------:R-:W-:-:S05]  /*8fb0*/  IMAD.U32 R3, RZ, RZ, UR38 ;  /* 0x00000026ff037e24 */ /* 0x000fca000f8e00ff */
[----:B------:R-:W-:-:S04]  /*8fc0*/  SHF.L.U32 R3, R3, 0x1f, RZ ;  /* 0x0000001f03037819 */ /* 0x000fc800000006ff */
[----:B------:R0:W1:Y:S01]  /*8fd0*/  SYNCS.PHASECHK.TRANS64.TRYWAIT P1, [UR5+0x30830], R3 ;  /* 0x03083003ff0075a7 */ /* 0x0000620008020145 */
[----:B------:R-:W-:Y:S05]  /*8fe0*/  @!P0 BRA `(.L_x_1309) ;  /* 0x0000000000048947 */ /* 0x000fea0003800000 */
[----:B------:R-:W-:Y:S01]  /*8ff0*/  BPT.TRAP 0x1 ;  /* 0x000000040000795c */ /* 0x000fe20000300000 */
.L_x_1309:
[----:B-1----:R-:W-:Y:S05]  /*9000*/  @P1 BRA `(.L_x_1310) ;  /* 0x0000000000081947 */ /* 0x002fea0003800000 */
[----:B------:R-:W1:Y:S02]  /*9010*/  SYNCS.PHASECHK.TRANS64.TRYWAIT P1, [UR5+0x30830], R3 ;  /* 0x03083003ff0075a7 */ /* 0x000e640008020145 */
[----:B-1----:R-:W-:Y:S05]  /*9020*/  @!P1 BRA `(.L_x_1311) ;  /* 0x000000c400bc9947 */ /* 0x002fea0003800000 */
.L_x_1310:
        /* <DEDUP_REMOVED lines=227> */
.L_x_1312:
[----:B------:R-:W-:Y:S01]  /*9e60*/  ULEA UR5, UR4, UR40, 0x3 ;  /* 0x0000002804057291 */ /* 0x000fe2000f8e183f */
[----:B------:R-:W-:-:S05]  /*9e70*/  IMAD.U32 R0, RZ, RZ, UR6 ;  /* 0x00000006ff007e24 */ /* 0x000fca000f8e00ff */
[----:B------:R-:W-:-:S04]  /*9e80*/  SHF.L.U32 R0, R0, 0x1f, RZ ;  /* 0x0000001f00007819 */ /* 0x000fc800000006ff */
[----:B------:R2:W3:Y:S01]  /*9e90*/  SYNCS.PHASECHK.TRANS64.TRYWAIT P1, [UR5+0x30850], R0 ;  /* 0x03085000ff0075a7 */ /* 0x0004e20008020145 */
[----:B------:R-:W-:Y:S05]  /*9ea0*/  @!P0 BRA `(.L_x_1313) ;  /* 0x0000000000048947 */ /* 0x000fea0003800000 */
[----:B------:R-:W-:Y:S01]  /*9eb0*/  BPT.TRAP 0x1 ;  /* 0x000000040000795c */ /* 0x000fe20000300000 */
.L_x_1313:
[----:B---3--:R-:W-:Y:S05]  /*9ec0*/  @P1 BRA `(.L_x_1314) ;  /* 0x0000000000081947 */ /* 0x008fea0003800000 */
[----:B------:R-:W3:Y:S02]  /*9ed0*/  SYNCS.PHASECHK.TRANS64.TRYWAIT P1, [UR5+0x30850], R0 ;  /* 0x03085000ff0075a7 */ /* 0x000ee40008020145 */
[----:B---3--:R-:W-:Y:S05]  /*9ee0*/  @!P1 BRA `(.L_x_1315) ;  /* 0x000000b800249947 */ /* 0x008fea0003800000 */
.L_x_1314:
        /* <DEDUP_REMOVED lines=30> */
.L_x_1316:
[----:B------:R-:W-:Y:S01]  /*a0d0*/  R2UR UR4, R22 ;  /* 0x00000000160472ca */ /* 0x000fe200000e0000 */
[----:B------:R-:W3:Y:S01]  /*a0e0*/  S2UR UR10, SR_CgaCtaId ;  /* 0x00000000000a79c3 */ /* 0x000ee20000008800 */
[----:B------:R-:W-:Y:S01]  /*a0f0*/  VIADD R188, R200, UR60 ;  /* 0x0000003cc8bc7c36 */ /* 0x000fe20008000000 */
[----:B------:R-:W-:Y:S01]  /*a100*/  UISETP.NE.AND UP0, UPT, UR43, URZ, UPT ;  /* 0x0000003f2b00728c */ /* 0x000fe2000bf05270 */
[----:B-1----:R-:W-:Y:S02]  /*a110*/  IMAD.SHL.U32 R4, R220, 0x40, RZ ;  /* 0x00000040dc047824 */ /* 0x002fe400078e00ff */
[----:B0-----:R-:W-:-:S07]  /*a120*/  IMAD.U32 R3, RZ, RZ, UR41 ;  /* 0x00000029ff037e24 */ /* 0x001fce000f8e00ff */
[----:B------:R-:W-:Y:S02]  /*a130*/  UISETP.NE.AND UP1, UPT, UR4, URZ, UPT ;  /* 0x0000003f0400728c */ /* 0x000fe4000bf25270 */
[----:B------:R-:W-:-:S04]  /*a140*/  ULEA UR4, UR7, UR40, 0x3 ;  /* 0x0000002807047291 */ /* 0x000fc8000f8e183f */
[----:B------:R-:W-:Y:S01]  /*a150*/  PLOP3.LUT P1, PT, PT, PT, UP1, 0x80, 0x0 ;  /* 0x000000000000781c */ /* 0x000fe20003f2f018 */
[----:B------:R-:W-:Y:S01]  /*a160*/  UIADD3 UR4, UR4, 0x30840, URZ ;  /* 0x0003084004047890 */ /* 0x000fe2000fffe03f */
[----:B------:R-:W-:-:S03]  /*a170*/  PLOP3.LUT P2, PT, PT, PT, UP1, 0x80, 0x0 ;  /* 0x000000000000781c */ /* 0x000fc60003f4f018 */
[----:B------:R-:W-:Y:S01]  /*a180*/  @UP1 ULDC UR6, c[0x0][0x44c] ;  /* 0x0001130000061ab9 */ /* 0x000fe20000000800 */
[----:B---3--:R-:W-:-:S07]  /*a190*/  UPRMT UR4, UR10, 0x654, UR4 ;  /* 0x000006540a047896 */ /* 0x008fce0008000004 */
[----:B--2---:R-:W-:Y:S01]  /*a1a0*/  @P1 IMAD.HI.U32 R0, R188, UR6, RZ ;  /* 0x00000006bc001c27 */ /* 0x004fe2000f8e00ff */
[----:B------:R-:W-:Y:S01]  /*a1b0*/  @UP1 ULDC UR6, c[0x0][0x450] ;  /* 0x0001140000061ab9 */ /* 0x000fe20000000800 */
[----:B------:R-:W-:Y:S01]  /*a1c0*/  PLOP3.LUT P1, PT, PT, PT, UP0, 0x40, 0x0 ;  /* 0x000000000000781c */ /* 0x000fe20003f2e808 */
[----:B------:R-:W-:Y:S01]  /*a1d0*/  SYNCS.ARRIVE.TRANS64.RED.A1T0 RZ, [UR4], RZ ;  /* 0x000000ffffff79a7 */ /* 0x000fe20008100404 */
[----:B------:R-:W-:Y:S01]  /*a1e0*/  ULOP3.LUT UR4, URZ, UR55, URZ, 0x33, !UPT ;  /* 0x000000373f047292 */ /* 0x000fe2000f8e333f */
[----:B------:R-:W-:Y:S02]  /*a1f0*/  @P2 SHF.R.U32.HI R188, RZ, UR6, R0 ;  /* 0x00000006ffbc2c19 */ /* 0x000fe40008011600 */
        /* <DEDUP_REMOVED lines=22> */
.L_x_1319:
[----:B------:R-:W-:-:S05]  /*a360*/  IMAD.U32 R189, RZ, RZ, UR54 ;  /* 0x00000036ffbd7e24 */ /* 0x000fca000f8e00ff */
[----:B------:R-:W-:-:S13]  /*a370*/  ISETP.NE.AND P1, PT, R189, 0x1, PT ;  /* 0x00000001bd00780c */ /* 0x000fda0003f25270 */
[----:B------:R-:W0:Y:S02]  /*a380*/  @P1 LDC.64 R2, c[0x0][0x9e8] ;  /* 0x00027a00ff021b82 */ /* 0x000e240000000a00 */
[----:B0-----:R-:W-:-:S05]  /*a390*/  @P1 IMAD.HI.U32 R2, R185, R2, RZ ;  /* 0x00000002b9021227 */ /* 0x001fca00078e00ff */
[----:B------:R-:W-:-:S07]  /*a3a0*/  @P1 SHF.R.U32.HI R185, RZ, R3, R2 ;  /* 0x00000003ffb91219 */ /* 0x000fce0000011602 */
.L_x_1320:
[----:B------:R-:W-:Y:S05]  /*a3b0*/  BSYNC B0 ;  /* 0x0000000000007941 */ /* 0x000fea0003800000 */
.L_x_1318:
[----:B------:R-:W-:-:S04]  /*a3c0*/  IMAD R2, R185, R189, -R4 ;  /* 0x000000bdb9027224 */ /* 0x000fc800078e0a04 */
[----:B------:R-:W-:-:S05]  /*a3d0*/  IMAD R2, R19, -0x2, R2 ;  /* 0xfffffffe13027824 */ /* 0x000fca00078e0202 */
[----:B------:R-:W-:Y:S02]  /*a3e0*/  VIADDMNMX R187, R2, R189, R187, PT ;  /* 0x000000bd02bb7246 */ /* 0x000fe400038001bb */
[----:B------:R-:W-:-:S07]  /*a3f0*/  VIMNMX R186, R186, R2, !PT ;  /* 0x00000002baba7248 */ /* 0x000fce0007fe0100 */
.L_x_1317:
        /* <DEDUP_REMOVED lines=68> */
.L_x_1323:
[----:B------:R-:W-:-:S05]  /*a840*/  IMAD.U32 R152, RZ, RZ, UR54 ;  /* 0x00000036ff987e24 */ /* 0x000fca000f8e00ff */
[----:B------:R-:W-:-:S13]  /*a850*/  ISETP.NE.AND P2, PT, R152, 0x1, PT ;  /* 0x000000019800780c */ /* 0x000fda0003f45270 */
[----:B------:R-:W0:Y:S02]  /*a860*/  @P2 LDC.64 R2, c[0x0][0x9e8] ;  /* 0x00027a00ff022b82 */ /* 0x000e240000000a00 */
[----:B0-----:R-:W-:-:S05]  /*a870*/  @P2 IMAD.HI.U32 R2, R187, R2, RZ ;  /* 0x00000002bb022227 */ /* 0x001fca00078e00ff */
[----:B------:R-:W-:-:S07]  /*a880*/  @P2 SHF.R.U32.HI R187, RZ, R3, R2 ;  /* 0x00000003ffbb2219 */ /* 0x000fce0000011602 */
.L_x_1324:
[----:B------:R-:W-:Y:S05]  /*a890*/  BSYNC B0 ;  /* 0x0000000000007941 */ /* 0x000fea0003800000 */
.L_x_1322:
[----:B------:R-:W-:-:S04]  /*a8a0*/  IMAD R4, R187, R152, -R4 ;  /* 0x00000098bb047224 */ /* 0x000fc800078e0a04 */
[----:B------:R-:W-:-:S05]  /*a8b0*/  IMAD R3, R19, -0x2, R4 ;  /* 0xfffffffe13037824 */ /* 0x000fca00078e0204 */
[----:B------:R-:W-:Y:S02]  /*a8c0*/  VIADDMNMX R0, R3, R152, R0, PT ;  /* 0x0000009803007246 */ /* 0x000fe40003800100 */
[----:B------:R-:W-:-:S07]  /*a8d0*/  VIMNMX R184, R184, R3, !PT ;  /* 0x00000003b8b87248 */ /* 0x000fce0007fe0100 */
.L_x_1321:
        /* <DEDUP_REMOVED lines=201> */
.L_x_1325:
        /* <DEDUP_REMOVED lines=11> */
[----:B------:R-:W-:Y:S01]  /*b620*/  ISETP.GT.AND P1, PT, R220, UR4, PT ;  /* 0x00000004dc007c0c */ /* 0x000fe2000bf24270 */
        /* <DEDUP_REMOVED lines=16> */
.L_x_1307:
        /* <DEDUP_REMOVED lines=131> */
.L_x_1327:
[----:B------:R-:W-:Y:S01]  /*bf60*/  ULEA UR5, UR39, UR40, 0x3 ;  /* 0x0000002827057291 */ /* 0x000fe2000f8e183f */
[----:B------:R-:W-:-:S05]  /*bf70*/  IMAD.U32 R0, RZ, RZ, UR38 ;  /* 0x00000026ff007e24 */ /* 0x000fca000f8e00ff */
[----:B------:R-:W-:-:S04]  /*bf80*/  SHF.L.U32 R0, R0, 0x1f, RZ ;  /* 0x0000001f00007819 */ /* 0x000fc800000006ff */
[----:B------:R0:W1:Y:S01]  /*bf90*/  SYNCS.PHASECHK.TRANS64.TRYWAIT P1, [UR5+0x30850], R0 ;  /* 0x03085000ff0075a7 */ /* 0x0000620008020145 */
[----:B------:R-:W-:Y:S05]  /*bfa0*/  @!P0 BRA `(.L_x_1328) ;  /* 0x0000000000048947 */ /* 0x000fea0003800000 */
[----:B------:R-:W-:Y:S01]  /*bfb0*/  BPT.TRAP 0x1 ;  /* 0x000000040000795c */ /* 0x000fe20000300000 */
.L_x_1328:
[----:B-1----:R-:W-:Y:S05]  /*bfc0*/  @P1 BRA `(.L_x_1329) ;  /* 0x0000000000081947 */ /* 0x002fea0003800000 */
[----:B------:R-:W1:Y:S02]  /*bfd0*/  SYNCS.PHASECHK.TRANS64.TRYWAIT P1, [UR5+0x30850], R0 ;  /* 0x03085000ff0075a7 */ /* 0x000e640008020145 */
[----:B-1----:R-:W-:Y:S05]  /*bfe0*/  @!P1 BRA `(.L_x_1330) ;  /* 0x0000009400fc9947 */ /* 0x002fea0003800000 */
.L_x_1329:
        /* <DEDUP_REMOVED lines=21> */
[----:B------:R-:W-:-:S02]  /*c140*/  IMAD.U32 R7, RZ, RZ, UR10 ;  /* 0x0000000aff077e24 */ /* 0x000fc4000f8e00ff */
[----:B------:R-:W-:Y:S02]  /*c150*/  IMAD.MOV.U32 R0, RZ, RZ, -0x800000 ;  /* 0xff800000ff007424 */ /* 0x000fe400078e00ff */
        /* <DEDUP_REMOVED lines=33> */
.L_x_1331:
        /* <DEDUP_REMOVED lines=141> */
.L_x_1253:
[----:B------:R-:W0:Y:S01]  /*cc40*/  S2R R5, SR_CgaCtaId ;  /* 0x0000000000057919 */ /* 0x000e220000008800 */
[----:B------:R-:W-:Y:S01]  /*cc50*/  MOV R22, 0x400 ;  /* 0x0000040000167802 */ /* 0x000fe20000000f00 */
[----:B------:R-:W-:Y:S01]  /*cc60*/  BSSY B0, `(.L_x_1332) ;  /* 0x00002dd000007945 */ /* 0x000fe20003800000 */
[----:B------:R-:W-:Y:S02]  /*cc70*/  BAR.SYNC.DEFER_BLOCKING 0x5, 0x180 ;  /* 0x0146000000007b1d */ /* 0x000fe40000010000 */
[----:B0-----:R-:W-:-:S05]  /*cc80*/  LEA R22, R5, R22, 0x18 ;  /* 0x0000001605167211 */ /* 0x001fca00078ec0ff */
[----:B------:R-:W0:Y:S02]  /*cc90*/  LDS.128 R4, [R22+0x308d0] ;  /* 0x0308d00016047984 */ /* 0x000e240000000c00 */
[----:B0-----:R-:W-:Y:S02]  /*cca0*/  R2UR UR5, R5 ;  /* 0x00000000050572ca */ /* 0x001fe400000e0000 */
[----:B------:R-:W-:Y:S02]  /*ccb0*/  R2UR UR7, R6 ;  /* 0x00000000060772ca */ /* 0x000fe400000e0000 */
[----:B------:R-:W-:Y:S01]  /*ccc0*/  R2UR UR6, R7 ;  /* 0x00000000070672ca */ /* 0x000fe200000e0000 */
[----:B------:R-:W-:Y:S06]  /*ccd0*/  BAR.ARV 0x4, 0x180 ;  /* 0x0106000000007b1d */ /* 0x000fec0000002000 */
[----:B------:R-:W-:Y:S08]  /*cce0*/  @P0 BRA `(.L_x_1333) ;  /* 0x0000001c00dc0947 */ /* 0x000ff00003800000 */
[----:B------:R-:W0:Y:S01]  /*ccf0*/  S2R R7, SR_SWINHI ;  /* 0x0000000000077919 */ /* 0x000e220000002f00 */
[----:B------:R-:W-:Y:S01]  /*cd00*/  F2FP.BF16.F32.PACK_AB R24, R25, R24 ;  /* 0x000000181918723e */ /* 0x000fe200000010ff */
[----:B------:R-:W-:Y:S01]  /*cd10*/  ULDC.64 UR8, c[0x0][0xc00] ;  /* 0x0003000000087ab9 */ /* 0x000fe20000000a00 */
[----:B------:R-:W-:Y:S01]  /*cd20*/  F2FP.BF16.F32.PACK_AB R25, R161, R26 ;  /* 0x0000001aa119723e */ /* 0x000fe200000010ff */
[----:B------:R-:W-:Y:S01]  /*cd30*/  UISETP.NE.U32.AND UP0, UPT, UR8, URZ, UPT ;  /* 0x0000003f0800728c */ /* 0x000fe2000bf05070 */
[----:B------:R-:W-:Y:S02]  /*cd40*/  F2FP.BF16.F32.PACK_AB R26, R29, R28 ;  /* 0x0000001c1d1a723e */ /* 0x000fe400000010ff */
[----:B------:R-:W-:Y:S01]  /*cd50*/  F2FP.BF16.F32.PACK_AB R27, R8, R27 ;  /* 0x0000001b081b723e */ /* 0x000fe200000010ff */
[----:B------:R-:W-:Y:S01]  /*cd60*/  UISETP.NE.AND.EX UP0, UPT, UR9, URZ, UPT, UP0 ;  /* 0x0000003f0900728c */ /* 0x000fe2000bf05300 */
[----:B------:R-:W-:Y:S02]  /*cd70*/  F2FP.BF16.F32.PACK_AB R32, R33, R32 ;  /* 0x000000202120723e */ /* 0x000fe400000010ff */
[----:B------:R-:W-:Y:S01]  /*cd80*/  F2FP.BF16.F32.PACK_AB R33, R160, R34 ;  /* 0x00000022a021723e */ /* 0x000fe200000010ff */
[----:B------:R-:W-:Y:S01]  /*cd90*/  ULDC.64 UR8, c[0x0][0xc00] ;  /* 0x0003000000087ab9 */ /* 0x000fe20000000a00 */
        /* <DEDUP_REMOVED lines=10> */
[----:B------:R-:W-:Y:S02]  /*ce40*/  MOV R4, R22 ;  /* 0x0000001600047202 */ /* 0x000fe40000000f00 */
[----:B0-----:R-:W-:Y:S02]  /*ce50*/  MOV R5, R7 ;  /* 0x0000000700057202 */ /* 0x001fe40000000f00 */
[----:B------:R-:W-:-:S02]  /*ce60*/  F2FP.BF16.F32.PACK_AB R51, R155, R51 ;  /* 0x000000339b33723e */ /* 0x000fc400000010ff */
[----:B------:R-:W-:Y:S01]  /*ce70*/  F2FP.BF16.F32.PACK_AB R57, R154, R58 ;  /* 0x0000003a9a39723e */ /* 0x000fe200000010ff */
[----:B------:R-:W-:Y:S01]  /*ce80*/  IMAD.WIDE R102, R213, 0x2, R4 ;  /* 0x00000002d5667825 */ /* 0x000fe200078e0204 */
[----:B------:R-:W-:Y:S02]  /*ce90*/  F2FP.BF16.F32.PACK_AB R64, R65, R64 ;  /* 0x000000404140723e */ /* 0x000fe400000010ff */
[----:B------:R-:W-:Y:S02]  /*cea0*/  F2FP.BF16.F32.PACK_AB R58, R61, R60 ;  /* 0x0000003c3d3a723e */ /* 0x000fe400000010ff */
[C---:B------:R-:W-:Y:S02]  /*ceb0*/  IADD3 R169, P1, R102.reuse, 0x20, RZ ;  /* 0x0000002066a97810 */ /* 0x040fe40007f3e0ff */
        /* <DEDUP_REMOVED lines=9> */
[C---:B------:R-:W-:Y:S01]  /*cf50*/  LOP3.LUT R7, R102.reuse, 0x380, RZ, 0xc0, !PT ;  /* 0x0000038066077812 */ /* 0x040fe200078ec0ff */
[----:B------:R-:W-:Y:S01]  /*cf60*/  IMAD.X R31, RZ, RZ, R103, P5 ;  /* 0x000000ffff1f7224 */ /* 0x000fe200028e0667 */
[----:B------:R-:W-:-:S02]  /*cf70*/  IADD3 R167, P1, R102, 0xc060, RZ ;  /* 0x0000c06066a77810 */ /* 0x000fc40007f3e0ff */
[----:B------:R-:W-:Y:S02]  /*cf80*/  LOP3.LUT R10, R169, 0x380, RZ, 0xc0, !PT ;  /* 0x00000380a90a7812 */ /* 0x000fe400078ec0ff */
[C---:B------:R-:W-:Y:S01]  /*cf90*/  IADD3 R177, P6, R102.reuse, 0x4020, RZ ;  /* 0x0000402066b17810 */ /* 0x040fe20007fde0ff */
[--C-:B------:R-:W-:Y:S01]  /*cfa0*/  IMAD.X R9, RZ, RZ, R103.reuse, P1 ;  /* 0x000000ffff097224 */ /* 0x100fe200008e0667 */
[----:B------:R-:W-:Y:S02]  /*cfb0*/  IADD3 R181, P2, R102, 0x4060, RZ ;  /* 0x0000406066b57810 */ /* 0x000fe40007f5e0ff */
[----:B------:R-:W-:Y:S01]  /*cfc0*/  LOP3.LUT R12, R171, 0x380, RZ, 0xc0, !PT ;  /* 0x00000380ab0c7812 */ /* 0x000fe200078ec0ff */
[--C-:B------:R-:W-:Y:S01]  /*cfd0*/  IMAD.X R21, RZ, RZ, R103.reuse, P6 ;  /* 0x000000ffff157224 */ /* 0x100fe200030e0667 */
[----:B------:R-:W-:Y:S01]  /*cfe0*/  LOP3.LUT R14, R173, 0x380, RZ, 0xc0, !PT ;  /* 0x00000380ad0e7812 */ /* 0x000fe200078ec0ff */
[----:B------:R-:W-:Y:S01]  /*cff0*/  IMAD.X R39, RZ, RZ, R103, P2 ;  /* 0x000000ffff277224 */ /* 0x000fe200010e0667 */
[----:B------:R-:W-:-:S02]  /*d000*/  LOP3.LUT R16, R175, 0x380, RZ, 0xc0, !PT ;  /* 0x00000380af107812 */ /* 0x000fc400078ec0ff */
[----:B------:R-:W-:Y:S02]  /*d010*/  IADD3 R6, P5, R102, 0xc020, RZ ;  /* 0x0000c02066067810 */ /* 0x000fe40007fbe0ff */
[----:B------:R-:W-:Y:S02]  /*d020*/  SHF.R.U64 R7, R7, 0x3, RZ ;  /* 0x0000000307077819 */ /* 0x000fe400000012ff */
[----:B------:R-:W-:Y:S01]  /*d030*/  SHF.R.U64 R10, R10, 0x3, RZ ;  /* 0x000000030a0a7819 */ /* 0x000fe200000012ff */
[----:B------:R-:W-:Y:S01]  /*d040*/  IMAD.X R99, RZ, RZ, R103, P5 ;  /* 0x000000ffff637224 */ /* 0x000fe200028e0667 */
[----:B------:R-:W-:Y:S02]  /*d050*/  LOP3.LUT R161, R167, 0x380, RZ, 0xc0, !PT ;  /* 0x00000380a7a17812 */ /* 0x000fe400078ec0ff */
[----:B------:R-:W-:Y:S02]  /*d060*/  IADD3 R54, P0, R102, 0x8020, RZ ;  /* 0x0000802066367810 */ /* 0x000fe40007f1e0ff */
[----:B------:R-:W-:-:S02]  /*d070*/  SHF.R.U64 R12, R12, 0x3, RZ ;  /* 0x000000030c0c7819 */ /* 0x000fc400000012ff */
[----:B------:R-:W-:Y:S01]  /*d080*/  LOP3.LUT R20, R177, 0x380, RZ, 0xc0, !PT ;  /* 0x00000380b1147812 */ /* 0x000fe200078ec0ff */
[--C-:B------:R-:W-:Y:S01]  /*d090*/  IMAD.X R55, RZ, RZ, R103.reuse, P0 ;  /* 0x000000ffff377224 */ /* 0x100fe200000e0667 */
[----:B------:R-:W-:Y:S02]  /*d0a0*/  IADD3 R62, P4, R102, 0x8040, RZ ;  /* 0x00008040663e7810 */ /* 0x000fe40007f9e0ff */
[----:B------:R-:W-:Y:S02]  /*d0b0*/  IADD3.X R17, RZ, R103, RZ, P3, !PT ;  /* 0x00000067ff117210 */ /* 0x000fe40001ffe4ff */
[----:B------:R-:W-:Y:S01]  /*d0c0*/  SHF.R.U64 R14, R14, 0x3, RZ ;  /* 0x000000030e0e7819 */ /* 0x000fe200000012ff */
[----:B------:R-:W-:Y:S01]  /*d0d0*/  IMAD.X R63, RZ, RZ, R103, P4 ;  /* 0x000000ffff3f7224 */ /* 0x000fe200020e0667 */
[----:B------:R-:W-:Y:S02]  /*d0e0*/  LOP3.LUT R30, R179, 0x380, RZ, 0xc0, !PT ;  /* 0x00000380b31e7812 */ /* 0x000fe400078ec0ff */
[----:B------:R-:W-:-:S02]  /*d0f0*/  IADD3 R70, P3, R102, 0x8060, RZ ;  /* 0x0000806066467810 */ /* 0x000fc40007f7e0ff */
[C---:B------:R-:W-:Y:S02]  /*d100*/  IADD3 R94, P6, R102.reuse, 0xc000, RZ ;  /* 0x0000c000665e7810 */ /* 0x040fe40007fde0ff */
[----:B------:R-:W-:Y:S01]  /*d110*/  IADD3 R168, P2, R102, 0xc040, RZ ;  /* 0x0000c04066a87810 */ /* 0x000fe20007f5e0ff */
[--C-:B------:R-:W-:Y:S01]  /*d120*/  IMAD.X R71, RZ, RZ, R103.reuse, P3 ;  /* 0x000000ffff477224 */ /* 0x100fe200018e0667 */
[----:B------:R-:W-:Y:S01]  /*d130*/  SHF.R.U64 R16, R16, 0x3, RZ ;  /* 0x0000000310107819 */ /* 0x000fe200000012ff */
[--C-:B------:R-:W-:Y:S01]  /*d140*/  IMAD.X R95, RZ, RZ, R103.reuse, P6 ;  /* 0x000000ffff5f7224 */ /* 0x100fe200030e0667 */
[----:B------:R-:W-:Y:S02]  /*d150*/  LOP3.LUT R38, R181, 0x380, RZ, 0xc0, !PT ;  /* 0x00000380b5267812 */ /* 0x000fe400078ec0ff */
[----:B------:R-:W-:Y:S01]  /*d160*/  LOP3.LUT R102, R7, R102, RZ, 0x3c, !PT ;  /* 0x0000006607667212 */ /* 0x000fe200078e3cff */
[----:B------:R-:W-:Y:S01]  /*d170*/  IMAD.X R7, RZ, RZ, R103, P2 ;  /* 0x000000ffff077224 */ /* 0x000fe200010e0667 */
[----:B------:R-:W-:-:S02]  /*d180*/  LOP3.LUT R10, R10, R169, RZ, 0x3c, !PT ;  /* 0x000000a90a0a7212 */ /* 0x000fc400078e3cff */
[----:B------:R-:W-:Y:S02]  /*d190*/  LOP3.LUT R46, R183, 0x380, RZ, 0xc0, !PT ;  /* 0x00000380b72e7812 */ /* 0x000fe400078ec0ff */
[----:B------:R-:W-:Y:S02]  /*d1a0*/  LOP3.LUT R98, R6, 0x380, RZ, 0xc0, !PT ;  /* 0x0000038006627812 */ /* 0x000fe400078ec0ff */
[----:B------:R-:W-:Y:S02]  /*d1b0*/  SHF.R.U64 R28, R161, 0x3, RZ ;  /* 0x00000003a11c7819 */ /* 0x000fe400000012ff */
[----:B------:R-:W-:Y:S02]  /*d1c0*/  LOP3.LUT R12, R12, R171, RZ, 0x3c, !PT ;  /* 0x000000ab0c0c7212 */ /* 0x000fe400078e3cff */
[----:B------:R-:W-:Y:S02]  /*d1d0*/  SHF.R.U64 R20, R20, 0x3, RZ ;  /* 0x0000000314147819 */ /* 0x000fe400000012ff */
[----:B------:R-:W-:-:S02]  /*d1e0*/  LOP3.LUT R169, R54, 0x380, RZ, 0xc0, !PT ;  /* 0x0000038036a97812 */ /* 0x000fc400078ec0ff */
[----:B------:R-:W-:Y:S02]  /*d1f0*/  LOP3.LUT R14, R14, R173, RZ, 0x3c, !PT ;  /* 0x000000ad0e0e7212 */ /* 0x000fe400078e3cff */
[----:B------:R-:W-:Y:S02]  /*d200*/  SHF.R.U64 R30, R30, 0x3, RZ ;  /* 0x000000031e1e7819 */ /* 0x000fe400000012ff */
[----:B------:R-:W-:Y:S02]  /*d210*/  LOP3.LUT R171, R62, 0x380, RZ, 0xc0, !PT ;  /* 0x000003803eab7812 */ /* 0x000fe400078ec0ff */
[----:B------:R-:W-:Y:S02]  /*d220*/  LOP3.LUT R16, R16, R175, RZ, 0x3c, !PT ;  /* 0x000000af10107212 */ /* 0x000fe400078e3cff */
[----:B------:R-:W-:Y:S02]  /*d230*/  SHF.R.U64 R38, R38, 0x3, RZ ;  /* 0x0000000326267819 */ /* 0x000fe400000012ff */
[----:B------:R-:W-:-:S02]  /*d240*/  LOP3.LUT R173, R70, 0x380, RZ, 0xc0, !PT ;  /* 0x0000038046ad7812 */ /* 0x000fc400078ec0ff */
[----:B------:R-:W-:Y:S02]  /*d250*/  SHF.R.U64 R46, R46, 0x3, RZ ;  /* 0x000000032e2e7819 */ /* 0x000fe400000012ff */
[----:B------:R-:W-:Y:S02]  /*d260*/  LOP3.LUT R175, R94, 0x380, RZ, 0xc0, !PT ;  /* 0x000003805eaf7812 */ /* 0x000fe400078ec0ff */
[----:B------:R-:W-:Y:S01]  /*d270*/  MOV R102, R102 ;  /* 0x0000006600667202 */ /* 0x000fe20000000f00 */
[----:B------:R-:W-:Y:S01]  /*d280*/  BAR.SYNC.DEFER_BLOCKING 0x1, 0x100 ;  /* 0x0044000000007b1d */ /* 0x000fe20000010000 */
[----:B------:R-:W-:Y:S02]  /*d290*/  SHF.R.U64 R29, R98, 0x3, RZ ;  /* 0x00000003621d7819 */ /* 0x000fe400000012ff */
[----:B------:R-:W-:Y:S02]  /*d2a0*/  LOP3.LUT R8, R28, R167, RZ, 0x3c, !PT ;  /* 0x000000a71c087212 */ /* 0x000fe400078e3cff */
[----:B------:R-:W-:-:S02]  /*d2b0*/  LOP3.LUT R20, R20, R177, RZ, 0x3c, !PT ;  /* 0x000000b114147212 */ /* 0x000fc400078e3cff */
[----:B------:R-:W-:Y:S02]  /*d2c0*/  SHF.R.U64 R169, R169, 0x3, RZ ;  /* 0x00000003a9a97819 */ /* 0x000fe400000012ff */
[----:B------:R-:W-:Y:S02]  /*d2d0*/  MOV R28, R10 ;  /* 0x0000000a001c7202 */ /* 0x000fe40000000f00 */
[----:B------:R-:W-:Y:S02]  /*d2e0*/  LOP3.LUT R30, R30, R179, RZ, 0x3c, !PT ;  /* 0x000000b31e1e7212 */ /* 0x000fe400078e3cff */
[----:B------:R-:W-:Y:S02]  /*d2f0*/  SHF.R.U64 R171, R171, 0x3, RZ ;  /* 0x00000003abab7819 */ /* 0x000fe400000012ff */
[----:B------:R-:W-:Y:S02]  /*d300*/  LOP3.LUT R103, R168, 0x380, RZ, 0xc0, !PT ;  /* 0x00000380a8677812 */ /* 0x000fe400078ec0ff */
[----:B------:R-:W-:-:S02]  /*d310*/  MOV R12, R12 ;  /* 0x0000000c000c7202 */ /* 0x000fc40000000f00 */
[----:B------:R-:W-:Y:S02]  /*d320*/  LOP3.LUT R38, R38, R181, RZ, 0x3c, !PT ;  /* 0x000000b526267212 */ /* 0x000fe400078e3cff */
[----:B------:R-:W-:Y:S02]  /*d330*/  SHF.R.U64 R173, R173, 0x3, RZ ;  /* 0x00000003adad7819 */ /* 0x000fe400000012ff */
[----:B------:R-:W-:Y:S01]  /*d340*/  MOV R14, R14 ;  /* 0x0000000e000e7202 */ /* 0x000fe20000000f00 */
[----:B------:R-:W-:Y:S01]  /*d350*/  STSM.16.M88.4 [R102], R24 ;  /* 0x0000001866007844 */ /* 0x000fe20000000200 */
[----:B------:R-:W-:Y:S02]  /*d360*/  LOP3.LUT R46, R46, R183, RZ, 0x3c, !PT ;  /* 0x000000b72e2e7212 */ /* 0x000fe400078e3cff */
[----:B------:R-:W-:Y:S01]  /*d370*/  SHF.R.U64 R175, R175, 0x3, RZ ;  /* 0x00000003afaf7819 */ /* 0x000fe200000012ff */
[----:B------:R-:W-:Y:S01]  /*d380*/  STSM.16.M88.4 [R28], R32 ;  /* 0x000000201c007844 */ /* 0x000fe20000000200 */
[----:B------:R-:W-:-:S02]  /*d390*/  LOP3.LUT R98, R29, R6, RZ, 0x3c, !PT ;  /* 0x000000061d627212 */ /* 0x000fc400078e3cff */
[----:B------:R-:W-:Y:S01]  /*d3a0*/  MOV R16, R16 ;  /* 0x0000001000107202 */ /* 0x000fe20000000f00 */
[----:B------:R0:W-:Y:S01]  /*d3b0*/  STSM.16.M88.4 [R12], R40 ;  /* 0x000000280c007844 */ /* 0x0001e20000000200 */
[----:B------:R-:W-:Y:S02]  /*d3c0*/  F2FP.BF16.F32.PACK_AB R59, R153, R59 ;  /* 0x0000003b993b723e */ /* 0x000fe400000010ff */
[----:B------:R-:W-:Y:S01]  /*d3d0*/  F2FP.BF16.F32.PACK_AB R65, R152, R66 ;  /* 0x000000429841723e */ /* 0x000fe200000010ff */
[----:B------:R-:W-:Y:S01]  /*d3e0*/  STSM.16.M88.4 [R14], R48 ;  /* 0x000000300e007844 */ /* 0x000fe20000000200 */
[----:B------:R-:W-:Y:S02]  /*d3f0*/  F2FP.BF16.F32.PACK_AB R72, R73, R72 ;  /* 0x000000484948723e */ /* 0x000fe400000010ff */
[----:B------:R-:W-:Y:S01]  /*d400*/  LOP3.LUT R54, R169, R54, RZ, 0x3c, !PT ;  /* 0x00000036a9367212 */ /* 0x000fe200078e3cff */
[----:B------:R-:W-:Y:S01]  /*d410*/  STSM.16.M88.4 [R16], R56 ;  /* 0x0000003810007844 */ /* 0x000fe20000000200 */
[----:B------:R-:W-:-:S02]  /*d420*/  MOV R20, R20 ;  /* 0x0000001400147202 */ /* 0x000fc40000000f00 */
[----:B------:R-:W-:Y:S02]  /*d430*/  F2FP.BF16.F32.PACK_AB R66, R69, R68 ;  /* 0x000000444542723e */ /* 0x000fe400000010ff */
[----:B------:R-:W-:Y:S02]  /*d440*/  F2FP.BF16.F32.PACK_AB R67, R18, R67 ;  /* 0x000000431243723e */ /* 0x000fe400000010ff */
[----:B------:R-:W-:Y:S02]  /*d450*/  F2FP.BF16.F32.PACK_AB R73, R3, R74 ;  /* 0x0000004a0349723e */ /* 0x000fe400000010ff */
[----:B------:R-:W-:Y:S01]  /*d460*/  F2FP.BF16.F32.PACK_AB R80, R81, R80 ;  /* 0x000000505150723e */ /* 0x000fe200000010ff */
[----:B------:R-:W-:Y:S01]  /*d470*/  STSM.16.M88.4 [R20], R64 ;  /* 0x0000004014007844 */ /* 0x000fe20000000200 */
[----:B------:R-:W-:Y:S02]  /*d480*/  LOP3.LUT R62, R171, R62, RZ, 0x3c, !PT ;  /* 0x0000003eab3e7212 */ /* 0x000fe400078e3cff */
        /* <DEDUP_REMOVED lines=9> */
[----:B------:R-:W-:Y:S01]  /*d520*/  R2UR UR4, R208 ;  /* 0x00000000d00472ca */ /* 0x000fe200000e0000 */
[----:B------:R-:W-:Y:S01]  /*d530*/  ULDC UR10, c[0x0][0xa88] ;  /* 0x0002a200000a7ab9 */ /* 0x000fe20000000800 */
[----:B------:R-:W-:Y:S01]  /*d540*/  SHF.R.U64 R103, R103, 0x3, RZ ;  /* 0x0000000367677819 */ /* 0x000fe200000012ff */
[----:B------:R-:W1:Y:S01]  /*d550*/  LDC R18, c[0x0][0xbe8] ;  /* 0x0002fa00ff127b82 */ /* 0x000e620000000800 */
[----:B------:R-:W-:Y:S02]  /*d560*/  MOV R30, R30 ;  /* 0x0000001e001e7202 */ /* 0x000fe40000000f00 */
[----:B------:R-:W-:-:S02]  /*d570*/  F2FP.BF16.F32.PACK_AB R74, R77, R76 ;  /* 0x0000004c4d4a723e */ /* 0x000fc400000010ff */
[----:B------:R-:W-:Y:S02]  /*d580*/  F2FP.BF16.F32.PACK_AB R81, R83, R82 ;  /* 0x000000525351723e */ /* 0x000fe400000010ff */
[----:B------:R-:W-:Y:S01]  /*d590*/  LOP3.LUT R70, R173, R70, RZ, 0x3c, !PT ;  /* 0x00000046ad467212 */ /* 0x000fe200078e3cff */
[----:B------:R-:W-:Y:S01]  /*d5a0*/  STSM.16.M88.4 [R30], R72 ;  /* 0x000000481e007844 */ /* 0x000fe20000000200 */
[----:B------:R-:W-:Y:S01]  /*d5b0*/  MOV R38, R38 ;  /* 0x0000002600267202 */ /* 0x000fe20000000f00 */
[----:B------:R-:W-:Y:S01]  /*d5c0*/  UIMAD.WIDE UR8, UR4, 0x4, UR8 ;  /* 0x00000004040878a5 */ /* 0x000fe2000f8e0208 */
[----:B------:R-:W-:Y:S02]  /*d5d0*/  F2FP.BF16.F32.PACK_AB R82, R85, R84 ;  /* 0x000000545552723e */ /* 0x000fe400000010ff */
[----:B------:R-:W-:Y:S02]  /*d5e0*/  F2FP.BF16.F32.PACK_AB R83, R87, R86 ;  /* 0x000000565753723e */ /* 0x000fe400000010ff */
[----:B------:R-:W-:-:S02]  /*d5f0*/  LOP3.LUT R94, R175, R94, RZ, 0x3c, !PT ;  /* 0x0000005eaf5e7212 */ /* 0x000fc400078e3cff */
[----:B------:R-:W-:Y:S01]  /*d600*/  MOV R46, R46 ;  /* 0x0000002e002e7202 */ /* 0x000fe20000000f00 */
[----:B------:R-:W-:Y:S01]  /*d610*/  STSM.16.M88.4 [R38], R80 ;  /* 0x0000005026007844 */ /* 0x000fe20000000200 */
[----:B------:R-:W-:Y:S02]  /*d620*/  MOV R11, R98 ;  /* 0x00000062000b7202 */ /* 0x000fe40000000f00 */
[----:B------:R-:W-:Y:S02]  /*d630*/  F2FP.BF16.F32.PACK_AB R76, R89, R88 ;  /* 0x00000058594c723e */ /* 0x000fe400000010ff */
[----:B------:R-:W-:Y:S02]  /*d640*/  F2FP.BF16.F32.PACK_AB R77, R91, R90 ;  /* 0x0000005a5b4d723e */ /* 0x000fe400000010ff */
[----:B------:R-:W-:Y:S02]  /*d650*/  F2FP.BF16.F32.PACK_AB R78, R93, R92 ;  /* 0x0000005c5d4e723e */ /* 0x000fe400000010ff */
[----:B------:R-:W-:-:S02]  /*d660*/  MOV R54, R54 ;  /* 0x0000003600367202 */ /* 0x000fc40000000f00 */
[----:B------:R-:W-:Y:S01]  /*d670*/  F2FP.BF16.F32.PACK_AB R97, R164, R163 ;  /* 0x000000a3a461723e */ /* 0x000fe200000010ff */
[----:B------:R-:W-:Y:S01]  /*d680*/  STSM.16.M88.4 [R46], R76 ;  /* 0x0000004c2e007844 */ /* 0x000fe20000000200 */
[----:B------:R-:W-:Y:S02]  /*d690*/  F2FP.BF16.F32.PACK_AB R98, R101, R100 ;  /* 0x000000646562723e */ /* 0x000fe400000010ff */
[----:B------:R-:W-:Y:S02]  /*d6a0*/  F2FP.BF16.F32.PACK_AB R99, R166, R165 ;  /* 0x000000a5a663723e */ /* 0x000fe400000010ff */
[----:B------:R-:W-:Y:S02]  /*d6b0*/  F2FP.BF16.F32.PACK_AB R105, R107, R106 ;  /* 0x0000006a6b69723e */ /* 0x000fe400000010ff */
[----:B------:R-:W-:Y:S01]  /*d6c0*/  LOP3.LUT R6, R103, R168, RZ, 0x3c, !PT ;  /* 0x000000a867067212 */ /* 0x000fe200078e3cff */
[----:B------:R-:W-:Y:S01]  /*d6d0*/  STSM.16.M88.4 [R54], R96 ;  /* 0x0000006036007844 */ /* 0x000fe20000000200 */
[----:B------:R-:W-:-:S02]  /*d6e0*/  MOV R62, R62 ;  /* 0x0000003e003e7202 */ /* 0x000fc40000000f00 */
[----:B------:R-:W-:Y:S02]  /*d6f0*/  F2FP.BF16.F32.PACK_AB R106, R109, R108 ;  /* 0x0000006c6d6a723e */ /* 0x000fe400000010ff */
[----:B------:R-:W-:Y:S02]  /*d700*/  F2FP.BF16.F32.PACK_AB R107, R111, R110 ;  /* 0x0000006e6f6b723e */ /* 0x000fe400000010ff */
[----:B------:R-:W-:Y:S02]  /*d710*/  F2FP.BF16.F32.PACK_AB R113, R115, R114 ;  /* 0x000000727371723e */ /* 0x000fe400000010ff */
[----:B------:R-:W-:Y:S01]  /*d720*/  MOV R70, R70 ;  /* 0x0000004600467202 */ /* 0x000fe20000000f00 */
[----:B------:R-:W-:Y:S01]  /*d730*/  STSM.16.M88.4 [R62], R104 ;  /* 0x000000683e007844 */ /* 0x000fe20000000200 */
[----:B------:R-:W-:Y:S02]  /*d740*/  F2FP.BF16.F32.PACK_AB R114, R117, R116 ;  /* 0x000000747572723e */ /* 0x000fe400000010ff */
[----:B------:R-:W-:-:S02]  /*d750*/  F2FP.BF16.F32.PACK_AB R115, R119, R118 ;  /* 0x000000767773723e */ /* 0x000fc400000010ff */
[----:B------:R-:W-:Y:S02]  /*d760*/  F2FP.BF16.F32.PACK_AB R121, R123, R122 ;  /* 0x0000007a7b79723e */ /* 0x000fe400000010ff */
[----:B------:R-:W-:Y:S01]  /*d770*/  MOV R94, R94 ;  /* 0x0000005e005e7202 */ /* 0x000fe20000000f00 */
[----:B------:R-:W-:Y:S01]  /*d780*/  STSM.16.M88.4 [R70], R112 ;  /* 0x0000007046007844 */ /* 0x000fe20000000200 */
[----:B------:R-:W-:Y:S02]  /*d790*/  F2FP.BF16.F32.PACK_AB R122, R125, R124 ;  /* 0x0000007c7d7a723e */ /* 0x000fe400000010ff */
[----:B------:R-:W-:Y:S02]  /*d7a0*/  F2FP.BF16.F32.PACK_AB R123, R127, R126 ;  /* 0x0000007e7f7b723e */ /* 0x000fe400000010ff */
[----:B------:R-:W-:Y:S02]  /*d7b0*/  F2FP.BF16.F32.PACK_AB R129, R131, R130 ;  /* 0x000000828381723e */ /* 0x000fe400000010ff */
[----:B------:R-:W-:Y:S01]  /*d7c0*/  F2FP.BF16.F32.PACK_AB R130, R133, R132 ;  /* 0x000000848582723e */ /* 0x000fe200000010ff */
[----:B------:R-:W-:Y:S01]  /*d7d0*/  STSM.16.M88.4 [R94], R120 ;  /* 0x000000785e007844 */ /* 0x000fe20000000200 */
[----:B------:R-:W-:-:S02]  /*d7e0*/  F2FP.BF16.F32.PACK_AB R131, R135, R134 ;  /* 0x000000868783723e */ /* 0x000fc400000010ff */
[----:B------:R-:W-:Y:S02]  /*d7f0*/  F2FP.BF16.F32.PACK_AB R137, R139, R138 ;  /* 0x0000008a8b89723e */ /* 0x000fe400000010ff */
[----:B------:R-:W-:Y:S01]  /*d800*/  MOV R10, R6 ;  /* 0x00000006000a7202 */ /* 0x000fe20000000f00 */
[----:B------:R-:W-:Y:S01]  /*d810*/  STSM.16.M88.4 [R11], R128 ;  /* 0x000000800b007844 */ /* 0x000fe20000000200 */
[----:B------:R-:W-:Y:S01]  /*d820*/  F2FP.BF16.F32.PACK_AB R138, R141, R140 ;  /* 0x0000008c8d8a723e */ /* 0x000fe200000010ff */
[----:B------:R-:W-:Y:S01]  /*d830*/  IMAD.U32 R6, RZ, RZ, UR8 ;  /* 0x00000008ff067e24 */ /* 0x000fe2000f8e00ff */
[----:B------:R-:W-:Y:S01]  /*d840*/  F2FP.BF16.F32.PACK_AB R139, R143, R142 ;  /* 0x0000008e8f8b723e */ /* 0x000fe200000010ff */
[----:B------:R-:W-:Y:S01]  /*d850*/  IMAD.U32 R7, RZ, RZ, UR9 ;  /* 0x00000009ff077e24 */ /* 0x000fe2000f8e00ff */
[----:B------:R-:W-:Y:S01]  /*d860*/  F2FP.BF16.F32.PACK_AB R145, R147, R146 ;  /* 0x000000929391723e */ /* 0x000fe200000010ff */
[----:B------:R-:W-:Y:S01]  /*d870*/  ULDC.64 UR8, c[0x0][0xc08] ;  /* 0x0003020000087ab9 */ /* 0x000fe20000000a00 */
[----:B------:R-:W-:Y:S01]  /*d880*/  MOV R8, R8 ;  /* 0x0000000800087202 */ /* 0x000fe20000000f00 */
[----:B------:R2:W-:Y:S01]  /*d890*/  STSM.16.M88.4 [R10], R136 ;  /* 0x000000880a007844 */ /* 0x0005e20000000200 */
[----:B------:R-:W-:-:S02]  /*d8a0*/  F2FP.BF16.F32.PACK_AB R146, R149, R148 ;  /* 0x000000949592723e */ /* 0x000fc400000010ff */
[----:B------:R-:W-:Y:S02]  /*d8b0*/  F2FP.BF16.F32.PACK_AB R147, R151, R150 ;  /* 0x000000969793723e */ /* 0x000fe400000010ff */
[----:B------:R-:W-:-:S03]  /*d8c0*/  PLOP3.LUT P0, PT, PT, PT, UP0, 0x80, 0x0 ;  /* 0x000000000000781c */ /* 0x000fc60003f0f008 */
[----:B------:R3:W-:Y:S01]  /*d8d0*/  STSM.16.M88.4 [R8], R144 ;  /* 0x0000009008007844 */ /* 0x0007e20000000200 */
[----:B------:R-:W-:Y:S09]  /*d8e0*/  BAR.SYNC.DEFER_BLOCKING 0x1, 0x100 ;  /* 0x0044000000007b1d */ /* 0x000ff20000010000 */
[----:B------:R-:W4:Y:S01]  /*d8f0*/  @P0 LDG.E R3, desc[UR36][R6.64] ;  /* 0x0000002406030981 */ /* 0x000f22000c1e1900 */
[----:B------:R-:W-:Y:S01]  /*d900*/  UISETP.NE.U32.AND UP1, UPT, UR8, URZ, UPT ;  /* 0x0000003f0800728c */ /* 0x000fe2000bf25070 */
[----:B-1----:R-:W-:-:S03]  /*d910*/  ISETP.NE.AND P1, PT, R18, 0x1, PT ;  /* 0x000000011200780c */ /* 0x002fc60003f25270 */
[----:B------:R-:W-:-:S06]  /*d920*/  UISETP.NE.AND.EX UP1, UPT, UR9, URZ, UPT, UP1 ;  /* 0x0000003f0900728c */ /* 0x000fcc000bf25310 */
[----:B------:R-:W-:-:S04]  /*d930*/  PLOP3.LUT P2, PT, PT, PT, UP1, 0x80, 0x0 ;  /* 0x000000000000781c */ /* 0x000fc80003f4f018 */
[----:B------:R-:W1:Y:S01]  /*d940*/  @P1 LDC R9, c[0x0][0xbec] ;  /* 0x0002fb00ff091b82 */ /* 0x000e620000000800 */
[----:B------:R-:W-:Y:S02]  /*d950*/  @UP1 ULDC.64 UR8, c[0x0][0xc08] ;  /* 0x0003020000081ab9 */ /* 0x000fe40000000a00 */
[----:B------:R-:W-:-:S03]  /*d960*/  @UP1 UIMAD.WIDE UR8, UR4, 0x4, UR8 ;  /* 0x00000004040818a5 */ /* 0x000fc6000f8e0208 */
[----:B------:R-:W-:Y:S02]  /*d970*/  UMOV UR4, URZ ;  /* 0x0000003f00047c82 */ /* 0x000fe40008000000 */
[----:B0-----:R-:W0:Y:S01]  /*d980*/  @P1 LDC R12, c[0x0][0xbf0] ;  /* 0x0002fc00ff0c1b82 */ /* 0x001e220000000800 */
[----:B--2---:R-:W-:Y:S02]  /*d990*/  IMAD.U32 R10, RZ, RZ, UR8 ;  /* 0x00000008ff0a7e24 */ /* 0x004fe4000f8e00ff */
[----:B------:R-:W-:Y:S01]  /*d9a0*/  IMAD.U32 R11, RZ, RZ, UR9 ;  /* 0x00000009ff0b7e24 */ /* 0x000fe2000f8e00ff */
[----:B----4-:R-:W-:Y:S01]  /*d9b0*/  @P0 R2UR UR4, R3 ;  /* 0x00000000030402ca */ /* 0x010fe200000e0000 */
[----:B------:R-:W-:-:S06]  /*d9c0*/  IMAD.U32 R3, RZ, RZ, UR10 ;  /* 0x0000000aff037e24 */ /* 0x000fcc000f8e00ff */
[----:B------:R3:W5:Y:S01]  /*d9d0*/  @P2 LDG.E R3, desc[UR36][R10.64] ;  /* 0x000000240a032981 */ /* 0x000762000c1e1900 */
[----:B01----:R-:W-:Y:S07]  /*d9e0*/  @P2 BRA `(.L_x_1334) ;  /* 0x0000000000102947 */ /* 0x003fee0003800000 */
[----:B------:R-:W-:Y:S05]  /*d9f0*/  @!P0 BRA `(.L_x_1334) ;  /* 0x00000000000c8947 */ /* 0x000fea0003800000 */
[----:B---3--:R-:W2:Y:S04]  /*da00*/  LDG.E R8, desc[UR36][R6.64] ;  /* 0x0000002406087981 */ /* 0x008ea8000c1e1900 */
[----:B-----5:R-:W2:Y:S02]  /*da10*/  LDG.E R3, desc[UR36][R6.64+0x4] ;  /* 0x0000042406037981 */ /* 0x020ea4000c1e1900 */
[----:B--2---:R-:W-:-:S07]  /*da20*/  IADD3 R3, -R8, R3, RZ ;  /* 0x0000000308037210 */ /* 0x004fce0007ffe1ff */
.L_x_1334:
[----:B------:R-:W-:Y:S01]  /*da30*/  R2UR UR19, R206 ;  /* 0x00000000ce1372ca */ /* 0x000fe200000e0000 */
[----:B------:R-:W-:Y:S01]  /*da40*/  USHF.R.S32.HI UR9, URZ, 0x1f, UR4 ;  /* 0x0000001f3f097899 */ /* 0x000fe20008011404 */
[----:B------:R-:W-:Y:S01]  /*da50*/  R2UR UR13, R208 ;  /* 0x00000000d00d72ca */ /* 0x000fe200000e0000 */
[----:B------:R-:W-:Y:S01]  /*da60*/  ULDC.64 UR14, c[0x0][0xb90] ;  /* 0x0002e400000e7ab9 */ /* 0x000fe20000000a00 */
[----:B------:R-:W-:Y:S01]  /*da70*/  UMOV UR8, UR4 ;  /* 0x0000000400087c82 */ /* 0x000fe20008000000 */
[----:B---3--:R-:W-:Y:S02]  /*da80*/  VIADD R8, R200, UR60 ;  /* 0x0000003cc8087c36 */ /* 0x008fe40008000000 */
[----:B------:R-:W-:Y:S02]  /*da90*/  VIADD R26, R212, UR60 ;  /* 0x0000003cd41a7c36 */ /* 0x000fe40008000000 */
[----:B------:R-:W-:-:S04]  /*daa0*/  @P1 IMAD.HI.U32 R7, R8, R9, RZ ;  /* 0x0000000908071227 */ /* 0x000fc800078e00ff */
[----:B------:R-:W-:Y:S01]  /*dab0*/  USHF.R.S32.HI UR16, URZ, 0x1f, UR19 ;  /* 0x0000001f3f107899 */ /* 0x000fe20008011413 */
[----:B------:R-:W-:Y:S01]  /*dac0*/  IMAD.MOV.U32 R6, RZ, RZ, R8 ;  /* 0x000000ffff067224 */ /* 0x000fe200078e0008 */
[----:B------:R-:W-:Y:S01]  /*dad0*/  UIMAD.WIDE.U32 UR10, UR19, UR14, UR8 ;  /* 0x0000000e130a72a5 */ /* 0x000fe2000f8e0008 */
[----:B------:R-:W-:Y:S01]  /*dae0*/  @P1 SHF.R.U32.HI R6, RZ, R12, R7 ;  /* 0x0000000cff061219 */ /* 0x000fe20000011607 */
[----:B------:R-:W-:Y:S01]  /*daf0*/  USHF.R.S32.HI UR8, URZ, 0x1f, UR13 ;  /* 0x0000001f3f087899 */ /* 0x000fe2000801140d */
[----:B------:R-:W-:Y:S01]  /*db00*/  IMAD R7, R207, 0x40, R23 ;  /* 0x00000040cf077824 */ /* 0x000fe200078e0217 */
[----:B------:R-:W-:Y:S01]  /*db10*/  UIMAD UR12, UR16, UR14, URZ ;  /* 0x0000000e100c72a4 */ /* 0x000fe2000f8e023f */
[----:B-----5:R-:W-:Y:S01]  /*db20*/  IMAD R79, R3, R18, RZ ;  /* 0x00000012034f7224 */ /* 0x020fe200078e02ff */
[----:B------:R-:W-:Y:S01]  /*db30*/  USEL UR18, UR8, URZ, !UP0 ;  /* 0x0000003f08127287 */ /* 0x000fe2000c000000 */
[----:B------:R-:W-:Y:S01]  /*db40*/  IMAD.MOV R9, RZ, RZ, -R6 ;  /* 0x000000ffff097224 */ /* 0x000fe200078e0a06 */
[----:B------:R-:W-:Y:S01]  /*db50*/  UIMAD UR12, UR19, UR15, UR12 ;  /* 0x0000000f130c72a4 */ /* 0x000fe2000f8e020c */
[----:B------:R-:W-:Y:S01]  /*db60*/  IMAD.WIDE R4, R7, 0x2, R4 ;  /* 0x0000000207047825 */ /* 0x000fe200078e0204 */
[----:B------:R-:W-:Y:S01]  /*db70*/  USEL UR17, UR13, URZ, !UP0 ;  /* 0x0000003f0d117287 */ /* 0x000fe2000c000000 */
[----:B------:R-:W-:Y:S01]  /*db80*/  SHF.R.S32.HI R7, RZ, 0x1f, R6 ;  /* 0x0000001fff077819 */ /* 0x000fe20000011406 */
[----:B------:R-:W-:Y:S01]  /*db90*/  ULDC.64 UR14, c[0x0][0xb98] ;  /* 0x0002e600000e7ab9 */ /* 0x000fe20000000a00 */
[----:B------:R-:W-:Y:S01]  /*dba0*/  UIADD3 UR11, UR11, UR12, URZ ;  /* 0x0000000c0b0b7290 */ /* 0x000fe2000fffe03f */
[----:B------:R-:W-:Y:S01]  /*dbb0*/  IMAD R9, R18, R9, R8 ;  /* 0x0000000912097224 */ /* 0x000fe200078e0208 */
[----:B------:R-:W-:Y:S01]  /*dbc0*/  UIMAD UR8, UR18, UR14, URZ ;  /* 0x0000000e120872a4 */ /* 0x000fe2000f8e023f */
[C---:B------:R-:W-:Y:S01]  /*dbd0*/  IADD3 R11, P5, R4.reuse, 0x1000, RZ ;  /* 0x00001000040b7810 */ /* 0x040fe20007fbe0ff */
[----:B------:R-:W-:Y:S01]  /*dbe0*/  UIMAD.WIDE.U32 UR10, UR17, UR14, UR10 ;  /* 0x0000000e110a72a5 */ /* 0x000fe2000f8e000a */
[C---:B------:R-:W-:Y:S01]  /*dbf0*/  IADD3 R53, P3, R4.reuse, 0x4000, RZ ;  /* 0x0000400004357810 */ /* 0x040fe20007f7e0ff */
[----:B------:R-:W-:Y:S01]  /*dc00*/  UIMAD UR8, UR17, UR15, UR8 ;  /* 0x0000000f110872a4 */ /* 0x000fe2000f8e0208 */
[----:B------:R-:W-:Y:S01]  /*dc10*/  SHF.R.S32.HI R8, RZ, 0x1f, R9 ;  /* 0x0000001fff087819 */ /* 0x000fe20000011409 */
[----:B------:R-:W-:Y:S01]  /*dc20*/  ULDC.64 UR12, c[0x0][0xaa0] ;  /* 0x0002a800000c7ab9 */ /* 0x000fe20000000a00 */
[----:B------:R-:W-:-:S02]  /*dc30*/  IADD3 R29, P2, R4, 0x5000, RZ ;  /* 0x00005000041d7810 */ /* 0x000fc40007f5e0ff */
[----:B------:R-:W-:Y:S01]  /*dc40*/  IADD3 R6, P0, R6, UR10, RZ ;  /* 0x0000000a06067c10 */ /* 0x000fe2000ff1e0ff */
[----:B------:R-:W-:Y:S01]  /*dc50*/  IMAD.U32 R10, RZ, RZ, UR8 ;  /* 0x00000008ff0a7e24 */ /* 0x000fe2000f8e00ff */
[----:B------:R-:W-:Y:S02]  /*dc60*/  LOP3.LUT R52, R53, 0x380, RZ, 0xc0, !PT ;  /* 0x0000038035347812 */ /* 0x000fe400078ec0ff */
[----:B------:R-:W-:Y:S02]  /*dc70*/  LOP3.LUT R28, R29, 0x380, RZ, 0xc0, !PT ;  /* 0x000003801d1c7812 */ /* 0x000fe400078ec0ff */
[----:B------:R-:W-:Y:S01]  /*dc80*/  IADD3.X R7, R7, UR11, R10, P0, !PT ;  /* 0x0000000b07077c10 */ /* 0x000fe200087fe40a */
[----:B------:R-:W-:Y:S01]  /*dc90*/  ULDC.64 UR10, c[0x0][0xb88] ;  /* 0x0002e200000a7ab9 */ /* 0x000fe20000000a00 */
[----:B------:R-:W-:Y:S01]  /*dca0*/  SHF.R.U64 R52, R52, 0x3, RZ ;  /* 0x0000000334347819 */ /* 0x000fe200000012ff */
[----:B------:R-:W-:Y:S01]  /*dcb0*/  IMAD R10, R8, UR10, RZ ;  /* 0x0000000a080a7c24 */ /* 0x000fe2000f8e02ff */
[----:B------:R-:W-:Y:S01]  /*dcc0*/  LOP3.LUT R8, R11, 0x380, RZ, 0xc0, !PT ;  /* 0x000003800b087812 */ /* 0x000fe200078ec0ff */
[----:B------:R-:W-:Y:S01]  /*dcd0*/  IMAD.WIDE.U32 R6, R9, UR10, R6 ;  /* 0x0000000a09067c25 */ /* 0x000fe2000f8e0006 */
[----:B------:R-:W-:-:S02]  /*dce0*/  SHF.R.U64 R28, R28, 0x3, RZ ;  /* 0x000000031c1c7819 */ /* 0x000fc400000012ff */
[----:B------:R-:W-:Y:S01]  /*dcf0*/  SHF.R.U64 R8, R8, 0x3, RZ ;  /* 0x0000000308087819 */ /* 0x000fe200000012ff */
[----:B------:R-:W-:Y:S01]  /*dd00*/  IMAD R15, R9, UR11, R10 ;  /* 0x0000000b090f7c24 */ /* 0x000fe2000f8e020a */
[----:B------:R-:W-:Y:S01]  /*dd10*/  ULDC.64 UR10, c[0x0][0xb50] ;  /* 0x0002d400000a7ab9 */ /* 0x000fe20000000a00 */
[----:B------:R-:W-:Y:S01]  /*dd20*/  LOP3.LUT R52, R52, R53, RZ, 0x3c, !PT ;  /* 0x0000003534347212 */ /* 0x000fe200078e3cff */
[----:B------:R-:W-:Y:S01]  /*dd30*/  IMAD.X R53, RZ, RZ, R5, P3 ;  /* 0x000000ffff357224 */ /* 0x000fe200018e0605 */
[----:B------:R-:W-:Y:S01]  /*dd40*/  LEA R14, P0, R6, UR10, 0x2 ;  /* 0x0000000a060e7c11 */ /* 0x000fe2000f8010ff */
[----:B------:R-:W-:Y:S01]  /*dd50*/  IMAD.IADD R7, R7, 0x1, R15 ;  /* 0x0000000107077824 */ /* 0x000fe200078e020f */
[----:B------:R-:W-:Y:S01]  /*dd60*/  LOP3.LUT R8, R8, R11, RZ, 0x3c, !PT ;  /* 0x0000000b08087212 */ /* 0x000fe200078e3cff */
[----:B------:R-:W-:Y:S01]  /*dd70*/  IMAD.X R9, RZ, RZ, R5, P5 ;  /* 0x000000ffff097224 */ /* 0x000fe200028e0605 */
[----:B------:R-:W-:Y:S01]  /*dd80*/  IADD3 R41, P3, R4, 0xa000, RZ ;  /* 0x0000a00004297810 */ /* 0x000fe20007f7e0ff */
[----:B------:R-:W-:Y:S01]  /*dd90*/  SHFL.IDX PT, R16, R14, RZ, 0x1c1f ;  /* 0x001c1fff0e107589 */ /* 0x000fe200000e0000 */
[----:B------:R-:W-:-:S02]  /*dda0*/  LEA.HI.X R11, R6, UR11, R7, 0x2, P0 ;  /* 0x0000000b060b7c11 */ /* 0x000fc400080f1407 */
[----:B------:R-:W-:Y:S01]  /*ddb0*/  IADD3 R25, P0, R4, 0x3000, RZ ;  /* 0x0000300004197810 */ /* 0x000fe20007f1e0ff */
[----:B------:R-:W-:Y:S01]  /*ddc0*/  SHFL.IDX PT, R20, R14, 0x1, 0x1c1f ;  /* 0x003c1f000e147f89 */ /* 0x000fe200000e0000 */
[----:B------:R-:W-:Y:S01]  /*ddd0*/  LOP3.LUT R28, R28, R29, RZ, 0x3c, !PT ;  /* 0x0000001d1c1c7212 */ /* 0x000fe200078e3cff */
[----:B------:R-:W-:Y:S01]  /*dde0*/  IMAD.X R29, RZ, RZ, R5, P2 ;  /* 0x000000ffff1d7224 */ /* 0x000fe200010e0605 */
[----:B------:R-:W-:Y:S01]  /*ddf0*/  LOP3.LUT R24, R25, 0x380, RZ, 0xc0, !PT ;  /* 0x0000038019187812 */ /* 0x000fe200078ec0ff */
[----:B------:R-:W0:Y:S01]  /*de00*/  SHFL.IDX PT, R17, R11, RZ, 0x1c1f ;  /* 0x001c1fff0b117589 */ /* 0x000e2200000e0000 */
[----:B------:R-:W-:Y:S02]  /*de10*/  LOP3.LUT R40, R41, 0x380, RZ, 0xc0, !PT ;  /* 0x0000038029287812 */ /* 0x000fe400078ec0ff */
[----:B------:R-:W-:Y:S01]  /*de20*/  SHF.R.U64 R24, R24, 0x3, RZ ;  /* 0x0000000318187819 */ /* 0x000fe200000012ff */
[----:B------:R-:W1:Y:S01]  /*de30*/  SHFL.IDX PT, R21, R11, 0x1, 0x1c1f ;  /* 0x003c1f000b157f89 */ /* 0x000e6200000e0000 */
[----:B------:R-:W-:-:S02]  /*de40*/  IADD3 R45, P2, R4, 0xb000, RZ ;  /* 0x0000b000042d7810 */ /* 0x000fc40007f5e0ff */
[----:B------:R-:W-:Y:S01]  /*de50*/  LOP3.LUT R24, R24, R25, RZ, 0x3c, !PT ;  /* 0x0000001918187212 */ /* 0x000fe200078e3cff */
[----:B------:R-:W-:Y:S01]  /*de60*/  IMAD.X R25, RZ, RZ, R5, P0 ;  /* 0x000000ffff197224 */ /* 0x000fe200000e0605 */
[----:B------:R-:W-:Y:S02]  /*de70*/  IADD3 R57, P0, R4, 0x9000, RZ ;  /* 0x0000900004397810 */ /* 0x000fe40007f1e0ff */
[----:B------:R-:W-:Y:S02]  /*de80*/  SHF.R.U64 R40, R40, 0x3, RZ ;  /* 0x0000000328287819 */ /* 0x000fe400000012ff */
[----:B------:R-:W-:Y:S02]  /*de90*/  LOP3.LUT R56, R57, 0x380, RZ, 0xc0, !PT ;  /* 0x0000038039387812 */ /* 0x000fe400078ec0ff */
[----:B------:R-:W-:Y:S02]  /*dea0*/  LOP3.LUT R44, R45, 0x380, RZ, 0xc0, !PT ;  /* 0x000003802d2c7812 */ /* 0x000fe400078ec0ff */
[----:B------:R-:W-:-:S02]  /*deb0*/  SHF.R.U64 R56, R56, 0x3, RZ ;  /* 0x0000000338387819 */ /* 0x000fc400000012ff */
[----:B------:R-:W-:Y:S01]  /*dec0*/  LOP3.LUT R40, R40, R41, RZ, 0x3c, !PT ;  /* 0x0000002928287212 */ /* 0x000fe200078e3cff */
[--C-:B------:R-:W-:Y:S01]  /*ded0*/  IMAD.X R41, RZ, RZ, R5.reuse, P3 ;  /* 0x000000ffff297224 */ /* 0x100fe200018e0605 */
[----:B------:R-:W-:Y:S01]  /*dee0*/  LOP3.LUT R56, R56, R57, RZ, 0x3c, !PT ;  /* 0x0000003938387212 */ /* 0x000fe200078e3cff */
[----:B------:R-:W-:Y:S01]  /*def0*/  IMAD.X R57, RZ, RZ, R5, P0 ;  /* 0x000000ffff397224 */ /* 0x000fe200000e0605 */
[----:B------:R-:W-:Y:S02]  /*df00*/  SHF.R.U64 R44, R44, 0x3, RZ ;  /* 0x000000032c2c7819 */ /* 0x000fe400000012ff */
[----:B------:R-:W-:Y:S02]  /*df10*/  LOP3.LUT P0, RZ, R210, 0x3, RZ, 0xc0, !PT ;  /* 0x00000003d2ff7812 */ /* 0x000fe4000780c0ff */
[----:B------:R-:W-:Y:S02]  /*df20*/  IADD3 R10, P3, R4, 0xf000, RZ ;  /* 0x0000f000040a7810 */ /* 0x000fe40007f7e0ff */
[----:B------:R-:W-:-:S02]  /*df30*/  IADD3 R6, R26, 0x8, RZ ;  /* 0x000000081a067810 */ /* 0x000fc40007ffe0ff */
[----:B------:R-:W-:Y:S01]  /*df40*/  LOP3.LUT R44, R44, R45, RZ, 0x3c, !PT ;  /* 0x0000002d2c2c7212 */ /* 0x000fe200078e3cff */
[--C-:B------:R-:W-:Y:S01]  /*df50*/  IMAD.X R45, RZ, RZ, R5.reuse, P2 ;  /* 0x000000ffff2d7224 */ /* 0x100fe200010e0605 */
[-C--:B------:R-:W-:Y:S02]  /*df60*/  ISETP.GE.OR P2, PT, R26, R79.reuse, P0 ;  /* 0x0000004f1a00720c */ /* 0x080fe40000746670 */
[----:B------:R-:W-:Y:S01]  /*df70*/  IADD3 R13, P4, R4, 0x2000, RZ ;  /* 0x00002000040d7810 */ /* 0x000fe20007f9e0ff */
[----:B------:R-:W-:Y:S01]  /*df80*/  UIMAD UR10, UR9, UR12, URZ ;  /* 0x0000000c090a72a4 */ /* 0x000fe2000f8e023f */
[----:B------:R-:W-:Y:S01]  /*df90*/  LOP3.LUT R3, R10, 0x380, RZ, 0xc0, !PT ;  /* 0x000003800a037812 */ /* 0x000fe200078ec0ff */
[----:B------:R-:W-:Y:S01]  /*dfa0*/  IMAD.X R49, RZ, RZ, R5, P3 ;  /* 0x000000ffff317224 */ /* 0x000fe200018e0605 */
[----:B------:R-:W-:Y:S02]  /*dfb0*/  ISETP.GE.OR P0, PT, R6, R79, P0 ;  /* 0x0000004f0600720c */ /* 0x000fe40000706670 */
[----:B------:R-:W-:-:S02]  /*dfc0*/  SHF.R.U64 R3, R3, 0x3, RZ ;  /* 0x0000000303037819 */ /* 0x000fc400000012ff */
[----:B------:R-:W-:Y:S02]  /*dfd0*/  LOP3.LUT R12, R13, 0x380, RZ, 0xc0, !PT ;  /* 0x000003800d0c7812 */ /* 0x000fe400078ec0ff */
[----:B------:R-:W-:Y:S01]  /*dfe0*/  LOP3.LUT R48, R3, R10, RZ, 0x3c, !PT ;  /* 0x0000000a03307212 */ /* 0x000fe200078e3cff */
[----:B0-----:R0:W-:Y:S01]  /*dff0*/  @!P2 ST.E desc[UR36][R16.64], R0 ;  /* 0x000000001000a985 */ /* 0x0011e2000c101924 */
[----:B------:R-:W2:Y:S01]  /*e000*/  @P1 LDC R3, c[0x0][0xbec] ;  /* 0x0002fb00ff031b82 */ /* 0x000ea20000000800 */
[----:B------:R-:W-:Y:S02]  /*e010*/  SHF.R.U64 R12, R12, 0x3, RZ ;  /* 0x000000030c0c7819 */ /* 0x000fe400000012ff */
[----:B------:R-:W-:Y:S02]  /*e020*/  IADD3 R33, P6, R4, 0x6000, RZ ;  /* 0x0000600004217810 */ /* 0x000fe40007fde0ff */
[----:B-1----:R1:W-:Y:S01]  /*e030*/  @!P0 ST.E desc[UR36][R20.64], R2 ;  /* 0x0000000214008985 */ /* 0x0023e2000c101924 */
[----:B------:R-:W-:Y:S01]  /*e040*/  LOP3.LUT R12, R12, R13, RZ, 0x3c, !PT ;  /* 0x0000000d0c0c7212 */ /* 0x000fe200078e3cff */
[----:B------:R-:W-:Y:S01]  /*e050*/  IMAD.X R13, RZ, RZ, R5, P4 ;  /* 0x000000ffff0d7224 */ /* 0x000fe200020e0605 */
[C---:B------:R-:W-:Y:S01]  /*e060*/  IADD3 R37, P5, R4.reuse, 0x7000, RZ ;  /* 0x0000700004257810 */ /* 0x040fe20007fbe0ff */
[----:B------:R-:W-:Y:S01]  /*e070*/  UIMAD.WIDE.U32 UR8, UR4, UR12, URZ ;  /* 0x0000000c040872a5 */ /* 0x000fe2000f8e003f */
[----:B------:R-:W-:Y:S01]  /*e080*/  IADD3 R65, P4, R4, 0x8000, RZ ;  /* 0x0000800004417810 */ /* 0x000fe20007f9e0ff */
[----:B------:R-:W-:Y:S01]  /*e090*/  UIMAD UR10, UR4, UR13, UR10 ;  /* 0x0000000d040a72a4 */ /* 0x000fe2000f8e020a */
[----:B------:R-:W-:Y:S01]  /*e0a0*/  LOP3.LUT R32, R33, 0x380, RZ, 0xc0, !PT ;  /* 0x0000038021207812 */ /* 0x000fe200078ec0ff */
[----:B0-----:R-:W-:Y:S01]  /*e0b0*/  IMAD R0, R205, 0x20, R207 ;  /* 0x00000020cd007824 */ /* 0x001fe200078e02cf */
[----:B------:R-:W-:Y:S01]  /*e0c0*/  LOP3.LUT R36, R37, 0x380, RZ, 0xc0, !PT ;  /* 0x0000038025247812 */ /* 0x000fe200078ec0ff */
[----:B------:R-:W-:Y:S01]  /*e0d0*/  ULDC.64 UR12, c[0x0][0xae8] ;  /* 0x0002ba00000c7ab9 */ /* 0x000fe20000000a00 */
[----:B------:R-:W-:Y:S01]  /*e0e0*/  LOP3.LUT R64, R65, 0x380, RZ, 0xc0, !PT ;  /* 0x0000038041407812 */ /* 0x000fe200078ec0ff */
[----:B-1----:R-:W0:Y:S01]  /*e0f0*/  @P1 LDC R21, c[0x0][0xbf0] ;  /* 0x0002fc00ff151b82 */ /* 0x002e220000000800 */
[----:B------:R-:W-:Y:S01]  /*e100*/  SHF.R.U64 R32, R32, 0x3, RZ ;  /* 0x0000000320207819 */ /* 0x000fe200000012ff */
[----:B------:R-:W-:Y:S01]  /*e110*/  UIADD3 UR9, UR9, UR10, URZ ;  /* 0x0000000a09097290 */ /* 0x000fe2000fffe03f */
[----:B------:R-:W-:Y:S01]  /*e120*/  SHF.R.U64 R36, R36, 0x3, RZ ;  /* 0x0000000324247819 */ /* 0x000fe200000012ff */
[----:B------:R-:W-:Y:S01]  /*e130*/  UIMAD UR4, UR16, UR12, URZ ;  /* 0x0000000c100472a4 */ /* 0x000fe2000f8e023f */
[----:B------:R-:W-:Y:S01]  /*e140*/  SHF.R.U64 R64, R64, 0x3, RZ ;  /* 0x0000000340407819 */ /* 0x000fe200000012ff */
[----:B------:R-:W-:Y:S01]  /*e150*/  VIADD R16, R0, UR60 ;  /* 0x0000003c00107c36 */ /* 0x000fe20008000000 */
[----:B------:R-:W-:Y:S01]  /*e160*/  LOP3.LUT R32, R32, R33, RZ, 0x3c, !PT ;  /* 0x0000002120207212 */ /* 0x000fe200078e3cff */
[--C-:B------:R-:W-:Y:S01]  /*e170*/  IMAD.X R33, RZ, RZ, R5.reuse, P6 ;  /* 0x000000ffff217224 */ /* 0x100fe200030e0605 */
[----:B------:R-:W-:Y:S01]  /*e180*/  LOP3.LUT R36, R36, R37, RZ, 0x3c, !PT ;  /* 0x0000002524247212 */ /* 0x000fe200078e3cff */
[--C-:B------:R-:W-:Y:S01]  /*e190*/  IMAD.X R37, RZ, RZ, R5.reuse, P5 ;  /* 0x000000ffff257224 */ /* 0x100fe200028e0605 */
[----:B------:R-:W-:Y:S01]  /*e1a0*/  LOP3.LUT R64, R64, R65, RZ, 0x3c, !PT ;  /* 0x0000004140407212 */ /* 0x000fe200078e3cff */
[----:B------:R-:W-:Y:S01]  /*e1b0*/  IMAD.X R65, RZ, RZ, R5, P4 ;  /* 0x000000ffff417224 */ /* 0x000fe200020e0605 */
[----:B------:R-:W-:Y:S01]  /*e1c0*/  UIMAD UR4, UR19, UR13, UR4 ;  /* 0x0000000d130472a4 */ /* 0x000fe2000f8e0204 */
[C---:B------:R-:W-:Y:S01]  /*e1d0*/  IADD3 R73, P6, R4.reuse, 0xc000, RZ ;  /* 0x0000c00004497810 */ /* 0x040fe20007fde0ff */
[----:B------:R-:W-:Y:S01]  /*e1e0*/  UIMAD.WIDE.U32 UR8, UR19, UR12, UR8 ;  /* 0x0000000c130872a5 */ /* 0x000fe2000f8e0008 */
[C---:B------:R-:W-:Y:S01]  /*e1f0*/  IADD3 R69, P5, R4.reuse, 0xd000, RZ ;  /* 0x0000d00004457810 */ /* 0x040fe20007fbe0ff */
[----:B------:R-:W-:Y:S01]  /*e200*/  ULDC.64 UR10, c[0x0][0xaf0] ;  /* 0x0002bc00000a7ab9 */ /* 0x000fe20000000a00 */
[----:B------:R-:W-:Y:S01]  /*e210*/  IADD3 R61, P4, R4, 0xe000, RZ ;  /* 0x0000e000043d7810 */ /* 0x000fe20007f9e0ff */
[----:B--2---:R-:W-:Y:S01]  /*e220*/  @P1 IMAD.HI.U32 R0, R16, R3, RZ ;  /* 0x0000000310001227 */ /* 0x004fe200078e00ff */
[----:B------:R-:W-:Y:S01]  /*e230*/  UIADD3 UR9, UR9, UR4, URZ ;  /* 0x0000000409097290 */ /* 0x000fe2000fffe03f */
[----:B------:R-:W-:Y:S01]  /*e240*/  LOP3.LUT R72, R73, 0x380, RZ, 0xc0, !PT ;  /* 0x0000038049487812 */ /* 0x000fe200078ec0ff */
[----:B------:R-:W-:Y:S01]  /*e250*/  UIMAD UR4, UR18, UR10, URZ ;  /* 0x0000000a120472a4 */ /* 0x000fe2000f8e023f */
[----:B------:R-:W-:Y:S01]  /*e260*/  LOP3.LUT R68, R69, 0x380, RZ, 0xc0, !PT ;  /* 0x0000038045447812 */ /* 0x000fe200078ec0ff */
[----:B------:R-:W-:Y:S01]  /*e270*/  IMAD.MOV.U32 R17, RZ, RZ, R16 ;  /* 0x000000ffff117224 */ /* 0x000fe200078e0010 */
[----:B------:R-:W-:-:S02]  /*e280*/  LOP3.LUT R60, R61, 0x380, RZ, 0xc0, !PT ;  /* 0x000003803d3c7812 */ /* 0x000fc400078ec0ff */
[----:B------:R-:W-:Y:S01]  /*e290*/  LOP3.LUT R7, R4, 0x380, RZ, 0xc0, !PT ;  /* 0x0000038004077812 */ /* 0x000fe200078ec0ff */
[----:B------:R-:W-:Y:S01]  /*e2a0*/  UIMAD UR4, UR17, UR11, UR4 ;  /* 0x0000000b110472a4 */ /* 0x000fe2000f8e0204 */
[----:B0-----:R-:W-:Y:S01]  /*e2b0*/  @P1 SHF.R.U32.HI R17, RZ, R21, R0 ;  /* 0x00000015ff111219 */ /* 0x001fe20000011600 */
[----:B------:R-:W-:Y:S01]  /*e2c0*/  UIMAD.WIDE.U32 UR8, UR17, UR10, UR8 ;  /* 0x0000000a110872a5 */ /* 0x000fe2000f8e0008 */
[----:B------:R-:W-:Y:S01]  /*e2d0*/  SHF.R.U64 R72, R72, 0x3, RZ ;  /* 0x0000000348487819 */ /* 0x000fe200000012ff */
[----:B------:R-:W5:Y:S01]  /*e2e0*/  LD.E.128 R8, desc[UR36][R8.64] ;  /* 0x0000002408087980 */ /* 0x000f62000c101d00 */
[----:B------:R-:W-:Y:S02]  /*e2f0*/  SHF.R.U64 R68, R68, 0x3, RZ ;  /* 0x0000000344447819 */ /* 0x000fe400000012ff */
[----:B------:R-:W-:Y:S01]  /*e300*/  SHF.R.U64 R60, R60, 0x3, RZ ;  /* 0x000000033c3c7819 */ /* 0x000fe200000012ff */
[----:B------:R-:W5:Y:S01]  /*e310*/  LD.E.128 R12, desc[UR36][R12.64] ;  /* 0x000000240c0c7980 */ /* 0x000f62000c101d00 */
[----:B------:R-:W-:Y:S01]  /*e320*/  SHF.R.U64 R7, R7, 0x3, RZ ;  /* 0x0000000307077819 */ /* 0x000fe200000012ff */
[----:B------:R-:W-:Y:S01]  /*e330*/  UIADD3 UR4, UR9, UR4, URZ ;  /* 0x0000000409047290 */ /* 0x000fe2000fffe03f */
[--C-:B------:R-:W-:Y:S01]  /*e340*/  SHF.R.S32.HI R0, RZ, 0x1f, R17.reuse ;  /* 0x0000001fff007819 */ /* 0x100fe20000011411 */
[----:B------:R-:W-:Y:S01]  /*e350*/  IMAD.MOV R21, RZ, RZ, -R17 ;  /* 0x000000ffff157224 */ /* 0x000fe200078e0a11 */
[----:B------:R-:W-:Y:S01]  /*e360*/  LOP3.LUT R72, R72, R73, RZ, 0x3c, !PT ;  /* 0x0000004948487212 */ /* 0x000fe200078e3cff */
[--C-:B------:R-:W-:Y:S01]  /*e370*/  IMAD.X R73, RZ, RZ, R5.reuse, P6 ;  /* 0x000000ffff497224 */ /* 0x100fe200030e0605 */
[----:B------:R-:W-:Y:S01]  /*e380*/  LOP3.LUT R68, R68, R69, RZ, 0x3c, !PT ;  /* 0x0000004544447212 */ /* 0x000fe200078e3cff */
[--C-:B------:R-:W-:Y:S01]  /*e390*/  IMAD.X R69, RZ, RZ, R5.reuse, P5 ;  /* 0x000000ffff457224 */ /* 0x100fe200028e0605 */
[----:B------:R-:W-:Y:S01]  /*e3a0*/  LOP3.LUT R60, R60, R61, RZ, 0x3c, !PT ;  /* 0x0000003d3c3c7212 */ /* 0x000fe200078e3cff */
[----:B------:R-:W-:Y:S01]  /*e3b0*/  IMAD.X R61, RZ, RZ, R5, P4 ;  /* 0x000000ffff3d7224 */ /* 0x000fe200020e0605 */
[----:B------:R-:W-:Y:S01]  /*e3c0*/  LOP3.LUT R4, R7, R4, RZ, 0x3c, !PT ;  /* 0x0000000407047212 */ /* 0x000fe200078e3cff */
[----:B------:R-:W-:Y:S01]  /*e3d0*/  ULDC.64 UR10, c[0x0][0xae0] ;  /* 0x0002b800000a7ab9 */ /* 0x000fe20000000a00 */
[----:B------:R-:W-:Y:S01]  /*e3e0*/  IMAD R21, R18, R21, R16 ;  /* 0x0000001512157224 */ /* 0x000fe200078e0210 */
[----:B------:R-:W5:Y:S01]  /*e3f0*/  LD.E.128 R24, desc[UR36][R24.64] ;  /* 0x0000002418187980 */ /* 0x000f62000c101d00 */
[----:B------:R-:W-:-:S02]  /*e400*/  IMAD R0, R0, UR10, RZ ;  /* 0x0000000a00007c24 */ /* 0x000fc4000f8e02ff */
[----:B------:R-:W-:Y:S01]  /*e410*/  IMAD.U32 R3, RZ, RZ, UR9 ;  /* 0x00000009ff037e24 */ /* 0x000fe2000f8e00ff */
[----:B------:R-:W5:Y:S01]  /*e420*/  LD.E.128 R4, desc[UR36][R4.64] ;  /* 0x0000002404047980 */ /* 0x000f62000c101d00 */
[----:B------:R-:W-:Y:S01]  /*e430*/  IMAD.U32 R2, RZ, RZ, UR8 ;  /* 0x00000008ff027e24 */ /* 0x000fe2000f8e00ff */
[----:B------:R-:W-:Y:S01]  /*e440*/  ULDC.64 UR8, c[0x0][0xad8] ;  /* 0x0002b60000087ab9 */ /* 0x000fe20000000a00 */
[----:B------:R-:W-:Y:S01]  /*e450*/  IMAD.U32 R3, RZ, RZ, UR4 ;  /* 0x00000004ff037e24 */ /* 0x000fe2000f8e00ff */
[----:B------:R-:W5:Y:S01]  /*e460*/  LD.E.128 R52, desc[UR36][R52.64] ;  /* 0x0000002434347980 */ /* 0x000f62000c101d00 */
[C---:B------:R-:W-:Y:S01]  /*e470*/  IMAD R77, R17.reuse, UR11, R0 ;  /* 0x0000000b114d7c24 */ /* 0x040fe2000f8e0200 */
[----:B------:R-:W-:Y:S02]  /*e480*/  SHF.R.S32.HI R0, RZ, 0x1f, R21 ;  /* 0x0000001fff007819 */ /* 0x000fe40000011415 */
[----:B------:R-:W5:Y:S01]  /*e490*/  LD.E.128 R28, desc[UR36][R28.64] ;  /* 0x000000241c1c7980 */ /* 0x000f62000c101d00 */
[----:B------:R-:W-:-:S03]  /*e4a0*/  IMAD.WIDE.U32 R2, R17, UR10, R2 ;  /* 0x0000000a11027c25 */ /* 0x000fc6000f8e0002 */
        /* <DEDUP_REMOVED lines=24> */
[----:B------:R-:W-:Y:S01]  /*e630*/  LEA R18, P3, R2, UR8, 0x1 ;  /* 0x0000000802127c11 */ /* 0x000fe2000f8608ff */
[----:B------:R-:W-:Y:S01]  /*e640*/  IMAD.IADD R3, R3, 0x1, R17 ;  /* 0x0000000103037824 */ /* 0x000fe200078e0211 */
[----:B------:R-:W-:-:S02]  /*e650*/  IADD3 R22, R22, 0x30820, RZ ;  /* 0x0003082016167810 */ /* 0x000fc40007ffe0ff */
[-C--:B------:R-:W-:Y:S01]  /*e660*/  ISETP.GE.AND P1, PT, R0, R79.reuse, PT ;  /* 0x0000004f0000720c */ /* 0x080fe20003f26270 */
[----:B------:R-:W-:Y:S01]  /*e670*/  VIADD R0, R80, 0x40 ;  /* 0x0000004050007836 */ /* 0x000fe20000000000 */
[----:B------:R-:W-:Y:S02]  /*e680*/  LEA.HI.X R78, R2, UR9, R3, 0x1, P3 ;  /* 0x00000009024e7c11 */ /* 0x000fe400098f0c03 */
[----:B------:R-:W-:Y:S01]  /*e690*/  PRMT R22, RZ, 0x654, R22 ;  /* 0x00000654ff167816 */ /* 0x000fe20000000016 */
[----:B0-----:R0:W1:Y:S01]  /*e6a0*/  SHFL.IDX PT, R76, R18, RZ, 0x181f ;  /* 0x00181fff124c7589 */ /* 0x00106200000e0000 */
        /* <DEDUP_REMOVED lines=22> */
.L_x_1336:
[----:B------:R-:W-:Y:S05]  /*e810*/  BSYNC B1 ;  /* 0x0000000000017941 */ /* 0x000fea0003800000 */
.L_x_1335:
        /* <DEDUP_REMOVED lines=21> */
.L_x_1338:
[----:B------:R-:W-:Y:S05]  /*e970*/  BSYNC B1 ;  /* 0x0000000000017941 */ /* 0x000fea0003800000 */
.L_x_1337:
        /* <DEDUP_REMOVED lines=21> */
.L_x_1340:
[----:B------:R-:W-:Y:S05]  /*ead0*/  BSYNC B1 ;  /* 0x0000000000017941 */ /* 0x000fea0003800000 */
.L_x_1339:
        /* <DEDUP_REMOVED lines=20> */
[----:B----4-:R-:W-:-:S04]  /*ec20*/  LEA R2, P0, R204, R18, 0x1 ;  /* 0x00000012cc027211 */ /* 0x010fc800078008ff */
[----:B------:R-:W-:-:S05]  /*ec30*/  LEA.HI.X R3, R204, R78, R215, 0x1, P0 ;  /* 0x0000004ecc037211 */ /* 0x000fca00000f0cd7 */
[----:B------:R0:W-:Y:S01]  /*ec40*/  ST.E.128 desc[UR36][R2.64], R48 ;  /* 0x0000003002007985 */ /* 0x0001e2000c101d24 */
[----:B------:R-:W-:Y:S05]  /*ec50*/  BRA `(.L_x_1341) ;  /* 0x0000000c00747947 */ /* 0x000fea0003800000 */
.L_x_1333:
        /* <DEDUP_REMOVED lines=26> */
[----:B------:R-:W-:-:S10]  /*ee00*/  ISETP.GE.AND P1, PT, R219, 0x80, PT ;  /* 0x00000080db00780c */ /* 0x000fd40003f26270 */
[----:B------:R-:W0:Y:S01]  /*ee10*/  @P0 LDC R9, c[0x0][0xbec] ;  /* 0x0002fb00ff090b82 */ /* 0x000e220000000800 */
[----:B--2---:R-:W-:Y:S01]  /*ee20*/  @P2 R2UR UR4, R6 ;  /* 0x00000000060422ca */ /* 0x004fe200000e0000 */
[----:B01----:R-:W-:-:S14]  /*ee30*/  @P3 BRA `(.L_x_1342) ;  /* 0x0000000000103947 */ /* 0x003fdc0003800000 */
[----:B------:R-:W-:Y:S05]  /*ee40*/  @!P2 BRA `(.L_x_1342) ;  /* 0x00000000000ca947 */ /* 0x000fea0003800000 */
[----:B------:R-:W2:Y:S04]  /*ee50*/  LDG.E R5, desc[UR36][R2.64] ;  /* 0x0000002402057981 */ /* 0x000ea8000c1e1900 */
[----:B-----5:R-:W2:Y:S02]  /*ee60*/  LDG.E R0, desc[UR36][R2.64+0x4] ;  /* 0x0000042402007981 */ /* 0x020ea4000c1e1900 */
[----:B--2---:R-:W-:-:S07]  /*ee70*/  IMAD.IADD R0, R0, 0x1, -R5 ;  /* 0x0000000100007824 */ /* 0x004fce00078e0a05 */
.L_x_1342:
[----:B------:R-:W-:Y:S01]  /*ee80*/  R2UR UR9, R208 ;  /* 0x00000000d00972ca */ /* 0x000fe200000e0000 */
[----:B------:R-:W-:Y:S01]  /*ee90*/  USHF.R.S32.HI UR11, URZ, 0x1f, UR4 ;  /* 0x0000001f3f0b7899 */ /* 0x000fe20008011404 */
[----:B------:R-:W-:Y:S11]  /*eea0*/  BSSY B1, `(.L_x_1343) ;  /* 0x000002f000017945 */ /* 0x000ff60003800000 */
[----:B------:R-:W-:-:S02]  /*eeb0*/  USHF.R.S32.HI UR8, URZ, 0x1f, UR9 ;  /* 0x0000001f3f087899 */ /* 0x000fc40008011409 */
[----:B------:R-:W-:Y:S02]  /*eec0*/  USEL UR13, UR9, URZ, !UP0 ;  /* 0x0000003f090d7287 */ /* 0x000fe4000c000000 */
[----:B------:R-:W-:Y:S01]  /*eed0*/  USEL UR14, UR8, URZ, !UP0 ;  /* 0x0000003f080e7287 */ /* 0x000fe2000c000000 */
[----:B------:R-:W-:Y:S11]  /*eee0*/  @P1 BRA `(.L_x_1344) ;  /* 0x0000000000a81947 */ /* 0x000ff60003800000 */
[----:B------:R-:W0:Y:S01]  /*eef0*/  S2R R4, SR_TID.X ;  /* 0x0000000000047919 */ /* 0x000e220000002100 */
[----:B------:R-:W1:Y:S01]  /*ef00*/  LDC R7, c[0x0][0xbe8] ;  /* 0x0002fa00ff077b82 */ /* 0x000e620000000800 */
[----:B------:R-:W-:Y:S02]  /*ef10*/  IMAD.U32 R3, RZ, RZ, UR60 ;  /* 0x0000003cff037e24 */ /* 0x000fe4000f8e00ff */
[----:B-1---5:R-:W-:-:S03]  /*ef20*/  IMAD R2, R0, R7, RZ ;  /* 0x0000000700027224 */ /* 0x022fc600078e02ff */
[----:B0-----:R-:W-:-:S04]  /*ef30*/  IADD3 R4, R3, -0x80, R4 ;  /* 0xffffff8003047810 */ /* 0x001fc80007ffe004 */
        /* <DEDUP_REMOVED lines=32> */
[----:B------:R-:W-:-:S03]  /*f140*/  LEA R4, P1, R2, UR8, 0x2 ;  /* 0x0000000802047c11 */ /* 0x000fc6000f8210ff */
[----:B------:R-:W-:-:S05]  /*f150*/  IMAD.IADD R3, R3, 0x1, R7 ;  /* 0x0000000103037824 */ /* 0x000fca00078e0207 */
[----:B------:R-:W-:Y:S01]  /*f160*/  LEA.HI.X R5, R2, UR9, R3, 0x2, P1 ;  /* 0x0000000902057c11 */ /* 0x000fe200088f1403 */
[----:B------:R-:W-:-:S05]  /*f170*/  IMAD.MOV.U32 R3, RZ, RZ, -0x800000 ;  /* 0xff800000ff037424 */ /* 0x000fca00078e00ff */
[----:B------:R0:W-:Y:S02]  /*f180*/  STG.E desc[UR36][R4.64], R3 ;  /* 0x0000000304007986 */ /* 0x0001e4000c101924 */
.L_x_1344:
[----:B------:R-:W-:Y:S05]  /*f190*/  BSYNC B1 ;  /* 0x0000000000017941 */ /* 0x000fea0003800000 */
.L_x_1343:
[----:B0-----:R-:W0:Y:S01]  /*f1a0*/  @P0 LDC R3, c[0x0][0xbf0] ;  /* 0x0002fc00ff030b82 */ /* 0x001e220000000800 */
[----:B------:R-:W-:Y:S01]  /*f1b0*/  ULDC.64 UR16, c[0x0][0xaa0] ;  /* 0x0002a80000107ab9 */ /* 0x000fe20000000a00 */
[----:B------:R-:W-:Y:S01]  /*f1c0*/  R2UR UR15, R206 ;  /* 0x00000000ce0f72ca */ /* 0x000fe200000e0000 */
[----:B------:R-:W-:Y:S01]  /*f1d0*/  UIMAD UR10, UR11, UR16, URZ ;  /* 0x000000100b0a72a4 */ /* 0x000fe2000f8e023f */
[----:B------:R-:W-:Y:S01]  /*f1e0*/  IMAD R2, R205, 0x20, R207 ;  /* 0x00000020cd027824 */ /* 0x000fe200078e02cf */
[----:B------:R-:W-:Y:S01]  /*f1f0*/  UIMAD.WIDE.U32 UR8, UR4, UR16, URZ ;  /* 0x00000010040872a5 */ /* 0x000fe2000f8e003f */
[----:B------:R-:W-:Y:S01]  /*f200*/  BSSY B1, `(.L_x_1345) ;  /* 0x0000040000017945 */ /* 0x000fe20003800000 */
[----:B------:R-:W-:Y:S02]  /*f210*/  UIMAD UR10, UR4, UR17, UR10 ;  /* 0x00000011040a72a4 */ /* 0x000fe4000f8e020a */
[----:B------:R-:W-:Y:S01]  /*f220*/  IADD3 R6, R2, UR60, RZ ;  /* 0x0000003c02067c10 */ /* 0x000fe2000fffe0ff */
[----:B------:R-:W-:Y:S01]  /*f230*/  ULDC.64 UR16, c[0x0][0xae8] ;  /* 0x0002ba0000107ab9 */ /* 0x000fe20000000a00 */
[----:B------:R-:W-:-:S02]  /*f240*/  UIADD3 UR9, UR9, UR10, URZ ;  /* 0x0000000a09097290 */ /* 0x000fc4000fffe03f */
[----:B------:R-:W-:Y:S01]  /*f250*/  UIMAD UR4, UR12, UR16, URZ ;  /* 0x000000100c0472a4 */ /* 0x000fe2000f8e023f */
[----:B------:R-:W-:Y:S01]  /*f260*/  @P0 IMAD.HI.U32 R2, R6, R9, RZ ;  /* 0x0000000906020227 */ /* 0x000fe200078e00ff */
[----:B------:R-:W-:Y:S02]  /*f270*/  UIMAD.WIDE.U32 UR8, UR15, UR16, UR8 ;  /* 0x000000100f0872a5 */ /* 0x000fe4000f8e0008 */
[----:B------:R-:W-:Y:S01]  /*f280*/  UIMAD UR4, UR15, UR17, UR4 ;  /* 0x000000110f0472a4 */ /* 0x000fe2000f8e0204 */
[----:B------:R-:W-:Y:S01]  /*f290*/  IMAD.MOV.U32 R5, RZ, RZ, R6 ;  /* 0x000000ffff057224 */ /* 0x000fe200078e0006 */
[----:B------:R-:W-:Y:S02]  /*f2a0*/  ULDC.64 UR10, c[0x0][0xaf0] ;  /* 0x0002bc00000a7ab9 */ /* 0x000fe40000000a00 */
[----:B------:R-:W-:Y:S02]  /*f2b0*/  UIADD3 UR9, UR9, UR4, URZ ;  /* 0x0000000409097290 */ /* 0x000fe4000fffe03f */
[----:B------:R-:W-:Y:S01]  /*f2c0*/  UIMAD UR4, UR14, UR10, URZ ;  /* 0x0000000a0e0472a4 */ /* 0x000fe2000f8e023f */
[----:B0-----:R-:W-:Y:S01]  /*f2d0*/  @P0 SHF.R.U32.HI R5, RZ, R3, R2 ;  /* 0x00000003ff050219 */ /* 0x001fe20000011602 */
[----:B------:R-:W-:-:S02]  /*f2e0*/  UIMAD.WIDE.U32 UR8, UR13, UR10, UR8 ;  /* 0x0000000a0d0872a5 */ /* 0x000fc4000f8e0008 */
[----:B------:R-:W-:Y:S01]  /*f2f0*/  UIMAD UR4, UR13, UR11, UR4 ;  /* 0x0000000b0d0472a4 */ /* 0x000fe2000f8e0204 */
[--C-:B------:R-:W-:Y:S01]  /*f300*/  SHF.R.S32.HI R2, RZ, 0x1f, R5.reuse ;  /* 0x0000001fff027819 */ /* 0x100fe20000011405 */
[----:B------:R-:W-:Y:S01]  /*f310*/  IMAD.MOV R7, RZ, RZ, -R5 ;  /* 0x000000ffff077224 */ /* 0x000fe200078e0a05 */
[----:B------:R-:W-:Y:S01]  /*f320*/  ULDC.64 UR10, c[0x0][0xae0] ;  /* 0x0002b800000a7ab9 */ /* 0x000fe20000000a00 */
[----:B------:R-:W-:Y:S02]  /*f330*/  UIADD3 UR4, UR9, UR4, URZ ;  /* 0x0000000409047290 */ /* 0x000fe4000fffe03f */
[----:B------:R-:W-:Y:S02]  /*f340*/  IMAD.U32 R3, RZ, RZ, UR9 ;  /* 0x00000009ff037e24 */ /* 0x000fe4000f8e00ff */
[----:B------:R-:W-:Y:S02]  /*f350*/  IMAD R4, R2, UR10, RZ ;  /* 0x0000000a02047c24 */ /* 0x000fe4000f8e02ff */
[----:B------:R-:W-:-:S02]  /*f360*/  IMAD R7, R11, R7, R6 ;  /* 0x000000070b077224 */ /* 0x000fc400078e0206 */
        /* <DEDUP_REMOVED lines=8> */
[----:B------:R-:W-:Y:S02]  /*f3f0*/  VIADD R6, R207, UR60 ;  /* 0x0000003ccf067c36 */ /* 0x000fe40008000000 */
        /* <DEDUP_REMOVED lines=32> */
.L_x_1346:
[----:B------:R-:W-:Y:S05]  /*f600*/  BSYNC B1 ;  /* 0x0000000000017941 */ /* 0x000fea0003800000 */
.L_x_1345:
        /* <DEDUP_REMOVED lines=21> */
.L_x_1348:
[----:B------:R-:W-:Y:S05]  /*f760*/  BSYNC B1 ;  /* 0x0000000000017941 */ /* 0x000fea0003800000 */
.L_x_1347:
        /* <DEDUP_REMOVED lines=21> */
.L_x_1350:
[----:B------:R-:W-:Y:S05]  /*f8c0*/  BSYNC B1 ;  /* 0x0000000000017941 */ /* 0x000fea0003800000 */
.L_x_1349:
        /* <DEDUP_REMOVED lines=22> */
.L_x_1341:
[----:B------:R-:W-:Y:S05]  /*fa30*/  BSYNC B0 ;  /* 0x0000000000007941 */ /* 0x000fea0003800000 */
.L_x_1332:
[----:B------:R-:W-:Y:S02]  /*fa40*/  ULDC UR4, c[0x0][0xc3c] ;  /* 0x00030f0000047ab9 */ /* 0x000fe40000000800 */
[----:B------:R-:W-:-:S06]  /*fa50*/  UISETP.GE.AND UP0, UPT, UR6, UR4, UPT ;  /* 0x000000040600728c */ /* 0x000fcc000bf06270 */
[----:B------:R-:W-:-:S13]  /*fa60*/  PLOP3.LUT P0, PT, PT, PT, UP0, 0x80, 0x0 ;  /* 0x000000000000781c */ /* 0x000fda0003f0f008 */
[----:B------:R-:W-:Y:S05]  /*fa70*/  @!P0 BRA `(.L_x_1351) ;  /* 0xffffff1000c88947 */ /* 0x000fea000383ffff */
[----:B------:R-:W-:Y:S05]  /*fa80*/  EXIT ;  /* 0x000000000000794d */ /* 0x000fea0003800000 */
.L_x_1242:
[----:B------:R-:W-:-:S08]  /*fa90*/  NOP ;  /* 0x0000000000007918 */ /* 0x000fd00000000000 */
[----:B0-----:R-:W0:-:S00]  /*faa0*/  USETMAXREG.DEALLOC.CTAPOOL 0x28 ;  /* 0x00000028000079c8 */ /* 0x001e0000080e0500 */
        /* <DEDUP_REMOVED lines=14> */
.L_x_1352:
[----:B------:R-:W-:Y:S01]  /*fb90*/  LOP3.LUT R5, R0, 0x1f, RZ, 0xc0, !PT ;  /* 0x0000001f00057812 */ /* 0x000fe200078ec0ff */
[----:B------:R-:W-:Y:S01]  /*fba0*/  ULDC UR4, c[0x0][0xc3c] ;  /* 0x00030f0000047ab9 */ /* 0x000fe20000000800 */
[----:B------:R-:W0:Y:S01]  /*fbb0*/  S2UR UR6, SR_CTAID.X ;  /* 0x00000000000679c3 */ /* 0x000e220000002500 */
[----:B------:R-:W-:Y:S01]  /*fbc0*/  ULDC UR5, c[0x0][0xc38] ;  /* 0x00030e0000057ab9 */ /* 0x000fe20000000800 */
[----:B------:R-:W-:-:S04]  /*fbd0*/  ISETP.NE.AND P0, PT, R5, 0x1f, PT ;  /* 0x0000001f0500780c */ /* 0x000fc80003f05270 */
[----:B------:R-:W-:-:S13]  /*fbe0*/  ISETP.GE.OR P1, PT, R5, UR4, !P0 ;  /* 0x0000000405007c0c */ /* 0x000fda000c726670 */
[----:B------:R-:W1:Y:S02]  /*fbf0*/  @!P1 LDC.64 R2, c[0x0][0xc80] ;  /* 0x00032000ff029b82 */ /* 0x000e640000000a00 */
[----:B-1----:R-:W-:-:S05]  /*fc00*/  @!P1 IMAD.WIDE.U32 R2, R5, 0x4, R2 ;  /* 0x0000000405029825 */ /* 0x002fca00078e0002 */
        /* <DEDUP_REMOVED lines=21> */
[----:B-1----:R-:W-:-:S04]  /*fd60*/  SEL R7, R7, RZ, P5 ;  /* 0x000000ff07077207 */ /* 0x002fc80002800000 */
[----:B------:R-:W-:-:S05]  /*fd70*/  IADD3 R8, R2, R7, RZ ;  /* 0x0000000702087210 */ /* 0x000fca0007ffe0ff */
[----:B------:R-:W1:Y:S02]  /*fd80*/  SHFL.IDX PT, R6, R8, 0x1f, 0x1f ;  /* 0x03e01f0008067f89 */ /* 0x000e6400000e0000 */
[----:B-1----:R-:W-:-:S04]  /*fd90*/  IMAD R6, R6, UR5, RZ ;  /* 0x0000000506067c24 */ /* 0x002fc8000f8e02ff */
[----:B------:R-:W-:Y:S01]  /*fda0*/  IMAD.MOV.U32 R3, RZ, RZ, R6 ;  /* 0x000000ffff037224 */ /* 0x000fe200078e0006 */
[----:B0-----:R-:W-:-:S13]  /*fdb0*/  ISETP.GT.AND P6, PT, R6, UR6, PT ;  /* 0x0000000606007c0c */ /* 0x001fda000bfc4270 */
[----:B------:R-:W-:Y:S05]  /*fdc0*/  @P6 BRA `(.L_x_1354) ;  /* 0x0000000000906947 */ /* 0x000fea0003800000 */
[----:B------:R-:W-:Y:S01]  /*fdd0*/  IMAD.MOV.U32 R6, RZ, RZ, R3 ;  /* 0x000000ffff067224 */ /* 0x000fe200078e0003 */
[----:B------:R-:W-:Y:S01]  /*fde0*/  UMOV UR4, URZ ;  /* 0x0000003f00047c82 */ /* 0x000fe20008000000 */
[----:B------:R-:W-:-:S05]  /*fdf0*/  ULDC UR5, c[0x0][0xc38] ;  /* 0x00030e0000057ab9 */ /* 0x000fca0000000800 */
.L_x_1358:
        /* <DEDUP_REMOVED lines=12> */
.L_x_1357:
[----:B------:R-:W-:Y:S05]  /*fec0*/  BSYNC B0 ;  /* 0x0000000000007941 */ /* 0x000fea0003800000 */
.L_x_1356:
        /* <DEDUP_REMOVED lines=20> */
.L_x_1354:
[----:B------:R-:W-:-:S04]  /*10010*/  IMAD.IADD R13, R6, 0x1, -R3 ;  /* 0x00000001060d7824 */ /* 0x000fc800078e0a03 */
[----:B------:R-:W-:-:S05]  /*10020*/  IMAD R2, R8, UR5, R13 ;  /* 0x0000000508027c24 */ /* 0x000fca000f8e020d */
[----:B------:R-:W-:Y:S02]  /*10030*/  ISETP.GT.AND P0, PT, R2, UR6, PT ;  /* 0x0000000602007c0c */ /* 0x000fe4000bf04270 */
[----:B------:R-:W0:Y:S11]  /*10040*/  LDC.64 R2, c[0x0][0xc90] ;  /* 0x00032400ff027b82 */ /* 0x000e360000000a00 */
[----:B------:R-:W-:-:S04]  /*10050*/  VOTE.ANY R9, PT, !P0 ;  /* 0x0000000000097806 */ /* 0x000fc800040e0100 */
[----:B------:R-:W1:Y:S02]  /*10060*/  POPC R15, R9 ;  /* 0x00000009000f7309 */ /* 0x000e640000000000 */
[----:B-1----:R-:W-:-:S04]  /*10070*/  VIADD R19, R15, UR4 ;  /* 0x000000040f137c36 */ /* 0x002fc80008000000 */
[----:B0-----:R-:W-:-:S05]  /*10080*/  IMAD.WIDE R2, R19, 0x4, R2 ;  /* 0x0000000413027825 */ /* 0x001fca00078e0202 */
[----:B------:R-:W2:Y:S01]  /*10090*/  LDG.E R7, desc[UR36][R2.64] ;  /* 0x0000002402077981 */ /* 0x000ea2000c1e1900 */
[----:B------:R-:W-:-:S03]  /*100a0*/  ISETP.NE.AND P0, PT, R9, RZ, PT ;  /* 0x000000ff0900720c */ /* 0x000fc60003f05270 */
[----:B------:R-:W2:Y:S02]  /*100b0*/  SHFL.IDX PT, R4, R4, R15, 0x1f ;  /* 0x00001f0f04047589 */ /* 0x000ea400000e0000 */
[----:B--2---:R-:W-:-:S05]  /*100c0*/  IMAD R6, R4, R7, RZ ;  /* 0x0000000704067224 */ /* 0x004fca00078e02ff */
[----:B------:R-:W-:-:S04]  /*100d0*/  IABS R12, R6 ;  /* 0x00000006000c7213 */ /* 0x000fc80000000000 */
[----:B------:R-:W0:Y:S08]  /*100e0*/  I2F.RP R10, R12 ;  /* 0x0000000c000a7306 */ /* 0x000e300000209400 */
[----:B0-----:R-:W0:Y:S02]  /*100f0*/  MUFU.RCP R10, R10 ;  /* 0x0000000a000a7308 */ /* 0x001e240000001000 */
[----:B0-----:R-:W-:-:S06]  /*10100*/  VIADD R11, R10, 0xffffffe ;  /* 0x0ffffffe0a0b7836 */ /* 0x001fcc0000000000 */
[----:B------:R0:W1:Y:S01]  /*10110*/  F2I.FTZ.U32.TRUNC.NTZ R3, R11 ;  /* 0x0000000b00037305 */ /* 0x000062000021f000 */
[----:B------:R-:W-:Y:S05]  /*10120*/  @!P0 BRA `(.L_x_1359) ;  /* 0x0000000000088947 */ /* 0x000fea0003800000 */
[----:B------:R-:W-:-:S05]  /*10130*/  VIADD R9, R15, 0xffffffff ;  /* 0xffffffff0f097836 */ /* 0x000fca0000000000 */
[----:B------:R2:W3:Y:S02]  /*10140*/  SHFL.IDX PT, R16, R8, R9, 0x1f ;  /* 0x00001f0908107589 */ /* 0x0004e400000e0000 */
.L_x_1359:
[----:B---3--:R-:W-:Y:S01]  /*10150*/  IMAD R16, R16, UR5, R13 ;  /* 0x0000000510107c24 */ /* 0x008fe2000f8e020d */
[----:B------:R-:W-:Y:S01]  /*10160*/  IABS R2, R6 ;  /* 0x0000000600027213 */ /* 0x000fe20000000000 */
[----:B01----:R-:W-:-:S03]  /*10170*/  IMAD.MOV R11, RZ, RZ, -R3 ;  /* 0x000000ffff0b7224 */ /* 0x003fc600078e0a03 */
[----:B--2---:R-:W-:Y:S01]  /*10180*/  IADD3 R9, -R16, UR6, RZ ;  /* 0x0000000610097c10 */ /* 0x004fe2000fffe1ff */
[----:B------:R-:W-:Y:S01]  /*10190*/  IMAD R11, R11, R12, RZ ;  /* 0x0000000c0b0b7224 */ /* 0x000fe200078e02ff */
[----:B------:R-:W-:Y:S01]  /*101a0*/  IADD3 R10, RZ, -R2, RZ ;  /* 0x80000002ff0a7210 */ /* 0x000fe20007ffe0ff */
[----:B------:R-:W-:Y:S01]  /*101b0*/  IMAD.MOV.U32 R2, RZ, RZ, RZ ;  /* 0x000000ffff027224 */ /* 0x000fe200078e00ff */
        /* <DEDUP_REMOVED lines=16> */
[----:B------:R-:W-:Y:S02]  /*102c0*/  IMAD R13, R7, R2, RZ ;  /* 0x00000002070d7224 */ /* 0x000fe400078e02ff */
[----:B------:R-:W-:Y:S02]  /*102d0*/  IMAD.MOV R2, RZ, RZ, -R2 ;  /* 0x000000ffff027224 */ /* 0x000fe400078e0a02 */
[----:B------:R-:W-:Y:S02]  /*102e0*/  IMAD.MOV R8, RZ, RZ, -R13 ;  /* 0x000000ffff087224 */ /* 0x000fe400078e0a0d */
[----:B------:R-:W-:Y:S02]  /*102f0*/  IMAD R6, R6, R2, R9 ;  /* 0x0000000206067224 */ /* 0x000fe400078e0209 */
[----:B------:R-:W-:Y:S01]  /*10300*/  IMAD.MOV.U32 R2, RZ, RZ, RZ ;  /* 0x000000ffff027224 */ /* 0x000fe200078e00ff */
[----:B------:R-:W-:Y:S02]  /*10310*/  VIADDMNMX R15, R8, UR5, R7, PT ;  /* 0x00000005080f7c46 */ /* 0x000fe4000b800107 */
[----:B------:R-:W-:-:S02]  /*10320*/  IABS R11, R6 ;  /* 0x00000006000b7213 */ /* 0x000fc40000000000 */
[----:B------:R-:W-:Y:S01]  /*10330*/  IABS R8, R15 ;  /* 0x0000000f00087213 */ /* 0x000fe20000000000 */
[----:B------:R-:W-:-:S03]  /*10340*/  IMAD.MOV R18, RZ, RZ, -R15 ;  /* 0x000000ffff127224 */ /* 0x000fc600078e0a0f */
[----:B------:R-:W0:Y:S08]  /*10350*/  I2F.RP R7, R8 ;  /* 0x0000000800077306 */ /* 0x000e300000209400 */
[----:B0-----:R-:W0:Y:S02]  /*10360*/  MUFU.RCP R7, R7 ;  /* 0x0000000700077308 */ /* 0x001e240000001000 */
[----:B0-----:R-:W-:-:S06]  /*10370*/  VIADD R3, R7, 0xffffffe ;  /* 0x0ffffffe07037836 */ /* 0x001fcc0000000000 */
[----:B------:R-:W0:Y:S02]  /*10380*/  F2I.FTZ.U32.TRUNC.NTZ R3, R3 ;  /* 0x0000000300037305 */ /* 0x000e24000021f000 */
[----:B0-----:R-:W-:-:S04]  /*10390*/  IMAD.MOV R10, RZ, RZ, -R3 ;  /* 0x000000ffff0a7224 */ /* 0x001fc800078e0a03 */
[----:B------:R-:W-:Y:S01]  /*103a0*/  IMAD.MOV.U32 R9, RZ, RZ, R10 ;  /* 0x000000ffff097224 */ /* 0x000fe200078e000a */
[----:B------:R-:W-:-:S03]  /*103b0*/  IABS R10, R15 ;  /* 0x0000000f000a7213 */ /* 0x000fc60000000000 */
[----:B------:R-:W-:-:S04]  /*103c0*/  IMAD R9, R9, R8, RZ ;  /* 0x0000000809097224 */ /* 0x000fc800078e02ff */
[----:B------:R-:W-:-:S04]  /*103d0*/  IMAD.HI.U32 R2, R3, R9, R2 ;  /* 0x0000000903027227 */ /* 0x000fc800078e0002 */
[----:B------:R-:W-:Y:S02]  /*103e0*/  IMAD.MOV R3, RZ, RZ, -R10 ;  /* 0x000000ffff037224 */ /* 0x000fe400078e0a0a */
        /* <DEDUP_REMOVED lines=8> */
[----:B------:R-:W-:Y:S01]  /*10470*/  ISETP.GE.AND P2, PT, R3, RZ, PT ;  /* 0x000000ff0300720c */ /* 0x000fe20003f46270 */
[----:B------:R-:W-:-:S06]  /*10480*/  IMAD.IADD R3, R6, 0x1, R13 ;  /* 0x0000000106037824 */ /* 0x000fcc00078e020d */
[----:B------:R-:W-:-:S06]  /*10490*/  @P0 IADD3 R2, R2, 0x1, RZ ;  /* 0x0000000102020810 */ /* 0x000fcc0007ffe0ff */
[----:B------:R-:W-:Y:S01]  /*104a0*/  @!P2 IMAD.MOV R2, RZ, RZ, -R2 ;  /* 0x000000ffff02a224 */ /* 0x000fe200078e0a02 */
[----:B------:R-:W-:-:S04]  /*104b0*/  @!P1 LOP3.LUT R2, RZ, R15, RZ, 0x33, !PT ;  /* 0x0000000fff029212 */ /* 0x000fc800078e33ff */
[----:B------:R-:W-:Y:S01]  /*104c0*/  LOP3.LUT R17, RZ, R2, RZ, 0x33, !PT ;  /* 0x00000002ff117212 */ /* 0x000fe200078e33ff */
[----:B------:R-:W-:-:S04]  /*104d0*/  IMAD R18, R2, R18, R3 ;  /* 0x0000001202127224 */ /* 0x000fc800078e0203 */
[----:B------:R-:W-:Y:S01]  /*104e0*/  IMAD.IADD R17, R4, 0x1, R17 ;  /* 0x0000000104117824 */ /* 0x000fe200078e0211 */
[----:B------:R-:W-:Y:S06]  /*104f0*/  BRA `(.L_x_1360) ;  /* 0x0000000000147947 */ /* 0x000fec0003800000 */
.L_x_1355:
[----:B------:R-:W-:Y:S01]  /*10500*/  ULDC UR4, c[0x0][0xc3c] ;  /* 0x00030f0000047ab9 */ /* 0x000fe20000000800 */
[----:B------:R-:W-:Y:S02]  /*10510*/  IMAD.MOV.U32 R17, RZ, RZ, RZ ;  /* 0x000000ffff117224 */ /* 0x000fe400078e00ff */
[----:B------:R-:W-:Y:S02]  /*10520*/  IMAD.U32 R16, RZ, RZ, UR6 ;  /* 0x00000006ff107e24 */ /* 0x000fe4000f8e00ff */
[----:B------:R-:W-:Y:S02]  /*10530*/  IMAD.MOV.U32 R18, RZ, RZ, RZ ;  /* 0x000000ffff127224 */ /* 0x000fe400078e00ff */
[----:B------:R-:W-:-:S07]  /*10540*/  IMAD.U32 R19, RZ, RZ, UR4 ;  /* 0x00000004ff137e24 */ /* 0x000fce000f8e00ff */
.L_x_1360:
[----:B------:R-:W-:-:S13]  /*10550*/  ISETP.NE.AND P0, PT, R5, RZ, PT ;  /* 0x000000ff0500720c */ /* 0x000fda0003f05270 */
[----:B------:R-:W0:Y:S01]  /*10560*/  @!P0 S2R R3, SR_CgaCtaId ;  /* 0x0000000000038919 */ /* 0x000e220000008800 */
[----:B------:R-:W-:-:S04]  /*10570*/  @!P0 MOV R2, 0x400 ;  /* 0x0000040000028802 */ /* 0x000fc80000000f00 */
[----:B0-----:R-:W-:-:S05]  /*10580*/  @!P0 LEA R2, R3, R2, 0x18 ;  /* 0x0000000203028211 */ /* 0x001fca00078ec0ff */
[----:B------:R1:W-:Y:S01]  /*10590*/  @!P0 STS.128 [R2+0x308d0], R16 ;  /* 0x0308d01002008388 */ /* 0x0003e20000000c00 */
[----:B------:R-:W-:Y:S06]  /*105a0*/  BAR.ARV 0x5, 0x180 ;  /* 0x0146000000007b1d */ /* 0x000fec0000002000 */
.L_x_1353:
[----:B------:R2:W-:Y:S01]  /*105b0*/  STL [R1+0x1c], RZ ;  /* 0x00001cff01007387 */ /* 0x0005e20000100800 */
[----:B------:R-:W-:Y:S01]  /*105c0*/  ULDC UR4, c[0x0][0xc3c] ;  /* 0x00030f0000047ab9 */ /* 0x000fe20000000800 */
[----:B------:R-:W-:Y:S01]  /*105d0*/  IMAD.MOV.U32 R28, RZ, RZ, 0x1 ;  /* 0x00000001ff1c7424 */ /* 0x000fe200078e00ff */
[----:B0-----:R-:W-:Y:S01]  /*105e0*/  ISETP.GE.AND P0, PT, R19, UR4, PT ;  /* 0x0000000413007c0c */ /* 0x001fe2000bf06270 */
[----:B------:R-:W-:-:S12]  /*105f0*/  IMAD.MOV.U32 R25, RZ, RZ, RZ ;  /* 0x000000ffff197224 */ /* 0x000fd800078e00ff */
[----:B--2---:R-:W-:Y:S05]  /*10600*/  @P0 BRA `(.L_x_1361) ;  /* 0x0000004800c80947 */ /* 0x004fea0003800000 */
[----:B-1----:R-:W2:Y:S01]  /*10610*/  LDL R2, [R1+0x20] ;  /* 0x0000200001027983 */ /* 0x002ea20000100800 */
[----:B------:R-:W0:Y:S01]  /*10620*/  S2UR UR5, SR_CgaCtaId ;  /* 0x00000000000579c3 */ /* 0x000e220000008800 */
[----:B------:R-:W-:Y:S01]  /*10630*/  IMAD.SHL.U32 R34, R0, 0x8, RZ ;  /* 0x0000000800227824 */ /* 0x000fe200078e00ff */
[----:B------:R-:W-:Y:S01]  /*10640*/  BSSY B8, `(.L_x_1361) ;  /* 0x00004ae000087945 */ /* 0x000fe20003800000 */
[----:B------:R1:W-:Y:S01]  /*10650*/  STL [R1+0x1c], RZ ;  /* 0x00001cff01007387 */ /* 0x0003e20000100800 */
[----:B------:R-:W-:Y:S01]  /*10660*/  IMAD.MOV.U32 R28, RZ, RZ, 0x1 ;  /* 0x00000001ff1c7424 */ /* 0x000fe200078e00ff */
[----:B------:R-:W-:Y:S01]  /*10670*/  ULDC UR39, c[0x0][0xc] ;  /* 0x0000030000277ab9 */ /* 0x000fe20000000800 */
[----:B------:R-:W-:Y:S01]  /*10680*/  LOP3.LUT R3, R34, 0x1f8, RZ, 0xc0, !PT ;  /* 0x000001f822037812 */ /* 0x000fe200078ec0ff */
[----:B------:R-:W-:-:S03]  /*10690*/  IMAD.MOV.U32 R25, RZ, RZ, RZ ;  /* 0x000000ffff197224 */ /* 0x000fc600078e00ff */
[----:B------:R-:W-:-:S04]  /*106a0*/  LOP3.LUT R3, R3, 0x38, R0, 0x78, !PT ;  /* 0x0000003803037812 */ /* 0x000fc800078e7800 */
[----:B------:R-:W-:Y:S02]  /*106b0*/  LOP3.LUT R32, R3, 0x200, R34, 0xf8, !PT ;  /* 0x0000020003207812 */ /* 0x000fe400078ef822 */
[----:B------:R-:W-:-:S04]  /*106c0*/  LOP3.LUT R34, R34, 0x38, RZ, 0xc0, !PT ;  /* 0x0000003822227812 */ /* 0x000fc800078ec0ff */
[C---:B------:R-:W-:Y:S02]  /*106d0*/  LOP3.LUT R37, R34.reuse, 0x80, RZ, 0xfc, !PT ;  /* 0x0000008022257812 */ /* 0x040fe400078efcff */
[----:B------:R-:W-:Y:S02]  /*106e0*/  LOP3.LUT R36, R34, 0xc0, RZ, 0xfc, !PT ;  /* 0x000000c022247812 */ /* 0x000fe400078efcff */
[----:B--2---:R-:W-:Y:S02]  /*106f0*/  R2UR UR4, R2 ;  /* 0x00000000020472ca */ /* 0x004fe400000e0000 */
[C---:B------:R-:W-:Y:S01]  /*10700*/  LOP3.LUT R2, R0.reuse, 0x7f, RZ, 0xc0, !PT ;  /* 0x0000007f00027812 */ /* 0x040fe200078ec0ff */
[----:B------:R-:W-:-:S03]  /*10710*/  IMAD.SHL.U32 R0, R0, 0x10, RZ ;  /* 0x0000001000007824 */ /* 0x000fc600078e00ff */
[----:B------:R-:W-:-:S04]  /*10720*/  SHF.R.U32.HI R2, RZ, 0x3, R2 ;  /* 0x00000003ff027819 */ /* 0x000fc80000011602 */
[----:B------:R-:W-:Y:S02]  /*10730*/  LOP3.LUT R2, R2, 0x70, R0, 0xf8, !PT ;  /* 0x0000007002027812 */ /* 0x000fe400078ef800 */
[----:B------:R-:W-:Y:S01]  /*10740*/  LOP3.LUT R0, R34, 0x40, RZ, 0xfc, !PT ;  /* 0x0000004022007812 */ /* 0x000fe200078efcff */
[----:B------:R-:W-:-:S03]  /*10750*/  ULOP3.LUT UR38, UR4, 0x2, URZ, 0xfc, !UPT ;  /* 0x0000000204267892 */ /* 0x000fc6000f8efc3f */
[----:B------:R-:W-:Y:S02]  /*10760*/  UMOV UR4, 0x400 ;  /* 0x0000040000047882 */ /* 0x000fe40000000000 */
[----:B0-----:R-:W-:-:S06]  /*10770*/  ULEA UR4, UR5, UR4, 0x18 ;  /* 0x0000000405047291 */ /* 0x001fcc000f8ec03f */
[----:B------:R-:W-:-:S04]  /*10780*/  IMAD.U32 R22, RZ, RZ, UR4 ;  /* 0x00000004ff167e24 */ /* 0x000fc8000f8e00ff */
[----:B-1----:R-:W-:-:S07]  /*10790*/  IMAD R33, R32, 0x2, R22 ;  /* 0x0000000220217824 */ /* 0x002fce00078e0216 */
.L_x_1432:
[----:B------:R-:W-:Y:S05]  /*107a0*/  YIELD ;  /* 0x0000000000007946 */ /* 0x000fea0003800000 */
[----:B------:R-:W-:Y:S01]  /*107b0*/  ULDC.64 UR4, c[0x0][0xa28] ;  /* 0x00028a0000047ab9 */ /* 0x000fe20000000a00 */
[----:B------:R-:W-:Y:S02]  /*107c0*/  MOV R24, RZ ;  /* 0x000000ff00187202 */ /* 0x000fe40000000f00 */
[----:B------:R-:W-:-:S04]  /*107d0*/  ISETP.NE.U32.AND P0, PT, RZ, UR4, PT ;  /* 0x00000004ff007c0c */ /* 0x000fc8000bf05070 */
[----:B------:R-:W-:Y:S01]  /*107e0*/  ISETP.NE.AND.EX P0, PT, RZ, UR5, PT, P0 ;  /* 0x00000005ff007c0c */ /* 0x000fe2000bf05300 */
[----:B------:R-:W-:-:S12]  /*107f0*/  ULDC.64 UR4, c[0x0][0xa18] ;  /* 0x0002860000047ab9 */ /* 0x000fd80000000a00 */
[----:B0-----:R-:W0:Y:S02]  /*10800*/  @P0 LDC.64 R2, c[0x0][0xa28] ;  /* 0x00028a00ff020b82 */ /* 0x001e240000000a00 */
[----:B0-----:R-:W-:-:S05]  /*10810*/  @P0 IMAD.WIDE R2, R19, 0x4, R2 ;  /* 0x0000000413020825 */ /* 0x001fca00078e0202 */
[----:B------:R0:W2:Y:S01]  /*10820*/  @P0 LDG.E R24, desc[UR36][R2.64] ;  /* 0x0000002402180981 */ /* 0x0000a2000c1e1900 */
[----:B------:R-:W-:Y:S01]  /*10830*/  ISETP.NE.U32.AND P0, PT, RZ, UR4, PT ;  /* 0x00000004ff007c0c */ /* 0x000fe2000bf05070 */
[----:B------:R-:W-:Y:S01]  /*10840*/  IMAD.MOV.U32 R35, RZ, RZ, RZ ;  /* 0x000000ffff237224 */ /* 0x000fe200078e00ff */
[----:B------:R-:W-:Y:S02]  /*10850*/  LOP3.LUT R23, R23, 0xfffffeff, RZ, 0xc0, !PT ;  /* 0xfffffeff17177812 */ /* 0x000fe400078ec0ff */
[----:B------:R-:W-:Y:S01]  /*10860*/  ISETP.NE.AND.EX P1, PT, RZ, UR5, PT, P0 ;  /* 0x00000005ff007c0c */ /* 0x000fe2000bf25300 */
[----:B------:R-:W-:Y:S02]  /*10870*/  ULDC.64 UR4, c[0x0][0xa00] ;  /* 0x0002800000047ab9 */ /* 0x000fe40000000a00 */
[----:B------:R-:W-:Y:S01]  /*10880*/  ISETP.NE.U32.AND P0, PT, RZ, UR4, PT ;  /* 0x00000004ff007c0c */ /* 0x000fe2000bf05070 */
[----:B0-----:R-:W0:Y:S03]  /*10890*/  LDC.64 R2, c[0x0][0xa00] ;  /* 0x00028000ff027b82 */ /* 0x001e260000000a00 */
[----:B------:R-:W-:Y:S01]  /*108a0*/  ISETP.NE.AND.EX P2, PT, RZ, UR5, PT, P0 ;  /* 0x00000005ff007c0c */ /* 0x000fe2000bf45300 */
[----:B------:R-:W-:-:S05]  /*108b0*/  ULDC.64 UR4, c[0x0][0x418] ;  /* 0x0001060000047ab9 */ /* 0x000fca0000000a00 */
[----:B-1----:R-:W1:Y:S07]  /*108c0*/  @P1 LDC.64 R4, c[0x0][0xa18] ;  /* 0x00028600ff041b82 */ /* 0x002e6e0000000a00 */
[----:B------:R-:W-:Y:S01]  /*108d0*/  @P2 LOP3.LUT R23, R23, 0x100, RZ, 0xfc, !PT ;  /* 0x0000010017172812 */ /* 0x000fe200078efcff */
[----:B0-----:R-:W-:-:S05]  /*108e0*/  IMAD.WIDE R2, R19, 0x4, R2 ;  /* 0x0000000413027825 */ /* 0x001fca00078e0202 */
[----:B------:R0:W5:Y:S01]  /*108f0*/  @P2 LDG.E R35, desc[UR36][R2.64] ;  /* 0x0000002402232981 */ /* 0x000162000c1e1900 */
[----:B-1----:R-:W-:-:S05]  /*10900*/  @P1 IMAD.WIDE R4, R19, 0x4, R4 ;  /* 0x0000000413041825 */ /* 0x002fca00078e0204 */
[----:B------:R0:W5:Y:S01]  /*10910*/  @P1 LDG.E R29, desc[UR36][R4.64] ;  /* 0x00000024041d1981 */ /* 0x000162000c1e1900 */
[----:B------:R-:W-:-:S03]  /*10920*/  UISETP.NE.U32.AND UP0, UPT, UR4, URZ, UPT ;  /* 0x0000003f0400728c */ /* 0x000fc6000bf05070 */
[----:B------:R-:W-:Y:S01]  /*10930*/  ULDC UR4, c[0x0][0x424] ;  /* 0x0001090000047ab9 */ /* 0x000fe20000000800 */
[----:B------:R-:W-:-:S03]  /*10940*/  UISETP.NE.AND.EX UP0, UPT, UR5, URZ, UPT, UP0 ;  /* 0x0000003f0500728c */ /* 0x000fc6000bf05300 */
[----:B------:R-:W-:Y:S01]  /*10950*/  ULDC UR5, c[0x0][0x2f0] ;  /* 0x0000bc0000057ab9 */ /* 0x000fe20000000800 */
[----:B------:R-:W-:-:S04]  /*10960*/  USEL UR4, UR4, 0x1, UP0 ;  /* 0x0000000104047887 */ /* 0x000fc80008000000 */
[----:B------:R-:W-:-:S06]  /*10970*/  UIMAD UR4, UR4, UR5, URZ ;  /* 0x00000005040472a4 */ /* 0x000fcc000f8e023f */
[----:B------:R-:W-:Y:S01]  /*10980*/  IMAD.U32 R0, RZ, RZ, UR4 ;  /* 0x00000004ff007e24 */ /* 0x000fe2000f8e00ff */
[----:B--2---:R0:W-:Y:S01]  /*10990*/  STL [R1+0x4], R24 ;  /* 0x0000041801007387 */ /* 0x0041e20000100800 */
[----:B---3--:R-:W-:Y:S05]  /*109a0*/  @P1 BRA `(.L_x_1362) ;  /* 0x0000000000181947 */ /* 0x008fea0003800000 */
[----:B------:R-:W-:Y:S02]  /*109b0*/  ULDC UR4, c[0x0][0x288] ;  /* 0x0000a20000047ab9 */ /* 0x000fe40000000800 */
[----:B-----5:R-:W-:Y:S01]  /*109c0*/  IMAD.U32 R29, RZ, RZ, UR4 ;  /* 0x00000004ff1d7e24 */ /* 0x020fe2000f8e00ff */
[----:B------:R-:W-:Y:S06]  /*109d0*/  @!P2 BRA `(.L_x_1362) ;  /* 0x00000000000ca947 */ /* 0x000fec0003800000 */
[----:B0-----:R-:W2:Y:S04]  /*109e0*/  LDG.E R4, desc[UR36][R2.64] ;  /* 0x0000002402047981 */ /* 0x001ea8000c1e1900 */
[----:B------:R-:W2:Y:S02]  /*109f0*/  LDG.E R29, desc[UR36][R2.64+0x4] ;  /* 0x00000424021d7981 */ /* 0x000ea4000c1e1900 */
[----:B--2---:R-:W-:-:S07]  /*10a00*/  IMAD.IADD R29, R29, 0x1, -R4 ;  /* 0x000000011d1d7824 */ /* 0x004fce00078e0a04 */
.L_x_1362:
[----:B------:R-:W-:Y:S02]  /*10a10*/  ULDC.64 UR4, c[0x0][0xa20] ;  /* 0x0002880000047ab9 */ /* 0x000fe40000000a00 */
[----:B------:R-:W-:-:S04]  /*10a20*/  ISETP.NE.U32.AND P0, PT, RZ, UR4, PT ;  /* 0x00000004ff007c0c */ /* 0x000fc8000bf05070 */
[----:B------:R-:W-:-:S13]  /*10a30*/  ISETP.NE.AND.EX P0, PT, RZ, UR5, PT, P0 ;  /* 0x00000005ff007c0c */ /* 0x000fda000bf05300 */
[----:B------:R-:W-:Y:S05]  /*10a40*/  @!P0 BRA `(.L_x_1363) ;  /* 0x0000000000108947 */ /* 0x000fea0003800000 */
[----:B0-----:R-:W0:Y:S02]  /*10a50*/  LDC.64 R2, c[0x0][0xa20] ;  /* 0x00028800ff027b82 */ /* 0x001e240000000a00 */
[----:B0-----:R-:W-:-:S05]  /*10a60*/  IMAD.WIDE R2, R19, 0x4, R2 ;  /* 0x0000000413027825 */ /* 0x001fca00078e0202 */
[----:B------:R0:W5:Y:S01]  /*10a70*/  LDG.E R0, desc[UR36][R2.64] ;  /* 0x0000002402007981 */ /* 0x000162000c1e1900 */
[----:B------:R-:W-:Y:S05]  /*10a80*/  BRA `(.L_x_1364) ;  /* 0x0000000000247947 */ /* 0x000fea0003800000 */
.L_x_1363:
[----:B------:R-:W-:Y:S02]  /*10a90*/  ULDC.64 UR4, c[0x0][0xa08] ;  /* 0x0002820000047ab9 */ /* 0x000fe40000000a00 */
[----:B------:R-:W-:-:S04]  /*10aa0*/  ISETP.NE.U32.AND P0, PT, RZ, UR4, PT ;  /* 0x00000004ff007c0c */ /* 0x000fc8000bf05070 */
[----:B------:R-:W-:-:S13]  /*10ab0*/  ISETP.NE.AND.EX P0, PT, RZ, UR5, PT, P0 ;  /* 0x00000005ff007c0c */ /* 0x000fda000bf05300 */
[----:B------:R-:W-:Y:S05]  /*10ac0*/  @!P0 BRA `(.L_x_1364) ;  /* 0x0000000000148947 */ /* 0x000fea0003800000 */
[----:B0-----:R-:W0:Y:S02]  /*10ad0*/  LDC.64 R2, c[0x0][0xa08] ;  /* 0x00028200ff027b82 */ /* 0x001e240000000a00 */
[----:B0-----:R-:W-:-:S05]  /*10ae0*/  IMAD.WIDE R2, R19, 0x4, R2 ;  /* 0x0000000413027825 */ /* 0x001fca00078e0202 */
[----:B------:R-:W2:Y:S04]  /*10af0*/  LDG.E R0, desc[UR36][R2.64] ;  /* 0x0000002402007981 */ /* 0x000ea8000c1e1900 */
[----:B------:R-:W2:Y:S02]  /*10b00*/  LDG.E R5, desc[UR36][R2.64+0x4] ;  /* 0x0000042402057981 */ /* 0x000ea4000c1e1900 */
[----:B--2---:R-:W-:-:S07]  /*10b10*/  IMAD.IADD R0, R5, 0x1, -R0 ;  /* 0x0000000105007824 */ /* 0x004fce00078e0a00 */
.L_x_1364:
[----:B0-----:R-:W0:Y:S01]  /*10b20*/  LDC R2, c[0x0][0x448] ;  /* 0x00011200ff027b82 */ /* 0x001e220000000800 */
[----:B-----5:R-:W-:Y:S01]  /*10b30*/  IMAD.IADD R26, R0, 0x1, -R24 ;  /* 0x00000001001a7824 */ /* 0x020fe200078e0a18 */
[----:B------:R-:W-:Y:S01]  /*10b40*/  LOP3.LUT R23, R23, 0xffffff7f, RZ, 0xc0, !PT ;  /* 0xffffff7f17177812 */ /* 0x000fe200078ec0ff */
[----:B------:R-:W-:-:S03]  /*10b50*/  IMAD.SHL.U32 R27, R17, 0x80, RZ ;  /* 0x00000080111b7824 */ /* 0x000fc600078e00ff */
[----:B------:R1:W-:Y:S01]  /*10b60*/  STL [R1], R26 ;  /* 0x0000001a01007387 */ /* 0x0003e20000100800 */
[----:B------:R-:W-:Y:S01]  /*10b70*/  VIADD R4, R27, 0x7f ;  /* 0x0000007f1b047836 */ /* 0x000fe20000000000 */
[----:B0-----:R-:W-:Y:S02]  /*10b80*/  ISETP.NE.AND P2, PT, R2, 0x1, PT ;  /* 0x000000010200780c */ /* 0x001fe40003f45270 */
[----:B------:R-:W0:Y:S11]  /*10b90*/  LDC.64 R2, c[0x0][0x9e0] ;  /* 0x00027800ff027b82 */ /* 0x000e360000000a00 */
[----:B------:R-:W2:Y:S01]  /*10ba0*/  @P2 LDC R5, c[0x0][0x44c] ;  /* 0x00011300ff052b82 */ /* 0x000ea20000000800 */
[----:B------:R-:W-:-:S07]  /*10bb0*/  @P2 LOP3.LUT R23, R23, 0x80, RZ, 0xfc, !PT ;  /* 0x0000008017172812 */ /* 0x000fce00078efcff */
[----:B------:R-:W3:Y:S01]  /*10bc0*/  @P2 LDC R6, c[0x0][0x450] ;  /* 0x00011400ff062b82 */ /* 0x000ee20000000800 */
[----:B0-----:R-:W-:Y:S01]  /*10bd0*/  ISETP.GE.AND P1, PT, R3, 0x1, PT ;  /* 0x000000010300780c */ /* 0x001fe20003f26270 */
[----:B--2---:R-:W-:-:S05]  /*10be0*/  @P2 IMAD.HI.U32 R5, R4, R5, RZ ;  /* 0x0000000504052227 */ /* 0x004fca00078e00ff */
[----:B---3--:R-:W-:Y:S02]  /*10bf0*/  @P2 SHF.R.U32.HI R4, RZ, R6, R5 ;  /* 0x00000006ff042219 */ /* 0x008fe40000011605 */
[----:B------:R-:W-:-:S05]  /*10c00*/  IADD3 R5, R26, 0x1, -R29 ;  /* 0x000000011a057810 */ /* 0x000fca0007ffe81d */
[----:B------:R-:W-:-:S04]  /*10c10*/  IMAD.IADD R7, R5, 0x1, R4 ;  /* 0x0000000105077824 */ /* 0x000fc800078e0204 */
[----:B------:R-:W-:Y:S01]  /*10c20*/  IMAD.IADD R2, R7, 0x1, R2 ;  /* 0x0000000107027824 */ /* 0x000fe200078e0202 */
[----:B-1----:R-:W-:Y:S06]  /*10c30*/  @!P1 BRA `(.L_x_1365) ;  /* 0x0000000000489947 */ /* 0x002fec0003800000 */
[C---:B------:R-:W-:Y:S01]  /*10c40*/  ISETP.GT.AND P0, PT, R7.reuse, RZ, PT ;  /* 0x000000ff0700720c */ /* 0x040fe20003f04270 */
[----:B------:R-:W-:Y:S01]  /*10c50*/  BSSY B0, `(.L_x_1366) ;  /* 0x000000e000007945 */ /* 0x000fe20003800000 */
[----:B------:R-:W-:-:S11]  /*10c60*/  VIADD R0, R7, 0xffffffff ;  /* 0xffffffff07007836 */ /* 0x000fd60000000000 */
[----:B------:R-:W-:Y:S05]  /*10c70*/  @P0 BRA `(.L_x_1367) ;  /* 0x00000000001c0947 */ /* 0x000fea0003800000 */
[----:B------:R-:W-:Y:S01]  /*10c80*/  ISETP.NE.AND P0, PT, R3, 0x1, PT ;  /* 0x000000010300780c */ /* 0x000fe20003f05270 */
[----:B------:R-:W-:-:S12]  /*10c90*/  IMAD.MOV R7, RZ, RZ, -R7 ;  /* 0x000000ffff077224 */ /* 0x000fd800078e0a07 */
[----:B------:R-:W0:Y:S02]  /*10ca0*/  @P0 LDC.64 R4, c[0x0][0x9e8] ;  /* 0x00027a00ff040b82 */ /* 0x000e240000000a00 */
[----:B0-----:R-:W-:-:S05]  /*10cb0*/  @P0 IMAD.HI.U32 R4, R7, R4, RZ ;  /* 0x0000000407040227 */ /* 0x001fca00078e00ff */
[----:B------:R-:W-:-:S04]  /*10cc0*/  @P0 SHF.R.U32.HI R7, RZ, R5, R4 ;  /* 0x00000005ff070219 */ /* 0x000fc80000011604 */
[----:B------:R-:W-:Y:S01]  /*10cd0*/  LOP3.LUT R0, RZ, R7, RZ, 0x33, !PT ;  /* 0x00000007ff007212 */ /* 0x000fe200078e33ff */
[----:B------:R-:W-:Y:S06]  /*10ce0*/  BRA `(.L_x_1368) ;  /* 0x0000000000107947 */ /* 0x000fec0003800000 */
.L_x_1367:
[----:B------:R-:W-:-:S13]  /*10cf0*/  ISETP.NE.AND P0, PT, R3, 0x1, PT ;  /* 0x000000010300780c */ /* 0x000fda0003f05270 */
[----:B------:R-:W0:Y:S02]  /*10d00*/  @P0 LDC.64 R4, c[0x0][0x9e8] ;  /* 0x00027a00ff040b82 */ /* 0x000e240000000a00 */
[----:B0-----:R-:W-:-:S05]  /*10d10*/  @P0 IMAD.HI.U32 R4, R0, R4, RZ ;  /* 0x0000000400040227 */ /* 0x001fca00078e00ff */
[----:B------:R-:W-:-:S07]  /*10d20*/  @P0 SHF.R.U32.HI R0, RZ, R5, R4 ;  /* 0x00000005ff000219 */ /* 0x000fce0000011604 */
.L_x_1368:
[----:B------:R-:W-:Y:S05]  /*10d30*/  BSYNC B0 ;  /* 0x0000000000007941 */ /* 0x000fea0003800000 */
.L_x_1366:
[----:B------:R-:W-:-:S05]  /*10d40*/  IMAD R5, R0, R3, R3 ;  /* 0x0000000300057224 */ /* 0x000fca00078e0203 */
[----:B------:R-:W-:-:S07]  /*10d50*/  VIMNMX R2, R2, R5, PT ;  /* 0x0000000502027248 */ /* 0x000fce0003fe0100 */
.L_x_1365:
[----:B------:R-:W0:Y:S01]  /*10d60*/  @P2 LDC R4, c[0x0][0x44c] ;  /* 0x00011300ff042b82 */ /* 0x000e220000000800 */
[----:B------:R-:W-:Y:S01]  /*10d70*/  VIADD R2, R2, 0x3f ;  /* 0x0000003f02027836 */ /* 0x000fe20000000000 */
[----:B------:R-:W-:Y:S01]  /*10d80*/  ULDC UR4, c[0x0][0x9dc] ;  /* 0x0002770000047ab9 */ /* 0x000fe20000000800 */
[----:B------:R-:W-:-:S05]  /*10d90*/  IMAD.MOV.U32 R0, RZ, RZ, R27 ;  /* 0x000000ffff007224 */ /* 0x000fca00078e001b */
[----:B------:R-:W1:Y:S01]  /*10da0*/  @P2 LDC R5, c[0x0][0x450] ;  /* 0x00011400ff052b82 */ /* 0x000e620000000800 */
[----:B0-----:R-:W-:-:S05]  /*10db0*/  @P2 IMAD.HI.U32 R4, R27, R4, RZ ;  /* 0x000000041b042227 */ /* 0x001fca00078e00ff */
[----:B-1----:R-:W-:Y:S02]  /*10dc0*/  @P2 SHF.R.U32.HI R0, RZ, R5, R4 ;  /* 0x00000005ff002219 */ /* 0x002fe40000011604 */
[----:B------:R-:W-:-:S04]  /*10dd0*/  SHF.R.S32.HI R5, RZ, 0x1f, R2 ;  /* 0x0000001fff057819 */ /* 0x000fc80000011402 */
[----:B------:R-:W-:Y:S01]  /*10de0*/  LEA.HI R4, R5, R2, RZ, 0x6 ;  /* 0x0000000205047211 */ /* 0x000fe200078f30ff */
[----:B------:R-:W-:-:S03]  /*10df0*/  VIADD R2, R26, 0x3f ;  /* 0x0000003f1a027836 */ /* 0x000fc60000000000 */
[----:B------:R-:W-:Y:S02]  /*10e00*/  SHF.R.S32.HI R4, RZ, 0x6, R4 ;  /* 0x00000006ff047819 */ /* 0x000fe40000011404 */
[----:B------:R-:W-:-:S04]  /*10e10*/  SHF.R.S32.HI R5, RZ, 0x1f, R2 ;  /* 0x0000001fff057819 */ /* 0x000fc80000011402 */
[----:B------:R-:W-:Y:S02]  /*10e20*/  LEA.HI R5, R5, R2, RZ, 0x6 ;  /* 0x0000000205057211 */ /* 0x000fe400078f30ff */
[----:B------:R-:W-:Y:S02]  /*10e30*/  IADD3 R2, R0, R26, -R29 ;  /* 0x0000001a00027210 */ /* 0x000fe40007ffe81d */
[----:B------:R-:W-:-:S03]  /*10e40*/  SHF.R.S32.HI R5, RZ, 0x6, R5 ;  /* 0x00000006ff057819 */ /* 0x000fc60000011405 */
[----:B------:R-:W-:Y:S01]  /*10e50*/  VIADD R0, R2, -UR4 ;  /* 0x8000000402007c36 */ /* 0x000fe20008000000 */
[----:B------:R-:W-:-:S05]  /*10e60*/  VIMNMX R30, R5, R4, PT ;  /* 0x00000004051e7248 */ /* 0x000fca0003fe0100 */
[----:B------:R0:W-:Y:S01]  /*10e70*/  STL [R1+0x18], R30 ;  /* 0x0000181e01007387 */ /* 0x0001e20000100800 */
[----:B------:R-:W-:Y:S05]  /*10e80*/  @!P1 BRA `(.L_x_1369) ;  /* 0x0000000000449947 */ /* 0x000fea0003800000 */
[----:B------:R-:W-:Y:S01]  /*10e90*/  ISETP.GT.AND P0, PT, R2, -0x1, PT ;  /* 0xffffffff0200780c */ /* 0x000fe20003f04270 */
[----:B------:R-:W-:-:S12]  /*10ea0*/  BSSY B0, `(.L_x_1370) ;  /* 0x000000d000007945 */ /* 0x000fd80003800000 */
[----:B------:R-:W-:Y:S05]  /*10eb0*/  @P0 BRA `(.L_x_1371) ;  /* 0x00000000001c0947 */ /* 0x000fea0003800000 */
[----:B------:R-:W-:Y:S02]  /*10ec0*/  ISETP.NE.AND P0, PT, R3, 0x1, PT ;  /* 0x000000010300780c */ /* 0x000fe40003f05270 */
[----:B------:R-:W-:-:S11]  /*10ed0*/  LOP3.LUT R7, RZ, R2, RZ, 0x33, !PT ;  /* 0x00000002ff077212 */ /* 0x000fd600078e33ff */
[----:B------:R-:W1:Y:S02]  /*10ee0*/  @P0 LDC.64 R4, c[0x0][0x9e8] ;  /* 0x00027a00ff040b82 */ /* 0x000e640000000a00 */
[----:B-1----:R-:W-:-:S05]  /*10ef0*/  @P0 IMAD.HI.U32 R4, R7, R4, RZ ;  /* 0x0000000407040227 */ /* 0x002fca00078e00ff */
[----:B------:R-:W-:-:S04]  /*10f00*/  @P0 SHF.R.U32.HI R7, RZ, R5, R4 ;  /* 0x00000005ff070219 */ /* 0x000fc80000011604 */
[----:B------:R-:W-:Y:S01]  /*10f10*/  LOP3.LUT R2, RZ, R7, RZ, 0x33, !PT ;  /* 0x00000007ff027212 */ /* 0x000fe200078e33ff */
[----:B------:R-:W-:Y:S06]  /*10f20*/  BRA `(.L_x_1372) ;  /* 0x0000000000107947 */ /* 0x000fec0003800000 */
.L_x_1371:
[----:B------:R-:W-:-:S13]  /*10f30*/  ISETP.NE.AND P0, PT, R3, 0x1, PT ;  /* 0x000000010300780c */ /* 0x000fda0003f05270 */
[----:B------:R-:W1:Y:S02]  /*10f40*/  @P0 LDC.64 R4, c[0x0][0x9e8] ;  /* 0x00027a00ff040b82 */ /* 0x000e640000000a00 */
[----:B-1----:R-:W-:-:S05]  /*10f50*/  @P0 IMAD.HI.U32 R4, R2, R4, RZ ;  /* 0x0000000402040227 */ /* 0x002fca00078e00ff */
[----:B------:R-:W-:-:S07]  /*10f60*/  @P0 SHF.R.U32.HI R2, RZ, R5, R4 ;  /* 0x00000005ff020219 */ /* 0x000fce0000011604 */
.L_x_1372:
[----:B------:R-:W-:Y:S05]  /*10f70*/  BSYNC B0 ;  /* 0x0000000000007941 */ /* 0x000fea0003800000 */
.L_x_1370:
[----:B------:R-:W-:-:S05]  /*10f80*/  IMAD R3, R2, R3, RZ ;  /* 0x0000000302037224 */ /* 0x000fca00078e02ff */
[----:B------:R-:W-:-:S07]  /*10f90*/  VIMNMX R0, R0, R3, !PT ;  /* 0x0000000300007248 */ /* 0x000fce0007fe0100 */
.L_x_1369:
[----:B------:R-:W-:Y:S01]  /*10fa0*/  SHF.R.S32.HI R3, RZ, 0x1f, R0 ;  /* 0x0000001fff037819 */ /* 0x000fe20000011400 */
[----:B------:R-:W-:Y:S03]  /*10fb0*/  BSSY B7, `(.L_x_1373) ;  /* 0x0000355000077945 */ /* 0x000fe60003800000 */
[----:B------:R-:W-:-:S04]  /*10fc0*/  LEA.HI R3, R3, R0, RZ, 0x6 ;  /* 0x0000000003037211 */ /* 0x000fc800078f30ff */
[----:B------:R-:W-:-:S04]  /*10fd0*/  SHF.R.S32.HI R3, RZ, 0x6, R3 ;  /* 0x00000006ff037819 */ /* 0x000fc80000011403 */
[----:B------:R-:W-:-:S04]  /*10fe0*/  VIMNMX R2, RZ, R3, !PT ;  /* 0x00000003ff027248 */ /* 0x000fc80007fe0100 */
[----:B------:R-:W-:Y:S01]  /*10ff0*/  ISETP.GT.AND P0, PT, R30, R2, PT ;  /* 0x000000021e00720c */ /* 0x000fe20003f04270 */
[----:B------:R1:W-:-:S12]  /*11000*/  STL [R1+0x8], R2 ;  /* 0x0000080201007387 */ /* 0x0003d80000100800 */
[----:B-1----:R-:W-:Y:S05]  /*11010*/  @P0 BRA `(.L_x_1374) ;  /* 0x0000000000440947 */ /* 0x002fea0003800000 */
[----:B------:R-:W1:Y:S02]  /*11020*/  S2R R2, SR_TID.X ;  /* 0x0000000000027919 */ /* 0x000e640000002100 */
        /* <DEDUP_REMOVED lines=10> */
[----:B------:R-:W1:Y:S02]  /*110d0*/  S2R R4, SR_LTMASK ;  /* 0x0000000000047919 */ /* 0x000e640000003900 */
[----:B-1----:R-:W-:-:S04]  /*110e0*/  LOP3.LUT R4, R4, UR4, RZ, 0xc0, !PT ;  /* 0x0000000404047c12 */ /* 0x002fc8000f8ec0ff */
[----:B------:R-:W1:Y:S01]  /*110f0*/  POPC R7, R4 ;  /* 0x0000000400077309 */ /* 0x000e620000000000 */
[----:B--2---:R-:W1:Y:S02]  /*11100*/  SHFL.IDX PT, R0, R3, R0, 0x1f ;  /* 0x00001f0003007589 */ /* 0x004e6400000e0000 */
[----:B-1----:R-:W-:Y:S01]  /*11110*/  IADD3 R16, R0, UR39, R7 ;  /* 0x0000002700107c10 */ /* 0x002fe2000fffe007 */
[----:B------:R-:W-:Y:S06]  /*11120*/  BRA `(.L_x_1375) ;  /* 0x0000003000f47947 */ /* 0x000fec0003800000 */
.L_x_1374:
[----:B------:R-:W-:Y:S01]  /*11130*/  IADD3 R0, R22, 0x20400, RZ ;  /* 0x0002040016007810 */ /* 0x000fe20007ffe0ff */
[----:B------:R-:W-:Y:S03]  /*11140*/  BSSY B6, `(.L_x_1376) ;  /* 0x0000013000067945 */ /* 0x000fe60003800000 */
[----:B------:R-:W-:-:S13]  /*11150*/  LOP3.LUT P0, RZ, R0, 0x3ff, RZ, 0xc0, !PT ;  /* 0x000003ff00ff7812 */ /* 0x000fda000780c0ff */
[----:B------:R-:W-:Y:S05]  /*11160*/  @!P0 BRA `(.L_x_1377) ;  /* 0x0000000000408947 */ /* 0x000fea0003800000 */
[----:B------:R-:W-:Y:S01]  /*11170*/  MOV R2, 0x0 ;  /* 0x0000000000027802 */ /* 0x000fe20000000f00 */
[----:B------:R-:W-:Y:S01]  /*11180*/  ULDC.64 UR6, c[0x4][0xa8] ;  /* 0x01002a0000067ab9 */ /* 0x000fe20000000a00 */
[----:B------:R-:W-:Y:S01]  /*11190*/  ULDC.64 UR8, c[0x4][0xb0] ;  /* 0x01002c0000087ab9 */ /* 0x000fe20000000a00 */
[----:B------:R-:W-:Y:S01]  /*111a0*/  ULDC.64 UR4, c[0x4][0x30] ;  /* 0x01000c0000047ab9 */ /* 0x000fe20000000a00 */
[----:B------:R-:W-:Y:S02]  /*111b0*/  IMAD.U32 R4, RZ, RZ, UR6 ;  /* 0x00000006ff047e24 */ /* 0x000fe4000f8e00ff */
[----:B------:R-:W1:Y:S01]  /*111c0*/  LDC.64 R2, c[0x4][R2] ;  /* 0x0100000002027b82 */ /* 0x000e620000000a00 */
        /* <DEDUP_REMOVED lines=9> */
[----:B01----:R-:W-:Y:S05]  /*11260*/  CALL.ABS.NOINC R2 ;  /* 0x0000000002007343 */ /* 0x003fea0003c00000 */
.L_x_1377:
[----:B------:R-:W-:Y:S05]  /*11270*/  BSYNC B6 ;  /* 0x0000000000067941 */ /* 0x000fea0003800000 */
.L_x_1376:
        /* <DEDUP_REMOVED lines=11> */
[----:B------:R-:W-:Y:S02]  /*11330*/  IMAD.U32 R5, RZ, RZ, UR7 ;  /* 0x00000007ff057e24 */ /* 0x000fe4000f8e00ff */
[----:B------:R-:W-:Y:S02]  /*11340*/  IMAD.U32 R6, RZ, RZ, UR8 ;  /* 0x00000008ff067e24 */ /* 0x000fe4000f8e00ff */
[----:B------:R-:W-:-:S02]  /*11350*/  IMAD.U32 R7, RZ, RZ, UR9 ;  /* 0x00000009ff077e24 */ /* 0x000fc4000f8e00ff */
[----:B------:R-:W-:Y:S02]  /*11360*/  IMAD.U32 R10, RZ, RZ, UR4 ;  /* 0x00000004ff0a7e24 */ /* 0x000fe4000f8e00ff */
[----:B------:R-:W-:Y:S02]  /*11370*/  IMAD.U32 R11, RZ, RZ, UR5 ;  /* 0x00000005ff0b7e24 */ /* 0x000fe4000f8e00ff */
[----:B------:R-:W-:Y:S02]  /*11380*/  IMAD.MOV.U32 R12, RZ, RZ, 0x1 ;  /* 0x00000001ff0c7424 */ /* 0x000fe400078e00ff */
[----:B-1----:R-:W-:-:S07]  /*11390*/  IMAD.MOV.U32 R13, RZ, RZ, RZ ;  /* 0x000000ffff0d7224 */ /* 0x002fce00078e00ff */
[----:B------:R-:W-:-:S07]  /*113a0*/  LEPC R20, `(.L_x_1380) ;  /* 0x000000001014794e */ /* 0x000fce0000000000 */
[----:B0-2---:R-:W-:Y:S05]  /*113b0*/  CALL.ABS.NOINC R2 ;  /* 0x0000000002007343 */ /* 0x005fea0003c00000 */
.L_x_1380:
        /* <DEDUP_REMOVED lines=15> */
.L_x_1379:
[----:B------:R-:W-:Y:S05]  /*114b0*/  BSYNC B6 ;  /* 0x0000000000067941 */ /* 0x000fea0003800000 */
.L_x_1378:
[----:B------:R-:W-:Y:S01]  /*114c0*/  ULDC.64 UR4, c[0x0][0x9f8] ;  /* 0x00027e0000047ab9 */ /* 0x000fe20000000a00 */
[----:B------:R-:W-:Y:S01]  /*114d0*/  IMAD.MOV.U32 R31, RZ, RZ, R19 ;  /* 0x000000ffff1f7224 */ /* 0x000fe200078e0013 */
[----:B------:R-:W-:Y:S01]  /*114e0*/  ISETP.NE.U32.AND P0, PT, RZ, UR4, PT ;  /* 0x00000004ff007c0c */ /* 0x000fe2000bf05070 */
[----:B------:R-:W-:Y:S01]  /*114f0*/  ULDC UR4, c[0x0][0x2f4] ;  /* 0x0000bd0000047ab9 */ /* 0x000fe20000000800 */
[----:B------:R-:W1:Y:S02]  /*11500*/  LDC R10, c[0x0][0x430] ;  /* 0x00010c00ff0a7b82 */ /* 0x000e640000000800 */
[----:B------:R-:W-:-:S13]  /*11510*/  ISETP.NE.AND.EX P0, PT, RZ, UR5, PT, P0 ;  /* 0x00000005ff007c0c */ /* 0x000fda000bf05300 */
[----:B------:R-:W2:Y:S01]  /*11520*/  @P0 LDC.64 R2, c[0x0][0x9f8] ;  /* 0x00027e00ff020b82 */ /* 0x000ea20000000a00 */
[----:B------:R-:W-:Y:S02]  /*11530*/  LOP3.LUT R17, R34, 0x40, RZ, 0xfc, !PT ;  /* 0x0000004022117812 */ /* 0x000fe400078efcff */
[----:B------:R-:W-:Y:S02]  /*11540*/  LOP3.LUT R23, R23, 0xffffffef, RZ, 0xc0, !PT ;  /* 0xffffffef17177812 */ /* 0x000fe400078ec0ff */
[----:B------:R-:W-:Y:S01]  /*11550*/  ISETP.GE.AND P2, PT, R17, UR4, PT ;  /* 0x0000000411007c0c */ /* 0x000fe2000bf46270 */
[----:B--2---:R-:W-:-:S05]  /*11560*/  @P0 IMAD.WIDE R2, R19, 0x4, R2 ;  /* 0x0000000413020825 */ /* 0x004fca00078e0202 */
[----:B------:R2:W5:Y:S01]  /*11570*/  @P0 LDG.E R31, desc[UR36][R2.64] ;  /* 0x00000024021f0981 */ /* 0x000562000c1e1900 */
[----:B------:R-:W-:Y:S01]  /*11580*/  ISETP.GE.AND P0, PT, R34, UR4, PT ;  /* 0x0000000422007c0c */ /* 0x000fe2000bf06270 */
[----:B------:R-:W-:Y:S01]  /*11590*/  UMOV UR5, 0xffffffff ;  /* 0xffffffff00057882 */ /* 0x000fe20000000000 */
[----:B------:R-:W-:Y:S01]  /*115a0*/  ISETP.GE.AND P1, PT, R37, UR4, PT ;  /* 0x0000000425007c0c */ /* 0x000fe2000bf26270 */
[----:B------:R-:W-:-:S10]  /*115b0*/  VIADD R7, R30, 0xffffffff ;  /* 0xffffffff1e077836 */ /* 0x000fd40000000000 */
[----:B------:R-:W-:Y:S02]  /*115c0*/  @P0 LOP3.LUT R23, R23, 0x10, RZ, 0xfc, !PT ;  /* 0x0000001017170812 */ /* 0x000fe400078efcff */
[----:B------:R-:W-:Y:S02]  /*115d0*/  ISETP.GE.AND P0, PT, R36, UR4, PT ;  /* 0x0000000424007c0c */ /* 0x000fe4000bf06270 */
[----:B------:R-:W-:-:S04]  /*115e0*/  LOP3.LUT R23, R23, 0xfffffff7, RZ, 0xc0, !PT ;  /* 0xfffffff717177812 */ /* 0x000fc800078ec0ff */
[----:B------:R-:W-:-:S04]  /*115f0*/  @P2 LOP3.LUT R23, R23, 0x8, RZ, 0xfc, !PT ;  /* 0x0000000817172812 */ /* 0x000fc800078efcff */
[----:B------:R-:W-:-:S04]  /*11600*/  LOP3.LUT R23, R23, 0xfffffffb, RZ, 0xc0, !PT ;  /* 0xfffffffb17177812 */ /* 0x000fc800078ec0ff */
[----:B------:R-:W-:-:S04]  /*11610*/  @P1 LOP3.LUT R23, R23, 0x4, RZ, 0xfc, !PT ;  /* 0x0000000417171812 */ /* 0x000fc800078efcff */
[----:B------:R-:W-:-:S04]  /*11620*/  LOP3.LUT R23, R23, 0xfffffffd, RZ, 0xc0, !PT ;  /* 0xfffffffd17177812 */ /* 0x000fc800078ec0ff */
[----:B------:R-:W-:Y:S01]  /*11630*/  @P0 LOP3.LUT R23, R23, 0x2, RZ, 0xfc, !PT ;  /* 0x0000000217170812 */ /* 0x000fe200078efcff */
[----:B-12---:R-:W-:Y:S06]  /*11640*/  BRA.DIV UR5, `(.L_x_1381) ;  /* 0x00000042057c7947 */ /* 0x006fec000b800000 */
.L_x_1449:
[----:B------:R-:W1:Y:S01]  /*11650*/  S2R R0, SR_TID.X ;  /* 0x0000000000007919 */ /* 0x000e620000002100 */
[----:B------:R-:W-:Y:S02]  /*11660*/  ISETP.NE.AND P1, PT, R10, 0x1, PT ;  /* 0x000000010a00780c */ /* 0x000fe40003f25270 */
[----:B-----5:R-:W-:Y:S01]  /*11670*/  SHF.R.S32.HI R11, RZ, 0x1f, R31 ;  /* 0x0000001fff0b7819 */ /* 0x020fe2000001141f */
[----:B------:R-:W2:Y:S01]  /*11680*/  S2R R9, SR_TID.X ;  /* 0x0000000000097919 */ /* 0x000ea20000002100 */
[----:B------:R-:W-:-:S03]  /*11690*/  LOP3.LUT R23, R23, 0xffffffbf, RZ, 0xc0, !PT ;  /* 0xffffffbf17177812 */ /* 0x000fc600078ec0ff */
[----:B------:R3:W-:Y:S06]  /*116a0*/  STL [R1+0xc], R11 ;  /* 0x00000c0b01007387 */ /* 0x0007ec0000100800 */
[----:B------:R-:W4:Y:S01]  /*116b0*/  @P1 LDC R5, c[0x0][0x434] ;  /* 0x00010d00ff051b82 */ /* 0x000f220000000800 */
[----:B------:R-:W-:Y:S02]  /*116c0*/  @P1 LOP3.LUT R23, R23, 0x40, RZ, 0xfc, !PT ;  /* 0x0000004017171812 */ /* 0x000fe400078efcff */
[----:B-1----:R-:W-:Y:S01]  /*116d0*/  LOP3.LUT R0, R0, 0x7f, RZ, 0xc0, !PT ;  /* 0x0000007f00007812 */ /* 0x002fe200078ec0ff */
[----:B--2---:R-:W-:-:S03]  /*116e0*/  IMAD.SHL.U32 R9, R9, 0x10, RZ ;  /* 0x0000001009097824 */ /* 0x004fc600078e00ff */
[----:B------:R-:W-:-:S04]  /*116f0*/  SHF.R.U32.HI R0, RZ, 0x3, R0 ;  /* 0x00000003ff007819 */ /* 0x000fc80000011600 */
[----:B------:R-:W-:Y:S02]  /*11700*/  LOP3.LUT R9, R0, 0x70, R9, 0xf8, !PT ;  /* 0x0000007000097812 */ /* 0x000fe400078ef809 */
[----:B------:R-:W1:Y:S03]  /*11710*/  @P1 LDC R0, c[0x0][0x438] ;  /* 0x00010e00ff001b82 */ /* 0x000e660000000800 */
[----:B------:R-:W-:-:S05]  /*11720*/  IMAD R6, R7, 0x40, R9 ;  /* 0x0000004007067824 */ /* 0x000fca00078e0209 */
[C---:B------:R-:W-:Y:S02]  /*11730*/  ISETP.GE.AND P0, PT, R6.reuse, R26, PT ;  /* 0x0000001a0600720c */ /* 0x040fe40003f06270 */
[----:B------:R-:W-:Y:S02]  /*11740*/  IADD3 R6, R6, R24, RZ ;  /* 0x0000001806067210 */ /* 0x000fe40007ffe0ff */
[----:B------:R-:W-:-:S03]  /*11750*/  ISETP.GT.U32.OR P0, PT, R9, 0x3f, P0 ;  /* 0x0000003f0900780c */ /* 0x000fc60000704470 */
[----:B----4-:R-:W-:-:S04]  /*11760*/  @P1 IMAD.HI.U32 R5, R6, R5, RZ ;  /* 0x0000000506051227 */ /* 0x010fc800078e00ff */
[----:B------:R-:W-:Y:S01]  /*11770*/  IMAD.MOV.U32 R8, RZ, RZ, R6 ;  /* 0x000000ffff087224 */ /* 0x000fe200078e0006 */
[----:B-1----:R-:W-:-:S05]  /*11780*/  @P1 SHF.R.U32.HI R8, RZ, R0, R5 ;  /* 0x00000000ff081219 */ /* 0x002fca0000011605 */
[----:B------:R-:W1:Y:S01]  /*11790*/  @!P0 LDC.64 R2, c[0x0][0x428] ;  /* 0x00010a00ff028b82 */ /* 0x000e620000000a00 */
[--C-:B------:R-:W-:Y:S01]  /*117a0*/  @!P0 SHF.R.S32.HI R5, RZ, 0x1f, R8.reuse ;  /* 0x0000001fff058819 */ /* 0x100fe20000011408 */
[----:B------:R-:W-:Y:S02]  /*117b0*/  @!P0 IMAD.MOV.U32 R4, RZ, RZ, R8 ;  /* 0x000000ffff048224 */ /* 0x000fe400078e0008 */
[-C--:B-1----:R-:W-:Y:S02]  /*117c0*/  @!P0 IMAD R0, R11, R2.reuse, RZ ;  /* 0x000000020b008224 */ /* 0x082fe400078e02ff */
[----:B------:R-:W-:-:S04]  /*117d0*/  @!P0 IMAD.WIDE.U32 R4, R31, R2, R4 ;  /* 0x000000021f048225 */ /* 0x000fc800078e0004 */
[----:B------:R-:W-:Y:S02]  /*117e0*/  @!P0 IMAD R0, R31, R3, R0 ;  /* 0x000000031f008224 */ /* 0x000fe400078e0200 */
[----:B------:R-:W1:Y:S02]  /*117f0*/  @!P0 LDC.64 R2, c[0x0][0x418] ;  /* 0x00010600ff028b82 */ /* 0x000e640000000a00 */
[----:B------:R-:W-:Y:S02]  /*11800*/  @!P0 IMAD.IADD R0, R5, 0x1, R0 ;  /* 0x0000000105008824 */ /* 0x000fe400078e0200 */
[----:B------:R-:W-:Y:S01]  /*11810*/  IMAD.MOV R5, RZ, RZ, -R8 ;  /* 0x000000ffff057224 */ /* 0x000fe200078e0a08 */
[----:B-1----:R-:W-:-:S04]  /*11820*/  @!P0 LEA R2, P1, R4, R2, 0x2 ;  /* 0x0000000204028211 */ /* 0x002fc800078210ff */
[----:B------:R-:W-:Y:S01]  /*11830*/  @!P0 LEA.HI.X R3, R4, R3, R0, 0x2, P1 ;  /* 0x0000000304038211 */ /* 0x000fe200008f1400 */
[----:B------:R-:W-:Y:S02]  /*11840*/  IMAD R4, R10, R5, R6 ;  /* 0x000000050a047224 */ /* 0x000fe400078e0206 */
[----:B------:R-:W-:Y:S02]  /*11850*/  IMAD.U32 R5, RZ, RZ, UR38 ;  /* 0x00000026ff057e24 */ /* 0x000fe4000f8e00ff */
[----:B------:R-:W-:-:S03]  /*11860*/  IMAD.MOV.U32 R0, RZ, RZ, RZ ;  /* 0x000000ffff007224 */ /* 0x000fc600078e00ff */
[----:B------:R-:W-:-:S03]  /*11870*/  ISETP.NE.AND P2, PT, R5, 0x3, PT ;  /* 0x000000030500780c */ /* 0x000fc60003f45270 */
[----:B------:R3:W5:Y:S01]  /*11880*/  @!P0 LDG.E R0, desc[UR36][R2.64] ;  /* 0x0000002402008981 */ /* 0x000762000c1e1900 */
[----:B------:R-:W-:Y:S01]  /*11890*/  ISETP.GT.U32.AND P0, PT, R9, 0x3f, PT ;  /* 0x0000003f0900780c */ /* 0x000fe20003f04070 */
[----:B------:R-:W-:Y:S01]  /*118a0*/  IMAD.MOV.U32 R26, RZ, RZ, R7 ;  /* 0x000000ffff1a7224 */ /* 0x000fe200078e0007 */
[----:B------:R-:W-:Y:S02]  /*118b0*/  LOP3.LUT R23, R23, 0xffffffdf, RZ, 0xc0, !PT ;  /* 0xffffffdf17177812 */ /* 0x000fe400078ec0ff */
[----:B0-----:R-:W-:-:S05]  /*118c0*/  SHF.R.S32.HI R30, RZ, 0x1f, R18 ;  /* 0x0000001fff1e7819 */ /* 0x001fca0000011412 */
[----:B------:R-:W-:-:S04]  /*118d0*/  @P2 LOP3.LUT R23, R23, 0x20, RZ, 0xfc, !PT ;  /* 0x0000002017172812 */ /* 0x000fc800078efcff */
[----:B------:R-:W-:-:S04]  /*118e0*/  LOP3.LUT R23, R23, 0xfffffffe, RZ, 0xc0, !PT ;  /* 0xfffffffe17177812 */ /* 0x000fc800078ec0ff */
[----:B------:R-:W-:Y:S01]  /*118f0*/  @P0 LOP3.LUT R23, R23, 0x1, RZ, 0xfc, !PT ;  /* 0x0000000117170812 */ /* 0x000fe200078efcff */
[----:B---3--:R-:W-:Y:S06]  /*11900*/  @!P2 BRA `(.L_x_1382) ;  /* 0x000000000004a947 */ /* 0x008fec0003800000 */
[----:B------:R-:W-:Y:S01]  /*11910*/  BPT.TRAP 0x1 ;  /* 0x000000040000795c */ /* 0x000fe20000300000 */
.L_x_1382:
        /* <DEDUP_REMOVED lines=25> */
.L_x_1450:
[----:B------:R-:W-:Y:S05]  /*11ab0*/  BSYNC B0 ;  /* 0x0000000000007941 */ /* 0x000fea0003800000 */
.L_x_1383:
[----:B------:R-:W2:Y:S01]  /*11ac0*/  LDL R10, [R1] ;  /* 0x00000000010a7983 */ /* 0x000ea20000100800 */
[----:B------:R-:W-:Y:S01]  /*11ad0*/  ULDC.64 UR4, c[0x0][0x300] ;  /* 0x0000c00000047ab9 */ /* 0x000fe20000000a00 */
[----:B------:R-:W-:Y:S01]  /*11ae0*/  LOP3.LUT P5, RZ, R23, 0x10, RZ, 0xc0, !PT ;  /* 0x0000001017ff7812 */ /* 0x000fe200078ac0ff */
[----:B------:R-:W-:Y:S01]  /*11af0*/  IMAD R5, R5, UR4, RZ ;  /* 0x0000000405057c24 */ /* 0x000fe2000f8e02ff */
[----:B------:R-:W1:Y:S01]  /*11b00*/  S2R R9, SR_TID.X ;  /* 0x0000000000097919 */ /* 0x000e620000002100 */
[C---:B0-----:R-:W-:Y:S01]  /*11b10*/  IMAD.WIDE.U32 R2, R4.reuse, UR4, RZ ;  /* 0x0000000404027c25 */ /* 0x041fe2000f8e00ff */
[C---:B------:R-:W-:Y:S02]  /*11b20*/  LOP3.LUT P4, RZ, R23.reuse, 0x8, RZ, 0xc0, !PT ;  /* 0x0000000817ff7812 */ /* 0x040fe4000788c0ff */
[C---:B------:R-:W-:Y:S01]  /*11b30*/  LOP3.LUT P3, RZ, R23.reuse, 0x4, RZ, 0xc0, !PT ;  /* 0x0000000417ff7812 */ /* 0x040fe2000786c0ff */
[----:B------:R-:W-:Y:S01]  /*11b40*/  IMAD R5, R4, UR5, R5 ;  /* 0x0000000504057c24 */ /* 0x000fe2000f8e0205 */
[----:B------:R-:W-:Y:S01]  /*11b50*/  ULDC.64 UR4, c[0x0][0x310] ;  /* 0x0000c40000047ab9 */ /* 0x000fe20000000a00 */
[----:B------:R-:W-:Y:S01]  /*11b60*/  LOP3.LUT P2, RZ, R23, 0x2, RZ, 0xc0, !PT ;  /* 0x0000000217ff7812 */ /* 0x000fe2000784c0ff */
[----:B------:R-:W-:-:S02]  /*11b70*/  IMAD R8, R8, UR4, RZ ;  /* 0x0000000408087c24 */ /* 0x000fc4000f8e02ff */
        /* <DEDUP_REMOVED lines=11> */
[----:B------:R-:W-:Y:S01]  /*11c30*/  UMOV UR4, 0xffffffff ;  /* 0xffffffff00047882 */ /* 0x000fe20000000000 */
[----:B-1----:R-:W-:-:S03]  /*11c40*/  LOP3.LUT R9, R9, 0x7f, RZ, 0xc0, !PT ;  /* 0x0000007f09097812 */ /* 0x002fc600078ec0ff */
[----:B------:R-:W-:Y:S02]  /*11c50*/  LEA.HI.X R0, R2, UR5, R0, 0x1, P0 ;  /* 0x0000000502007c11 */ /* 0x000fe400080f0c00 */
[----:B------:R-:W-:Y:S01]  /*11c60*/  SHF.R.U32.HI R9, RZ, 0x3, R9 ;  /* 0x00000003ff097819 */ /* 0x000fe20000011609 */
[----:B--2---:R-:W-:Y:S01]  /*11c70*/  IMAD R5, R7, -0x40, R10 ;  /* 0xffffffc007057824 */ /* 0x004fe200078e020a */
[----:B------:R-:W-:-:S03]  /*11c80*/  LEA R7, R25, R32, 0xe ;  /* 0x0000002019077211 */ /* 0x000fc600078e70ff */
[----:B------:R-:W-:-:S05]  /*11c90*/  IMAD.IADD R5, R5, 0x1, -R9 ;  /* 0x0000000105057824 */ /* 0x000fca00078e0a09 */
[----:B------:R-:W-:Y:S01]  /*11ca0*/  ISETP.GE.AND P0, PT, R5, 0x1, PT ;  /* 0x000000010500780c */ /* 0x000fe20003f06270 */
[----:B------:R-:W-:-:S12]  /*11cb0*/  BRA.DIV UR4, `(.L_x_1385) ;  /* 0x0000003e04287947 */ /* 0x000fd8000b800000 */
[----:B------:R-:W0:Y:S01]  /*11cc0*/  SHFL.IDX PT, R3, R4, RZ, 0x181f ;  /* 0x00181fff04037589 */ /* 0x000e2200000e0000 */
[----:B------:R-:W-:-:S03]  /*11cd0*/  @P0 IMAD R9, R7, 0x2, R22 ;  /* 0x0000000207090824 */ /* 0x000fc600078e0216 */
[----:B------:R-:W1:Y:S04]  /*11ce0*/  SHFL.IDX PT, R2, R0, RZ, 0x181f ;  /* 0x00181fff00027589 */ /* 0x000e6800000e0000 */
        /* <DEDUP_REMOVED lines=25> */
[----:B------:R0:W1:Y:S04]  /*11e80*/  SHFL.IDX PT, R8, R0, 0x3, 0x181f ;  /* 0x00781f0000087f89 */ /* 0x00006800000e0000 */
[----:B------:R-:W-:Y:S04]  /*11e90*/  @P0 LDGSTS.E.BYPASS.LTC128B.128 [R9+0x21400], desc[UR36][R2.64], !P5 ;  /* 0x2140000002090fae */ /* 0x000fe8000e901d64 */
[----:B------:R-:W-:Y:S04]  /*11ea0*/  @P0 LDGSTS.E.BYPASS.LTC128B.128 [R9+0x23400], desc[UR36][R2.64+0x80], !P4 ;  /* 0x2340008002090fae */ /* 0x000fe8000e101d64 */
[----:B------:R-:W-:Y:S04]  /*11eb0*/  @P0 LDGSTS.E.BYPASS.LTC128B.128 [R9+0x25400], desc[UR36][R2.64+0x100], !P3 ;  /* 0x2540010002090fae */ /* 0x000fe8000d901d64 */
[----:B------:R2:W-:Y:S04]  /*11ec0*/  @P0 LDGSTS.E.BYPASS.LTC128B.128 [R9+0x27400], desc[UR36][R2.64+0x180], !P2 ;  /* 0x2740018002090fae */ /* 0x0005e8000d101d64 */
[----:B-12---:R0:W2:Y:S02]  /*11ed0*/  SHFL.IDX PT, R2, R4, 0x3, 0x181f ;  /* 0x00781f0004027f89 */ /* 0x0060a400000e0000 */
.L_x_1460:
[----:B------:R-:W-:-:S13]  /*11ee0*/  ISETP.GE.AND P0, PT, R5, 0x31, PT ;  /* 0x000000310500780c */ /* 0x000fda0003f06270 */
[----:B--2---:R-:W-:Y:S01]  /*11ef0*/  @P0 LEA R2, P1, R34, R2, 0x1 ;  /* 0x0000000222020211 */ /* 0x004fe200078208ff */
[----:B------:R-:W-:-:S04]  /*11f00*/  @P0 IMAD R7, R7, 0x2, R22 ;  /* 0x0000000207070824 */ /* 0x000fc800078e0216 */
        /* <DEDUP_REMOVED lines=10> */
.L_x_1386:
        /* <DEDUP_REMOVED lines=10> */
.L_x_1387:
[----:B------:R2:W-:Y:S02]  /*12050*/  SYNCS.ARRIVE.TRANS64.A1T0 RZ, [R6+URZ+0x30830], RZ ;  /* 0x030830ff06ff79a7 */ /* 0x0005e4000810003f */
[----:B------:R-:W-:Y:S05]  /*12060*/  WARPSYNC.ALL ;  /* 0x0000000000007948 */ /* 0x000fea0003800000 */
[----:B------:R-:W-:Y:S01]  /*12070*/  ULDC.64 UR4, c[0x0][0x298] ;  /* 0x0000a60000047ab9 */ /* 0x000fe20000000a00 */
[----:B-1----:R-:W-:Y:S01]  /*12080*/  VIADD R2, R22, 0x10400 ;  /* 0x0001040016027836 */ /* 0x002fe20000000000 */
[----:B0-----:R-:W-:Y:S01]  /*12090*/  SHF.R.S32.HI R0, RZ, 0x1f, R35 ;  /* 0x0000001fff007819 */ /* 0x001fe20000011423 */
[----:B------:R-:W-:Y:S01]  /*120a0*/  IMAD.WIDE.U32 R4, R35, UR4, RZ ;  /* 0x0000000423047c25 */ /* 0x000fe2000f8e00ff */
[----:B------:R-:W-:Y:S01]  /*120b0*/  BSSY B6, `(.L_x_1388) ;  /* 0x0000018000067945 */ /* 0x000fe20003800000 */
[----:B------:R-:W-:Y:S01]  /*120c0*/  BAR.SYNC.DEFER_BLOCKING 0x8, 0x180 ;  /* 0x0206000000007b1d */ /* 0x000fe20000010000 */
[----:B------:R-:W-:Y:S01]  /*120d0*/  LOP3.LUT P0, RZ, R2, 0x3ff, RZ, 0xc0, !PT ;  /* 0x000003ff02ff7812 */ /* 0x000fe2000780c0ff */
[----:B------:R-:W-:-:S04]  /*120e0*/  IMAD R0, R0, UR4, RZ ;  /* 0x0000000400007c24 */ /* 0x000fc8000f8e02ff */
[----:B------:R-:W-:Y:S01]  /*120f0*/  IMAD R0, R35, UR5, R0 ;  /* 0x0000000523007c24 */ /* 0x000fe2000f8e0200 */
[----:B------:R0:W-:Y:S03]  /*12100*/  STL.64 [R1+0x10], R4 ;  /* 0x0000100401007387 */ /* 0x0001e60000100a00 */
[----:B------:R-:W-:-:S04]  /*12110*/  IMAD.IADD R35, R5, 0x1, R0 ;  /* 0x0000000105237824 */ /* 0x000fc800078e0200 */
[----:B------:R-:W-:Y:S05]  /*12120*/  @!P0 BRA `(.L_x_1389) ;  /* 0x0000000000408947 */ /* 0x000fea0003800000 */
[----:B------:R-:W-:Y:S01]  /*12130*/  MOV R2, 0x0 ;  /* 0x0000000000027802 */ /* 0x000fe20000000f00 */
[----:B------:R-:W-:Y:S01]  /*12140*/  ULDC.64 UR6, c[0x4][0xa8] ;  /* 0x01002a0000067ab9 */ /* 0x000fe20000000a00 */
[----:B------:R-:W-:Y:S01]  /*12150*/  ULDC.64 UR8, c[0x4][0xb0] ;  /* 0x01002c0000087ab9 */ /* 0x000fe20000000a00 */
[----:B------:R-:W-:Y:S01]  /*12160*/  ULDC.64 UR4, c[0x4][0x20] ;  /* 0x0100080000047ab9 */ /* 0x000fe20000000a00 */
[----:B0-----:R-:W-:Y:S01]  /*12170*/  IMAD.U32 R4, RZ, RZ, UR6 ;  /* 0x00000006ff047e24 */ /* 0x001fe2000f8e00ff */
[----:B------:R-:W-:Y:S01]  /*12180*/  MOV R11, UR5 ;  /* 0x00000005000b7c02 */ /* 0x000fe20008000f00 */
[----:B------:R-:W0:Y:S01]  /*12190*/  LDC.64 R2, c[0x4][R2] ;  /* 0x0100000002027b82 */ /* 0x000e220000000a00 */
[----:B------:R-:W-:Y:S02]  /*121a0*/  IMAD.U32 R5, RZ, RZ, UR7 ;  /* 0x00000007ff057e24 */ /* 0x000fe4000f8e00ff */
[----:B--2---:R-:W-:Y:S02]  /*121b0*/  IMAD.U32 R6, RZ, RZ, UR8 ;  /* 0x00000008ff067e24 */ /* 0x004fe4000f8e00ff */
[----:B------:R-:W-:-:S02]  /*121c0*/  IMAD.U32 R7, RZ, RZ, UR9 ;  /* 0x00000009ff077e24 */ /* 0x000fc4000f8e00ff */
[----:B------:R-:W-:Y:S02]  /*121d0*/  IMAD.U32 R10, RZ, RZ, UR4 ;  /* 0x00000004ff0a7e24 */ /* 0x000fe4000f8e00ff */
[----:B------:R-:W-:Y:S02]  /*121e0*/  IMAD.MOV.U32 R8, RZ, RZ, 0x70 ;  /* 0x00000070ff087424 */ /* 0x000fe400078e00ff */
[----:B------:R-:W-:Y:S02]  /*121f0*/  IMAD.MOV.U32 R12, RZ, RZ, 0x1 ;  /* 0x00000001ff0c7424 */ /* 0x000fe400078e00ff */
[----:B------:R-:W-:-:S07]  /*12200*/  IMAD.MOV.U32 R13, RZ, RZ, RZ ;  /* 0x000000ffff0d7224 */ /* 0x000fce00078e00ff */
[----:B------:R-:W-:-:S07]  /*12210*/  LEPC R20, `(.L_x_1389) ;  /* 0x000000001014794e */ /* 0x000fce0000000000 */
[----:B0-----:R-:W-:Y:S05]  /*12220*/  CALL.ABS.NOINC R2 ;  /* 0x0000000002007343 */ /* 0x001fea0003c00000 */
.L_x_1389:
[----:B------:R-:W-:Y:S05]  /*12230*/  BSYNC B6 ;  /* 0x0000000000067941 */ /* 0x000fea0003800000 */
.L_x_1388:
[----:B------:R-:W3:Y:S01]  /*12240*/  LDL.LU.64 R20, [R1+0x10] ;  /* 0x0000100001147983 */ /* 0x000ee20000300a00 */
[----:B------:R-:W-:Y:S01]  /*12250*/  ULDC.64 UR4, c[0x0][0x2d8] ;  /* 0x0000b60000047ab9 */ /* 0x000fe20000000a00 */
[----:B------:R-:W-:Y:S01]  /*12260*/  LOP3.LUT P6, RZ, R23, 0x100, RZ, 0xc0, !PT ;  /* 0x0000010017ff7812 */ /* 0x000fe200078cc0ff */
[----:B------:R-:W-:Y:S01]  /*12270*/  IMAD R0, R30, UR4, RZ ;  /* 0x000000041e007c24 */ /* 0x000fe2000f8e02ff */
[----:B------:R-:W-:Y:S01]  /*12280*/  LOP3.LUT R7, R34, 0x40, RZ, 0xfc, !PT ;  /* 0x0000004022077812 */ /* 0x000fe200078efcff */
[----:B------:R-:W-:Y:S01]  /*12290*/  IMAD.MOV.U32 R3, RZ, RZ, R35 ;  /* 0x000000ffff037224 */ /* 0x000fe200078e0023 */
[----:B0-----:R-:W-:Y:S01]  /*122a0*/  SEL R4, R19, RZ, !P6 ;  /* 0x000000ff13047207 */ /* 0x001fe20007000000 */
[----:B------:R-:W-:Y:S01]  /*122b0*/  IMAD R5, R18, UR5, R0 ;  /* 0x0000000512057c24 */ /* 0x000fe2000f8e0200 */
[----:B------:R-:W-:-:S04]  /*122c0*/  SHF.R.S32.HI R0, RZ, 0x1f, R19 ;  /* 0x0000001fff007819 */ /* 0x000fc80000011413 */
[----:B------:R-:W-:Y:S01]  /*122d0*/  SEL R0, R0, RZ, !P6 ;  /* 0x000000ff00007207 */ /* 0x000fe20007000000 */
[----:B---3--:R-:W-:Y:S01]  /*122e0*/  IMAD.MOV.U32 R2, RZ, RZ, R20 ;  /* 0x000000ffff027224 */ /* 0x008fe200078e0014 */
[----:B------:R-:W0:Y:S01]  /*122f0*/  LDC R21, c[0x0][0x448] ;  /* 0x00011200ff157b82 */ /* 0x000e220000000800 */
[----:B------:R-:W1:Y:S02]  /*12300*/  S2R R20, SR_TID.X ;  /* 0x0000000000147919 */ /* 0x000e640000002100 */
[----:B------:R-:W-:Y:S01]  /*12310*/  IMAD.WIDE.U32 R2, R18, UR4, R2 ;  /* 0x0000000412027c25 */ /* 0x000fe2000f8e0002 */
[----:B------:R-:W-:-:S03]  /*12320*/  ULDC.64 UR4, c[0x0][0x2e0] ;  /* 0x0000b80000047ab9 */ /* 0x000fc60000000a00 */
[----:B------:R-:W-:Y:S02]  /*12330*/  IMAD.IADD R3, R3, 0x1, R5 ;  /* 0x0000000103037824 */ /* 0x000fe400078e0205 */
[----:B------:R-:W-:Y:S02]  /*12340*/  IMAD R0, R0, UR4, RZ ;  /* 0x0000000400007c24 */ /* 0x000fe4000f8e02ff */
[----:B------:R-:W-:-:S04]  /*12350*/  IMAD.WIDE.U32 R2, R4, UR4, R2 ;  /* 0x0000000404027c25 */ /* 0x000fc8000f8e0002 */
[----:B------:R-:W-:Y:S01]  /*12360*/  IMAD R0, R4, UR5, R0 ;  /* 0x0000000504007c24 */ /* 0x000fe2000f8e0200 */
[----:B------:R-:W-:-:S03]  /*12370*/  ULDC.64 UR4, c[0x0][0x2d0] ;  /* 0x0000b40000047ab9 */ /* 0x000fc60000000a00 */
[----:B------:R-:W-:Y:S01]  /*12380*/  IMAD.IADD R3, R3, 0x1, R0 ;  /* 0x0000000103037824 */ /* 0x000fe200078e0200 */
[----:B0-----:R-:W-:Y:S02]  /*12390*/  ISETP.NE.AND P6, PT, R21, 0x1, PT ;  /* 0x000000011500780c */ /* 0x001fe40003fc5270 */
[----:B-1----:R-:W-:-:S04]  /*123a0*/  LOP3.LUT R20, R20, 0x7f, RZ, 0xc0, !PT ;  /* 0x0000007f14147812 */ /* 0x002fc800078ec0ff */
[----:B------:R-:W-:-:S07]  /*123b0*/  SHF.R.U32.HI R21, RZ, 0x3, R20 ;  /* 0x00000003ff157819 */ /* 0x000fce0000011614 */
[----:B--2---:R-:W0:Y:S01]  /*123c0*/  @P6 LDC R6, c[0x0][0x44c] ;  /* 0x00011300ff066b82 */ /* 0x004e220000000800 */
[----:B------:R-:W1:Y:S07]  /*123d0*/  S2R R20, SR_TID.X ;  /* 0x0000000000147919 */ /* 0x000e6e0000002100 */
[----:B------:R-:W2:Y:S01]  /*123e0*/  @P6 LDC R5, c[0x0][0x450] ;  /* 0x00011400ff056b82 */ /* 0x000ea20000000800 */
[----:B-1----:R-:W-:-:S05]  /*123f0*/  IMAD.SHL.U32 R20, R20, 0x10, RZ ;  /* 0x0000001014147824 */ /* 0x002fca00078e00ff */
[----:B------:R-:W-:-:S05]  /*12400*/  LOP3.LUT R20, R21, 0x70, R20, 0xf8, !PT ;  /* 0x0000007015147812 */ /* 0x000fca00078ef814 */
[----:B------:R-:W-:Y:S02]  /*12410*/  IMAD.IADD R0, R20, 0x1, R27 ;  /* 0x0000000114007824 */ /* 0x000fe400078e021b */
[----:B------:R-:W1:Y:S02]  /*12420*/  S2R R20, SR_TID.X ;  /* 0x0000000000147919 */ /* 0x000e640000002100 */
[----:B0-----:R-:W-:-:S04]  /*12430*/  @P6 IMAD.HI.U32 R6, R0, R6, RZ ;  /* 0x0000000600066227 */ /* 0x001fc800078e00ff */
[----:B------:R-:W-:Y:S01]  /*12440*/  IMAD.MOV.U32 R4, RZ, RZ, R0 ;  /* 0x000000ffff047224 */ /* 0x000fe200078e0000 */
[----:B--2---:R-:W-:Y:S02]  /*12450*/  @P6 SHF.R.U32.HI R4, RZ, R5, R6 ;  /* 0x00000005ff046219 */ /* 0x004fe40000011606 */
[----:B------:R-:W0:Y:S03]  /*12460*/  LDC R6, c[0x0][0x448] ;  /* 0x00011200ff067b82 */ /* 0x000e260000000800 */
[----:B------:R-:W-:Y:S02]  /*12470*/  IMAD.MOV R5, RZ, RZ, -R4 ;  /* 0x000000ffff057224 */ /* 0x000fe400078e0a04 */
[----:B------:R-:W-:Y:S01]  /*12480*/  IMAD.WIDE.U32 R2, R4, UR4, R2 ;  /* 0x0000000404027c25 */ /* 0x000fe2000f8e0002 */
[----:B-1----:R-:W-:-:S03]  /*12490*/  LOP3.LUT R20, R20, 0x7f, RZ, 0xc0, !PT ;  /* 0x0000007f14147812 */ /* 0x002fc600078ec0ff */
[----:B0-----:R-:W-:Y:S01]  /*124a0*/  IMAD R0, R6, R5, R0 ;  /* 0x0000000506007224 */ /* 0x001fe200078e0200 */
[----:B------:R-:W-:Y:S02]  /*124b0*/  SHF.R.S32.HI R5, RZ, 0x1f, R4 ;  /* 0x0000001fff057819 */ /* 0x000fe40000011404 */
[----:B------:R-:W-:-:S03]  /*124c0*/  SHF.R.U32.HI R8, RZ, 0x3, R20 ;  /* 0x00000003ff087819 */ /* 0x000fc60000011614 */
        /* <DEDUP_REMOVED lines=11> */
[----:B------:R-:W-:Y:S02]  /*12580*/  ULDC UR4, c[0x0][0x2b8] ;  /* 0x0000ae0000047ab9 */ /* 0x000fe40000000800 */
[----:B------:R-:W-:Y:S02]  /*12590*/  ISETP.GE.AND P4, PT, R34, UR4, PT ;  /* 0x0000000422007c0c */ /* 0x000fe4000bf86270 */
[----:B------:R-:W-:Y:S01]  /*125a0*/  LEA.HI.X R0, R2, UR5, R0, 0x1, P0 ;  /* 0x0000000502007c11 */ /* 0x000fe200080f0c00 */
[----:B------:R-:W-:Y:S01]  /*125b0*/  UMOV UR5, 0xffffffff ;  /* 0xffffffff00057882 */ /* 0x000fe20000000000 */
[----:B------:R-:W-:-:S02]  /*125c0*/  ISETP.GE.AND P3, PT, R7, UR4, PT ;  /* 0x0000000407007c0c */ /* 0x000fc4000bf66270 */
[----:B------:R-:W-:Y:S02]  /*125d0*/  ISETP.GE.AND P2, PT, R37, UR4, PT ;  /* 0x0000000425007c0c */ /* 0x000fe4000bf46270 */
[----:B------:R-:W-:Y:S01]  /*125e0*/  ISETP.GE.AND P1, PT, R36, UR4, PT ;  /* 0x0000000424007c0c */ /* 0x000fe2000bf26270 */
[----:B------:R-:W-:-:S12]  /*125f0*/  BRA.DIV UR5, `(.L_x_1390) ;  /* 0x0000003a05347947 */ /* 0x000fd8000b800000 */
[----:B------:R-:W0:Y:S01]  /*12600*/  SHFL.IDX PT, R3, R4, RZ, 0x181f ;  /* 0x00181fff04037589 */ /* 0x000e2200000e0000 */
[----:B------:R-:W-:Y:S02]  /*12610*/  IMAD R5, R29, R6, RZ ;  /* 0x000000061d057224 */ /* 0x000fe400078e02ff */
[----:B------:R-:W-:Y:S01]  /*12620*/  IMAD.IADD R27, R8, 0x1, R27 ;  /* 0x00000001081b7824 */ /* 0x000fe200078e021b */
[----:B------:R-:W1:Y:S04]  /*12630*/  SHFL.IDX PT, R2, R0, RZ, 0x181f ;  /* 0x00181fff00027589 */ /* 0x000e6800000e0000 */
[----:B------:R-:W-:Y:S01]  /*12640*/  ISETP.GE.AND P0, PT, R27, R5, PT ;  /* 0x000000051b00720c */ /* 0x000fe20003f06270 */
[----:B------:R-:W-:-:S12]  /*12650*/  SHFL.IDX PT, R14, R4, 0x7, 0x181f ;  /* 0x00f81f00040e7f89 */ /* 0x000fd800000e0000 */
[----:B0-----:R-:W-:-:S05]  /*12660*/  @!P0 LEA R6, P5, R34, R3, 0x1 ;  /* 0x0000000322068211 */ /* 0x001fca00078a08ff */
[----:B-1----:R-:W-:Y:S01]  /*12670*/  @!P0 IMAD.X R3, RZ, RZ, R2, P5 ;  /* 0x000000ffff038224 */ /* 0x002fe200028e0602 */
[----:B------:R-:W-:Y:S01]  /*12680*/  @!P0 MOV R2, R6 ;  /* 0x0000000600028202 */ /* 0x000fe20000000f00 */
[----:B------:R-:W-:-:S04]  /*12690*/  VIADD R6, R27, 0x10 ;  /* 0x000000101b067836 */ /* 0x000fc80000000000 */
        /* <DEDUP_REMOVED lines=46> */
[----:B------:R-:W-:Y:S01]  /*12980*/  VIADD R6, R27, 0x50 ;  /* 0x000000501b067836 */ /* 0x000fe20000000000 */
[----:B------:R-:W-:-:S05]  /*12990*/  @!P0 MOV R3, R7 ;  /* 0x0000000700038202 */ /* 0x000fca0000000f00 */
        /* <DEDUP_REMOVED lines=28> */
.L_x_1477:
[----:B0-----:R-:W-:Y:S01]  /*12b60*/  VIADD R0, R27, 0x70 ;  /* 0x000000701b007836 */ /* 0x001fe20000000000 */
[----:B------:R-:W-:Y:S04]  /*12b70*/  BSSY B0, `(.L_x_1391) ;  /* 0x000000c000007945 */ /* 0x000fe80003800000 */
[----:B------:R-:W-:-:S13]  /*12b80*/  ISETP.GE.AND P0, PT, R0, R5, PT ;  /* 0x000000050000720c */ /* 0x000fda0003f06270 */
[----:B------:R-:W-:Y:S05]  /*12b90*/  @P0 BRA `(.L_x_1392) ;  /* 0x0000000000240947 */ /* 0x000fea0003800000 */
[----:B------:R-:W-:-:S05]  /*12ba0*/  LEA R2, P0, R34, R14, 0x1 ;  /* 0x0000000e22027211 */ /* 0x000fca00078008ff */
        /* <DEDUP_REMOVED lines=8> */
.L_x_1392:
[----:B------:R-:W-:Y:S05]  /*12c30*/  BSYNC B0 ;  /* 0x0000000000007941 */ /* 0x000fea0003800000 */
.L_x_1391:
[----:B------:R-:W-:Y:S01]  /*12c40*/  NOP ;  /* 0x0000000000007918 */ /* 0x000fe20000000000 */
[----:B------:R-:W-:-:S13]  /*12c50*/  PLOP3.LUT P0, PT, PT, PT, PT, 0x80, 0x0 ;  /* 0x000000000000781c */ /* 0x000fda0003f0f070 */
.L_x_1393:
[----:B------:R-:W-:Y:S02]  /*12c60*/  PLOP3.LUT P1, PT, P1, P0, PT, 0xa2, 0x0 ;  /* 0x000000000000781c */ /* 0x000fe40000f21472 */
[----:B------:R-:W-:-:S08]  /*12c70*/  @P0 R2UR P1, UR4, R22 ;  /* 0x00000000160402ca */ /* 0x000fd00000020000 */
[----:B------:R-:W-:-:S05]  /*12c80*/  @P0 PLOP3.LUT P0, PT, P1, PT, PT, 0x80, 0x0 ;  /* 0x000000000000081c */ /* 0x000fca0000f0f070 */
[----:B------:R-:W-:Y:S01]  /*12c90*/  @!P1 SYNCS.ARRIVE.TRANS64.RED.A0T1 RZ, [UR4+0x30800], RZ ;  /* 0x030800ffffff99a7 */ /* 0x000fe20008200404 */
[----:B------:R-:W-:Y:S07]  /*12ca0*/  @!P1 ARRIVES.LDGSTSBAR.64.TRANSCNT [UR4+0x30800] ;  /* 0x03080000ff0099b0 */ /* 0x000fee0008000a84 */
[----:B------:R-:W-:Y:S05]  /*12cb0*/  @P0 BRA.U.ANY `(.L_x_1393) ;  /* 0xfffffffd00e80947 */ /* 0x000fea000393ffff */
[----:B0-----:R-:W2:Y:S04]  /*12cc0*/  LDL.LU R3, [R1+0x1c] ;  /* 0x00001c0001037983 */ /* 0x001ea80000300800 */
[----:B------:R-:W3:Y:S01]  /*12cd0*/  LDL.LU R2, [R1+0x18] ;  /* 0x0000180001027983 */ /* 0x000ee20000300800 */
[----:B--2---:R-:W-:Y:S02]  /*12ce0*/  VIADD R3, R3, 0x1 ;  /* 0x0000000103037836 */ /* 0x004fe40000000000 */
[----:B---3--:R-:W-:-:S03]  /*12cf0*/  VIADD R7, R2, 0xfffffffe ;  /* 0xfffffffe02077836 */ /* 0x008fc60000000000 */
[----:B------:R-:W-:Y:S01]  /*12d00*/  LEA.HI R0, R3, R3, RZ, 0x1 ;  /* 0x0000000303007211 */ /* 0x000fe200078f08ff */
[----:B------:R0:W-:Y:S03]  /*12d10*/  STL [R1+0x1c], R3 ;  /* 0x00001c0301007387 */ /* 0x0001e60000100800 */
[----:B------:R-:W-:-:S05]  /*12d20*/  LOP3.LUT R0, R0, 0xfffffffe, RZ, 0xc0, !PT ;  /* 0xfffffffe00007812 */ /* 0x000fca00078ec0ff */
[----:B------:R-:W-:-:S05]  /*12d30*/  IMAD.IADD R0, R3, 0x1, -R0 ;  /* 0x0000000103007824 */ /* 0x000fca00078e0a00 */
[----:B0-----:R-:W-:Y:S01]  /*12d40*/  SHF.L.U32 R3, R0, 0x1f, RZ ;  /* 0x0000001f00037819 */ /* 0x001fe200000006ff */
[----:B------:R-:W-:Y:S01]  /*12d50*/  NOP ;  /* 0x0000000000007918 */ /* 0x000fe20000000000 */
[----:B------:R0:W-:Y:S01]  /*12d60*/  SYNCS.ARRIVE.TRANS64.A1T0 RZ, [R22+URZ+0x30800], RZ ;  /* 0x030800ff16ff79a7 */ /* 0x0001e2000810003f */
[----:B------:R-:W-:Y:S01]  /*12d70*/  BSSY B0, `(.L_x_1394) ;  /* 0x0000003000007945 */ /* 0x000fe20003800000 */
[----:B------:R-:W2:Y:S03]  /*12d80*/  SYNCS.PHASECHK.TRANS64.TRYWAIT P0, [R22+URZ+0x30820], R3 ;  /* 0x03082003160075a7 */ /* 0x000ea6000800017f */
[----:B0-2---:R-:W-:Y:S05]  /*12d90*/  @!P0 BRA `(.L_x_1395) ;  /* 0x0000003c00208947 */ /* 0x005fea0003800000 */
.L_x_1478:
[----:B------:R-:W-:Y:S05]  /*12da0*/  BSYNC B0 ;  /* 0x0000000000007941 */ /* 0x000fea0003800000 */
.L_x_1394:
[----:B------:R-:W2:Y:S01]  /*12db0*/  LDL R0, [R1+0x8] ;  /* 0x0000080001007983 */ /* 0x000ea20000100800 */
[----:B------:R-:W-:Y:S01]  /*12dc0*/  BSSY B0, `(.L_x_1396) ;  /* 0x0000102000007945 */ /* 0x000fe20003800000 */
[----:B--2---:R-:W-:-:S13]  /*12dd0*/  ISETP.GE.AND P0, PT, R7, R0, PT ;  /* 0x000000000700720c */ /* 0x004fda0003f06270 */
[----:B------:R-:W-:Y:S05]  /*12de0*/  @!P0 BRA `(.L_x_1397) ;  /* 0x0000000c00fc8947 */ /* 0x000fea0003800000 */
[C---:B------:R-:W-:Y:S01]  /*12df0*/  LOP3.LUT R0, R34.reuse, 0x40, RZ, 0xfc, !PT ;  /* 0x0000004022007812 */ /* 0x040fe200078efcff */
[----:B------:R-:W-:Y:S01]  /*12e00*/  ULDC UR4, c[0x0][0x2f4] ;  /* 0x0000bd0000047ab9 */ /* 0x000fe20000000800 */
[----:B-1----:R-:W-:Y:S01]  /*12e10*/  IMAD.MOV.U32 R6, RZ, RZ, R25 ;  /* 0x000000ffff067224 */ /* 0x002fe200078e0019 */
[----:B------:R-:W-:Y:S01]  /*12e20*/  MOV R29, R26 ;  /* 0x0000001a001d7202 */ /* 0x000fe20000000f00 */
[----:B------:R-:W-:Y:S01]  /*12e30*/  IMAD.MOV.U32 R10, RZ, RZ, R28 ;  /* 0x000000ffff0a7224 */ /* 0x000fe200078e001c */
[----:B------:R-:W-:Y:S02]  /*12e40*/  ISETP.GE.AND P4, PT, R34, UR4, PT ;  /* 0x0000000422007c0c */ /* 0x000fe4000bf86270 */
[----:B------:R-:W-:Y:S02]  /*12e50*/  ISETP.GE.AND P3, PT, R0, UR4, PT ;  /* 0x0000000400007c0c */ /* 0x000fe4000bf66270 */
[----:B------:R-:W-:Y:S02]  /*12e60*/  ISETP.GE.AND P2, PT, R37, UR4, PT ;  /* 0x0000000425007c0c */ /* 0x000fe4000bf46270 */
[----:B------:R-:W-:-:S13]  /*12e70*/  ISETP.GE.AND P1, PT, R36, UR4, PT ;  /* 0x0000000424007c0c */ /* 0x000fda000bf26270 */
.L_x_1410:
[----:B------:R-:W2:Y:S04]  /*12e80*/  LDL R0, [R1+0x4] ;  /* 0x0000040001007983 */ /* 0x000ea80000100800 */
[----:B------:R-:W3:Y:S01]  /*12e90*/  LDL R8, [R1+0xc] ;  /* 0x00000c0001087983 */ /* 0x000ee20000100800 */
[----:B------:R-:W1:Y:S01]  /*12ea0*/  S2R R2, SR_TID.X ;  /* 0x0000000000027919 */ /* 0x000e620000002100 */
[----:B------:R-:W4:Y:S01]  /*12eb0*/  S2R R9, SR_TID.X ;  /* 0x0000000000097919 */ /* 0x000f220000002100 */
[----:B-1----:R-:W-:-:S04]  /*12ec0*/  LOP3.LUT R2, R2, 0x7f, RZ, 0xc0, !PT ;  /* 0x0000007f02027812 */ /* 0x002fc800078ec0ff */
[----:B0-----:R-:W-:Y:S02]  /*12ed0*/  SHF.R.U32.HI R3, RZ, 0x3, R2 ;  /* 0x00000003ff037819 */ /* 0x001fe40000011602 */
[----:B------:R-:W0:Y:S01]  /*12ee0*/  LDC R2, c[0x0][0x430] ;  /* 0x00010c00ff027b82 */ /* 0x000e220000000800 */
[----:B----4-:R-:W-:-:S05]  /*12ef0*/  IMAD.SHL.U32 R9, R9, 0x10, RZ ;  /* 0x0000001009097824 */ /* 0x010fca00078e00ff */
[----:B------:R-:W-:-:S04]  /*12f00*/  LOP3.LUT R9, R3, 0x70, R9, 0xf8, !PT ;  /* 0x0000007003097812 */ /* 0x000fc800078ef809 */
[----:B------:R-:W-:-:S13]  /*12f10*/  ISETP.GT.U32.AND P6, PT, R9, 0x3f, PT ;  /* 0x0000003f0900780c */ /* 0x000fda0003fc4070 */
[----:B------:R-:W1:Y:S01]  /*12f20*/  @!P6 LDC.64 R4, c[0x0][0x428] ;  /* 0x00010a00ff04eb82 */ /* 0x000e620000000a00 */
[----:B0-----:R-:W-:-:S13]  /*12f30*/  ISETP.NE.AND P0, PT, R2, 0x1, PT ;  /* 0x000000010200780c */ /* 0x001fda0003f05270 */
[----:B------:R-:W0:Y:S08]  /*12f40*/  @P0 LDC R3, c[0x0][0x434] ;  /* 0x00010d00ff030b82 */ /* 0x000e300000000800 */
[----:B------:R-:W4:Y:S01]  /*12f50*/  @P0 LDC R2, c[0x0][0x438] ;  /* 0x00010e00ff020b82 */ /* 0x000f220000000800 */
[----:B------:R-:W-:Y:S05]  /*12f60*/  YIELD ;  /* 0x0000000000007946 */ /* 0x000fea0003800000 */
[----:B------:R-:W-:Y:S01]  /*12f70*/  ULDC UR4, c[0x0][0x430] ;  /* 0x00010c0000047ab9 */ /* 0x000fe20000000800 */
[----:B--2---:R-:W-:-:S04]  /*12f80*/  IMAD R0, R7, 0x40, R0 ;  /* 0x0000004007007824 */ /* 0x004fc800078e0200 */
[----:B------:R-:W-:-:S04]  /*12f90*/  IMAD.IADD R0, R9, 0x1, R0 ;  /* 0x0000000109007824 */ /* 0x000fc800078e0200 */
[----:B0-----:R-:W-:-:S04]  /*12fa0*/  @P0 IMAD.HI.U32 R3, R0, R3, RZ ;  /* 0x0000000300030227 */ /* 0x001fc800078e00ff */
[----:B------:R-:W-:Y:S01]  /*12fb0*/  IMAD.MOV.U32 R11, RZ, RZ, R0 ;  /* 0x000000ffff0b7224 */ /* 0x000fe200078e0000 */
[----:B----4-:R-:W-:-:S04]  /*12fc0*/  @P0 SHF.R.U32.HI R11, RZ, R2, R3 ;  /* 0x00000002ff0b0219 */ /* 0x010fc80000011603 */
[--C-:B------:R-:W-:Y:S01]  /*12fd0*/  @!P6 SHF.R.S32.HI R3, RZ, 0x1f, R11.reuse ;  /* 0x0000001fff03e819 */ /* 0x100fe2000001140b */
[----:B------:R-:W-:-:S04]  /*12fe0*/  @!P6 IMAD.MOV.U32 R2, RZ, RZ, R11 ;  /* 0x000000ffff02e224 */ /* 0x000fc800078e000b */
[----:B-1----:R-:W-:-:S04]  /*12ff0*/  @!P6 IMAD.WIDE.U32 R2, R31, R4, R2 ;  /* 0x000000041f02e225 */ /* 0x002fc800078e0002 */
[----:B---3--:R-:W-:Y:S02]  /*13000*/  @!P6 IMAD R4, R8, R4, RZ ;  /* 0x000000040804e224 */ /* 0x008fe400078e02ff */
[----:B------:R-:W0:Y:S02]  /*13010*/  @!P6 LDC.64 R8, c[0x0][0x418] ;  /* 0x00010600ff08eb82 */ /* 0x000e240000000a00 */
[----:B------:R-:W-:-:S04]  /*13020*/  @!P6 IMAD R5, R31, R5, R4 ;  /* 0x000000051f05e224 */ /* 0x000fc800078e0204 */
[----:B------:R-:W-:Y:S02]  /*13030*/  @!P6 IMAD.IADD R3, R5, 0x1, R3 ;  /* 0x000000010503e824 */ /* 0x000fe400078e0203 */
[----:B------:R-:W-:-:S04]  /*13040*/  IMAD.MOV R5, RZ, RZ, -R11 ;  /* 0x000000ffff057224 */ /* 0x000fc800078e0a0b */
[----:B------:R-:W-:Y:S02]  /*13050*/  IMAD R5, R5, UR4, R0 ;  /* 0x0000000405057c24 */ /* 0x000fe4000f8e0200 */
[----:B------:R-:W-:Y:S01]  /*13060*/  IMAD.MOV.U32 R0, RZ, RZ, RZ ;  /* 0x000000ffff007224 */ /* 0x000fe200078e00ff */
[----:B0-----:R-:W-:-:S04]  /*13070*/  @!P6 LEA R8, P0, R2, R8, 0x2 ;  /* 0x000000080208e211 */ /* 0x001fc800078010ff */
[----:B------:R-:W-:-:S05]  /*13080*/  @!P6 LEA.HI.X R9, R2, R9, R3, 0x2, P0 ;  /* 0x000000090209e211 */ /* 0x000fca00000f1403 */
[----:B------:R0:W5:Y:S01]  /*13090*/  @!P6 LDG.E R0, desc[UR36][R8.64] ;  /* 0x000000240800e981 */ /* 0x000162000c1e1900 */
[----:B------:R-:W-:Y:S01]  /*130a0*/  LOP3.LUT P5, RZ, R23, 0x20, RZ, 0xc0, !PT ;  /* 0x0000002017ff7812 */ /* 0x000fe200078ac0ff */
[----:B------:R-:W-:-:S05]  /*130b0*/  VIADD R25, R6, 0x1 ;  /* 0x0000000106197836 */ /* 0x000fca0000000000 */
[----:B------:R-:W-:-:S04]  /*130c0*/  ISETP.NE.AND P0, PT, R25, 0x2, PT ;  /* 0x000000021900780c */ /* 0x000fc80003f05270 */
[----:B------:R-:W-:Y:S01]  /*130d0*/  SEL R28, RZ, 0x1, P0 ;  /* 0x00000001ff1c7807 */ /* 0x000fe20000000000 */
[----:B------:R-:W-:Y:S01]  /*130e0*/  IMAD.MOV.U32 R26, RZ, RZ, R7 ;  /* 0x000000ffff1a7224 */ /* 0x000fe200078e0007 */
[----:B------:R-:W-:Y:S02]  /*130f0*/  SEL R25, R25, RZ, P0 ;  /* 0x000000ff19197207 */ /* 0x000fe40000000000 */
[----:B------:R-:W-:Y:S01]  /*13100*/  LOP3.LUT R28, R10, R28, RZ, 0x3c, !PT ;  /* 0x0000001c0a1c7212 */ /* 0x000fe200078e3cff */
[----:B0-----:R-:W-:Y:S06]  /*13110*/  @!P5 BRA `(.L_x_1398) ;  /* 0x000000000004d947 */ /* 0x001fec0003800000 */
[----:B------:R-:W-:Y:S01]  /*13120*/  BPT.TRAP 0x1 ;  /* 0x000000040000795c */ /* 0x000fe20000300000 */
.L_x_1398:
[----:B------:R-:W-:Y:S01]  /*13130*/  IMAD R7, R25, 0x8, R22 ;  /* 0x0000000819077824 */ /* 0x000fe200078e0216 */
[----:B------:R-:W-:Y:S01]  /*13140*/  SHF.L.U32 R2, R28, 0x1f, RZ ;  /* 0x0000001f1c027819 */ /* 0x000fe200000006ff */
[----:B------:R-:W-:Y:S03]  /*13150*/  BSSY B1, `(.L_x_1399) ;  /* 0x0000003000017945 */ /* 0x000fe60003800000 */
[----:B------:R-:W0:Y:S02]  /*13160*/  SYNCS.PHASECHK.TRANS64.TRYWAIT P0, [R7+URZ+0x30840], R2 ;  /* 0x03084002070075a7 */ /* 0x000e24000800017f */
[----:B0-----:R-:W-:Y:S05]  /*13170*/  @!P0 BRA `(.L_x_1400) ;  /* 0x00000038003c8947 */ /* 0x001fea0003800000 */
.L_x_1479:
[----:B------:R-:W-:Y:S05]  /*13180*/  BSYNC B1 ;  /* 0x0000000000017941 */ /* 0x000fea0003800000 */
.L_x_1399:
        /* <DEDUP_REMOVED lines=26> */
[----:B------:R-:W-:Y:S01]  /*13330*/  IMAD R20, R20, 0x2, R22 ;  /* 0x0000000214147824 */ /* 0x000fe200078e0216 */
[----:B------:R-:W-:Y:S01]  /*13340*/  SHF.L.U32 R4, R34, 0x1, RZ ;  /* 0x0000000122047819 */ /* 0x000fe200000006ff */
[----:B------:R-:W1:Y:S01]  /*13350*/  SHFL.IDX PT, R3, R27, RZ, 0x181f ;  /* 0x00181fff1b037589 */ /* 0x000e6200000e0000 */
[----:B------:R-:W-:-:S03]  /*13360*/  @P2 LOP3.LUT R23, R23, 0x1000, RZ, 0xfc, !PT ;  /* 0x0000100017172812 */ /* 0x000fc600078efcff */
        /* <DEDUP_REMOVED lines=31> */
.L_x_1489:
        /* <DEDUP_REMOVED lines=17> */
.L_x_1402:
        /* <DEDUP_REMOVED lines=10> */
.L_x_1403:
[----:B------:R2:W-:Y:S01]  /*13710*/  SYNCS.ARRIVE.TRANS64.A1T0 RZ, [R7+URZ+0x30830], RZ ;  /* 0x030830ff07ff79a7 */ /* 0x0005e2000810003f */
[----:B------:R-:W-:Y:S05]  /*13720*/  @!P6 BRA `(.L_x_1404) ;  /* 0x000000000004e947 */ /* 0x000fea0003800000 */
[----:B------:R-:W-:Y:S01]  /*13730*/  BPT.TRAP 0x1 ;  /* 0x000000040000795c */ /* 0x000fe20000300000 */
.L_x_1404:
[----:B-1----:R-:W-:Y:S01]  /*13740*/  SHF.L.U32 R2, R10, 0x1f, RZ ;  /* 0x0000001f0a027819 */ /* 0x002fe200000006ff */
[----:B--2---:R-:W-:Y:S01]  /*13750*/  IMAD R7, R6, 0x8, R22 ;  /* 0x0000000806077824 */ /* 0x004fe200078e0216 */
[----:B------:R-:W-:Y:S03]  /*13760*/  BSSY B1, `(.L_x_1405) ;  /* 0x0000003000017945 */ /* 0x000fe60003800000 */
[----:B------:R-:W1:Y:S02]  /*13770*/  SYNCS.PHASECHK.TRANS64.TRYWAIT P0, [R7+URZ+0x30860], R2 ;  /* 0x03086002070075a7 */ /* 0x000e64000800017f */
[----:B-1----:R-:W-:Y:S05]  /*13780*/  @!P0 BRA `(.L_x_1406) ;  /* 0x0000003800408947 */ /* 0x002fea0003800000 */
.L_x_1490:
[----:B------:R-:W-:Y:S05]  /*13790*/  BSYNC B1 ;  /* 0x0000000000017941 */ /* 0x000fea0003800000 */
.L_x_1405:
        /* <DEDUP_REMOVED lines=49> */
.L_x_1500:
[----:B-1----:R-:W-:Y:S01]  /*13ab0*/  IADD3 R2, P0, R2, R4, RZ ;  /* 0x0000000402027210 */ /* 0x002fe20007f1e0ff */
[----:B------:R-:W-:Y:S02]  /*13ac0*/  ULDC.64 UR4, c[0x0][0x328] ;  /* 0x0000ca0000047ab9 */ /* 0x000fe40000000a00 */
[----:B------:R-:W-:Y:S02]  /*13ad0*/  IMAD R8, R8, UR4, RZ ;  /* 0x0000000408087c24 */ /* 0x000fe4000f8e02ff */
        /* <DEDUP_REMOVED lines=13> */
[----:B-1----:R-:W-:Y:S01]  /*13bb0*/  IMAD.WIDE.U32 R2, R5, UR4, RZ ;  /* 0x0000000405027c25 */ /* 0x002fe2000f8e00ff */
[----:B------:R-:W-:-:S03]  /*13bc0*/  ULDC.64 UR4, c[0x0][0x338] ;  /* 0x0000ce0000047ab9 */ /* 0x000fc60000000a00 */
[----:B------:R-:W-:Y:S02]  /*13bd0*/  IMAD.IADD R3, R3, 0x1, R9 ;  /* 0x0000000103037824 */ /* 0x000fe400078e0209 */
[----:B------:R-:W-:Y:S02]  /*13be0*/  IMAD R21, R21, UR4, RZ ;  /* 0x0000000415157c24 */ /* 0x000fe4000f8e02ff */
[----:B------:R-:W-:-:S04]  /*13bf0*/  IMAD.WIDE.U32 R2, R0, UR4, R2 ;  /* 0x0000000400027c25 */ /* 0x000fc8000f8e0002 */
[----:B------:R-:W-:Y:S01]  /*13c00*/  IMAD R21, R0, UR5, R21 ;  /* 0x0000000500157c24 */ /* 0x000fe2000f8e0215 */
[----:B------:R-:W-:Y:S01]  /*13c10*/  ULDC.64 UR4, c[0x0][0x330] ;  /* 0x0000cc0000047ab9 */ /* 0x000fe20000000a00 */
[----:B------:R-:W-:Y:S01]  /*13c20*/  NOP ;  /* 0x0000000000007918 */ /* 0x000fe20000000000 */
[----:B------:R-:W-:Y:S02]  /*13c30*/  IMAD R5, R30, UR4, RZ ;  /* 0x000000041e057c24 */ /* 0x000fe4000f8e02ff */
[----:B------:R-:W-:Y:S02]  /*13c40*/  IMAD.IADD R3, R3, 0x1, R21 ;  /* 0x0000000103037824 */ /* 0x000fe400078e0215 */
[C---:B------:R-:W-:Y:S02]  /*13c50*/  IMAD R5, R18.reuse, UR5, R5 ;  /* 0x0000000512057c24 */ /* 0x040fe4000f8e0205 */
[----:B------:R-:W-:Y:S01]  /*13c60*/  IMAD.WIDE.U32 R2, R18, UR4, R2 ;  /* 0x0000000412027c25 */ /* 0x000fe2000f8e0002 */
[----:B------:R-:W-:-:S04]  /*13c70*/  ULDC.64 UR4, c[0x0][0x318] ;  /* 0x0000c60000047ab9 */ /* 0x000fc80000000a00 */
[----:B------:R-:W-:Y:S02]  /*13c80*/  IADD3 R3, R5, R3, RZ ;  /* 0x0000000305037210 */ /* 0x000fe40007ffe0ff */
[----:B0-----:R-:W-:-:S04]  /*13c90*/  LEA R17, P0, R2, UR4, 0x1 ;  /* 0x0000000402117c11 */ /* 0x001fc8000f8008ff */
[----:B------:R-:W-:Y:S02]  /*13ca0*/  LEA.HI.X R24, R2, UR5, R3, 0x1, P0 ;  /* 0x0000000502187c11 */ /* 0x000fe400080f0c03 */
[----:B------:R-:W-:-:S13]  /*13cb0*/  PLOP3.LUT P0, PT, PT, PT, PT, 0x80, 0x0 ;  /* 0x000000000000781c */ /* 0x000fda0003f0f070 */
.L_x_1408:
        /* <DEDUP_REMOVED lines=10> */
.L_x_1409:
[----:B------:R-:W2:Y:S01]  /*13d60*/  LDL R0, [R1+0x8] ;  /* 0x0000080001007983 */ /* 0x000ea20000100800 */
[----:B------:R0:W-:Y:S01]  /*13d70*/  SYNCS.ARRIVE.TRANS64.A1T0 RZ, [R7+URZ+0x30850], RZ ;  /* 0x030850ff07ff79a7 */ /* 0x0001e2000810003f */
[----:B------:R-:W-:Y:S02]  /*13d80*/  IMAD.MOV.U32 R6, RZ, RZ, R25 ;  /* 0x000000ffff067224 */ /* 0x000fe400078e0019 */
[----:B------:R-:W-:Y:S02]  /*13d90*/  IMAD.MOV.U32 R10, RZ, RZ, R28 ;  /* 0x000000ffff0a7224 */ /* 0x000fe400078e001c */
[----:B------:R-:W-:Y:S02]  /*13da0*/  IMAD.MOV.U32 R29, RZ, RZ, R26 ;  /* 0x000000ffff1d7224 */ /* 0x000fe400078e001a */
[C---:B0-----:R-:W-:Y:S01]  /*13db0*/  VIADD R7, R26.reuse, 0xffffffff ;  /* 0xffffffff1a077836 */ /* 0x041fe20000000000 */
[----:B--2---:R-:W-:-:S13]  /*13dc0*/  ISETP.GT.AND P0, PT, R26, R0, PT ;  /* 0x000000001a00720c */ /* 0x004fda0003f04270 */
[----:B------:R-:W-:Y:S05]  /*13dd0*/  @P0 BRA `(.L_x_1410) ;  /* 0xfffffff000280947 */ /* 0x000fea000383ffff */
.L_x_1397:
[----:B------:R-:W-:Y:S05]  /*13de0*/  BSYNC B0 ;  /* 0x0000000000007941 */ /* 0x000fea0003800000 */
.L_x_1396:
        /* <DEDUP_REMOVED lines=8> */
[----:B------:R-:W2:Y:S02]  /*13e70*/  FLO.U32 R0, UR4 ;  /* 0x0000000400007d00 */ /* 0x000ea400080e0000 */
[----:B--2---:R-:W-:-:S06]  /*13e80*/  ISETP.EQ.U32.AND P0, PT, R0, R5, PT ;  /* 0x000000050000720c */ /* 0x004fcc0003f02070 */
[----:B------:R-:W0:Y:S07]  /*13e90*/  POPC R5, UR4 ;  /* 0x0000000400057d09 */ /* 0x000e2e0008000000 */
[----:B0-----:R-:W2:Y:S01]  /*13ea0*/  @P0 ATOMG.E.ADD.STRONG.GPU PT, R3, desc[UR36][R2.64], R5 ;  /* 0x00000005020309a8 */ /* 0x001ea200081ee1e4 */
[----:B------:R-:W0:Y:S02]  /*13eb0*/  S2R R4, SR_LTMASK ;  /* 0x0000000000047919 */ /* 0x000e240000003900 */
[----:B0-----:R-:W-:-:S04]  /*13ec0*/  LOP3.LUT R4, R4, UR4, RZ, 0xc0, !PT ;  /* 0x0000000404047c12 */ /* 0x001fc8000f8ec0ff */
[----:B------:R-:W0:Y:S01]  /*13ed0*/  POPC R7, R4 ;  /* 0x0000000400077309 */ /* 0x000e220000000000 */
[----:B--2---:R-:W0:Y:S02]  /*13ee0*/  SHFL.IDX PT, R0, R3, R0, 0x1f ;  /* 0x00001f0003007589 */ /* 0x004e2400000e0000 */
[----:B0-----:R-:W-:-:S07]  /*13ef0*/  IADD3 R16, R0, UR39, R7 ;  /* 0x0000002700107c10 */ /* 0x001fce000fffe007 */
.L_x_1412:
[----:B------:R-:W-:Y:S05]  /*13f00*/  BSYNC B0 ;  /* 0x0000000000007941 */ /* 0x000fea0003800000 */
.L_x_1411:
[----:B------:R-:W-:-:S13]  /*13f10*/  LOP3.LUT P0, RZ, R23, 0x20, RZ, 0xc0, !PT ;  /* 0x0000002017ff7812 */ /* 0x000fda000780c0ff */
[----:B------:R-:W-:Y:S05]  /*13f20*/  @!P0 BRA `(.L_x_1413) ;  /* 0x0000000000048947 */ /* 0x000fea0003800000 */
[----:B------:R-:W-:Y:S01]  /*13f30*/  BPT.TRAP 0x1 ;  /* 0x000000040000795c */ /* 0x000fe20000300000 */
.L_x_1413:
[----:B------:R-:W2:Y:S01]  /*13f40*/  LDL.LU R2, [R1] ;  /* 0x0000000001027983 */ /* 0x000ea20000300800 */
[----:B------:R-:W-:Y:S01]  /*13f50*/  IMAD R0, R25, 0x8, R22 ;  /* 0x0000000819007824 */ /* 0x000fe200078e0216 */
[----:B0-----:R-:W-:Y:S01]  /*13f60*/  SHF.L.U32 R3, R28, 0x1f, RZ ;  /* 0x0000001f1c037819 */ /* 0x001fe200000006ff */
[----:B------:R-:W-:Y:S03]  /*13f70*/  BSSY B0, `(.L_x_1414) ;  /* 0x0000004000007945 */ /* 0x000fe60003800000 */
[----:B------:R-:W0:Y:S01]  /*13f80*/  SYNCS.PHASECHK.TRANS64.TRYWAIT P0, [R0+URZ+0x30860], R3 ;  /* 0x03086003000075a7 */ /* 0x000e22000800017f */
[----:B--2---:R-:W-:Y:S01]  /*13f90*/  IMAD R5, R26, -0x40, R2 ;  /* 0xffffffc01a057824 */ /* 0x004fe200078e0202 */
[----:B0-----:R-:W-:Y:S06]  /*13fa0*/  @!P0 BRA `(.L_x_1415) ;  /* 0x0000003400c88947 */ /* 0x001fec0003800000 */
.L_x_1501:
[----:B------:R-:W-:Y:S05]  /*13fb0*/  BSYNC B0 ;  /* 0x0000000000007941 */ /* 0x000fea0003800000 */
.L_x_1414:
[----:B------:R-:W2:Y:S01]  /*13fc0*/  S2R R2, SR_TID.X ;  /* 0x0000000000027919 */ /* 0x000ea20000002100 */
[----:B------:R-:W-:Y:S01]  /*13fd0*/  UMOV UR4, 0xffffffff ;  /* 0xffffffff00047882 */ /* 0x000fe20000000000 */
[----:B------:R-:W-:Y:S01]  /*13fe0*/  IMAD R7, R25, 0x4000, R32 ;  /* 0x0000400019077824 */ /* 0x000fe200078e0220 */
[----:B--2---:R-:W-:-:S04]  /*13ff0*/  LOP3.LUT R2, R2, 0x7f, RZ, 0xc0, !PT ;  /* 0x0000007f02027812 */ /* 0x004fc800078ec0ff */
[----:B------:R-:W-:-:S05]  /*14000*/  SHF.R.U32.HI R2, RZ, 0x3, R2 ;  /* 0x00000003ff027819 */ /* 0x000fca0000011602 */
[----:B------:R-:W-:Y:S01]  /*14010*/  IMAD.IADD R5, R5, 0x1, -R2 ;  /* 0x0000000105057824 */ /* 0x000fe200078e0a02 */
[----:B------:R-:W-:Y:S06]  /*14020*/  BRA.DIV UR4, `(.L_x_1416) ;  /* 0x0000003604bc7947 */ /* 0x000fec000b800000 */
[----:B------:R-:W2:Y:S01]  /*14030*/  SHFL.IDX PT, R14, R17, RZ, 0x181f ;  /* 0x00181fff110e7589 */ /* 0x000ea200000e0000 */
[----:B------:R-:W-:Y:S01]  /*14040*/  ULDC UR4, c[0x0][0x2f4] ;  /* 0x0000bd0000047ab9 */ /* 0x000fe20000000800 */
[C---:B-1----:R-:W-:Y:S01]  /*14050*/  IMAD.SHL.U32 R6, R34.reuse, 0x2, RZ ;  /* 0x0000000222067824 */ /* 0x042fe200078e00ff */
[C---:B------:R-:W-:Y:S01]  /*14060*/  ISETP.GE.AND P3, PT, R34.reuse, UR4, PT ;  /* 0x0000000422007c0c */ /* 0x040fe2000bf66270 */
[----:B0-----:R-:W0:Y:S01]  /*14070*/  SHFL.IDX PT, R3, R24, RZ, 0x181f ;  /* 0x00181fff18037589 */ /* 0x001e2200000e0000 */
[----:B------:R-:W-:Y:S01]  /*14080*/  LOP3.LUT R8, R34, 0x40, RZ, 0xfc, !PT ;  /* 0x0000004022087812 */ /* 0x000fe200078efcff */
[----:B------:R-:W-:Y:S01]  /*14090*/  IMAD R4, R7, 0x2, R22 ;  /* 0x0000000207047824 */ /* 0x000fe200078e0216 */
[----:B------:R-:W-:Y:S01]  /*140a0*/  ISETP.LT.OR P4, PT, R5, 0x1, P3 ;  /* 0x000000010500780c */ /* 0x000fe20001f81670 */
[----:B------:R-:W-:Y:S01]  /*140b0*/  SHFL.IDX PT, R7, R24, 0x1, 0x181f ;  /* 0x00381f0018077f89 */ /* 0x000fe200000e0000 */
[----:B------:R-:W-:Y:S02]  /*140c0*/  ISETP.GE.AND P2, PT, R8, UR4, PT ;  /* 0x0000000408007c0c */ /* 0x000fe4000bf46270 */
[----:B------:R-:W-:-:S02]  /*140d0*/  ISETP.GE.AND P1, PT, R37, UR4, PT ;  /* 0x0000000425007c0c */ /* 0x000fc4000bf26270 */
[----:B--2---:R-:W-:Y:S02]  /*140e0*/  IADD3 R2, P0, R14, R6, RZ ;  /* 0x000000060e027210 */ /* 0x004fe40007f1e0ff */
[----:B------:R-:W1:Y:S03]  /*140f0*/  SHFL.IDX PT, R14, R17, 0x1, 0x181f ;  /* 0x00381f00110e7f89 */ /* 0x000e6600000e0000 */
        /* <DEDUP_REMOVED lines=23> */
[----:B------:R0:W3:Y:S03]  /*14270*/  SHFL.IDX PT, R14, R17, 0x3, 0x181f ;  /* 0x00781f00110e7f89 */ /* 0x0000e600000e0000 */
        /* <DEDUP_REMOVED lines=9> */
.L_x_1511:
[C---:B------:R-:W-:Y:S02]  /*14310*/  ISETP.LT.OR P3, PT, R5.reuse, 0x31, P3 ;  /* 0x000000310500780c */ /* 0x040fe40001f61670 */
[C---:B------:R-:W-:Y:S02]  /*14320*/  ISETP.LT.OR P2, PT, R5.reuse, 0x31, P2 ;  /* 0x000000310500780c */ /* 0x040fe40001741670 */
[C---:B------:R-:W-:Y:S02]  /*14330*/  ISETP.LT.OR P1, PT, R5.reuse, 0x31, P1 ;  /* 0x000000310500780c */ /* 0x040fe40000f21670 */
[----:B01----:R-:W-:Y:S02]  /*14340*/  IADD3 R2, P4, R14, R6, RZ ;  /* 0x000000060e027210 */ /* 0x003fe40007f9e0ff */
        /* <DEDUP_REMOVED lines=11> */
.L_x_1417:
        /* <DEDUP_REMOVED lines=10> */
.L_x_1418:
[----:B------:R1:W-:Y:S01]  /*144a0*/  SYNCS.ARRIVE.TRANS64.A1T0 RZ, [R0+URZ+0x30850], RZ ;  /* 0x030850ff00ff79a7 */ /* 0x0003e2000810003f */
[----:B------:R-:W-:-:S05]  /*144b0*/  VIADD R25, R25, 0x1 ;  /* 0x0000000119197836 */ /* 0x000fca0000000000 */
[----:B------:R-:W-:-:S04]  /*144c0*/  ISETP.NE.AND P0, PT, R25, 0x2, PT ;  /* 0x000000021900780c */ /* 0x000fc80003f05270 */
[----:B0-----:R-:W-:Y:S02]  /*144d0*/  SEL R3, RZ, 0x1, P0 ;  /* 0x00000001ff037807 */ /* 0x001fe40000000000 */
[----:B------:R-:W-:Y:S02]  /*144e0*/  SEL R25, R25, RZ, P0 ;  /* 0x000000ff19197207 */ /* 0x000fe40000000000 */
[----:B-1----:R-:W-:-:S07]  /*144f0*/  LOP3.LUT R28, R28, R3, RZ, 0x3c, !PT ;  /* 0x000000031c1c7212 */ /* 0x002fce00078e3cff */
.L_x_1375:
[----:B------:R-:W-:Y:S05]  /*14500*/  BSYNC B7 ;  /* 0x0000000000077941 */ /* 0x000fea0003800000 */
.L_x_1373:
        /* <DEDUP_REMOVED lines=8> */
[----:B------:R1:W2:Y:S01]  /*14590*/  LDS.128 R16, [R22+0x308d0] ;  /* 0x0308d00016107984 */ /* 0x0002a20000000c00 */
[----:B------:R-:W-:Y:S06]  /*145a0*/  BAR.ARV 0x4, 0x180 ;  /* 0x0106000000007b1d */ /* 0x000fec0000002000 */
[----:B------:R-:W-:Y:S05]  /*145b0*/  BRA `(.L_x_1420) ;  /* 0x0000000800cc7947 */ /* 0x000fea0003800000 */
.L_x_1419:
[----:B------:R-:W1:Y:S01]  /*145c0*/  S2R R8, SR_TID.X ;  /* 0x0000000000087919 */ /* 0x000e620000002100 */
[----:B------:R-:W-:Y:S01]  /*145d0*/  UMOV UR4, 0xffffffff ;  /* 0xffffffff00047882 */ /* 0x000fe20000000000 */
[----:B-1----:R-:W-:-:S04]  /*145e0*/  LOP3.LUT R8, R8, 0x1f, RZ, 0xc0, !PT ;  /* 0x0000001f08087812 */ /* 0x002fc800078ec0ff */
[----:B------:R-:W-:Y:S01]  /*145f0*/  ISETP.NE.AND P0, PT, R8, 0x1f, PT ;  /* 0x0000001f0800780c */ /* 0x000fe20003f05270 */
[----:B------:R-:W-:-:S12]  /*14600*/  BRA.DIV UR4, `(.L_x_1421) ;  /* 0x0000003604e47947 */ /* 0x000fd8000b800000 */
[----:B------:R-:W-:Y:S01]  /*14610*/  IADD3 R5, R19, R8, RZ ;  /* 0x0000000813057210 */ /* 0x000fe20007ffe0ff */
[----:B------:R-:W-:-:S03]  /*14620*/  ULDC UR4, c[0x0][0xc3c] ;  /* 0x00030f0000047ab9 */ /* 0x000fc60000000800 */
[----:B------:R-:W-:-:S13]  /*14630*/  ISETP.GE.OR P1, PT, R5, UR4, !P0 ;  /* 0x0000000405007c0c */ /* 0x000fda000c726670 */
[----:B------:R-:W1:Y:S02]  /*14640*/  @!P1 LDC.64 R2, c[0x0][0xc80] ;  /* 0x00032000ff029b82 */ /* 0x000e640000000a00 */
[----:B-1----:R-:W-:-:S06]  /*14650*/  @!P1 IMAD.WIDE R2, R5, 0x4, R2 ;  /* 0x0000000405029825 */ /* 0x002fcc00078e0202 */
[----:B------:R-:W2:Y:S01]  /*14660*/  @!P1 LDG.E R2, desc[UR36][R2.64] ;  /* 0x0000002402029981 */ /* 0x000ea2000c1e1900 */
[----:B------:R-:W-:Y:S01]  /*14670*/  IMAD.MOV.U32 R5, RZ, RZ, RZ ;  /* 0x000000ffff057224 */ /* 0x000fe200078e00ff */
[C---:B------:R-:W-:Y:S02]  /*14680*/  ISETP.GE.U32.AND P2, PT, R8.reuse, 0x2, PT ;  /* 0x000000020800780c */ /* 0x040fe40003f46070 */
[C---:B------:R-:W-:Y:S01]  /*14690*/  ISETP.GE.U32.AND P3, PT, R8.reuse, 0x4, PT ;  /* 0x000000040800780c */ /* 0x040fe20003f66070 */
[----:B------:R-:W-:Y:S01]  /*146a0*/  SHFL.IDX PT, R0, R16, RZ, 0x1f ;  /* 0x00001fff10007589 */ /* 0x000fe200000e0000 */
[C---:B------:R-:W-:Y:S02]  /*146b0*/  ISETP.GE.U32.AND P4, PT, R8.reuse, 0x8, PT ;  /* 0x000000080800780c */ /* 0x040fe40003f86070 */
[C---:B------:R-:W-:Y:S01]  /*146c0*/  ISETP.GE.U32.AND P5, PT, R8.reuse, 0x10, PT ;  /* 0x000000100800780c */ /* 0x040fe20003fa6070 */
[----:B------:R-:W-:Y:S01]  /*146d0*/  SHFL.IDX PT, R4, R16, 0x1, 0x1f ;  /* 0x00201f0010047f89 */ /* 0x000fe200000e0000 */
[----:B--2---:R-:W-:Y:S01]  /*146e0*/  @!P1 IMAD.MOV.U32 R5, RZ, RZ, R2 ;  /* 0x000000ffff059224 */ /* 0x004fe200078e0002 */
[----:B------:R-:W-:-:S04]  /*146f0*/  ISETP.NE.AND P1, PT, R8, RZ, PT ;  /* 0x000000ff0800720c */ /* 0x000fc80003f25270 */
        /* <DEDUP_REMOVED lines=15> */
[----:B------:R1:W2:Y:S02]  /*147f0*/  SHFL.IDX PT, R14, R6, 0x1f, 0x1f ;  /* 0x03e01f00060e7f89 */ /* 0x0002a400000e0000 */
.L_x_1521:
[----:B------:R-:W-:Y:S02]  /*14800*/  ULDC UR4, c[0x0][0xc38] ;  /* 0x00030e0000047ab9 */ /* 0x000fe40000000800 */
[----:B------:R-:W-:-:S04]  /*14810*/  IMAD.U32 R7, RZ, RZ, UR4 ;  /* 0x00000004ff077e24 */ /* 0x000fc8000f8e00ff */
[----:B--2---:R-:W-:-:S04]  /*14820*/  IMAD R14, R14, R7, RZ ;  /* 0x000000070e0e7224 */ /* 0x004fc800078e02ff */
[----:B------:R-:W-:-:S05]  /*14830*/  IMAD.IADD R9, R4, 0x1, R14 ;  /* 0x0000000104097824 */ /* 0x000fca00078e020e */
[----:B------:R-:W-:-:S13]  /*14840*/  ISETP.GT.AND P6, PT, R9, R0, PT ;  /* 0x000000000900720c */ /* 0x000fda0003fc4270 */
[----:B------:R-:W-:Y:S05]  /*14850*/  @P6 BRA `(.L_x_1422) ;  /* 0x00000000009c6947 */ /* 0x000fea0003800000 */
.L_x_1427:
[----:B------:R-:W2:Y:S01]  /*14860*/  LDC R2, c[0x0][0xc3c] ;  /* 0x00030f00ff027b82 */ /* 0x000ea20000000800 */
[----:B------:R-:W-:-:S05]  /*14870*/  VIADD R19, R19, 0x1f ;  /* 0x0000001f13137836 */ /* 0x000fca0000000000 */
[----:B--2---:R-:W-:-:S13]  /*14880*/  ISETP.GE.AND P6, PT, R19, R2, PT ;  /* 0x000000021300720c */ /* 0x004fda0003fc6270 */
[----:B------:R-:W-:Y:S05]  /*14890*/  @P6 BRA `(.L_x_1423) ;  /* 0x0000000400d06947 */ /* 0x000fea0003800000 */
[----:B------:R-:W2:Y:S01]  /*148a0*/  S2R R3, SR_TID.X ;  /* 0x0000000000037919 */ /* 0x000ea20000002100 */
[----:B------:R-:W-:Y:S01]  /*148b0*/  BSSY B0, `(.L_x_1424) ;  /* 0x0000009000007945 */ /* 0x000fe20003800000 */
[----:B------:R-:W-:Y:S01]  /*148c0*/  IMAD.MOV.U32 R5, RZ, RZ, RZ ;  /* 0x000000ffff057224 */ /* 0x000fe200078e00ff */
[----:B--2---:R-:W-:-:S05]  /*148d0*/  LOP3.LUT R3, R3, 0x1f, RZ, 0xc0, !PT ;  /* 0x0000001f03037812 */ /* 0x004fca00078ec0ff */
[----:B------:R-:W-:-:S05]  /*148e0*/  IMAD.IADD R7, R19, 0x1, R3 ;  /* 0x0000000113077824 */ /* 0x000fca00078e0203 */
[----:B------:R-:W-:-:S13]  /*148f0*/  ISETP.GE.OR P6, PT, R7, R2, !P0 ;  /* 0x000000020700720c */ /* 0x000fda00047c6670 */
[----:B------:R-:W-:Y:S05]  /*14900*/  @P6 BRA `(.L_x_1425) ;  /* 0x00000000000c6947 */ /* 0x000fea0003800000 */
[----:B------:R-:W2:Y:S02]  /*14910*/  LDC.64 R2, c[0x0][0xc80] ;  /* 0x00032000ff027b82 */ /* 0x000ea40000000a00 */
[----:B--2---:R-:W-:-:S05]  /*14920*/  IMAD.WIDE R2, R7, 0x4, R2 ;  /* 0x0000000407027825 */ /* 0x004fca00078e0202 */
[----:B------:R2:W5:Y:S02]  /*14930*/  LDG.E R5, desc[UR36][R2.64] ;  /* 0x0000002402057981 */ /* 0x000564000c1e1900 */
.L_x_1425:
[----:B------:R-:W-:Y:S05]  /*14940*/  BSYNC B0 ;  /* 0x0000000000007941 */ /* 0x000fea0003800000 */
.L_x_1424:
[----:B------:R-:W-:-:S03]  /*14950*/  UMOV UR4, 0xffffffff ;  /* 0xffffffff00047882 */ /* 0x000fc60000000000 */
[----:B------:R-:W-:Y:S05]  /*14960*/  BRA.DIV UR4, `(.L_x_1426) ;  /* 0x0000003a04307947 */ /* 0x000fea000b800000 */
[----:B-----5:R-:W3:Y:S02]  /*14970*/  SHFL.UP PT, R14, R5, 0x1, RZ ;  /* 0x04200000050e7989 */ /* 0x020ee400000e00ff */
[----:B---3--:R-:W-:-:S05]  /*14980*/  SEL R14, R14, RZ, P1 ;  /* 0x000000ff0e0e7207 */ /* 0x008fca0000800000 */
[----:B------:R-:W-:-:S05]  /*14990*/  IMAD.IADD R13, R5, 0x1, R14 ;  /* 0x00000001050d7824 */ /* 0x000fca00078e020e */
[----:B------:R-:W2:Y:S02]  /*149a0*/  SHFL.UP PT, R14, R13, 0x2, RZ ;  /* 0x044000000d0e7989 */ /* 0x000ea400000e00ff */
[----:B--2---:R-:W-:-:S05]  /*149b0*/  SEL R2, R14, RZ, P2 ;  /* 0x000000ff0e027207 */ /* 0x004fca0001000000 */
[----:B------:R-:W-:-:S05]  /*149c0*/  IMAD.IADD R2, R13, 0x1, R2 ;  /* 0x000000010d027824 */ /* 0x000fca00078e0202 */
[----:B------:R-:W2:Y:S02]  /*149d0*/  SHFL.UP PT, R14, R2, 0x4, RZ ;  /* 0x04800000020e7989 */ /* 0x000ea400000e00ff */
[----:B--2---:R-:W-:-:S05]  /*149e0*/  SEL R3, R14, RZ, P3 ;  /* 0x000000ff0e037207 */ /* 0x004fca0001800000 */
[----:B------:R-:W-:-:S05]  /*149f0*/  IMAD.IADD R3, R2, 0x1, R3 ;  /* 0x0000000102037824 */ /* 0x000fca00078e0203 */
[----:B------:R-:W2:Y:S02]  /*14a00*/  SHFL.UP PT, R14, R3, 0x8, RZ ;  /* 0x05000000030e7989 */ /* 0x000ea400000e00ff */
[----:B--2---:R-:W-:-:S04]  /*14a10*/  SEL R4, R14, RZ, P4 ;  /* 0x000000ff0e047207 */ /* 0x004fc80002000000 */
[----:B------:R-:W-:-:S05]  /*14a20*/  IADD3 R4, R3, R4, RZ ;  /* 0x0000000403047210 */ /* 0x000fca0007ffe0ff */
[----:B------:R-:W2:Y:S02]  /*14a30*/  SHFL.UP PT, R14, R4, 0x10, RZ ;  /* 0x06000000040e7989 */ /* 0x000ea400000e00ff */
[----:B--2---:R-:W-:-:S05]  /*14a40*/  SEL R7, R14, RZ, P5 ;  /* 0x000000ff0e077207 */ /* 0x004fca0002800000 */
[----:B-1----:R-:W-:-:S05]  /*14a50*/  IMAD.IADD R6, R4, 0x1, R7 ;  /* 0x0000000104067824 */ /* 0x002fca00078e0207 */
[----:B------:R1:W2:Y:S02]  /*14a60*/  SHFL.IDX PT, R14, R6, 0x1f, 0x1f ;  /* 0x03e01f00060e7f89 */ /* 0x0002a400000e0000 */
.L_x_1529:
[----:B------:R-:W-:Y:S02]  /*14a70*/  ULDC UR4, c[0x0][0xc38] ;  /* 0x00030e0000047ab9 */ /* 0x000fe40000000800 */
[----:B------:R-:W-:-:S04]  /*14a80*/  IMAD.U32 R7, RZ, RZ, UR4 ;  /* 0x00000004ff077e24 */ /* 0x000fc8000f8e00ff */
[----:B--2---:R-:W-:-:S04]  /*14a90*/  IMAD R14, R14, R7, RZ ;  /* 0x000000070e0e7224 */ /* 0x004fc800078e02ff */
[----:B------:R-:W-:-:S05]  /*14aa0*/  IMAD.IADD R9, R14, 0x1, R9 ;  /* 0x000000010e097824 */ /* 0x000fca00078e0209 */
[----:B------:R-:W-:-:S13]  /*14ab0*/  ISETP.GT.AND P6, PT, R9, R0, PT ;  /* 0x000000000900720c */ /* 0x000fda0003fc4270 */
[----:B------:R-:W-:Y:S05]  /*14ac0*/  @!P6 BRA `(.L_x_1427) ;  /* 0xfffffffc0064e947 */ /* 0x000fea000383ffff */
.L_x_1422:
[----:B------:R-:W-:Y:S01]  /*14ad0*/  IMAD.IADD R16, R9, 0x1, -R14 ;  /* 0x0000000109107824 */ /* 0x000fe200078e0a0e */
[----:B------:R-:W-:-:S03]  /*14ae0*/  UMOV UR4, 0xffffffff ;  /* 0xffffffff00047882 */ /* 0x000fc60000000000 */
[----:B------:R-:W-:-:S05]  /*14af0*/  IMAD R3, R6, R7, R16 ;  /* 0x0000000706037224 */ /* 0x000fca00078e0210 */
[----:B------:R-:W-:Y:S01]  /*14b00*/  ISETP.GT.AND P6, PT, R3, R0, PT ;  /* 0x000000000300720c */ /* 0x000fe20003fc4270 */
[----:B------:R-:W-:-:S12]  /*14b10*/  BRA.DIV UR4, `(.L_x_1428) ;  /* 0x0000003a04807947 */ /* 0x000fd8000b800000 */
[----:B------:R-:W-:-:S04]  /*14b20*/  VOTE.ANY R2, PT, !P6 ;  /* 0x0000000000027806 */ /* 0x000fc800070e0100 */
[----:B------:R-:W2:Y:S02]  /*14b30*/  POPC R4, R2 ;  /* 0x0000000200047309 */ /* 0x000ea40000000000 */
[----:B--2---:R2:W3:Y:S02]  /*14b40*/  SHFL.IDX PT, R5, R5, R4, 0x1f ;  /* 0x00001f0405057589 */ /* 0x0044e400000e0000 */
.L_x_1533:
[----:B------:R-:W-:Y:S01]  /*14b50*/  ISETP.NE.AND P0, PT, R2, RZ, PT ;  /* 0x000000ff0200720c */ /* 0x000fe20003f05270 */
[----:B------:R-:W-:-:S12]  /*14b60*/  IMAD.MOV.U32 R14, RZ, RZ, RZ ;  /* 0x000000ffff0e7224 */ /* 0x000fd800078e00ff */
[----:B------:R-:W-:Y:S05]  /*14b70*/  @!P0 BRA `(.L_x_1429) ;  /* 0x0000000000108947 */ /* 0x000fea0003800000 */
[----:B------:R-:W-:Y:S01]  /*14b80*/  UMOV UR4, 0xffffffff ;  /* 0xffffffff00047882 */ /* 0x000fe20000000000 */
[----:B------:R-:W-:Y:S02]  /*14b90*/  VIADD R12, R4, 0xffffffff ;  /* 0xffffffff040c7836 */ /* 0x000fe40000000000 */
[----:B------:R-:W-:Y:S05]  /*14ba0*/  BRA.DIV UR4, `(.L_x_1430) ;  /* 0x0000003a04a47947 */ /* 0x000fea000b800000 */
[----:B------:R4:W0:Y:S02]  /*14bb0*/  SHFL.IDX PT, R14, R6, R12, 0x1f ;  /* 0x00001f0c060e7589 */ /* 0x00082400000e0000 */
.L_x_1429:
[----:B------:R-:W5:Y:S01]  /*14bc0*/  LDC.64 R2, c[0x0][0xc90] ;  /* 0x00032400ff027b82 */ /* 0x000f620000000a00 */
[----:B------:R-:W-:-:S04]  /*14bd0*/  IMAD.IADD R19, R4, 0x1, R19 ;  /* 0x0000000104137824 */ /* 0x000fc800078e0213 */
[----:B-----5:R-:W-:-:S05]  /*14be0*/  IMAD.WIDE R2, R19, 0x4, R2 ;  /* 0x0000000413027825 */ /* 0x020fca00078e0202 */
[----:B-1--4-:R1:W2:Y:S01]  /*14bf0*/  LDG.E R6, desc[UR36][R2.64] ;  /* 0x0000002402067981 */ /* 0x0122a2000c1e1900 */
[----:B0-----:R-:W-:Y:S02]  /*14c00*/  IMAD R16, R14, R7, R16 ;  /* 0x000000070e107224 */ /* 0x001fe400078e0210 */
[----:B-1----:R-:W-:Y:S02]  /*14c10*/  IMAD.MOV.U32 R2, RZ, RZ, RZ ;  /* 0x000000ffff027224 */ /* 0x002fe400078e00ff */
[----:B--23--:R-:W-:-:S05]  /*14c20*/  IMAD R4, R5, R6, RZ ;  /* 0x0000000605047224 */ /* 0x00cfca00078e02ff */
[----:B------:R-:W-:-:S04]  /*14c30*/  IABS R8, R4 ;  /* 0x0000000400087213 */ /* 0x000fc80000000000 */
[----:B------:R-:W0:Y:S08]  /*14c40*/  I2F.RP R10, R8 ;  /* 0x00000008000a7306 */ /* 0x000e300000209400 */
[----:B0-----:R-:W0:Y:S02]  /*14c50*/  MUFU.RCP R10, R10 ;  /* 0x0000000a000a7308 */ /* 0x001e240000001000 */
[----:B0-----:R-:W-:-:S06]  /*14c60*/  VIADD R11, R10, 0xffffffe ;  /* 0x0ffffffe0a0b7836 */ /* 0x001fcc0000000000 */
[----:B------:R-:W0:Y:S02]  /*14c70*/  F2I.FTZ.U32.TRUNC.NTZ R3, R11 ;  /* 0x0000000b00037305 */ /* 0x000e24000021f000 */
[----:B0-----:R-:W-:-:S04]  /*14c80*/  IMAD.MOV R9, RZ, RZ, -R3 ;  /* 0x000000ffff097224 */ /* 0x001fc800078e0a03 */
        /* <DEDUP_REMOVED lines=18> */
[----:B------:R-:W-:Y:S02]  /*14db0*/  IMAD R0, R6, R2, RZ ;  /* 0x0000000206007224 */ /* 0x000fe400078e02ff */
[----:B------:R-:W-:Y:S02]  /*14dc0*/  IMAD.MOV R2, RZ, RZ, -R2 ;  /* 0x000000ffff027224 */ /* 0x000fe400078e0a02 */
[----:B------:R-:W-:Y:S02]  /*14dd0*/  IMAD.MOV R3, RZ, RZ, -R0 ;  /* 0x000000ffff037224 */ /* 0x000fe400078e0a00 */
[----:B------:R-:W-:-:S03]  /*14de0*/  IMAD R9, R4, R2, R9 ;  /* 0x0000000204097224 */ /* 0x000fc600078e0209 */
[----:B------:R-:W-:-:S04]  /*14df0*/  VIADDMNMX R6, R3, R7, R6, PT ;  /* 0x0000000703067246 */ /* 0x000fc80003800106 */
[-C--:B------:R-:W-:Y:S02]  /*14e00*/  IABS R7, R6.reuse ;  /* 0x0000000600077213 */ /* 0x080fe40000000000 */
[----:B------:R-:W-:Y:S02]  /*14e10*/  IABS R4, R6 ;  /* 0x0000000600047213 */ /* 0x000fe40000000000 */
[----:B------:R-:W0:Y:S03]  /*14e20*/  I2F.RP R8, R7 ;  /* 0x0000000700087306 */ /* 0x000e260000209400 */
[----:B------:R-:W-:-:S05]  /*14e30*/  IMAD.MOV R4, RZ, RZ, -R4 ;  /* 0x000000ffff047224 */ /* 0x000fca00078e0a04 */
[----:B0-----:R-:W0:Y:S02]  /*14e40*/  MUFU.RCP R8, R8 ;  /* 0x0000000800087308 */ /* 0x001e240000001000 */
[----:B0-----:R-:W-:-:S06]  /*14e50*/  VIADD R3, R8, 0xffffffe ;  /* 0x0ffffffe08037836 */ /* 0x001fcc0000000000 */
[----:B------:R-:W0:Y:S02]  /*14e60*/  F2I.FTZ.U32.TRUNC.NTZ R3, R3 ;  /* 0x0000000300037305 */ /* 0x000e24000021f000 */
[----:B0-----:R-:W-:-:S04]  /*14e70*/  IMAD.MOV R2, RZ, RZ, -R3 ;  /* 0x000000ffff027224 */ /* 0x001fc800078e0a03 */
[----:B------:R-:W-:Y:S02]  /*14e80*/  IMAD R11, R2, R7, RZ ;  /* 0x00000007020b7224 */ /* 0x000fe400078e02ff */
[----:B------:R-:W-:-:S04]  /*14e90*/  IMAD.MOV.U32 R2, RZ, RZ, RZ ;  /* 0x000000ffff027224 */ /* 0x000fc800078e00ff */
[----:B------:R-:W-:Y:S01]  /*14ea0*/  IMAD.HI.U32 R2, R3, R11, R2 ;  /* 0x0000000b03027227 */ /* 0x000fe200078e0002 */
[----:B------:R-:W-:Y:S02]  /*14eb0*/  IABS R11, R9 ;  /* 0x00000009000b7213 */ /* 0x000fe40000000000 */
[C---:B------:R-:W-:Y:S01]  /*14ec0*/  LOP3.LUT R3, R9.reuse, R6, RZ, 0x3c, !PT ;  /* 0x0000000609037212 */ /* 0x040fe200078e3cff */
[----:B------:R-:W-:Y:S02]  /*14ed0*/  IMAD.IADD R9, R9, 0x1, R0 ;  /* 0x0000000109097824 */ /* 0x000fe400078e0200 */
[----:B------:R-:W-:Y:S01]  /*14ee0*/  IMAD.HI.U32 R2, R2, R11, RZ ;  /* 0x0000000b02027227 */ /* 0x000fe200078e00ff */
[----:B------:R-:W-:-:S03]  /*14ef0*/  ISETP.GE.AND P2, PT, R3, RZ, PT ;  /* 0x000000ff0300720c */ /* 0x000fc60003f46270 */
[----:B------:R-:W-:-:S05]  /*14f00*/  IMAD R4, R2, R4, R11 ;  /* 0x0000000402047224 */ /* 0x000fca00078e020b */
[----:B------:R-:W-:-:S13]  /*14f10*/  ISETP.GT.U32.AND P1, PT, R7, R4, PT ;  /* 0x000000040700720c */ /* 0x000fda0003f24070 */
[----:B------:R-:W-:Y:S02]  /*14f20*/  @!P1 IMAD.IADD R4, R4, 0x1, -R7 ;  /* 0x0000000104049824 */ /* 0x000fe400078e0a07 */
[----:B------:R-:W-:Y:S01]  /*14f30*/  @!P1 VIADD R2, R2, 0x1 ;  /* 0x0000000102029836 */ /* 0x000fe20000000000 */
[----:B------:R-:W-:Y:S02]  /*14f40*/  ISETP.NE.AND P1, PT, R6, RZ, PT ;  /* 0x000000ff0600720c */ /* 0x000fe40003f25270 */
[----:B------:R-:W-:-:S13]  /*14f50*/  ISETP.GE.U32.AND P0, PT, R4, R7, PT ;  /* 0x000000070400720c */ /* 0x000fda0003f06070 */
[----:B------:R-:W-:-:S04]  /*14f60*/  @P0 VIADD R2, R2, 0x1 ;  /* 0x0000000102020836 */ /* 0x000fc80000000000 */
[----:B------:R-:W-:Y:S01]  /*14f70*/  @!P2 IMAD.MOV R2, RZ, RZ, -R2 ;  /* 0x000000ffff02a224 */ /* 0x000fe200078e0a02 */
[----:B------:R-:W-:Y:S01]  /*14f80*/  @!P1 LOP3.LUT R2, RZ, R6, RZ, 0x33, !PT ;  /* 0x00000006ff029212 */ /* 0x000fe200078e33ff */
[----:B------:R-:W-:-:S04]  /*14f90*/  IMAD.MOV R6, RZ, RZ, -R6 ;  /* 0x000000ffff067224 */ /* 0x000fc800078e0a06 */
[----:B------:R-:W-:Y:S01]  /*14fa0*/  IMAD R18, R2, R6, R9 ;  /* 0x0000000602127224 */ /* 0x000fe200078e0209 */
[----:B------:R-:W-:-:S05]  /*14fb0*/  LOP3.LUT R2, RZ, R2, RZ, 0x33, !PT ;  /* 0x00000002ff027212 */ /* 0x000fca00078e33ff */
[----:B------:R-:W-:Y:S01]  /*14fc0*/  IMAD.IADD R17, R5, 0x1, R2 ;  /* 0x0000000105117824 */ /* 0x000fe200078e0202 */
[----:B------:R-:W-:Y:S06]  /*14fd0*/  BRA `(.L_x_1431) ;  /* 0x00000000001c7947 */ /* 0x000fec0003800000 */
.L_x_1423:
[----:B------:R-:W-:Y:S01]  /*14fe0*/  UMOV UR4, URZ ;  /* 0x0000003f00047c82 */ /* 0x000fe20008000000 */
[----:B------:R-:W-:Y:S01]  /*14ff0*/  UMOV UR5, URZ ;  /* 0x0000003f00057c82 */ /* 0x000fe20008000000 */
[----:B------:R-:W-:Y:S01]  /*15000*/  ULDC UR6, c[0x0][0xc3c] ;  /* 0x00030f0000067ab9 */ /* 0x000fe20000000800 */
[----:B------:R-:W-:Y:S01]  /*15010*/  IMAD.MOV.U32 R16, RZ, RZ, R0 ;  /* 0x000000ffff107224 */ /* 0x000fe200078e0000 */
[----:B------:R-:W-:Y:S01]  /*15020*/  MOV R18, UR5 ;  /* 0x0000000500127c02 */ /* 0x000fe20008000f00 */
[----:B------:R-:W-:Y:S02]  /*15030*/  IMAD.U32 R17, RZ, RZ, UR4 ;  /* 0x00000004ff117e24 */ /* 0x000fe4000f8e00ff */
[----:B------:R-:W-:-:S07]  /*15040*/  IMAD.U32 R19, RZ, RZ, UR6 ;  /* 0x00000006ff137e24 */ /* 0x000fce000f8e00ff */
.L_x_1431:
[----:B------:R-:W2:Y:S01]  /*15050*/  S2R R0, SR_TID.X ;  /* 0x0000000000007919 */ /* 0x000ea20000002100 */
[----:B------:R-:W-:Y:S05]  /*15060*/  WARPSYNC.ALL ;  /* 0x0000000000007948 */ /* 0x000fea0003800000 */
[----:B------:R-:W-:Y:S01]  /*15070*/  BAR.SYNC.DEFER_BLOCKING 0x4, 0x180 ;  /* 0x0106000000007b1d */ /* 0x000fe20000010000 */
[----:B--2---:R-:W-:-:S04]  /*15080*/  LOP3.LUT R0, R0, 0x1f, RZ, 0xc0, !PT ;  /* 0x0000001f00007812 */ /* 0x004fc800078ec0ff */
[----:B------:R-:W-:-:S13]  /*15090*/  ISETP.NE.AND P0, PT, R0, RZ, PT ;  /* 0x000000ff0000720c */ /* 0x000fda0003f05270 */
[----:B------:R-:W2:Y:S01]  /*150a0*/  @!P0 S2R R3, SR_CgaCtaId ;  /* 0x0000000000038919 */ /* 0x000ea20000008800 */
[----:B------:R-:W-:-:S04]  /*150b0*/  @!P0 MOV R0, 0x400 ;  /* 0x0000040000008802 */ /* 0x000fc80000000f00 */
[----:B--2---:R-:W-:-:S05]  /*150c0*/  @!P0 LEA R22, R3, R0, 0x18 ;  /* 0x0000000003168211 */ /* 0x004fca00078ec0ff */
[----:B------:R3:W-:Y:S01]  /*150d0*/  @!P0 STS.128 [R22+0x308d0], R16 ;  /* 0x0308d01016008388 */ /* 0x0007e20000000c00 */
[----:B------:R-:W-:Y:S06]  /*150e0*/  BAR.ARV 0x5, 0x180 ;  /* 0x0146000000007b1d */ /* 0x000fec0000002000 */
.L_x_1420:
[----:B------:R-:W-:Y:S02]  /*150f0*/  ULDC UR4, c[0x0][0xc3c] ;  /* 0x00030f0000047ab9 */ /* 0x000fe40000000800 */
[----:B--2---:R-:W-:-:S13]  /*15100*/  ISETP.GE.AND P0, PT, R19, UR4, PT ;  /* 0x0000000413007c0c */ /* 0x004fda000bf06270 */
[----:B------:R-:W-:Y:S05]  /*15110*/  @!P0 BRA `(.L_x_1432) ;  /* 0xffffffb400a08947 */ /* 0x000fea000383ffff */
[----:B------:R-:W-:Y:S05]  /*15120*/  BSYNC B8 ;  /* 0x0000000000087941 */ /* 0x000fea0003800000 */
.L_x_1361:
[----:B------:R-:W2:Y:S01]  /*15130*/  LDL.LU R0, [R1+0x1c] ;  /* 0x00001c0001007983 */ /* 0x000ea20000300800 */
[----:B------:R-:W-:Y:S01]  /*15140*/  BSSY B0, `(.L_x_1433) ;  /* 0x000000b000007945 */ /* 0x000fe20003800000 */
[----:B------:R-:W4:Y:S01]  /*15150*/  S2R R5, SR_CgaCtaId ;  /* 0x0000000000057919 */ /* 0x000f220000008800 */
[----:B--2---:R-:W-:-:S05]  /*15160*/  VIADD R0, R0, 0x1 ;  /* 0x0000000100007836 */ /* 0x004fca0000000000 */
[----:B-1----:R-:W-:-:S04]  /*15170*/  LEA.HI R2, R0, R0, RZ, 0x1 ;  /* 0x0000000000027211 */ /* 0x002fc800078f08ff */
[----:B------:R-:W-:Y:S02]  /*15180*/  LOP3.LUT R3, R2, 0xfffffffe, RZ, 0xc0, !PT ;  /* 0xfffffffe02037812 */ /* 0x000fe400078ec0ff */
[----:B------:R-:W-:-:S03]  /*15190*/  MOV R2, 0x400 ;  /* 0x0000040000027802 */ /* 0x000fc60000000f00 */
[----:B------:R-:W-:Y:S01]  /*151a0*/  IMAD.IADD R0, R0, 0x1, -R3 ;  /* 0x0000000100007824 */ /* 0x000fe200078e0a03 */
[----:B----4-:R-:W-:-:S04]  /*151b0*/  LEA R4, R5, R2, 0x18 ;  /* 0x0000000205047211 */ /* 0x010fc800078ec0ff */
[----:B------:R-:W-:-:S04]  /*151c0*/  SHF.L.U32 R0, R0, 0x1f, RZ ;  /* 0x0000001f00007819 */ /* 0x000fc800000006ff */
[----:B------:R-:W1:Y:S02]  /*151d0*/  SYNCS.PHASECHK.TRANS64.TRYWAIT P0, [R4+URZ+0x30820], R0 ;  /* 0x03082000040075a7 */ /* 0x000e64000800017f */
[----:B-1----:R-:W-:Y:S05]  /*151e0*/  @!P0 BRA `(.L_x_1434) ;  /* 0x0000003400388947 */ /* 0x002fea0003800000 */
.L_x_1536:
[----:B------:R-:W-:Y:S05]  /*151f0*/  BSYNC B0 ;  /* 0x0000000000007941 */ /* 0x000fea0003800000 */
.L_x_1433:
[----:B------:R-:W-:-:S03]  /*15200*/  UMOV UR4, 0xffffffff ;  /* 0xffffffff00047882 */ /* 0x000fc60000000000 */
[----:B------:R-:W-:Y:S05]  /*15210*/  BRA.DIV UR4, `(.L_x_1435) ;  /* 0x0000003604407947 */ /* 0x000fea000b800000 */
[----:B-1----:R-:W1:Y:S02]  /*15220*/  S2R R0, SR_TID.X ;  /* 0x0000000000007919 */ /* 0x002e640000002100 */
[----:B-1----:R-:W-:-:S04]  /*15230*/  SHF.R.U32.HI R0, RZ, 0x5, R0 ;  /* 0x00000005ff007819 */ /* 0x002fc80000011600 */
[----:B------:R-:W-:-:S05]  /*15240*/  LOP3.LUT R0, R0, 0x3, RZ, 0xc0, !PT ;  /* 0x0000000300007812 */ /* 0x000fca00078ec0ff */
[----:B------:R1:W2:Y:S02]  /*15250*/  SHFL.IDX PT, R14, R0, RZ, 0x1f ;  /* 0x00001fff000e7589 */ /* 0x0002a400000e0000 */
.L_x_1539:
[----:B--2---:R-:W-:Y:S01]  /*15260*/  ISETP.NE.AND P0, PT, R14, RZ, PT ;  /* 0x000000ff0e00720c */ /* 0x004fe20003f05270 */
[----:B------:R-:W-:-:S12]  /*15270*/  BSSY B0, `(.L_x_1436) ;  /* 0x0000026000007945 */ /* 0x000fd80003800000 */
[----:B------:R-:W-:Y:S05]  /*15280*/  @P0 BRA `(.L_x_1437) ;  /* 0x0000000000900947 */ /* 0x000fea0003800000 */
[----:B------:R-:W-:-:S03]  /*15290*/  UMOV UR4, 0xffffffff ;  /* 0xffffffff00047882 */ /* 0x000fc60000000000 */
[----:B------:R-:W-:Y:S05]  /*152a0*/  BRA.DIV UR4, `(.L_x_1438) ;  /* 0x0000003604507947 */ /* 0x000fea000b800000 */
[----:B------:R-:W-:-:S13]  /*152b0*/  ELECT P6, URZ, PT ;  /* 0x00000000003f782f */ /* 0x000fda00038c0000 */
.L_x_1542:
        /* <DEDUP_REMOVED lines=8> */
.L_x_1439:
[C---:B------:R-:W-:Y:S01]  /*15340*/  IMAD R5, R25.reuse, 0x8, R4 ;  /* 0x0000000819057824 */ /* 0x040fe200078e0204 */
[----:B------:R-:W-:Y:S01]  /*15350*/  SHF.L.U32 R0, R28, 0x1f, RZ ;  /* 0x0000001f1c007819 */ /* 0x000fe200000006ff */
[----:B------:R-:W-:-:S03]  /*15360*/  VIADD R25, R25, 0x1 ;  /* 0x0000000119197836 */ /* 0x000fc60000000000 */
[----:B------:R-:W1:Y:S02]  /*15370*/  SYNCS.PHASECHK.TRANS64.TRYWAIT P1, [R5+URZ+0x30840], R0 ;  /* 0x03084000050075a7 */ /* 0x000e64000802017f */
[----:B------:R-:W-:-:S04]  /*15380*/  ISETP.NE.AND P2, PT, R25, 0x2, PT ;  /* 0x000000021900780c */ /* 0x000fc80003f45270 */
[----:B------:R-:W-:Y:S01]  /*15390*/  SEL R3, RZ, 0x1, P2 ;  /* 0x00000001ff037807 */ /* 0x000fe20001000000 */
[----:B-1----:R-:W-:Y:S08]  /*153a0*/  @!P1 BRA `(.L_x_1440) ;  /* 0x0000003400309947 */ /* 0x002ff00003800000 */
.L_x_1543:
[----:B------:R-:W-:Y:S02]  /*153b0*/  SEL R25, R25, RZ, P2 ;  /* 0x000000ff19197207 */ /* 0x000fe40001000000 */
[----:B------:R-:W-:Y:S01]  /*153c0*/  LOP3.LUT R2, R28, R3, RZ, 0x3c, !PT ;  /* 0x000000031c027212 */ /* 0x000fe200078e3cff */
[----:B------:R-:W-:Y:S06]  /*153d0*/  @!P0 BRA `(.L_x_1441) ;  /* 0x0000000000048947 */ /* 0x000fec0003800000 */
[----:B------:R-:W-:Y:S01]  /*153e0*/  BPT.TRAP 0x1 ;  /* 0x000000040000795c */ /* 0x000fe20000300000 */
.L_x_1441:
[----:B------:R-:W-:Y:S01]  /*153f0*/  IMAD R25, R25, 0x8, R4 ;  /* 0x0000000819197824 */ /* 0x000fe200078e0204 */
[----:B------:R-:W-:-:S04]  /*15400*/  SHF.L.U32 R2, R2, 0x1f, RZ ;  /* 0x0000001f02027819 */ /* 0x000fc800000006ff */
[----:B------:R-:W2:Y:S02]  /*15410*/  SYNCS.PHASECHK.TRANS64.TRYWAIT P1, [R25+URZ+0x30840], R2 ;  /* 0x03084002190075a7 */ /* 0x000ea4000802017f */
[----:B--2---:R-:W-:Y:S05]  /*15420*/  @!P1 BRA `(.L_x_1442) ;  /* 0x0000003400249947 */ /* 0x004fea0003800000 */
.L_x_1544:
[----:B------:R-:W-:Y:S05]  /*15430*/  @!P0 BRA `(.L_x_1443) ;  /* 0x0000000000048947 */ /* 0x000fea0003800000 */
[----:B------:R-:W-:Y:S01]  /*15440*/  BPT.TRAP 0x1 ;  /* 0x000000040000795c */ /* 0x000fe20000300000 */
.L_x_1443:
[----:B------:R-:W4:Y:S02]  /*15450*/  SYNCS.PHASECHK.TRANS64.TRYWAIT P1, [R5+URZ+0x30860], R0 ;  /* 0x03086000050075a7 */ /* 0x000f24000802017f */
[----:B----4-:R-:W-:Y:S05]  /*15460*/  @!P1 BRA `(.L_x_1444) ;  /* 0x0000003400289947 */ /* 0x010fea0003800000 */
.L_x_1545:
[----:B------:R-:W-:Y:S05]  /*15470*/  @!P0 BRA `(.L_x_1445) ;  /* 0x0000000000048947 */ /* 0x000fea0003800000 */
[----:B------:R-:W-:Y:S01]  /*15480*/  BPT.TRAP 0x1 ;  /* 0x000000040000795c */ /* 0x000fe20000300000 */
.L_x_1445:
[----:B------:R0:W0:Y:S02]  /*15490*/  SYNCS.PHASECHK.TRANS64.TRYWAIT P0, [R25+URZ+0x30860], R2 ;  /* 0x03086002190075a7 */ /* 0x000024000800017f */
[----:B0-----:R-:W-:Y:S05]  /*154a0*/  @!P0 NANOSLEEP.SYNCS 0x989680 ;  /* 0x009896800000895d */ /* 0x001fea0003900000 */
[----:B------:R-:W0:Y:S02]  /*154b0*/  @!P0 SYNCS.PHASECHK.TRANS64 P0, [R25+URZ+0x30860], R2 ;  /* 0x03086002190085a7 */ /* 0x000e24000800007f */
[----:B0-----:R-:W-:Y:S05]  /*154c0*/  @!P0 BRA `(.L_x_1445) ;  /* 0xfffffffc00f08947 */ /* 0x001fea000383ffff */
.L_x_1437:
[----:B------:R-:W-:Y:S05]  /*154d0*/  BSYNC B0 ;  /* 0x0000000000007941 */ /* 0x000fea0003800000 */
.L_x_1436:
[----:B------:R-:W-:Y:S05]  /*154e0*/  EXIT ;  /* 0x000000000000794d */ /* 0x000fea0003800000 */
.L_x_1255:
[----:B0-----:R-:W-:-:S04]  /*154f0*/  IMAD.U32 R3, RZ, RZ, UR40 ;  /* 0x00000028ff037e24 */ /* 0x001fc8000f8e00ff */
[----:B------:R0:W1:Y:S03]  /*15500*/  SYNCS.PHASECHK.TRANS64.TRYWAIT P1, [R3+URZ+0x30800], R0 ;  /* 0x03080000030075a7 */ /* 0x000066000802017f */
[----:B-1----:R-:W-:Y:S05]  /*15510*/  @!P1 NANOSLEEP.SYNCS 0x989680 ;  /* 0x009896800000995d */ /* 0x002fea0003900000 */
[----:B------:R-:W1:Y:S02]  /*15520*/  @!P1 SYNCS.PHASECHK.TRANS64 P1, [R3+URZ+0x30800], R0 ;  /* 0x03080000030095a7 */ /* 0x000e64000802007f */
[----:B-1----:R-:W-:Y:S05]  /*15530*/  @!P1 BRA `(.L_x_1255) ;  /* 0xfffffffc00ec9947 */ /* 0x002fea000383ffff */
[----:B------:R-:W-:Y:S05]  /*15540*/  BRA `(.L_x_1446) ;  /* 0xfffffec800307947 */ /* 0x000fea000383ffff */
.L_x_1259:
[----:B-1----:R1:W2:Y:S02]  /*15550*/  SYNCS.PHASECHK.TRANS64.TRYWAIT P1, [R3+URZ+0x30830], R0 ;  /* 0x03083000030075a7 */ /* 0x0022a4000802017f */
[----:B--2---:R-:W-:Y:S05]  /*15560*/  @!P1 NANOSLEEP.SYNCS 0x989680 ;  /* 0x009896800000995d */ /* 0x004fea0003900000 */
[----:B------:R-:W2:Y:S02]  /*15570*/  @!P1 SYNCS.PHASECHK.TRANS64 P1, [R3+URZ+0x30830], R0 ;  /* 0x03083000030095a7 */ /* 0x000ea4000802007f */
[----:B--2---:R-:W-:Y:S05]  /*15580*/  @!P1 BRA `(.L_x_1259) ;  /* 0xfffffffc00f09947 */ /* 0x004fea000383ffff */
[----:B------:R-:W-:Y:S05]  /*15590*/  BRA `(.L_x_1258) ;  /* 0xfffffec8004c7947 */ /* 0x000fea000383ffff */
.L_x_1276:
[----:B-1----:R-:W-:-:S04]  /*155a0*/  IMAD.U32 R4, RZ, RZ, UR6 ;  /* 0x00000006ff047e24 */ /* 0x002fc8000f8e00ff */
[----:B------:R1:W2:Y:S03]  /*155b0*/  SYNCS.PHASECHK.TRANS64.TRYWAIT P1, [R4+URZ+0x30830], R3 ;  /* 0x03083003040075a7 */ /* 0x0002a6000802017f */
[----:B--2---:R-:W-:Y:S05]  /*155c0*/  @!P1 NANOSLEEP.SYNCS 0x989680 ;  /* 0x009896800000995d */ /* 0x004fea0003900000 */
[----:B------:R-:W2:Y:S02]  /*155d0*/  @!P1 SYNCS.PHASECHK.TRANS64 P1, [R4+URZ+0x30830], R3 ;  /* 0x03083003040095a7 */ /* 0x000ea4000802007f */
[----:B--2---:R-:W-:Y:S05]  /*155e0*/  @!P1 BRA `(.L_x_1276) ;  /* 0xfffffffc00ec9947 */ /* 0x004fea000383ffff */
[----:B------:R-:W-:Y:S05]  /*155f0*/  BRA `(.L_x_1275) ;  /* 0xfffffef000707947 */ /* 0x000fea000383ffff */
.L_x_1280:
[----:B01----:R-:W-:-:S04]  /*15600*/  IMAD.U32 R3, RZ, RZ, UR5 ;  /* 0x00000005ff037e24 */ /* 0x003fc8000f8e00ff */
[----:B------:R0:W1:Y:S03]  /*15610*/  SYNCS.PHASECHK.TRANS64.TRYWAIT P1, [R3+URZ+0x30850], R0 ;  /* 0x03085000030075a7 */ /* 0x000066000802017f */
[----:B-1----:R-:W-:Y:S05]  /*15620*/  @!P1 NANOSLEEP.SYNCS 0x989680 ;  /* 0x009896800000995d */ /* 0x002fea0003900000 */
[----:B------:R-:W1:Y:S02]  /*15630*/  @!P1 SYNCS.PHASECHK.TRANS64 P1, [R3+URZ+0x30850], R0 ;  /* 0x03085000030095a7 */ /* 0x000e64000802007f */
[----:B-1----:R-:W-:Y:S05]  /*15640*/  @!P1 BRA `(.L_x_1280) ;  /* 0xfffffffc00ec9947 */ /* 0x002fea000383ffff */
[----:B------:R-:W-:Y:S05]  /*15650*/  BRA `(.L_x_1279) ;  /* 0xffffff0000087947 */ /* 0x000fea000383ffff */
.L_x_1299:
[----:B-1----:R-:W-:-:S04]  /*15660*/  IMAD.U32 R4, RZ, RZ, UR6 ;  /* 0x00000006ff047e24 */ /* 0x002fc8000f8e00ff */
[----:B------:R1:W2:Y:S03]  /*15670*/  SYNCS.PHASECHK.TRANS64.TRYWAIT P1, [R4+URZ+0x30830], R3 ;  /* 0x03083003040075a7 */ /* 0x0002a6000802017f */
[----:B--2---:R-:W-:Y:S05]  /*15680*/  @!P1 NANOSLEEP.SYNCS 0x989680 ;  /* 0x009896800000995d */ /* 0x004fea0003900000 */
[----:B------:R-:W2:Y:S02]  /*15690*/  @!P1 SYNCS.PHASECHK.TRANS64 P1, [R4+URZ+0x30830], R3 ;  /* 0x03083003040095a7 */ /* 0x000ea4000802007f */
[----:B--2---:R-:W-:Y:S05]  /*156a0*/  @!P1 BRA `(.L_x_1299) ;  /* 0xfffffffc00ec9947 */ /* 0x004fea000383ffff */
[----:B------:R-:W-:Y:S05]  /*156b0*/  BRA `(.L_x_1298) ;  /* 0xffffff1800fc7947 */ /* 0x000fea000383ffff */
.L_x_1303:
[----:B01----:R-:W-:-:S04]  /*156c0*/  IMAD.U32 R3, RZ, RZ, UR5 ;  /* 0x00000005ff037e24 */ /* 0x003fc8000f8e00ff */
[----:B------:R0:W1:Y:S03]  /*156d0*/  SYNCS.PHASECHK.TRANS64.TRYWAIT P1, [R3+URZ+0x30850], R0 ;  /* 0x03085000030075a7 */ /* 0x000066000802017f */
[----:B-1----:R-:W-:Y:S05]  /*156e0*/  @!P1 NANOSLEEP.SYNCS 0x989680 ;  /* 0x009896800000995d */ /* 0x002fea0003900000 */
[----:B------:R-:W1:Y:S02]  /*156f0*/  @!P1 SYNCS.PHASECHK.TRANS64 P1, [R3+URZ+0x30850], R0 ;  /* 0x03085000030095a7 */ /* 0x000e64000802007f */
[----:B-1----:R-:W-:Y:S05]  /*15700*/  @!P1 BRA `(.L_x_1303) ;  /* 0xfffffffc00ec9947 */ /* 0x002fea000383ffff */
[----:B------:R-:W-:Y:S05]  /*15710*/  BRA `(.L_x_1302) ;  /* 0xffffff2800947947 */ /* 0x000fea000383ffff */
.L_x_1311:
[----:B-1----:R-:W-:-:S04]  /*15720*/  IMAD.U32 R4, RZ, RZ, UR5 ;  /* 0x00000005ff047e24 */ /* 0x002fc8000f8e00ff */
[----:B------:R1:W2:Y:S03]  /*15730*/  SYNCS.PHASECHK.TRANS64.TRYWAIT P1, [R4+URZ+0x30830], R3 ;  /* 0x03083003040075a7 */ /* 0x0002a6000802017f */
[----:B--2---:R-:W-:Y:S05]  /*15740*/  @!P1 NANOSLEEP.SYNCS 0x989680 ;  /* 0x009896800000995d */ /* 0x004fea0003900000 */
[----:B------:R-:W2:Y:S02]  /*15750*/  @!P1 SYNCS.PHASECHK.TRANS64 P1, [R4+URZ+0x30830], R3 ;  /* 0x03083003040095a7 */ /* 0x000ea4000802007f */
[----:B--2---:R-:W-:Y:S05]  /*15760*/  @!P1 BRA `(.L_x_1311) ;  /* 0xfffffffc00ec9947 */ /* 0x004fea000383ffff */
[----:B------:R-:W-:Y:S05]  /*15770*/  BRA `(.L_x_1310) ;  /* 0xffffff38002c7947 */ /* 0x000fea000383ffff */
.L_x_1315:
[----:B01----:R-:W-:-:S04]  /*15780*/  IMAD.U32 R3, RZ, RZ, UR5 ;  /* 0x00000005ff037e24 */ /* 0x003fc8000f8e00ff */
[----:B------:R0:W1:Y:S03]  /*15790*/  SYNCS.PHASECHK.TRANS64.TRYWAIT P1, [R3+URZ+0x30850], R0 ;  /* 0x03085000030075a7 */ /* 0x000066000802017f */
[----:B-1----:R-:W-:Y:S05]  /*157a0*/  @!P1 NANOSLEEP.SYNCS 0x989680 ;  /* 0x009896800000995d */ /* 0x002fea0003900000 */
[----:B------:R-:W1:Y:S02]  /*157b0*/  @!P1 SYNCS.PHASECHK.TRANS64 P1, [R3+URZ+0x30850], R0 ;  /* 0x03085000030095a7 */ /* 0x000e64000802007f */
[----:B-1----:R-:W-:Y:S05]  /*157c0*/  @!P1 BRA `(.L_x_1315) ;  /* 0xfffffffc00ec9947 */ /* 0x002fea000383ffff */
[----:B------:R-:W-:Y:S05]  /*157d0*/  BRA `(.L_x_1314) ;  /* 0xffffff4400c47947 */ /* 0x000fea000383ffff */
.L_x_1330:
[----:B-1----:R-:W-:-:S04]  /*157e0*/  IMAD.U32 R7, RZ, RZ, UR5 ;  /* 0x00000005ff077e24 */ /* 0x002fc8000f8e00ff */
[----:B------:R1:W2:Y:S03]  /*157f0*/  SYNCS.PHASECHK.TRANS64.TRYWAIT P1, [R7+URZ+0x30850], R0 ;  /* 0x03085000070075a7 */ /* 0x0002a6000802017f */
[----:B--2---:R-:W-:Y:S05]  /*15800*/  @!P1 NANOSLEEP.SYNCS 0x989680 ;  /* 0x009896800000995d */ /* 0x004fea0003900000 */
[----:B------:R-:W2:Y:S02]  /*15810*/  @!P1 SYNCS.PHASECHK.TRANS64 P1, [R7+URZ+0x30850], R0 ;  /* 0x03085000070095a7 */ /* 0x000ea4000802007f */
[----:B--2---:R-:W-:Y:S05]  /*15820*/  @!P1 BRA `(.L_x_1330) ;  /* 0xfffffffc00ec9947 */ /* 0x004fea000383ffff */
[----:B------:R-:W-:Y:S05]  /*15830*/  BRA `(.L_x_1329) ;  /* 0xffffff6400ec7947 */ /* 0x000fea000383ffff */
.L_x_1381:
[----:B------:R-:W1:Y:S01]  /*15840*/  S2R R17, SR_TID.X ;  /* 0x0000000000117919 */ /* 0x000e620000002100 */
[----:B------:R-:W-:Y:S01]  /*15850*/  BSSY B0, `(.L_x_1447) ;  /* 0x000000a000007945 */ /* 0x000fe20003800000 */
[----:B------:R-:W-:Y:S02]  /*15860*/  IMAD.MOV.U32 R12, RZ, RZ, RZ ;  /* 0x000000ffff0c7224 */ /* 0x000fe400078e00ff */
[----:B------:R-:W-:Y:S02]  /*15870*/  IMAD.MOV.U32 R11, RZ, RZ, 0x1f ;  /* 0x0000001fff0b7424 */ /* 0x000fe400078e00ff */
[----:B------:R-:W-:Y:S01]  /*15880*/  IMAD.MOV.U32 R15, RZ, RZ, -0x1 ;  /* 0xffffffffff0f7424 */ /* 0x000fe200078e00ff */
[----:B-1----:R-:W-:-:S04]  /*15890*/  SHF.R.U32.HI R17, RZ, 0x5, R17 ;  /* 0x00000005ff117819 */ /* 0x002fc80000011611 */
[----:B------:R-:W-:-:S04]  /*158a0*/  LOP3.LUT R17, R17, 0x3, RZ, 0xc0, !PT ;  /* 0x0000000311117812 */ /* 0x000fc800078ec0ff */
[----:B------:R-:W-:-:S07]  /*158b0*/  MOV R13, R17 ;  /* 0x00000011000d7202 */ /* 0x000fce0000000f00 */
[----:B0----5:R-:W-:Y:S05]  /*158c0*/  WARPSYNC.COLLECTIVE R15, `(.L_x_1448) ;  /* 0x000000000f087348 */ /* 0x021fea0003c00000 */
[----:B------:R1:W2:Y:S02]  /*158d0*/  SHFL.IDX P6, R14, R13, R12, R11 ;  /* 0x0000000c0d0e7389 */ /* 0x0002a400000c000b */
[----:B012--5:R-:W-:Y:S01]  /*158e0*/  ENDCOLLECTIVE ;  /* 0x000000000000791b */ /* 0x027fe20003800000 */
.L_x_1448:
[----:B------:R-:W-:Y:S05]  /*158f0*/  BSYNC B0 ;  /* 0x0000000000007941 */ /* 0x000fea0003800000 */
.L_x_1447:
[----:B------:R-:W-:Y:S05]  /*15900*/  BRA `(.L_x_1449) ;  /* 0xffffffbc00507947 */ /* 0x000fea000383ffff */
.L_x_1384:
[----:B0-----:R0:W1:Y:S02]  /*15910*/  SYNCS.PHASECHK.TRANS64.TRYWAIT P0, [R6+URZ+0x30840], R2 ;  /* 0x03084002060075a7 */ /* 0x001064000800017f */
[----:B-1----:R-:W-:Y:S05]  /*15920*/  @!P0 NANOSLEEP.SYNCS 0x989680 ;  /* 0x009896800000895d */ /* 0x002fea0003900000 */
[----:B------:R-:W1:Y:S02]  /*15930*/  @!P0 SYNCS.PHASECHK.TRANS64 P0, [R6+URZ+0x30840], R2 ;  /* 0x03084002060085a7 */ /* 0x000e64000800007f */
[----:B-1----:R-:W-:Y:S05]  /*15940*/  @!P0 BRA `(.L_x_1384) ;  /* 0xfffffffc00f08947 */ /* 0x002fea000383ffff */
[----:B------:R-:W-:Y:S05]  /*15950*/  BRA `(.L_x_1450) ;  /* 0xffffffc000547947 */ /* 0x000fea000383ffff */
.L_x_1385:
        /* <DEDUP_REMOVED lines=8> */
.L_x_1452:
[----:B------:R-:W-:Y:S05]  /*159e0*/  BSYNC B0 ;  /* 0x0000000000007941 */ /* 0x000fea0003800000 */
.L_x_1451:
        /* <DEDUP_REMOVED lines=9> */
.L_x_1453:
[----:B------:R-:W-:Y:S01]  /*15a80*/  MOV R13, R0 ;  /* 0x00000000000d7202 */ /* 0x000fe20000000f00 */
[----:B------:R-:W-:Y:S02]  /*15a90*/  IMAD.MOV.U32 R12, RZ, RZ, 0x1 ;  /* 0x00000001ff0c7424 */ /* 0x000fe400078e00ff */
[----:B------:R-:W-:-:S07]  /*15aa0*/  IMAD.MOV.U32 R3, RZ, RZ, R14 ;  /* 0x000000ffff037224 */ /* 0x000fce00078e000e */
[----:B------:R-:W-:Y:S05]  /*15ab0*/  WARPSYNC.COLLECTIVE R15, `(.L_x_1454) ;  /* 0x000000000f087348 */ /* 0x000fea0003c00000 */
[----:B------:R0:W1:Y:S02]  /*15ac0*/  SHFL.IDX P6, R14, R13, R12, R11 ;  /* 0x0000000c0d0e7389 */ /* 0x00006400000c000b */
[----:B01----:R-:W-:Y:S01]  /*15ad0*/  ENDCOLLECTIVE ;  /* 0x000000000000791b */ /* 0x003fe20003800000 */
.L_x_1454:
[----:B------:R-:W-:-:S05]  /*15ae0*/  @P0 LEA R3, P1, R34, R3, 0x1 ;  /* 0x0000000322030211 */ /* 0x000fca00078208ff */
[----:B------:R-:W-:-:S05]  /*15af0*/  @P0 IMAD.X R2, RZ, RZ, R2, P1 ;  /* 0x000000ffff020224 */ /* 0x000fca00008e0602 */
[----:B------:R-:W-:Y:S01]  /*15b00*/  @P0 LOP3.LUT R3, R3, R2, RZ, 0x3c, !PT ;  /* 0x0000000203030212 */ /* 0x000fe200078e3cff */
[----:B------:R-:W-:-:S03]  /*15b10*/  IMAD.MOV.U32 R13, RZ, RZ, R4 ;  /* 0x000000ffff0d7224 */ /* 0x000fc600078e0004 */
[----:B------:R-:W-:-:S04]  /*15b20*/  @P0 LOP3.LUT R2, R3, R2, RZ, 0x3c, !PT ;  /* 0x0000000203020212 */ /* 0x000fc800078e3cff */
[----:B------:R-:W-:Y:S01]  /*15b30*/  @P0 LOP3.LUT R3, R3, R2, RZ, 0x3c, !PT ;  /* 0x0000000203030212 */ /* 0x000fe200078e3cff */
[----:B------:R-:W-:-:S07]  /*15b40*/  IMAD.MOV.U32 R8, RZ, RZ, R14 ;  /* 0x000000ffff087224 */ /* 0x000fce00078e000e */
[----:B------:R-:W-:Y:S05]  /*15b50*/  WARPSYNC.COLLECTIVE R15, `(.L_x_1455) ;  /* 0x000000000f087348 */ /* 0x000fea0003c00000 */
[----:B------:R0:W1:Y:S02]  /*15b60*/  SHFL.IDX P6, R14, R13, R12, R11 ;  /* 0x0000000c0d0e7389 */ /* 0x00006400000c000b */
[----:B01----:R-:W-:Y:S01]  /*15b70*/  ENDCOLLECTIVE ;  /* 0x000000000000791b */ /* 0x003fe20003800000 */
.L_x_1455:
[----:B------:R-:W-:Y:S01]  /*15b80*/  @!PT LDS RZ, [RZ] ;  /* 0x00000000fffff984 */ /* 0x000fe20000000800 */
[----:B------:R-:W-:Y:S01]  /*15b90*/  @!PT LDS RZ, [RZ] ;  /* 0x00000000fffff984 */ /* 0x000fe20000000800 */
[----:B------:R-:W-:Y:S01]  /*15ba0*/  @!PT LDS RZ, [RZ] ;  /* 0x00000000fffff984 */ /* 0x000fe20000000800 */
[----:B------:R-:W-:Y:S04]  /*15bb0*/  @P0 LDGSTS.E.BYPASS.LTC128B.128 [R9+0x20400], desc[UR36][R2.64], !P5 ;  /* 0x2040000002090fae */ /* 0x000fe8000e901d64 */
[----:B------:R-:W-:Y:S04]  /*15bc0*/  @P0 LDGSTS.E.BYPASS.LTC128B.128 [R9+0x22400], desc[UR36][R2.64+0x80], !P4 ;  /* 0x2240008002090fae */ /* 0x000fe8000e101d64 */
[----:B------:R-:W-:Y:S01]  /*15bd0*/  @P0 LDGSTS.E.BYPASS.LTC128B.128 [R9+0x24400], desc[UR36][R2.64+0x100], !P3 ;  /* 0x2440010002090fae */ /* 0x000fe2000d901d64 */
[----:B------:R-:W-:Y:S02]  /*15be0*/  IMAD.MOV.U32 R13, RZ, RZ, R0 ;  /* 0x000000ffff0d7224 */ /* 0x000fe400078e0000 */
[----:B------:R-:W-:Y:S01]  /*15bf0*/  IMAD.MOV.U32 R12, RZ, RZ, 0x2 ;  /* 0x00000002ff0c7424 */ /* 0x000fe200078e00ff */
[----:B------:R0:W-:Y:S01]  /*15c00*/  @P0 LDGSTS.E.BYPASS.LTC128B.128 [R9+0x26400], desc[UR36][R2.64+0x180], !P2 ;  /* 0x2640018002090fae */ /* 0x0001e2000d101d64 */
[----:B------:R-:W-:Y:S01]  /*15c10*/  ISETP.GE.AND P0, PT, R5, 0x11, PT ;  /* 0x000000110500780c */ /* 0x000fe20003f06270 */
[----:B0-----:R-:W-:-:S12]  /*15c20*/  IMAD.MOV.U32 R2, RZ, RZ, R14 ;  /* 0x000000ffff027224 */ /* 0x001fd800078e000e */
[----:B------:R-:W-:Y:S05]  /*15c30*/  WARPSYNC.COLLECTIVE R15, `(.L_x_1456) ;  /* 0x000000000f087348 */ /* 0x000fea0003c00000 */
[----:B------:R0:W1:Y:S02]  /*15c40*/  SHFL.IDX P6, R14, R13, R12, R11 ;  /* 0x0000000c0d0e7389 */ /* 0x00006400000c000b */
[----:B01----:R-:W-:Y:S01]  /*15c50*/  ENDCOLLECTIVE ;  /* 0x000000000000791b */ /* 0x003fe20003800000 */
.L_x_1456:
        /* <DEDUP_REMOVED lines=16> */
.L_x_1457:
[----:B------:R-:W-:Y:S02]  /*15d60*/  @P0 IMAD R9, R7, 0x2, R22 ;  /* 0x0000000207090824 */ /* 0x000fe400078e0216 */
[----:B------:R-:W-:Y:S02]  /*15d70*/  IMAD.MOV.U32 R13, RZ, RZ, R0 ;  /* 0x000000ffff0d7224 */ /* 0x000fe400078e0000 */
[----:B------:R-:W-:Y:S02]  /*15d80*/  IMAD.MOV.U32 R12, RZ, RZ, 0x3 ;  /* 0x00000003ff0c7424 */ /* 0x000fe400078e00ff */
[----:B------:R-:W-:-:S07]  /*15d90*/  IMAD.MOV.U32 R2, RZ, RZ, R14 ;  /* 0x000000ffff027224 */ /* 0x000fce00078e000e */
[----:B------:R-:W-:Y:S05]  /*15da0*/  WARPSYNC.COLLECTIVE R15, `(.L_x_1458) ;  /* 0x000000000f087348 */ /* 0x000fea0003c00000 */
[----:B------:R0:W1:Y:S02]  /*15db0*/  SHFL.IDX P6, R14, R13, R12, R11 ;  /* 0x0000000c0d0e7389 */ /* 0x00006400000c000b */
[----:B01----:R-:W-:Y:S01]  /*15dc0*/  ENDCOLLECTIVE ;  /* 0x000000000000791b */ /* 0x003fe20003800000 */
.L_x_1458:
        /* <DEDUP_REMOVED lines=9> */
[----:B------:R-:W-:-:S03]  /*15e60*/  MOV R8, R14 ;  /* 0x0000000e00087202 */ /* 0x000fc60000000f00 */
[----:B------:R0:W-:Y:S04]  /*15e70*/  @P0 LDGSTS.E.BYPASS.LTC128B.128 [R9+0x27400], desc[UR36][R2.64+0x180], !P2 ;  /* 0x2740018002090fae */ /* 0x0001e8000d101d64 */
[----:B0-----:R-:W-:Y:S05]  /*15e80*/  WARPSYNC.COLLECTIVE R15, `(.L_x_1459) ;  /* 0x000000000f087348 */ /* 0x001fea0003c00000 */
[----:B------:R1:W2:Y:S02]  /*15e90*/  SHFL.IDX P6, R14, R13, R12, R11 ;  /* 0x0000000c0d0e7389 */ /* 0x0002a400000c000b */
[----:B012---:R-:W-:Y:S01]  /*15ea0*/  ENDCOLLECTIVE ;  /* 0x000000000000791b */ /* 0x007fe20003800000 */
.L_x_1459:
[----:B------:R-:W-:Y:S01]  /*15eb0*/  IMAD.MOV.U32 R2, RZ, RZ, R14 ;  /* 0x000000ffff027224 */ /* 0x000fe200078e000e */
[----:B------:R-:W-:Y:S06]  /*15ec0*/  BRA `(.L_x_1460) ;  /* 0xffffffc000047947 */ /* 0x000fec000383ffff */
.L_x_1390:
[----:B------:R-:W-:Y:S02]  /*15ed0*/  IMAD.MOV.U32 R13, RZ, RZ, R0 ;  /* 0x000000ffff0d7224 */ /* 0x000fe400078e0000 */
[----:B------:R-:W-:Y:S02]  /*15ee0*/  IMAD.MOV.U32 R12, RZ, RZ, RZ ;  /* 0x000000ffff0c7224 */ /* 0x000fe400078e00ff */
[----:B------:R-:W-:Y:S02]  /*15ef0*/  IMAD.MOV.U32 R11, RZ, RZ, 0x181f ;  /* 0x0000181fff0b7424 */ /* 0x000fe400078e00ff */
[----:B------:R-:W-:Y:S02]  /*15f00*/  IMAD.MOV.U32 R15, RZ, RZ, -0x1 ;  /* 0xffffffffff0f7424 */ /* 0x000fe400078e00ff */
[----:B------:R-:W-:Y:S02]  /*15f10*/  IMAD R5, R29, R6, RZ ;  /* 0x000000061d057224 */ /* 0x000fe400078e02ff */
[----:B------:R-:W-:-:S07]  /*15f20*/  IMAD.IADD R27, R8, 0x1, R27 ;  /* 0x00000001081b7824 */ /* 0x000fce00078e021b */
[----:B------:R-:W-:Y:S05]  /*15f30*/  WARPSYNC.COLLECTIVE R15, `(.L_x_1461) ;  /* 0x000000000f087348 */ /* 0x000fea0003c00000 */
[----:B------:R0:W1:Y:S02]  /*15f40*/  SHFL.IDX P6, R14, R13, R12, R11 ;  /* 0x0000000c0d0e7389 */ /* 0x00006400000c000b */
[----:B01----:R-:W-:Y:S01]  /*15f50*/  ENDCOLLECTIVE ;  /* 0x000000000000791b */ /* 0x003fe20003800000 */
.L_x_1461:
[----:B------:R-:W-:Y:S01]  /*15f60*/  ISETP.GE.AND P0, PT, R27, R5, PT ;  /* 0x000000051b00720c */ /* 0x000fe20003f06270 */
[----:B------:R-:W-:Y:S02]  /*15f70*/  IMAD.MOV.U32 R13, RZ, RZ, R4 ;  /* 0x000000ffff0d7224 */ /* 0x000fe400078e0004 */
[----:B------:R-:W-:-:S10]  /*15f80*/  IMAD.MOV.U32 R2, RZ, RZ, R14 ;  /* 0x000000ffff027224 */ /* 0x000fd400078e000e */
[----:B------:R-:W-:Y:S05]  /*15f90*/  WARPSYNC.COLLECTIVE R15, `(.L_x_1462) ;  /* 0x000000000f087348 */ /* 0x000fea0003c00000 */
[----:B------:R0:W1:Y:S02]  /*15fa0*/  SHFL.IDX P6, R14, R13, R12, R11 ;  /* 0x0000000c0d0e7389 */ /* 0x00006400000c000b */
[----:B01----:R-:W-:Y:S01]  /*15fb0*/  ENDCOLLECTIVE ;  /* 0x000000000000791b */ /* 0x003fe20003800000 */
.L_x_1462:
[----:B------:R-:W-:Y:S02]  /*15fc0*/  IMAD.MOV.U32 R13, RZ, RZ, R0 ;  /* 0x000000ffff0d7224 */ /* 0x000fe400078e0000 */
[----:B------:R-:W-:Y:S02]  /*15fd0*/  IMAD.MOV.U32 R12, RZ, RZ, 0x1 ;  /* 0x00000001ff0c7424 */ /* 0x000fe400078e00ff */
[----:B------:R-:W-:-:S07]  /*15fe0*/  IMAD.MOV.U32 R3, RZ, RZ, R14 ;  /* 0x000000ffff037224 */ /* 0x000fce00078e000e */
[----:B------:R-:W-:Y:S05]  /*15ff0*/  WARPSYNC.COLLECTIVE R15, `(.L_x_1463) ;  /* 0x000000000f087348 */ /* 0x000fea0003c00000 */
[----:B------:R0:W1:Y:S02]  /*16000*/  SHFL.IDX P6, R14, R13, R12, R11 ;  /* 0x0000000c0d0e7389 */ /* 0x00006400000c000b */
[----:B01----:R-:W-:Y:S01]  /*16010*/  ENDCOLLECTIVE ;  /* 0x000000000000791b */ /* 0x003fe20003800000 */
.L_x_1463:
[----:B------:R-:W-:-:S05]  /*16020*/  @!P0 LEA R6, P5, R34, R3, 0x1 ;  /* 0x0000000322068211 */ /* 0x000fca00078a08ff */
[----:B------:R-:W-:Y:S02]  /*16030*/  @!P0 IMAD.X R3, RZ, RZ, R2, P5 ;  /* 0x000000ffff038224 */ /* 0x000fe400028e0602 */
[----:B------:R-:W-:Y:S02]  /*16040*/  @!P0 IMAD.MOV.U32 R2, RZ, RZ, R6 ;  /* 0x000000ffff028224 */ /* 0x000fe400078e0006 */
[----:B------:R-:W-:Y:S02]  /*16050*/  VIADD R6, R27, 0x10 ;  /* 0x000000101b067836 */ /* 0x000fe40000000000 */
[----:B------:R-:W-:Y:S01]  /*16060*/  IMAD.MOV.U32 R13, RZ, RZ, R4 ;  /* 0x000000ffff0d7224 */ /* 0x000fe200078e0004 */
[----:B------:R-:W-:Y:S01]  /*16070*/  @!PT LDS RZ, [RZ] ;  /* 0x00000000fffff984 */ /* 0x000fe20000000800 */
[----:B------:R-:W-:Y:S01]  /*16080*/  @!PT LDS RZ, [RZ] ;  /* 0x00000000fffff984 */ /* 0x000fe20000000800 */
[----:B------:R-:W-:Y:S01]  /*16090*/  @!PT LDS RZ, [RZ] ;  /* 0x00000000fffff984 */ /* 0x000fe20000000800 */
[----:B------:R-:W-:Y:S04]  /*160a0*/  @!P0 LDGSTS.E.BYPASS.LTC128B.128 [R33+0x10400], desc[UR36][R2.64], !P4 ;  /* 0x1040000002218fae */ /* 0x000fe8000e101d64 */
[----:B------:R-:W-:Y:S04]  /*160b0*/  @!P0 LDGSTS.E.BYPASS.LTC128B.128 [R33+0x14400], desc[UR36][R2.64+0x80], !P3 ;  /* 0x1440008002218fae */ /* 0x000fe8000d901d64 */
[----:B------:R-:W-:Y:S04]  /*160c0*/  @!P0 LDGSTS.E.BYPASS.LTC128B.128 [R33+0x18400], desc[UR36][R2.64+0x100], !P2 ;  /* 0x1840010002218fae */ /* 0x000fe8000d101d64 */
[----:B------:R0:W-:Y:S01]  /*160d0*/  @!P0 LDGSTS.E.BYPASS.LTC128B.128 [R33+0x1c400], desc[UR36][R2.64+0x180], !P1 ;  /* 0x1c40018002218fae */ /* 0x0001e2000c901d64 */
[----:B------:R-:W-:-:S02]  /*160e0*/  ISETP.GE.AND P0, PT, R6, R5, PT ;  /* 0x000000050600720c */ /* 0x000fc40003f06270 */
[----:B0-----:R-:W-:-:S11]  /*160f0*/  MOV R2, R14 ;  /* 0x0000000e00027202 */ /* 0x001fd60000000f00 */
[----:B------:R-:W-:Y:S05]  /*16100*/  WARPSYNC.COLLECTIVE R15, `(.L_x_1464) ;  /* 0x000000000f087348 */ /* 0x000fea0003c00000 */
[----:B------:R0:W1:Y:S02]  /*16110*/  SHFL.IDX P6, R14, R13, R12, R11 ;  /* 0x0000000c0d0e7389 */ /* 0x00006400000c000b */
[----:B01----:R-:W-:Y:S01]  /*16120*/  ENDCOLLECTIVE ;  /* 0x000000000000791b */ /* 0x003fe20003800000 */
.L_x_1464:
[----:B------:R-:W-:Y:S02]  /*16130*/  IMAD.MOV.U32 R13, RZ, RZ, R0 ;  /* 0x000000ffff0d7224 */ /* 0x000fe400078e0000 */
[----:B------:R-:W-:Y:S02]  /*16140*/  IMAD.MOV.U32 R12, RZ, RZ, 0x2 ;  /* 0x00000002ff0c7424 */ /* 0x000fe400078e00ff */
[----:B------:R-:W-:-:S07]  /*16150*/  IMAD.MOV.U32 R3, RZ, RZ, R14 ;  /* 0x000000ffff037224 */ /* 0x000fce00078e000e */
[----:B------:R-:W-:Y:S05]  /*16160*/  WARPSYNC.COLLECTIVE R15, `(.L_x_1465) ;  /* 0x000000000f087348 */ /* 0x000fea0003c00000 */
[----:B------:R0:W1:Y:S02]  /*16170*/  SHFL.IDX P6, R14, R13, R12, R11 ;  /* 0x0000000c0d0e7389 */ /* 0x00006400000c000b */
[----:B01----:R-:W-:Y:S01]  /*16180*/  ENDCOLLECTIVE ;  /* 0x000000000000791b */ /* 0x003fe20003800000 */
.L_x_1465:
[----:B------:R-:W-:-:S05]  /*16190*/  @!P0 LEA R6, P5, R34, R3, 0x1 ;  /* 0x0000000322068211 */ /* 0x000fca00078a08ff */
[----:B------:R-:W-:Y:S02]  /*161a0*/  @!P0 IMAD.X R7, RZ, RZ, R2, P5 ;  /* 0x000000ffff078224 */ /* 0x000fe400028e0602 */
[----:B------:R-:W-:Y:S02]  /*161b0*/  @!P0 IMAD.MOV.U32 R2, RZ, RZ, R6 ;  /* 0x000000ffff028224 */ /* 0x000fe400078e0006 */
[----:B------:R-:W-:Y:S02]  /*161c0*/  @!P0 IMAD.MOV.U32 R3, RZ, RZ, R7 ;  /* 0x000000ffff038224 */ /* 0x000fe400078e0007 */
[----:B------:R-:W-:Y:S02]  /*161d0*/  IMAD.MOV.U32 R13, RZ, RZ, R4 ;  /* 0x000000ffff0d7224 */ /* 0x000fe400078e0004 */
[----:B------:R-:W-:Y:S01]  /*161e0*/  VIADD R6, R27, 0x20 ;  /* 0x000000201b067836 */ /* 0x000fe20000000000 */
[----:B------:R-:W-:Y:S01]  /*161f0*/  @!PT LDS RZ, [RZ] ;  /* 0x00000000fffff984 */ /* 0x000fe20000000800 */
[----:B------:R-:W-:Y:S01]  /*16200*/  @!PT LDS RZ, [RZ] ;  /* 0x00000000fffff984 */ /* 0x000fe20000000800 */
[----:B------:R-:W-:Y:S01]  /*16210*/  @!PT LDS RZ, [RZ] ;  /* 0x00000000fffff984 */ /* 0x000fe20000000800 */
[----:B------:R-:W-:Y:S04]  /*16220*/  @!P0 LDGSTS.E.BYPASS.LTC128B.128 [R33+0x10c00], desc[UR36][R2.64], !P4 ;  /* 0x10c0000002218fae */ /* 0x000fe8000e101d64 */
[----:B------:R-:W-:Y:S04]  /*16230*/  @!P0 LDGSTS.E.BYPASS.LTC128B.128 [R33+0x14c00], desc[UR36][R2.64+0x80], !P3 ;  /* 0x14c0008002218fae */ /* 0x000fe8000d901d64 */
[----:B------:R-:W-:Y:S04]  /*16240*/  @!P0 LDGSTS.E.BYPASS.LTC128B.128 [R33+0x18c00], desc[UR36][R2.64+0x100], !P2 ;  /* 0x18c0010002218fae */ /* 0x000fe8000d101d64 */
[----:B------:R0:W-:Y:S01]  /*16250*/  @!P0 LDGSTS.E.BYPASS.LTC128B.128 [R33+0x1cc00], desc[UR36][R2.64+0x180], !P1 ;  /* 0x1cc0018002218fae */ /* 0x0001e2000c901d64 */
[----:B------:R-:W-:Y:S01]  /*16260*/  ISETP.GE.AND P0, PT, R6, R5, PT ;  /* 0x000000050600720c */ /* 0x000fe20003f06270 */
[----:B0-----:R-:W-:-:S12]  /*16270*/  IMAD.MOV.U32 R2, RZ, RZ, R14 ;  /* 0x000000ffff027224 */ /* 0x001fd800078e000e */
[----:B------:R-:W-:Y:S05]  /*16280*/  WARPSYNC.COLLECTIVE R15, `(.L_x_1466) ;  /* 0x000000000f087348 */ /* 0x000fea0003c00000 */
[----:B------:R0:W1:Y:S02]  /*16290*/  SHFL.IDX P6, R14, R13, R12, R11 ;  /* 0x0000000c0d0e7389 */ /* 0x00006400000c000b */
[----:B01----:R-:W-:Y:S01]  /*162a0*/  ENDCOLLECTIVE ;  /* 0x000000000000791b */ /* 0x003fe20003800000 */
.L_x_1466:
[----:B------:R-:W-:Y:S01]  /*162b0*/  MOV R13, R0 ;  /* 0x00000000000d7202 */ /* 0x000fe20000000f00 */
[----:B------:R-:W-:Y:S02]  /*162c0*/  IMAD.MOV.U32 R12, RZ, RZ, 0x3 ;  /* 0x00000003ff0c7424 */ /* 0x000fe400078e00ff */
[----:B------:R-:W-:-:S07]  /*162d0*/  IMAD.MOV.U32 R3, RZ, RZ, R14 ;  /* 0x000000ffff037224 */ /* 0x000fce00078e000e */
[----:B------:R-:W-:Y:S05]  /*162e0*/  WARPSYNC.COLLECTIVE R15, `(.L_x_1467) ;  /* 0x000000000f087348 */ /* 0x000fea0003c00000 */
[----:B------:R0:W1:Y:S02]  /*162f0*/  SHFL.IDX P6, R14, R13, R12, R11 ;  /* 0x0000000c0d0e7389 */ /* 0x00006400000c000b */
[----:B01----:R-:W-:Y:S01]  /*16300*/  ENDCOLLECTIVE ;  /* 0x000000000000791b */ /* 0x003fe20003800000 */
.L_x_1467:
        /* <DEDUP_REMOVED lines=18> */
.L_x_1468:
[----:B------:R-:W-:Y:S02]  /*16430*/  IMAD.MOV.U32 R13, RZ, RZ, R0 ;  /* 0x000000ffff0d7224 */ /* 0x000fe400078e0000 */
[----:B------:R-:W-:Y:S02]  /*16440*/  IMAD.MOV.U32 R12, RZ, RZ, 0x4 ;  /* 0x00000004ff0c7424 */ /* 0x000fe400078e00ff */
[----:B------:R-:W-:-:S07]  /*16450*/  IMAD.MOV.U32 R3, RZ, RZ, R14 ;  /* 0x000000ffff037224 */ /* 0x000fce00078e000e */
[----:B------:R-:W-:Y:S05]  /*16460*/  WARPSYNC.COLLECTIVE R15, `(.L_x_1469) ;  /* 0x000000000f087348 */ /* 0x000fea0003c00000 */
[----:B------:R0:W1:Y:S02]  /*16470*/  SHFL.IDX P6, R14, R13, R12, R11 ;  /* 0x0000000c0d0e7389 */ /* 0x00006400000c000b */
[----:B01----:R-:W-:Y:S01]  /*16480*/  ENDCOLLECTIVE ;  /* 0x000000000000791b */ /* 0x003fe20003800000 */
.L_x_1469:
        /* <DEDUP_REMOVED lines=18> */
.L_x_1470:
[----:B------:R-:W-:Y:S02]  /*165b0*/  IMAD.MOV.U32 R13, RZ, RZ, R0 ;  /* 0x000000ffff0d7224 */ /* 0x000fe400078e0000 */
[----:B------:R-:W-:Y:S02]  /*165c0*/  IMAD.MOV.U32 R12, RZ, RZ, 0x5 ;  /* 0x00000005ff0c7424 */ /* 0x000fe400078e00ff */
[----:B------:R-:W-:-:S07]  /*165d0*/  IMAD.MOV.U32 R3, RZ, RZ, R14 ;  /* 0x000000ffff037224 */ /* 0x000fce00078e000e */
[----:B------:R-:W-:Y:S05]  /*165e0*/  WARPSYNC.COLLECTIVE R15, `(.L_x_1471) ;  /* 0x000000000f087348 */ /* 0x000fea0003c00000 */
[----:B------:R0:W1:Y:S02]  /*165f0*/  SHFL.IDX P6, R14, R13, R12, R11 ;  /* 0x0000000c0d0e7389 */ /* 0x00006400000c000b */
[----:B01----:R-:W-:Y:S01]  /*16600*/  ENDCOLLECTIVE ;  /* 0x000000000000791b */ /* 0x003fe20003800000 */
.L_x_1471:
[----:B------:R-:W-:-:S05]  /*16610*/  @!P0 LEA R6, P5, R34, R3, 0x1 ;  /* 0x0000000322068211 */ /* 0x000fca00078a08ff */
[----:B------:R-:W-:Y:S02]  /*16620*/  @!P0 IMAD.X R7, RZ, RZ, R2, P5 ;  /* 0x000000ffff078224 */ /* 0x000fe400028e0602 */
[----:B------:R-:W-:Y:S02]  /*16630*/  @!P0 IMAD.MOV.U32 R2, RZ, RZ, R6 ;  /* 0x000000ffff028224 */ /* 0x000fe400078e0006 */
[----:B------:R-:W-:Y:S01]  /*16640*/  VIADD R6, R27, 0x50 ;  /* 0x000000501b067836 */ /* 0x000fe20000000000 */
[----:B------:R-:W-:Y:S01]  /*16650*/  @!P0 MOV R3, R7 ;  /* 0x0000000700038202 */ /* 0x000fe20000000f00 */
[----:B------:R-:W-:-:S04]  /*16660*/  IMAD.MOV.U32 R13, RZ, RZ, R4 ;  /* 0x000000ffff0d7224 */ /* 0x000fc800078e0004 */
        /* <DEDUP_REMOVED lines=12> */
.L_x_1472:
[----:B------:R-:W-:Y:S02]  /*16730*/  IMAD.MOV.U32 R13, RZ, RZ, R0 ;  /* 0x000000ffff0d7224 */ /* 0x000fe400078e0000 */
[----:B------:R-:W-:Y:S02]  /*16740*/  IMAD.MOV.U32 R12, RZ, RZ, 0x6 ;  /* 0x00000006ff0c7424 */ /* 0x000fe400078e00ff */
[----:B------:R-:W-:-:S07]  /*16750*/  IMAD.MOV.U32 R3, RZ, RZ, R14 ;  /* 0x000000ffff037224 */ /* 0x000fce00078e000e */
[----:B------:R-:W-:Y:S05]  /*16760*/  WARPSYNC.COLLECTIVE R15, `(.L_x_1473) ;  /* 0x000000000f087348 */ /* 0x000fea0003c00000 */
[----:B------:R0:W1:Y:S02]  /*16770*/  SHFL.IDX P6, R14, R13, R12, R11 ;  /* 0x0000000c0d0e7389 */ /* 0x00006400000c000b */
[----:B01----:R-:W-:Y:S01]  /*16780*/  ENDCOLLECTIVE ;  /* 0x000000000000791b */ /* 0x003fe20003800000 */
.L_x_1473:
        /* <DEDUP_REMOVED lines=18> */
.L_x_1474:
[----:B------:R-:W-:Y:S02]  /*168b0*/  IMAD.MOV.U32 R13, RZ, RZ, R0 ;  /* 0x000000ffff0d7224 */ /* 0x000fe400078e0000 */
[----:B------:R-:W-:Y:S02]  /*168c0*/  IMAD.MOV.U32 R12, RZ, RZ, 0x7 ;  /* 0x00000007ff0c7424 */ /* 0x000fe400078e00ff */
[----:B------:R-:W-:-:S07]  /*168d0*/  IMAD.MOV.U32 R3, RZ, RZ, R14 ;  /* 0x000000ffff037224 */ /* 0x000fce00078e000e */
[----:B------:R-:W-:Y:S05]  /*168e0*/  WARPSYNC.COLLECTIVE R15, `(.L_x_1475) ;  /* 0x000000000f087348 */ /* 0x000fea0003c00000 */
[----:B------:R0:W1:Y:S02]  /*168f0*/  SHFL.IDX P6, R14, R13, R12, R11 ;  /* 0x0000000c0d0e7389 */ /* 0x00006400000c000b */
[----:B01----:R-:W-:Y:S01]  /*16900*/  ENDCOLLECTIVE ;  /* 0x000000000000791b */ /* 0x003fe20003800000 */
.L_x_1475:
[----:B------:R-:W-:-:S04]  /*16910*/  @!P0 LEA R6, P5, R34, R3, 0x1 ;  /* 0x0000000322068211 */ /* 0x000fc800078a08ff */
[----:B------:R-:W-:Y:S01]  /*16920*/  @!P0 IADD3.X R7, RZ, R2, RZ, P5, !PT ;  /* 0x00000002ff078210 */ /* 0x000fe20002ffe4ff */
[----:B------:R-:W-:-:S04]  /*16930*/  @!P0 IMAD.MOV.U32 R2, RZ, RZ, R6 ;  /* 0x000000ffff028224 */ /* 0x000fc800078e0006 */
[----:B------:R-:W-:Y:S02]  /*16940*/  @!P0 IMAD.MOV.U32 R3, RZ, RZ, R7 ;  /* 0x000000ffff038224 */ /* 0x000fe400078e0007 */
[----:B------:R-:W-:-:S03]  /*16950*/  IMAD.MOV.U32 R13, RZ, RZ, R4 ;  /* 0x000000ffff0d7224 */ /* 0x000fc600078e0004 */
[----:B------:R-:W-:Y:S01]  /*16960*/  @!PT LDS RZ, [RZ] ;  /* 0x00000000fffff984 */ /* 0x000fe20000000800 */
[----:B------:R-:W-:Y:S01]  /*16970*/  @!PT LDS RZ, [RZ] ;  /* 0x00000000fffff984 */ /* 0x000fe20000000800 */
[----:B------:R-:W-:Y:S01]  /*16980*/  @!PT LDS RZ, [RZ] ;  /* 0x00000000fffff984 */ /* 0x000fe20000000800 */
[----:B------:R0:W-:Y:S04]  /*16990*/  @!P0 LDGSTS.E.BYPASS.LTC128B.128 [R33+0x13400], desc[UR36][R2.64], !P4 ;  /* 0x1340000002218fae */ /* 0x0001e8000e101d64 */
[----:B------:R0:W-:Y:S01]  /*169a0*/  @!P0 LDGSTS.E.BYPASS.LTC128B.128 [R33+0x17400], desc[UR36][R2.64+0x80], !P3 ;  /* 0x1740008002218fae */ /* 0x0001e2000d901d64 */
[----:B------:R-:W-:-:S03]  /*169b0*/  IMAD.MOV.U32 R6, RZ, RZ, R14 ;  /* 0x000000ffff067224 */ /* 0x000fc600078e000e */
[----:B------:R0:W-:Y:S04]  /*169c0*/  @!P0 LDGSTS.E.BYPASS.LTC128B.128 [R33+0x1b400], desc[UR36][R2.64+0x100], !P2 ;  /* 0x1b40010002218fae */ /* 0x0001e8000d101d64 */
[----:B------:R0:W-:Y:S02]  /*169d0*/  @!P0 LDGSTS.E.BYPASS.LTC128B.128 [R33+0x1f400], desc[UR36][R2.64+0x180], !P1 ;  /* 0x1f40018002218fae */ /* 0x0001e4000c901d64 */
[----:B0-----:R-:W-:Y:S05]  /*169e0*/  WARPSYNC.COLLECTIVE R15, `(.L_x_1476) ;  /* 0x000000000f087348 */ /* 0x001fea0003c00000 */
[----:B------:R1:W2:Y:S02]  /*169f0*/  SHFL.IDX P6, R14, R13, R12, R11 ;  /* 0x0000000c0d0e7389 */ /* 0x0002a400000c000b */
[----:B012---:R-:W-:Y:S01]  /*16a00*/  ENDCOLLECTIVE ;  /* 0x000000000000791b */ /* 0x007fe20003800000 */
.L_x_1476:
[----:B------:R-:W-:Y:S05]  /*16a10*/  BRA `(.L_x_1477) ;  /* 0xffffffc000507947 */ /* 0x000fea000383ffff */
.L_x_1395:
[----:B0-----:R0:W2:Y:S02]  /*16a20*/  SYNCS.PHASECHK.TRANS64.TRYWAIT P0, [R22+URZ+0x30820], R3 ;  /* 0x03082003160075a7 */ /* 0x0010a4000800017f */
[----:B--2---:R-:W-:Y:S05]  /*16a30*/  @!P0 NANOSLEEP.SYNCS 0x989680 ;  /* 0x009896800000895d */ /* 0x004fea0003900000 */
[----:B------:R-:W2:Y:S02]  /*16a40*/  @!P0 SYNCS.PHASECHK.TRANS64 P0, [R22+URZ+0x30820], R3 ;  /* 0x03082003160085a7 */ /* 0x000ea4000800007f */
[----:B--2---:R-:W-:Y:S05]  /*16a50*/  @!P0 BRA `(.L_x_1395) ;  /* 0xfffffffc00f08947 */ /* 0x004fea000383ffff */
[----:B------:R-:W-:Y:S05]  /*16a60*/  BRA `(.L_x_1478) ;  /* 0xffffffc000cc7947 */ /* 0x000fea000383ffff */
.L_x_1400:
[----:B0-----:R0:W1:Y:S02]  /*16a70*/  SYNCS.PHASECHK.TRANS64.TRYWAIT P0, [R7+URZ+0x30840], R2 ;  /* 0x03084002070075a7 */ /* 0x001064000800017f */
[----:B-1----:R-:W-:Y:S05]  /*16a80*/  @!P0 NANOSLEEP.SYNCS 0x989680 ;  /* 0x009896800000895d */ /* 0x002fea0003900000 */
[----:B------:R-:W1:Y:S02]  /*16a90*/  @!P0 SYNCS.PHASECHK.TRANS64 P0, [R7+URZ+0x30840], R2 ;  /* 0x03084002070085a7 */ /* 0x000e64000800007f */
[----:B-1----:R-:W-:Y:S05]  /*16aa0*/  @!P0 BRA `(.L_x_1400) ;  /* 0xfffffffc00f08947 */ /* 0x002fea000383ffff */
[----:B------:R-:W-:Y:S05]  /*16ab0*/  BRA `(.L_x_1479) ;  /* 0xffffffc400b07947 */ /* 0x000fea000383ffff */
.L_x_1401:
        /* <DEDUP_REMOVED lines=8> */
.L_x_1481:
[----:B------:R-:W-:Y:S05]  /*16b40*/  BSYNC B1 ;  /* 0x0000000000017941 */ /* 0x000fea0003800000 */
.L_x_1480:
[----:B------:R-:W-:Y:S01]  /*16b50*/  IMAD.MOV.U32 R13, RZ, RZ, R9 ;  /* 0x000000ffff0d7224 */ /* 0x000fe200078e0009 */
[----:B------:R-:W-:Y:S01]  /*16b60*/  LOP3.LUT R23, R23, 0xffffdfff, RZ, 0xc0, !PT ;  /* 0xffffdfff17177812 */ /* 0x000fe200078ec0ff */
[----:B------:R-:W-:Y:S02]  /*16b70*/  IMAD.MOV.U32 R12, RZ, RZ, RZ ;  /* 0x000000ffff0c7224 */ /* 0x000fe400078e00ff */
[----:B------:R-:W-:Y:S01]  /*16b80*/  IMAD.MOV.U32 R11, RZ, RZ, 0x181f ;  /* 0x0000181fff0b7424 */ /* 0x000fe200078e00ff */
[----:B------:R-:W-:Y:S01]  /*16b90*/  @P3 LOP3.LUT R23, R23, 0x2000, RZ, 0xfc, !PT ;  /* 0x0000200017173812 */ /* 0x000fe200078efcff */
[----:B------:R-:W-:Y:S02]  /*16ba0*/  IMAD.MOV.U32 R15, RZ, RZ, -0x1 ;  /* 0xffffffffff0f7424 */ /* 0x000fe400078e00ff */
[----:B------:R-:W-:Y:S01]  /*16bb0*/  IMAD.MOV.U32 R3, RZ, RZ, R14 ;  /* 0x000000ffff037224 */ /* 0x000fe200078e000e */
[----:B------:R-:W-:Y:S01]  /*16bc0*/  LOP3.LUT P3, RZ, R23, 0x10, RZ, 0xc0, !PT ;  /* 0x0000001017ff7812 */ /* 0x000fe2000786c0ff */
[----:B------:R-:W-:-:S12]  /*16bd0*/  IMAD.SHL.U32 R4, R34, 0x2, RZ ;  /* 0x0000000222047824 */ /* 0x000fd800078e00ff */
[----:B------:R-:W-:Y:S05]  /*16be0*/  WARPSYNC.COLLECTIVE R15, `(.L_x_1482) ;  /* 0x000000000f087348 */ /* 0x000fea0003c00000 */
[----:B------:R0:W1:Y:S02]  /*16bf0*/  SHFL.IDX P6, R14, R13, R12, R11 ;  /* 0x0000000c0d0e7389 */ /* 0x00006400000c000b */
[----:B01----:R-:W-:Y:S01]  /*16c00*/  ENDCOLLECTIVE ;  /* 0x000000000000791b */ /* 0x003fe20003800000 */
.L_x_1482:
[----:B------:R-:W-:Y:S01]  /*16c10*/  LOP3.LUT R23, R23, 0xffffefff, RZ, 0xc0, !PT ;  /* 0xffffefff17177812 */ /* 0x000fe200078ec0ff */
[----:B------:R-:W-:-:S03]  /*16c20*/  IMAD R20, R20, 0x2, R22 ;  /* 0x0000000214147824 */ /* 0x000fc600078e0216 */
[----:B------:R-:W-:-:S04]  /*16c30*/  @P2 LOP3.LUT R23, R23, 0x1000, RZ, 0xfc, !PT ;  /* 0x0000100017172812 */ /* 0x000fc800078efcff */
[C---:B------:R-:W-:Y:S02]  /*16c40*/  LOP3.LUT P2, RZ, R23.reuse, 0x8, RZ, 0xc0, !PT ;  /* 0x0000000817ff7812 */ /* 0x040fe4000784c0ff */
[----:B------:R-:W-:Y:S01]  /*16c50*/  LOP3.LUT R23, R23, 0xfffff7ff, RZ, 0xc0, !PT ;  /* 0xfffff7ff17177812 */ /* 0x000fe200078ec0ff */
[----:B------:R-:W-:-:S03]  /*16c60*/  IMAD.MOV.U32 R13, RZ, RZ, R27 ;  /* 0x000000ffff0d7224 */ /* 0x000fc600078e001b */
[----:B------:R-:W-:Y:S01]  /*16c70*/  @P1 LOP3.LUT R23, R23, 0x800, RZ, 0xfc, !PT ;  /* 0x0000080017171812 */ /* 0x000fe200078efcff */
[----:B------:R-:W-:-:S03]  /*16c80*/  IMAD.MOV.U32 R12, RZ, RZ, 0x1 ;  /* 0x00000001ff0c7424 */ /* 0x000fc600078e00ff */
[----:B------:R-:W-:Y:S02]  /*16c90*/  LOP3.LUT P1, RZ, R23, 0x4, RZ, 0xc0, !PT ;  /* 0x0000000417ff7812 */ /* 0x000fe4000782c0ff */
[----:B------:R-:W-:-:S11]  /*16ca0*/  MOV R2, R14 ;  /* 0x0000000e00027202 */ /* 0x000fd60000000f00 */
[----:B------:R-:W-:Y:S05]  /*16cb0*/  WARPSYNC.COLLECTIVE R15, `(.L_x_1483) ;  /* 0x000000000f087348 */ /* 0x000fea0003c00000 */
[----:B------:R0:W1:Y:S02]  /*16cc0*/  SHFL.IDX P6, R14, R13, R12, R11 ;  /* 0x0000000c0d0e7389 */ /* 0x00006400000c000b */
[----:B01----:R-:W-:Y:S01]  /*16cd0*/  ENDCOLLECTIVE ;  /* 0x000000000000791b */ /* 0x003fe20003800000 */
.L_x_1483:
        /* <DEDUP_REMOVED lines=14> */
.L_x_1484:
[----:B------:R-:W-:Y:S02]  /*16dc0*/  IMAD.MOV.U32 R13, RZ, RZ, R27 ;  /* 0x000000ffff0d7224 */ /* 0x000fe400078e001b */
[----:B------:R-:W-:Y:S02]  /*16dd0*/  IMAD.MOV.U32 R12, RZ, RZ, 0x2 ;  /* 0x00000002ff0c7424 */ /* 0x000fe400078e00ff */
[----:B------:R-:W-:-:S07]  /*16de0*/  IMAD.MOV.U32 R2, RZ, RZ, R14 ;  /* 0x000000ffff027224 */ /* 0x000fce00078e000e */
[----:B------:R-:W-:Y:S05]  /*16df0*/  WARPSYNC.COLLECTIVE R15, `(.L_x_1485) ;  /* 0x000000000f087348 */ /* 0x000fea0003c00000 */
[----:B------:R0:W1:Y:S02]  /*16e00*/  SHFL.IDX P6, R14, R13, R12, R11 ;  /* 0x0000000c0d0e7389 */ /* 0x00006400000c000b */
[----:B01----:R-:W-:Y:S01]  /*16e10*/  ENDCOLLECTIVE ;  /* 0x000000000000791b */ /* 0x003fe20003800000 */
.L_x_1485:
        /* <DEDUP_REMOVED lines=14> */
.L_x_1486:
[----:B------:R-:W-:Y:S01]  /*16f00*/  MOV R13, R27 ;  /* 0x0000001b000d7202 */ /* 0x000fe20000000f00 */
[----:B------:R-:W-:Y:S02]  /*16f10*/  IMAD.MOV.U32 R12, RZ, RZ, 0x3 ;  /* 0x00000003ff0c7424 */ /* 0x000fe400078e00ff */
[----:B------:R-:W-:-:S07]  /*16f20*/  IMAD.MOV.U32 R2, RZ, RZ, R14 ;  /* 0x000000ffff027224 */ /* 0x000fce00078e000e */
[----:B------:R-:W-:Y:S05]  /*16f30*/  WARPSYNC.COLLECTIVE R15, `(.L_x_1487) ;  /* 0x000000000f087348 */ /* 0x000fea0003c00000 */
[----:B------:R0:W1:Y:S02]  /*16f40*/  SHFL.IDX P6, R14, R13, R12, R11 ;  /* 0x0000000c0d0e7389 */ /* 0x00006400000c000b */
[----:B01----:R-:W-:Y:S01]  /*16f50*/  ENDCOLLECTIVE ;  /* 0x000000000000791b */ /* 0x003fe20003800000 */
.L_x_1487:
[----:B------:R-:W-:-:S05]  /*16f60*/  IADD3 R2, P0, R2, R4, RZ ;  /* 0x0000000402027210 */ /* 0x000fca0007f1e0ff */
[----:B------:R-:W-:-:S05]  /*16f70*/  IMAD.X R3, RZ, RZ, R35, P0 ;  /* 0x000000ffff037224 */ /* 0x000fca00000e0623 */
[----:B------:R-:W-:Y:S01]  /*16f80*/  @!PT LDS RZ, [RZ] ;  /* 0x00000000fffff984 */ /* 0x000fe20000000800 */
[----:B------:R-:W-:Y:S01]  /*16f90*/  @!PT LDS RZ, [RZ] ;  /* 0x00000000fffff984 */ /* 0x000fe20000000800 */
[----:B------:R-:W-:Y:S01]  /*16fa0*/  @!PT LDS RZ, [RZ] ;  /* 0x00000000fffff984 */ /* 0x000fe20000000800 */
[----:B------:R0:W-:Y:S01]  /*16fb0*/  LDGSTS.E.BYPASS.LTC128B.128 [R20+0x21400], desc[UR36][R2.64], !P3 ;  /* 0x2140000002147fae */ /* 0x0001e2000d901d64 */
[----:B------:R-:W-:Y:S01]  /*16fc0*/  IMAD.MOV.U32 R13, RZ, RZ, R9 ;  /* 0x000000ffff0d7224 */ /* 0x000fe200078e0009 */
[C---:B------:R-:W-:Y:S02]  /*16fd0*/  LOP3.LUT P3, RZ, R23.reuse, 0x2000, RZ, 0xc0, !PT ;  /* 0x0000200017ff7812 */ /* 0x040fe4000786c0ff */
        /* <DEDUP_REMOVED lines=9> */
.L_x_1488:
[----:B------:R-:W-:Y:S01]  /*17070*/  IMAD.MOV.U32 R2, RZ, RZ, R14 ;  /* 0x000000ffff027224 */ /* 0x000fe200078e000e */
[----:B------:R-:W-:Y:S06]  /*17080*/  BRA `(.L_x_1489) ;  /* 0xffffffc400347947 */ /* 0x000fec000383ffff */
.L_x_1406:
[----:B-1----:R1:W2:Y:S02]  /*17090*/  SYNCS.PHASECHK.TRANS64.TRYWAIT P0, [R7+URZ+0x30860], R2 ;  /* 0x03086002070075a7 */ /* 0x0022a4000800017f */
[----:B--2---:R-:W-:Y:S05]  /*170a0*/  @!P0 NANOSLEEP.SYNCS 0x989680 ;  /* 0x009896800000895d */ /* 0x004fea0003900000 */
[----:B------:R-:W2:Y:S02]  /*170b0*/  @!P0 SYNCS.PHASECHK.TRANS64 P0, [R7+URZ+0x30860], R2 ;  /* 0x03086002070085a7 */ /* 0x000ea4000800007f */
[----:B--2---:R-:W-:Y:S05]  /*170c0*/  @!P0 BRA `(.L_x_1406) ;  /* 0xfffffffc00f08947 */ /* 0x004fea000383ffff */
[----:B------:R-:W-:Y:S05]  /*170d0*/  BRA `(.L_x_1490) ;  /* 0xffffffc400ac7947 */ /* 0x000fea000383ffff */
.L_x_1407:
        /* <DEDUP_REMOVED lines=8> */
.L_x_1492:
[----:B------:R-:W-:Y:S05]  /*17160*/  BSYNC B1 ;  /* 0x0000000000017941 */ /* 0x000fea0003800000 */
.L_x_1491:
[----:B------:R-:W-:Y:S01]  /*17170*/  IMAD.MOV.U32 R13, RZ, RZ, R17 ;  /* 0x000000ffff0d7224 */ /* 0x000fe200078e0011 */
[----:B------:R-:W-:Y:S01]  /*17180*/  LEA R6, R6, R22, 0x1 ;  /* 0x0000001606067211 */ /* 0x000fe200078e08ff */
[----:B------:R-:W-:Y:S02]  /*17190*/  IMAD.MOV.U32 R12, RZ, RZ, RZ ;  /* 0x000000ffff0c7224 */ /* 0x000fe400078e00ff */
[----:B------:R-:W-:Y:S02]  /*171a0*/  IMAD.MOV.U32 R11, RZ, RZ, 0x181f ;  /* 0x0000181fff0b7424 */ /* 0x000fe400078e00ff */
[----:B------:R-:W-:Y:S02]  /*171b0*/  IMAD.MOV.U32 R15, RZ, RZ, -0x1 ;  /* 0xffffffffff0f7424 */ /* 0x000fe400078e00ff */
[----:B------:R-:W-:-:S07]  /*171c0*/  IMAD.MOV.U32 R3, RZ, RZ, R14 ;  /* 0x000000ffff037224 */ /* 0x000fce00078e000e */
[----:B------:R-:W-:Y:S05]  /*171d0*/  WARPSYNC.COLLECTIVE R15, `(.L_x_1493) ;  /* 0x000000000f087348 */ /* 0x000fea0003c00000 */
[----:B------:R0:W1:Y:S02]  /*171e0*/  SHFL.IDX P6, R14, R13, R12, R11 ;  /* 0x0000000c0d0e7389 */ /* 0x00006400000c000b */
[----:B01----:R-:W-:Y:S01]  /*171f0*/  ENDCOLLECTIVE ;  /* 0x000000000000791b */ /* 0x003fe20003800000 */
.L_x_1493:
[----:B------:R-:W-:Y:S02]  /*17200*/  IMAD.MOV.U32 R13, RZ, RZ, R24 ;  /* 0x000000ffff0d7224 */ /* 0x000fe400078e0018 */
[----:B------:R-:W-:Y:S02]  /*17210*/  IMAD.MOV.U32 R12, RZ, RZ, 0x1 ;  /* 0x00000001ff0c7424 */ /* 0x000fe400078e00ff */
[----:B------:R-:W-:-:S07]  /*17220*/  IMAD.MOV.U32 R2, RZ, RZ, R14 ;  /* 0x000000ffff027224 */ /* 0x000fce00078e000e */
[----:B------:R-:W-:Y:S05]  /*17230*/  WARPSYNC.COLLECTIVE R15, `(.L_x_1494) ;  /* 0x000000000f087348 */ /* 0x000fea0003c00000 */
[----:B------:R0:W1:Y:S02]  /*17240*/  SHFL.IDX P6, R14, R13, R12, R11 ;  /* 0x0000000c0d0e7389 */ /* 0x00006400000c000b */
[----:B01----:R-:W-:Y:S01]  /*17250*/  ENDCOLLECTIVE ;  /* 0x000000000000791b */ /* 0x003fe20003800000 */
.L_x_1494:
        /* <DEDUP_REMOVED lines=18> */
.L_x_1495:
[----:B------:R-:W-:Y:S02]  /*17380*/  IMAD.MOV.U32 R13, RZ, RZ, R24 ;  /* 0x000000ffff0d7224 */ /* 0x000fe400078e0018 */
[----:B------:R-:W-:Y:S02]  /*17390*/  IMAD.MOV.U32 R12, RZ, RZ, 0x2 ;  /* 0x00000002ff0c7424 */ /* 0x000fe400078e00ff */
[----:B------:R-:W-:-:S07]  /*173a0*/  IMAD.MOV.U32 R2, RZ, RZ, R14 ;  /* 0x000000ffff027224 */ /* 0x000fce00078e000e */
[----:B------:R-:W-:Y:S05]  /*173b0*/  WARPSYNC.COLLECTIVE R15, `(.L_x_1496) ;  /* 0x000000000f087348 */ /* 0x000fea0003c00000 */
[----:B------:R0:W1:Y:S02]  /*173c0*/  SHFL.IDX P6, R14, R13, R12, R11 ;  /* 0x0000000c0d0e7389 */ /* 0x00006400000c000b */
[----:B01----:R-:W-:Y:S01]  /*173d0*/  ENDCOLLECTIVE ;  /* 0x000000000000791b */ /* 0x003fe20003800000 */
.L_x_1496:
        /* <DEDUP_REMOVED lines=18> */
.L_x_1497:
[----:B------:R-:W-:Y:S02]  /*17500*/  IMAD.MOV.U32 R13, RZ, RZ, R24 ;  /* 0x000000ffff0d7224 */ /* 0x000fe400078e0018 */
[----:B------:R-:W-:Y:S02]  /*17510*/  IMAD.MOV.U32 R12, RZ, RZ, 0x3 ;  /* 0x00000003ff0c7424 */ /* 0x000fe400078e00ff */
[----:B------:R-:W-:-:S07]  /*17520*/  IMAD.MOV.U32 R2, RZ, RZ, R14 ;  /* 0x000000ffff027224 */ /* 0x000fce00078e000e */
[----:B------:R-:W-:Y:S05]  /*17530*/  WARPSYNC.COLLECTIVE R15, `(.L_x_1498) ;  /* 0x000000000f087348 */ /* 0x000fea0003c00000 */
[----:B------:R0:W1:Y:S02]  /*17540*/  SHFL.IDX P6, R14, R13, R12, R11 ;  /* 0x0000000c0d0e7389 */ /* 0x00006400000c000b */
[----:B01----:R-:W-:Y:S01]  /*17550*/  ENDCOLLECTIVE ;  /* 0x000000000000791b */ /* 0x003fe20003800000 */
.L_x_1498:
[----:B------:R-:W-:-:S05]  /*17560*/  IADD3 R2, P0, R2, R4, RZ ;  /* 0x0000000402027210 */ /* 0x000fca0007f1e0ff */
[----:B------:R-:W-:Y:S01]  /*17570*/  IMAD.X R3, RZ, RZ, R3, P0 ;  /* 0x000000ffff037224 */ /* 0x000fe200000e0603 */
        /* <DEDUP_REMOVED lines=11> */
.L_x_1499:
[----:B------:R-:W-:Y:S01]  /*17630*/  @!PT LDS RZ, [RZ] ;  /* 0x00000000fffff984 */ /* 0x000fe20000000800 */
[----:B------:R-:W-:Y:S01]  /*17640*/  @!PT LDS RZ, [RZ] ;  /* 0x00000000fffff984 */ /* 0x000fe20000000800 */
[----:B------:R-:W-:Y:S01]  /*17650*/  @!PT LDS RZ, [RZ] ;  /* 0x00000000fffff984 */ /* 0x000fe20000000800 */
[----:B------:R-:W-:Y:S01]  /*17660*/  LDGSTS.E.BYPASS.LTC128B.128 [R6+0x3400], desc[UR36][R2.64+0x80], !P0 ;  /* 0x0340008002067fae */ /* 0x000fe2000c101d64 */
[----:B------:R-:W-:-:S13]  /*17670*/  ISETP.LT.OR P0, PT, R9, 0x21, P2 ;  /* 0x000000210900780c */ /* 0x000fda0001701670 */
[----:B------:R-:W-:Y:S01]  /*17680*/  LDGSTS.E.BYPASS.LTC128B.128 [R6+0x5400], desc[UR36][R2.64+0x100], !P0 ;  /* 0x0540010002067fae */ /* 0x000fe2000c101d64 */
[----:B------:R-:W-:-:S13]  /*17690*/  ISETP.LT.OR P0, PT, R9, 0x21, P1 ;  /* 0x000000210900780c */ /* 0x000fda0000f01670 */
[----:B------:R0:W-:Y:S02]  /*176a0*/  LDGSTS.E.BYPASS.LTC128B.128 [R6+0x7400], desc[UR36][R2.64+0x180], !P0 ;  /* 0x0740018002067fae */ /* 0x0001e4000c101d64 */
[----:B0-----:R-:W-:Y:S01]  /*176b0*/  IMAD.MOV.U32 R2, RZ, RZ, R14 ;  /* 0x000000ffff027224 */ /* 0x001fe200078e000e */
[----:B------:R-:W-:Y:S06]  /*176c0*/  BRA `(.L_x_1500) ;  /* 0xffffffc000f87947 */ /* 0x000fec000383ffff */
.L_x_1415:
[----:B0-----:R0:W2:Y:S02]  /*176d0*/  SYNCS.PHASECHK.TRANS64.TRYWAIT P0, [R0+URZ+0x30860], R3 ;  /* 0x03086003000075a7 */ /* 0x0010a4000800017f */
[----:B--2---:R-:W-:Y:S05]  /*176e0*/  @!P0 NANOSLEEP.SYNCS 0x989680 ;  /* 0x009896800000895d */ /* 0x004fea0003900000 */
[----:B------:R-:W2:Y:S02]  /*176f0*/  @!P0 SYNCS.PHASECHK.TRANS64 P0, [R0+URZ+0x30860], R3 ;  /* 0x03086003000085a7 */ /* 0x000ea4000800007f */
[----:B--2---:R-:W-:Y:S05]  /*17700*/  @!P0 BRA `(.L_x_1415) ;  /* 0xfffffffc00f08947 */ /* 0x004fea000383ffff */
[----:B------:R-:W-:Y:S05]  /*17710*/  BRA `(.L_x_1501) ;  /* 0xffffffc800247947 */ /* 0x000fea000383ffff */
.L_x_1416:
[----:B------:R-:W-:Y:S01]  /*17720*/  BSSY B0, `(.L_x_1502) ;  /* 0x0000008000007945 */ /* 0x000fe20003800000 */
[----:B------:R-:W-:Y:S02]  /*17730*/  IMAD.MOV.U32 R13, RZ, RZ, R24 ;  /* 0x000000ffff0d7224 */ /* 0x000fe400078e0018 */
[----:B------:R-:W-:Y:S02]  /*17740*/  IMAD.MOV.U32 R12, RZ, RZ, RZ ;  /* 0x000000ffff0c7224 */ /* 0x000fe400078e00ff */
[----:B------:R-:W-:Y:S02]  /*17750*/  IMAD.MOV.U32 R11, RZ, RZ, 0x181f ;  /* 0x0000181fff0b7424 */ /* 0x000fe400078e00ff */
[----:B------:R-:W-:-:S07]  /*17760*/  IMAD.MOV.U32 R15, RZ, RZ, -0x1 ;  /* 0xffffffffff0f7424 */ /* 0x000fce00078e00ff */
[----:B01----:R-:W-:Y:S05]  /*17770*/  WARPSYNC.COLLECTIVE R15, `(.L_x_1503) ;  /* 0x000000000f087348 */ /* 0x003fea0003c00000 */
[----:B------:R2:W3:Y:S02]  /*17780*/  SHFL.IDX P6, R14, R13, R12, R11 ;  /* 0x0000000c0d0e7389 */ /* 0x0004e400000c000b */
[----:B0123--:R-:W-:Y:S01]  /*17790*/  ENDCOLLECTIVE ;  /* 0x000000000000791b */ /* 0x00ffe20003800000 */
.L_x_1503:
[----:B------:R-:W-:Y:S05]  /*177a0*/  BSYNC B0 ;  /* 0x0000000000007941 */ /* 0x000fea0003800000 */
.L_x_1502:
[----:B------:R-:W-:Y:S01]  /*177b0*/  IMAD.MOV.U32 R13, RZ, RZ, R17 ;  /* 0x000000ffff0d7224 */ /* 0x000fe200078e0011 */
[C---:B------:R-:W-:Y:S01]  /*177c0*/  LOP3.LUT R4, R34.reuse, 0x40, RZ, 0xfc, !PT ;  /* 0x0000004022047812 */ /* 0x040fe200078efcff */
        /* <DEDUP_REMOVED lines=8> */
.L_x_1504:
        /* <DEDUP_REMOVED lines=21> */
.L_x_1505:
[----:B------:R-:W-:Y:S01]  /*179a0*/  @!PT LDS RZ, [RZ] ;  /* 0x00000000fffff984 */ /* 0x000fe20000000800 */
[----:B------:R-:W-:Y:S01]  /*179b0*/  @!PT LDS RZ, [RZ] ;  /* 0x00000000fffff984 */ /* 0x000fe20000000800 */
[----:B------:R-:W-:Y:S01]  /*179c0*/  @!PT LDS RZ, [RZ] ;  /* 0x00000000fffff984 */ /* 0x000fe20000000800 */
[----:B------:R0:W-:Y:S01]  /*179d0*/  LDGSTS.E.BYPASS.LTC128B.128 [R4+0x4400], desc[UR36][R2.64+0x100], !P4 ;  /* 0x0440010002047fae */ /* 0x0001e2000e101d64 */
[----:B------:R-:W-:Y:S01]  /*179e0*/  ISETP.LT.OR P4, PT, R5, 0x1, P0 ;  /* 0x000000010500780c */ /* 0x000fe20000781670 */
[----:B------:R-:W-:-:S12]  /*179f0*/  IMAD.MOV.U32 R13, RZ, RZ, R17 ;  /* 0x000000ffff0d7224 */ /* 0x000fd800078e0011 */
[----:B------:R0:W-:Y:S01]  /*17a00*/  LDGSTS.E.BYPASS.LTC128B.128 [R4+0x6400], desc[UR36][R2.64+0x180], !P4 ;  /* 0x0640018002047fae */ /* 0x0001e2000e101d64 */
[----:B------:R-:W-:-:S07]  /*17a10*/  MOV R7, R14 ;  /* 0x0000000e00077202 */ /* 0x000fce0000000f00 */
[----:B0-----:R-:W-:Y:S05]  /*17a20*/  WARPSYNC.COLLECTIVE R15, `(.L_x_1506) ;  /* 0x000000000f087348 */ /* 0x001fea0003c00000 */
[----:B------:R1:W2:Y:S02]  /*17a30*/  SHFL.IDX P6, R14, R13, R12, R11 ;  /* 0x0000000c0d0e7389 */ /* 0x0002a400000c000b */
[----:B012---:R-:W-:Y:S01]  /*17a40*/  ENDCOLLECTIVE ;  /* 0x000000000000791b */ /* 0x007fe20003800000 */
.L_x_1506:
[----:B------:R-:W-:Y:S02]  /*17a50*/  IMAD.MOV.U32 R13, RZ, RZ, R24 ;  /* 0x000000ffff0d7224 */ /* 0x000fe400078e0018 */
[----:B------:R-:W-:Y:S01]  /*17a60*/  IMAD.MOV.U32 R12, RZ, RZ, 0x2 ;  /* 0x00000002ff0c7424 */ /* 0x000fe200078e00ff */
[----:B------:R-:W-:-:S13]  /*17a70*/  IADD3 R2, P4, R14, R6, RZ ;  /* 0x000000060e027210 */ /* 0x000fda0007f9e0ff */
[----:B------:R-:W-:Y:S05]  /*17a80*/  WARPSYNC.COLLECTIVE R15, `(.L_x_1507) ;  /* 0x000000000f087348 */ /* 0x000fea0003c00000 */
[----:B------:R0:W1:Y:S02]  /*17a90*/  SHFL.IDX P6, R14, R13, R12, R11 ;  /* 0x0000000c0d0e7389 */ /* 0x00006400000c000b */
[----:B01----:R-:W-:Y:S01]  /*17aa0*/  ENDCOLLECTIVE ;  /* 0x000000000000791b */ /* 0x003fe20003800000 */
.L_x_1507:
        /* <DEDUP_REMOVED lines=12> */
.L_x_1508:
        /* <DEDUP_REMOVED lines=14> */
.L_x_1509:
        /* <DEDUP_REMOVED lines=12> */
.L_x_1510:
        /* <DEDUP_REMOVED lines=9> */
.L_x_1421:
        /* <DEDUP_REMOVED lines=8> */
.L_x_1513:
[----:B------:R-:W-:Y:S05]  /*17e20*/  BSYNC B0 ;  /* 0x0000000000007941 */ /* 0x000fea0003800000 */
.L_x_1512:
        /* <DEDUP_REMOVED lines=9> */
.L_x_1514:
[----:B------:R-:W-:Y:S02]  /*17ec0*/  ULDC UR4, c[0x0][0xc3c] ;  /* 0x00030f0000047ab9 */ /* 0x000fe40000000800 */
[----:B------:R-:W-:-:S13]  /*17ed0*/  ISETP.GE.OR P1, PT, R5, UR4, !P0 ;  /* 0x0000000405007c0c */ /* 0x000fda000c726670 */
[----:B------:R-:W0:Y:S01]  /*17ee0*/  @!P1 LDC.64 R2, c[0x0][0xc80] ;  /* 0x00032000ff029b82 */ /* 0x000e220000000a00 */
[----:B------:R-:W-:Y:S02]  /*17ef0*/  IMAD.MOV.U32 R11, RZ, RZ, RZ ;  /* 0x000000ffff0b7224 */ /* 0x000fe400078e00ff */
[----:B------:R-:W-:Y:S02]  /*17f00*/  IMAD.MOV.U32 R4, RZ, RZ, R14 ;  /* 0x000000ffff047224 */ /* 0x000fe400078e000e */
[----:B0-----:R-:W-:-:S06]  /*17f10*/  @!P1 IMAD.WIDE R2, R5, 0x4, R2 ;  /* 0x0000000405029825 */ /* 0x001fcc00078e0202 */
[----:B------:R-:W2:Y:S01]  /*17f20*/  @!P1 LDG.E R2, desc[UR36][R2.64] ;  /* 0x0000002402029981 */ /* 0x000ea2000c1e1900 */
[----:B------:R-:W-:Y:S01]  /*17f30*/  IMAD.MOV.U32 R5, RZ, RZ, RZ ;  /* 0x000000ffff057224 */ /* 0x000fe200078e00ff */
        /* <DEDUP_REMOVED lines=10> */
.L_x_1515:
[----:B------:R-:W-:Y:S01]  /*17fe0*/  IMAD.MOV.U32 R12, RZ, RZ, 0x2 ;  /* 0x00000002ff0c7424 */ /* 0x000fe200078e00ff */
[----:B------:R-:W-:-:S05]  /*17ff0*/  SEL R6, R14, RZ, P1 ;  /* 0x000000ff0e067207 */ /* 0x000fca0000800000 */
[----:B------:R-:W-:-:S04]  /*18000*/  IMAD.IADD R6, R5, 0x1, R6 ;  /* 0x0000000105067824 */ /* 0x000fc800078e0206 */
[----:B------:R-:W-:-:S07]  /*18010*/  IMAD.MOV.U32 R13, RZ, RZ, R6 ;  /* 0x000000ffff0d7224 */ /* 0x000fce00078e0006 */
[----:B------:R-:W-:Y:S05]  /*18020*/  WARPSYNC.COLLECTIVE R15, `(.L_x_1516) ;  /* 0x000000000f087348 */ /* 0x000fea0003c00000 */
[----:B------:R0:W1:Y:S02]  /*18030*/  SHFL.UP P6, R14, R13, R12, R11 ;  /* 0x0400000c0d0e7389 */ /* 0x00006400000c000b */
[----:B01----:R-:W-:Y:S01]  /*18040*/  ENDCOLLECTIVE ;  /* 0x000000000000791b */ /* 0x003fe20003800000 */
.L_x_1516:
[----:B------:R-:W-:Y:S02]  /*18050*/  MOV R12, 0x4 ;  /* 0x00000004000c7802 */ /* 0x000fe40000000f00 */
[----:B------:R-:W-:-:S05]  /*18060*/  SEL R7, R14, RZ, P2 ;  /* 0x000000ff0e077207 */ /* 0x000fca0001000000 */
[----:B------:R-:W-:-:S04]  /*18070*/  IMAD.IADD R7, R6, 0x1, R7 ;  /* 0x0000000106077824 */ /* 0x000fc800078e0207 */
[----:B------:R-:W-:-:S07]  /*18080*/  IMAD.MOV.U32 R13, RZ, RZ, R7 ;  /* 0x000000ffff0d7224 */ /* 0x000fce00078e0007 */
[----:B------:R-:W-:Y:S05]  /*18090*/  WARPSYNC.COLLECTIVE R15, `(.L_x_1517) ;  /* 0x000000000f087348 */ /* 0x000fea0003c00000 */
[----:B------:R0:W1:Y:S02]  /*180a0*/  SHFL.UP P6, R14, R13, R12, R11 ;  /* 0x0400000c0d0e7389 */ /* 0x00006400000c000b */
[----:B01----:R-:W-:Y:S01]  /*180b0*/  ENDCOLLECTIVE ;  /* 0x000000000000791b */ /* 0x003fe20003800000 */
.L_x_1517:
[----:B------:R-:W-:Y:S01]  /*180c0*/  IMAD.MOV.U32 R12, RZ, RZ, 0x8 ;  /* 0x00000008ff0c7424 */ /* 0x000fe200078e00ff */
[----:B------:R-:W-:-:S05]  /*180d0*/  SEL R2, R14, RZ, P3 ;  /* 0x000000ff0e027207 */ /* 0x000fca0001800000 */
[----:B------:R-:W-:-:S04]  /*180e0*/  IMAD.IADD R2, R7, 0x1, R2 ;  /* 0x0000000107027824 */ /* 0x000fc800078e0202 */
[----:B------:R-:W-:-:S07]  /*180f0*/  IMAD.MOV.U32 R13, RZ, RZ, R2 ;  /* 0x000000ffff0d7224 */ /* 0x000fce00078e0002 */
[----:B------:R-:W-:Y:S05]  /*18100*/  WARPSYNC.COLLECTIVE R15, `(.L_x_1518) ;  /* 0x000000000f087348 */ /* 0x000fea0003c00000 */
[----:B------:R0:W1:Y:S02]  /*18110*/  SHFL.UP P6, R14, R13, R12, R11 ;  /* 0x0400000c0d0e7389 */ /* 0x00006400000c000b */
[----:B01----:R-:W-:Y:S01]  /*18120*/  ENDCOLLECTIVE ;  /* 0x000000000000791b */ /* 0x003fe20003800000 */
.L_x_1518:
[----:B------:R-:W-:Y:S01]  /*18130*/  IMAD.MOV.U32 R12, RZ, RZ, 0x10 ;  /* 0x00000010ff0c7424 */ /* 0x000fe200078e00ff */
[----:B------:R-:W-:-:S05]  /*18140*/  SEL R3, R14, RZ, P4 ;  /* 0x000000ff0e037207 */ /* 0x000fca0002000000 */
[----:B------:R-:W-:-:S04]  /*18150*/  IMAD.IADD R3, R2, 0x1, R3 ;  /* 0x0000000102037824 */ /* 0x000fc800078e0203 */
[----:B------:R-:W-:-:S07]  /*18160*/  IMAD.MOV.U32 R13, RZ, RZ, R3 ;  /* 0x000000ffff0d7224 */ /* 0x000fce00078e0003 */
[----:B------:R-:W-:Y:S05]  /*18170*/  WARPSYNC.COLLECTIVE R15, `(.L_x_1519) ;  /* 0x000000000f087348 */ /* 0x000fea0003c00000 */
[----:B------:R0:W1:Y:S02]  /*18180*/  SHFL.UP P6, R14, R13, R12, R11 ;  /* 0x0400000c0d0e7389 */ /* 0x00006400000c000b */
[----:B01----:R-:W-:Y:S01]  /*18190*/  ENDCOLLECTIVE ;  /* 0x000000000000791b */ /* 0x003fe20003800000 */
.L_x_1519:
        /* <DEDUP_REMOVED lines=8> */
.L_x_1520:
[----:B------:R-:W-:Y:S05]  /*18220*/  BRA `(.L_x_1521) ;  /* 0xffffffc400747947 */ /* 0x000fea000383ffff */
.L_x_1426:
[----:B------:R-:W-:Y:S01]  /*18230*/  BSSY B0, `(.L_x_1522) ;  /* 0x0000008000007945 */ /* 0x000fe20003800000 */
[----:B-----5:R-:W-:Y:S02]  /*18240*/  IMAD.MOV.U32 R13, RZ, RZ, R5 ;  /* 0x000000ffff0d7224 */ /* 0x020fe400078e0005 */
[----:B------:R-:W-:Y:S02]  /*18250*/  IMAD.MOV.U32 R12, RZ, RZ, 0x1 ;  /* 0x00000001ff0c7424 */ /* 0x000fe400078e00ff */
[----:B------:R-:W-:Y:S02]  /*18260*/  IMAD.MOV.U32 R11, RZ, RZ, RZ ;  /* 0x000000ffff0b7224 */ /* 0x000fe400078e00ff */
[----:B------:R-:W-:-:S07]  /*18270*/  IMAD.MOV.U32 R15, RZ, RZ, -0x1 ;  /* 0xffffffffff0f7424 */ /* 0x000fce00078e00ff */
[----:B012---:R-:W-:Y:S05]  /*18280*/  WARPSYNC.COLLECTIVE R15, `(.L_x_1523) ;  /* 0x000000000f087348 */ /* 0x007fea0003c00000 */
[----:B------:R3:W4:Y:S02]  /*18290*/  SHFL.UP P6, R14, R13, R12, R11 ;  /* 0x0400000c0d0e7389 */ /* 0x00072400000c000b */
[----:B01234-:R-:W-:Y:S01]  /*182a0*/  ENDCOLLECTIVE ;  /* 0x000000000000791b */ /* 0x01ffe20003800000 */
.L_x_1523:
[----:B------:R-:W-:Y:S05]  /*182b0*/  BSYNC B0 ;  /* 0x0000000000007941 */ /* 0x000fea0003800000 */
.L_x_1522:
        /* <DEDUP_REMOVED lines=8> */
.L_x_1524:
[----:B------:R-:W-:Y:S01]  /*18340*/  IMAD.MOV.U32 R12, RZ, RZ, 0x4 ;  /* 0x00000004ff0c7424 */ /* 0x000fe200078e00ff */
[----:B------:R-:W-:-:S05]  /*18350*/  SEL R2, R14, RZ, P2 ;  /* 0x000000ff0e027207 */ /* 0x000fca0001000000 */
[----:B------:R-:W-:-:S04]  /*18360*/  IMAD.IADD R2, R13, 0x1, R2 ;  /* 0x000000010d027824 */ /* 0x000fc800078e0202 */
[----:B------:R-:W-:-:S07]  /*18370*/  IMAD.MOV.U32 R13, RZ, RZ, R2 ;  /* 0x000000ffff0d7224 */ /* 0x000fce00078e0002 */
[----:B------:R-:W-:Y:S05]  /*18380*/  WARPSYNC.COLLECTIVE R15, `(.L_x_1525) ;  /* 0x000000000f087348 */ /* 0x000fea0003c00000 */
[----:B------:R0:W1:Y:S02]  /*18390*/  SHFL.UP P6, R14, R13, R12, R11 ;  /* 0x0400000c0d0e7389 */ /* 0x00006400000c000b */
[----:B01----:R-:W-:Y:S01]  /*183a0*/  ENDCOLLECTIVE ;  /* 0x000000000000791b */ /* 0x003fe20003800000 */
.L_x_1525:
[----:B------:R-:W-:Y:S01]  /*183b0*/  IMAD.MOV.U32 R12, RZ, RZ, 0x8 ;  /* 0x00000008ff0c7424 */ /* 0x000fe200078e00ff */
[----:B------:R-:W-:-:S05]  /*183c0*/  SEL R3, R14, RZ, P3 ;  /* 0x000000ff0e037207 */ /* 0x000fca0001800000 */
[----:B------:R-:W-:-:S04]  /*183d0*/  IMAD.IADD R3, R2, 0x1, R3 ;  /* 0x0000000102037824 */ /* 0x000fc800078e0203 */
[----:B------:R-:W-:-:S07]  /*183e0*/  IMAD.MOV.U32 R13, RZ, RZ, R3 ;  /* 0x000000ffff0d7224 */ /* 0x000fce00078e0003 */
[----:B------:R-:W-:Y:S05]  /*183f0*/  WARPSYNC.COLLECTIVE R15, `(.L_x_1526) ;  /* 0x000000000f087348 */ /* 0x000fea0003c00000 */
[----:B------:R0:W1:Y:S02]  /*18400*/  SHFL.UP P6, R14, R13, R12, R11 ;  /* 0x0400000c0d0e7389 */ /* 0x00006400000c000b */
[----:B01----:R-:W-:Y:S01]  /*18410*/  ENDCOLLECTIVE ;  /* 0x000000000000791b */ /* 0x003fe20003800000 */
.L_x_1526:
[----:B------:R-:W-:Y:S01]  /*18420*/  IMAD.MOV.U32 R12, RZ, RZ, 0x10 ;  /* 0x00000010ff0c7424 */ /* 0x000fe200078e00ff */
[----:B------:R-:W-:-:S05]  /*18430*/  SEL R4, R14, RZ, P4 ;  /* 0x000000ff0e047207 */ /* 0x000fca0002000000 */
[----:B------:R-:W-:-:S04]  /*18440*/  IMAD.IADD R4, R3, 0x1, R4 ;  /* 0x0000000103047824 */ /* 0x000fc800078e0204 */
[----:B------:R-:W-:-:S07]  /*18450*/  IMAD.MOV.U32 R13, RZ, RZ, R4 ;  /* 0x000000ffff0d7224 */ /* 0x000fce00078e0004 */
[----:B------:R-:W-:Y:S05]  /*18460*/  WARPSYNC.COLLECTIVE R15, `(.L_x_1527) ;  /* 0x000000000f087348 */ /* 0x000fea0003c00000 */
[----:B------:R0:W1:Y:S02]  /*18470*/  SHFL.UP P6, R14, R13, R12, R11 ;  /* 0x0400000c0d0e7389 */ /* 0x00006400000c000b */
[----:B01----:R-:W-:Y:S01]  /*18480*/  ENDCOLLECTIVE ;  /* 0x000000000000791b */ /* 0x003fe20003800000 */
.L_x_1527:
        /* <DEDUP_REMOVED lines=8> */
.L_x_1528:
[----:B------:R-:W-:Y:S05]  /*18510*/  BRA `(.L_x_1529) ;  /* 0xffffffc400547947 */ /* 0x000fea000383ffff */
.L_x_1428:
[----:B------:R-:W-:Y:S01]  /*18520*/  BSSY B0, `(.L_x_1530) ;  /* 0x0000006000007945 */ /* 0x000fe20003800000 */
[----:B------:R-:W-:Y:S02]  /*18530*/  PLOP3.LUT P6, PT, P6, PT, PT, 0x8, 0x0 ;  /* 0x000000000000781c */ /* 0x000fe400037ce170 */
[----:B------:R-:W-:-:S11]  /*18540*/  MOV R15, 0xffffffff ;  /* 0xffffffff000f7802 */ /* 0x000fd60000000f00 */
[----:B01----:R-:W-:Y:S05]  /*18550*/  WARPSYNC.COLLECTIVE R15, `(.L_x_1531) ;  /* 0x000000000f087348 */ /* 0x003fea0003c00000 */
[----:B------:R-:W-:Y:S01]  /*18560*/  VOTE.ANY R14, PT, P6 ;  /* 0x00000000000e7806 */ /* 0x000fe200030e0100 */
[----:B01----:R-:W-:Y:S06]  /*18570*/  ENDCOLLECTIVE ;  /* 0x000000000000791b */ /* 0x003fec0003800000 */
.L_x_1531:
[----:B------:R-:W-:Y:S05]  /*18580*/  BSYNC B0 ;  /* 0x0000000000007941 */ /* 0x000fea0003800000 */
.L_x_1530:
        /* <DEDUP_REMOVED lines=9> */
.L_x_1532:
[----:B------:R-:W-:Y:S01]  /*18620*/  IMAD.MOV.U32 R5, RZ, RZ, R14 ;  /* 0x000000ffff057224 */ /* 0x000fe200078e000e */
[----:B------:R-:W-:Y:S06]  /*18630*/  BRA `(.L_x_1533) ;  /* 0xffffffc400447947 */ /* 0x000fec000383ffff */
.L_x_1430:
[----:B------:R-:W-:Y:S01]  /*18640*/  BSSY B0, `(.L_x_1534) ;  /* 0x0000007000007945 */ /* 0x000fe20003800000 */
[----:B------:R-:W-:Y:S02]  /*18650*/  IMAD.MOV.U32 R13, RZ, RZ, R6 ;  /* 0x000000ffff0d7224 */ /* 0x000fe400078e0006 */
[----:B------:R-:W-:Y:S02]  /*18660*/  IMAD.MOV.U32 R11, RZ, RZ, 0x1f ;  /* 0x0000001fff0b7424 */ /* 0x000fe400078e00ff */
[----:B------:R-:W-:-:S07]  /*18670*/  IMAD.MOV.U32 R15, RZ, RZ, -0x1 ;  /* 0xffffffffff0f7424 */ /* 0x000fce00078e00ff */
[----:B0123--:R-:W-:Y:S05]  /*18680*/  WARPSYNC.COLLECTIVE R15, `(.L_x_1535) ;  /* 0x000000000f087348 */ /* 0x00ffea0003c00000 */
[----:B------:R4:W0:Y:S02]  /*18690*/  SHFL.IDX P6, R14, R13, R12, R11 ;  /* 0x0000000c0d0e7389 */ /* 0x00082400000c000b */
[----:B01234-:R-:W-:Y:S01]  /*186a0*/  ENDCOLLECTIVE ;  /* 0x000000000000791b */ /* 0x01ffe20003800000 */
.L_x_1535:
[----:B------:R-:W-:Y:S05]  /*186b0*/  BSYNC B0 ;  /* 0x0000000000007941 */ /* 0x000fea0003800000 */
.L_x_1534:
[----:B------:R-:W-:Y:S05]  /*186c0*/  BRA `(.L_x_1429) ;  /* 0xffffffc4003c7947 */ /* 0x000fea000383ffff */
.L_x_1434:
[----:B-1----:R1:W2:Y:S02]  /*186d0*/  SYNCS.PHASECHK.TRANS64.TRYWAIT P0, [R4+URZ+0x30820], R0 ;  /* 0x03082000040075a7 */ /* 0x0022a4000800017f */
[----:B--2---:R-:W-:Y:S05]  /*186e0*/  @!P0 NANOSLEEP.SYNCS 0x989680 ;  /* 0x009896800000895d */ /* 0x004fea0003900000 */
[----:B------:R-:W2:Y:S02]  /*186f0*/  @!P0 SYNCS.PHASECHK.TRANS64 P0, [R4+URZ+0x30820], R0 ;  /* 0x03082000040085a7 */ /* 0x000ea4000800007f */
[----:B--2---:R-:W-:Y:S05]  /*18700*/  @!P0 BRA `(.L_x_1434) ;  /* 0xfffffffc00f08947 */ /* 0x004fea000383ffff */
[----:B------:R-:W-:Y:S05]  /*18710*/  BRA `(.L_x_1536) ;  /* 0xffffffc800b47947 */ /* 0x000fea000383ffff */
.L_x_1435:
        /* <DEDUP_REMOVED lines=8> */
[----:B01-3--:R-:W-:Y:S05]  /*187a0*/  WARPSYNC.COLLECTIVE R15, `(.L_x_1538) ;  /* 0x000000000f087348 */ /* 0x00bfea0003c00000 */
[----:B------:R2:W4:Y:S02]  /*187b0*/  SHFL.IDX P6, R14, R13, R12, R11 ;  /* 0x0000000c0d0e7389 */ /* 0x00052400000c000b */
[----:B01234-:R-:W-:Y:S01]  /*187c0*/  ENDCOLLECTIVE ;  /* 0x000000000000791b */ /* 0x01ffe20003800000 */
.L_x_1538:
[----:B------:R-:W-:Y:S05]  /*187d0*/  BSYNC B0 ;  /* 0x0000000000007941 */ /* 0x000fea0003800000 */
.L_x_1537:
[----:B------:R-:W-:Y:S05]  /*187e0*/  BRA `(.L_x_1539) ;  /* 0xffffffc8009c7947 */ /* 0x000fea000383ffff */
.L_x_1438:
[----:B------:R-:W-:Y:S01]  /*187f0*/  BSSY B1, `(.L_x_1540) ;  /* 0x0000006000017945 */ /* 0x000fe20003800000 */
[----:B------:R-:W-:-:S07]  /*18800*/  IMAD.MOV.U32 R15, RZ, RZ, -0x1 ;  /* 0xffffffffff0f7424 */ /* 0x000fce00078e00ff */
[----:B01-3--:R-:W-:Y:S05]  /*18810*/  WARPSYNC.COLLECTIVE R15, `(.L_x_1541) ;  /* 0x000000000f0c7348 */ /* 0x00bfea0003c00000 */
[----:B------:R-:W-:Y:S02]  /*18820*/  ELECT P6, UR62, PT ;  /* 0x00000000003e782f */ /* 0x000fe400038c0000 */
[----:B------:R-:W-:Y:S01]  /*18830*/  MOV R14, UR62 ;  /* 0x0000003e000e7c02 */ /* 0x000fe20008000f00 */
[----:B01-3--:R-:W-:Y:S10]  /*18840*/  ENDCOLLECTIVE ;  /* 0x000000000000791b */ /* 0x00bff40003800000 */
.L_x_1541:
[----:B------:R-:W-:Y:S05]  /*18850*/  BSYNC B1 ;  /* 0x0000000000017941 */ /* 0x000fea0003800000 */
.L_x_1540:
[----:B------:R-:W-:Y:S05]  /*18860*/  BRA `(.L_x_1542) ;  /* 0xffffffc800947947 */ /* 0x000fea000383ffff */
.L_x_1440:
[----:B-1----:R1:W2:Y:S02]  /*18870*/  SYNCS.PHASECHK.TRANS64.TRYWAIT P1, [R5+URZ+0x30840], R0 ;  /* 0x03084000050075a7 */ /* 0x0022a4000802017f */
[----:B--2---:R-:W-:Y:S05]  /*18880*/  @!P1 NANOSLEEP.SYNCS 0x989680 ;  /* 0x009896800000995d */ /* 0x004fea0003900000 */
[----:B------:R-:W2:Y:S02]  /*18890*/  @!P1 SYNCS.PHASECHK.TRANS64 P1, [R5+URZ+0x30840], R0 ;  /* 0x03084000050095a7 */ /* 0x000ea4000802007f */
[----:B--2---:R-:W-:Y:S05]  /*188a0*/  @!P1 BRA `(.L_x_1440) ;  /* 0xfffffffc00f09947 */ /* 0x004fea000383ffff */
[----:B------:R-:W-:Y:S05]  /*188b0*/  BRA `(.L_x_1543) ;  /* 0xffffffc800bc7947 */ /* 0x000fea000383ffff */
.L_x_1442:
[----:B--2---:R2:W4:Y:S02]  /*188c0*/  SYNCS.PHASECHK.TRANS64.TRYWAIT P1, [R25+URZ+0x30840], R2 ;  /* 0x03084002190075a7 */ /* 0x004524000802017f */
[----:B----4-:R-:W-:Y:S05]  /*188d0*/  @!P1 NANOSLEEP.SYNCS 0x989680 ;  /* 0x009896800000995d */ /* 0x010fea0003900000 */
[----:B------:R-:W4:Y:S02]  /*188e0*/  @!P1 SYNCS.PHASECHK.TRANS64 P1, [R25+URZ+0x30840], R2 ;  /* 0x03084002190095a7 */ /* 0x000f24000802007f */
[----:B----4-:R-:W-:Y:S05]  /*188f0*/  @!P1 BRA `(.L_x_1442) ;  /* 0xfffffffc00f09947 */ /* 0x010fea000383ffff */
[----:B------:R-:W-:Y:S05]  /*18900*/  BRA `(.L_x_1544) ;  /* 0xffffffc800c87947 */ /* 0x000fea000383ffff */
.L_x_1444:
[----:B----4-:R4:W0:Y:S02]  /*18910*/  SYNCS.PHASECHK.TRANS64.TRYWAIT P1, [R5+URZ+0x30860], R0 ;  /* 0x03086000050075a7 */ /* 0x010824000802017f */
[----:B0-----:R-:W-:Y:S05]  /*18920*/  @!P1 NANOSLEEP.SYNCS 0x989680 ;  /* 0x009896800000995d */ /* 0x001fea0003900000 */
[----:B------:R-:W0:Y:S02]  /*18930*/  @!P1 SYNCS.PHASECHK.TRANS64 P1, [R5+URZ+0x30860], R0 ;  /* 0x03086000050095a7 */ /* 0x000e24000802007f */
[----:B0-----:R-:W-:Y:S05]  /*18940*/  @!P1 BRA `(.L_x_1444) ;  /* 0xfffffffc00f09947 */ /* 0x001fea000383ffff */
[----:B------:R-:W-:Y:S05]  /*18950*/  BRA `(.L_x_1545) ;  /* 0xffffffc800c47947 */ /* 0x000fea000383ffff */
.L_x_1546:
        /* <DEDUP_REMOVED lines=10> */
.L_x_3297:


//--------------------- .text._ZN7cutlass13device_kernelIN5flash11enable_sm90INS1_16FlashAttnFwdSm90INS1_25CollectiveMainloopFwdSm90ILi2EN4cute5tupleIJNS5_1CILi1EEES8_S8_EEENS6_IJNS7_ILi128EEENS7_ILi64EEENS7_ILi256EEEEEELi256ENS_10bfloat16_tEfNS_4arch4Sm90ELb0ELb1ELb0ELb1ELb1ELb1ELb0ELb1ELb1ELb1ELb0ELb0EEENS1_21CollectiveEpilogueFwdINS6_IJSA_SC_SB_EEES9_SE_SG_Li256ELb1ELb1ELb0ELb0EEENS1_36VarlenDynamicPersistentTileSchedulerILi128ELi64ELi256ELi128ELb0ELb1ELb1ELb1ELb0ELb1EEEEEEEEEvNT_6ParamsE --------------------------
	.section	.text._ZN7cutlass13device_kernelIN5flash11enable_sm90INS1_16FlashAttnFwdSm90INS1_25CollectiveMainloopFwdSm90ILi2EN4cute5tupleIJNS5_1CILi1EEES8_S8_EEENS6_IJNS7_ILi128EEENS7_ILi64EEENS7_ILi256EEEEEELi256ENS_10bfloat16_tEfNS_4arch4Sm90ELb0ELb1ELb0ELb1ELb1ELb1ELb0ELb1ELb1ELb1ELb0ELb0EEENS1_21CollectiveEpilogueFwdINS6_IJSA_SC_SB_EEES9_SE_SG_Li256ELb1ELb1ELb0ELb0EEENS1_36VarlenDynamicPersistentTileSchedulerILi128ELi64ELi256ELi128ELb0ELb1ELb1ELb1ELb0ELb1EEEEEEEEEvNT_6ParamsE,"ax",@progbits
	.align	128
.text._ZN7cutlass13device_kernelIN5flash11enable_sm90INS1_16FlashAttnFwdSm90INS1_25CollectiveMainloopFwdSm90ILi2EN4cute5tupleIJNS5_1CILi1EEES8_S8_EEENS6_IJNS7_ILi128EEENS7_ILi64EEENS7_ILi256EEEEEELi256ENS_10bfloat16_tEfNS_4arch4Sm90ELb0ELb1ELb0ELb1ELb1ELb1ELb0ELb1ELb1ELb1ELb0ELb0EEENS1_21CollectiveEpilogueFwdINS6_IJSA_SC_SB_EEES9_SE_SG_Li256ELb1ELb1ELb0ELb0EEENS1_36VarlenDynamicPersistentTileSchedulerILi128ELi64ELi256ELi128ELb0ELb1ELb1ELb1ELb0ELb1EEEEEEEEEvNT_6ParamsE:
        .type           _ZN7cutlass13device_kernelIN5flash11enable_sm90INS1_16FlashAttnFwdSm90INS1_25CollectiveMainloopFwdSm90ILi2EN4cute5tupleIJNS5_1CILi1EEES8_S8_EEENS6_IJNS7_ILi128EEENS7_ILi64EEENS7_ILi256EEEEEELi256ENS_10bfloat16_tEfNS_4arch4Sm90ELb0ELb1ELb0ELb1ELb1ELb1ELb0ELb1ELb1ELb1ELb0ELb0EEENS1_21CollectiveEpilogueFwdINS6_IJSA_SC_SB_EEES9_SE_SG_Li256ELb1ELb1ELb0ELb0EEENS1_36VarlenDynamicPersistentTileSchedulerILi128ELi64ELi256ELi128ELb0ELb1ELb1ELb1ELb0ELb1EEEEEEEEEvNT_6ParamsE,@function
        .size           _ZN7cutlass13device_kernelIN5flash11enable_sm90INS1_16FlashAttnFwdSm90INS1_25CollectiveMainloopFwdSm90ILi2EN4cute5tupleIJNS5_1CILi1EEES8_S8_EEENS6_IJNS7_ILi128EEENS7_ILi64EEENS7_ILi256EEEEEELi256ENS_10bfloat16_tEfNS_4arch4Sm90ELb0ELb1ELb0ELb1ELb1ELb1ELb0ELb1ELb1ELb1ELb0ELb0EEENS1_21CollectiveEpilogueFwdINS6_IJSA_SC_SB_EEES9_SE_SG_Li256ELb1ELb1ELb0ELb0EEENS1_36VarlenDynamicPersistentTileSchedulerILi128ELi64ELi256ELi128ELb0ELb1ELb1ELb1ELb0ELb1EEEEEEEEEvNT_6ParamsE,(.L_x_3298 - _ZN7cutlass13device_kernelIN5flash11enable_sm90INS1_16FlashAttnFwdSm90INS1_25CollectiveMainloopFwdSm90ILi2EN4cute5tupleIJNS5_1CILi1EEES8_S8_EEENS6_IJNS7_ILi128EEENS7_ILi64EEENS7_ILi256EEEEEELi256ENS_10bfloat16_tEfNS_4arch4Sm90ELb0ELb1ELb0ELb1ELb1ELb1ELb0ELb1ELb1ELb1ELb0ELb0EEENS1_21CollectiveEpilogueFwdINS6_IJSA_SC_SB_EEES9_SE_SG_Li256ELb1ELb1ELb0ELb0EEENS1_36VarlenDynamicPersistentTileSchedulerILi128ELi64ELi256ELi128ELb0ELb1ELb1ELb1ELb0ELb1EEEEEEEEEvNT_6ParamsE)
        .other          _ZN7cutlass13device_kernelIN5flash11enable_sm90INS1_16FlashAttnFwdSm90INS1_25CollectiveMainloopFwdSm90ILi2EN4cute5tupleIJNS5_1CILi1EEES8_S8_EEENS6_IJNS7_ILi128EEENS7_ILi64EEENS7_ILi256EEEEEELi256ENS_10bfloat16_tEfNS_4arch4Sm90ELb0ELb1ELb0ELb1ELb1ELb1ELb0ELb1ELb1ELb1ELb0ELb0EEENS1_21CollectiveEpilogueFwdINS6_IJSA_SC_SB_EEES9_SE_SG_Li256ELb1ELb1ELb0ELb0EEENS1_36VarlenDynamicPersistentTileSchedulerILi128ELi64ELi256ELi128ELb0ELb1ELb1ELb1ELb0ELb1EEEEEEEEEvNT_6ParamsE,@"STO_CUDA_ENTRY STV_DEFAULT"
_ZN7cutlass13device_kernelIN5flash11enable_sm90INS1_16FlashAttnFwdSm90INS1_25CollectiveMainloopFwdSm90ILi2EN4cute5tupleIJNS5_1CILi1EEES8_S8_EEENS6_IJNS7_ILi128EEENS7_ILi64EEENS7_ILi256EEEEEELi256ENS_10bfloat16_tEfNS_4arch4Sm90ELb0ELb1ELb0ELb1ELb1ELb1ELb0ELb1ELb1ELb1ELb0ELb0EEENS1_21CollectiveEpilogueFwdINS6_IJSA_SC_SB_EEES9_SE_SG_Li256ELb1ELb1ELb0ELb0EEENS1_36VarlenDynamicPersistentTileSchedulerILi128ELi64ELi256ELi128ELb0ELb1ELb1ELb1ELb0ELb1EEEEEEEEEvNT_6ParamsE:
[----:B------:R-:W0:Y:S02]  /*0000*/  LDC R1, c[0x0][0x28] ;  /* 0x00000a00ff017b82 */ /* 0x000e240000000800 */
[----:B0-----:R-:W-:Y:S01]  /*0010*/  VIADD R1, R1, 0xffffff28 ;  /* 0xffffff2801017836 */ /* 0x001fe20000000000 */
[----:B------:R-:W0:Y:S01]  /*0020*/  S2R R0, SR_TID.X ;  /* 0x0000000000007919 */ /* 0x000e220000002100 */
[----:B------:R-:W-:Y:S01]  /*0030*/  ELECT P0, URZ, PT ;  /* 0x00000000003f782f */ /* 0x000fe20003800000 */
[----:B------:R-:W-:Y:S01]  /*0040*/  BSSY B0, `(.L_x_1547) ;  /* 0x000000d000007945 */ /* 0x000fe20003800000 */
[----:B0-----:R-:W-:-:S05]  /*0050*/  SHF.R.U32.HI R2, RZ, 0x5, R0 ;  /* 0x00000005ff027819 */ /* 0x001fca0000011600 */
[----:B------:R-:W0:Y:S02]  /*0060*/  SHFL.IDX PT, R3, R2, RZ, 0x1f ;  /* 0x00001fff02037589 */ /* 0x000e2400000e0000 */
[----:B0-----:R-:W-:-:S13]  /*0070*/  ISETP.EQ.AND P0, PT, R3, RZ, P0 ;  /* 0x000000ff0300720c */ /* 0x001fda0000702270 */
        /* <DEDUP_REMOVED lines=9> */
.L_x_1548:
[----:B------:R-:W-:Y:S05]  /*0110*/  BSYNC B0 ;  /* 0x0000000000007941 */ /* 0x000fea0003800000 */
.L_x_1547:
[----:B------:R-:W-:Y:S01]  /*0120*/  VOTEU.ANY UP0, P0 ;  /* 0x00000000003f7886 */ /* 0x000fe20000000100 */
[----:B------:R-:W0:Y:S01]  /*0130*/  SHFL.IDX PT, R3, R2, RZ, 0x1f ;  /* 0x00001fff02037589 */ /* 0x000e2200000e0000 */
[----:B------:R-:W-:Y:S01]  /*0140*/  UMOV UR4, 0x80 ;  /* 0x0000008000047882 */ /* 0x000fe20000000000 */
[----:B------:R-:W-:Y:S01]  /*0150*/  UMOV UR7, 0x100 ;  /* 0x0000010000077882 */ /* 0x000fe20000000000 */
[----:B------:R-:W-:Y:S01]  /*0160*/  VOTEU.ANY UP1, P0 ;  /* 0x00000000003f7886 */ /* 0x000fe20000020100 */
[----:B------:R-:W1:Y:S01]  /*0170*/  @UP0 S2UR UR8, SR_CgaCtaId ;  /* 0x00000000000809c3 */ /* 0x000e620000008800 */
[----:B------:R-:W-:Y:S01]  /*0180*/  @UP0 UMOV UR6, 0x400 ;  /* 0x0000040000060882 */ /* 0x000fe20000000000 */
[----:B------:R-:W-:-:S04]  /*0190*/  @UP0 UIADD3 UR4, -UR4, 0x100000, URZ ;  /* 0x0010000004040890 */ /* 0x000fc8000fffe13f */
[----:B------:R-:W-:Y:S02]  /*01a0*/  @UP0 USHF.L.U32 UR5, UR4, 0xb, URZ ;  /* 0x0000000b04050899 */ /* 0x000fe4000800063f */
[----:B------:R-:W-:Y:S01]  /*01b0*/  @UP0 USHF.L.U32 UR4, UR4, 0x1, URZ ;  /* 0x0000000104040899 */ /* 0x000fe2000800063f */
[----:B0-----:R-:W-:Y:S02]  /*01c0*/  ISETP.NE.AND P1, PT, R3, RZ, PT ;  /* 0x000000ff0300720c */ /* 0x001fe40003f25270 */
[----:B------:R-:W-:Y:S01]  /*01d0*/  SHF.R.U32.HI R3, RZ, 0x7, R0 ;  /* 0x00000007ff037819 */ /* 0x000fe20000011600 */
[----:B-1----:R-:W-:Y:S02]  /*01e0*/  @UP0 ULEA UR8, UR8, UR6, 0x18 ;  /* 0x0000000608080291 */ /* 0x002fe4000f8ec03f */
[----:B------:R-:W-:-:S04]  /*01f0*/  @UP0 UIADD3 UR6, -UR7, 0x100000, URZ ;  /* 0x0010000007060890 */ /* 0x000fc8000fffe13f */
[----:B------:R-:W-:Y:S02]  /*0200*/  @UP0 USHF.L.U32 UR7, UR6, 0xb, URZ ;  /* 0x0000000b06070899 */ /* 0x000fe4000800063f */
[----:B------:R-:W-:Y:S01]  /*0210*/  @UP0 USHF.L.U32 UR6, UR6, 0x1, URZ ;  /* 0x0000000106060899 */ /* 0x000fe2000800063f */
[----:B------:R-:W-:Y:S01]  /*0220*/  VOTEU.ANY UP0, P0 ;  /* 0x00000000003f7886 */ /* 0x000fe20000000100 */
[----:B------:R-:W0:Y:S04]  /*0230*/  SHFL.IDX PT, R3, R3, RZ, 0x1f ;  /* 0x00001fff03037589 */ /* 0x000e2800000e0000 */
[----:B------:R-:W1:Y:S02]  /*0240*/  FENCE.VIEW.ASYNC.S ;  /* 0x00000000000073c6 */ /* 0x000e640000000000 */
[----:B-1----:R1:W2:Y:S04]  /*0250*/  @UP0 SYNCS.EXCH.64 URZ, [UR8+0x30800], UR4 ;  /* 0x03080004083f05b2 */ /* 0x0022a80008000100 */
[----:B------:R1:W3:Y:S01]  /*0260*/  @UP1 SYNCS.EXCH.64 URZ, [UR8+0x30820], UR6 ;  /* 0x03082006083f15b2 */ /* 0x0002e20008000100 */
[----:B------:R-:W-:Y:S05]  /*0270*/  @P1 BRA `(.L_x_1549) ;  /* 0x0000000000481947 */ /* 0x000fea0003800000 */
[----:B-1----:R-:W1:Y:S01]  /*0280*/  S2UR UR5, SR_CgaCtaId ;  /* 0x00000000000579c3 */ /* 0x002e620000008800 */
[----:B------:R-:W-:Y:S01]  /*0290*/  UMOV UR4, 0x400 ;  /* 0x0000040000047882 */ /* 0x000fe20000000000 */
[----:B------:R-:W-:Y:S01]  /*02a0*/  UMOV UR6, 0x80 ;  /* 0x0000008000067882 */ /* 0x000fe20000000000 */
[----:B------:R-:W-:Y:S01]  /*02b0*/  UMOV UR7, 0x100 ;  /* 0x0000010000077882 */ /* 0x000fe20000000000 */
[----:B------:R-:W-:Y:S01]  /*02c0*/  ELECT P0, URZ, PT ;  /* 0x00000000003f782f */ /* 0x000fe20003800000 */
[----:B-1----:R-:W-:Y:S02]  /*02d0*/  ULEA UR8, UR5, UR4, 0x18 ;  /* 0x0000000405087291 */ /* 0x002fe4000f8ec03f */
[----:B------:R-:W-:-:S04]  /*02e0*/  UIADD3 UR4, -UR6, 0x100000, URZ ;  /* 0x0010000006047890 */ /* 0x000fc8000fffe13f */
[----:B------:R-:W-:Y:S02]  /*02f0*/  USHF.L.U32 UR5, UR4, 0xb, URZ ;  /* 0x0000000b04057899 */ /* 0x000fe4000800063f */
[----:B------:R-:W-:Y:S02]  /*0300*/  USHF.L.U32 UR4, UR4, 0x1, URZ ;  /* 0x0000000104047899 */ /* 0x000fe4000800063f */
[----:B------:R-:W-:-:S04]  /*0310*/  UIADD3 UR6, -UR7, 0x100000, URZ ;  /* 0x0010000007067890 */ /* 0x000fc8000fffe13f */
[----:B------:R-:W-:Y:S02]  /*0320*/  USHF.L.U32 UR7, UR6, 0xb, URZ ;  /* 0x0000000b06077899 */ /* 0x000fe4000800063f */
[----:B------:R-:W-:Y:S01]  /*0330*/  USHF.L.U32 UR6, UR6, 0x1, URZ ;  /* 0x0000000106067899 */ /* 0x000fe2000800063f */
[----:B------:R-:W1:Y:S03]  /*0340*/  FENCE.VIEW.ASYNC.S ;  /* 0x00000000000073c6 */ /* 0x000e660000000000 */
[----:B-1----:R4:W1:Y:S08]  /*0350*/  SYNCS.EXCH.64 URZ, [UR8+0x30830], UR4 ;  /* 0x03083004083f75b2 */ /* 0x0028700008000100 */
[----:B------:R4:W0:Y:S01]  /*0360*/  SYNCS.EXCH.64 URZ, [UR8+0x30840], UR6 ;  /* 0x03084006083f75b2 */ /* 0x0008220008000100 */
[----:B------:R4:W0:Y:S01]  /*0370*/  SYNCS.EXCH.64 URZ, [UR8+0x30838], UR4 ;  /* 0x03083804083f75b2 */ /* 0x0008220008000100 */
[----:B------:R4:W0:Y:S02]  /*0380*/  SYNCS.EXCH.64 URZ, [UR8+0x30848], UR6 ;  /* 0x03084806083f75b2 */ /* 0x0008240008000100 */
[----:B----4-:R-:W-:Y:S01]  /*0390*/  NOP ;  /* 0x0000000000007918 */ /* 0x010fe20000000000 */
.L_x_1549:
[----:B------:R-:W4:Y:S01]  /*03a0*/  SHFL.IDX PT, R4, R2, RZ, 0x1f ;  /* 0x00001fff02047589 */ /* 0x000f2200000e0000 */
[----:B------:R-:W-:Y:S01]  /*03b0*/  NOP ;  /* 0x0000000000007918 */ /* 0x000fe20000000000 */
[----:B----4-:R-:W-:-:S13]  /*03c0*/  ISETP.NE.AND P0, PT, R4, RZ, PT ;  /* 0x000000ff0400720c */ /* 0x010fda0003f05270 */
        /* <DEDUP_REMOVED lines=19> */
.L_x_1550:
[----:B------:R-:W4:Y:S01]  /*0500*/  SHFL.IDX PT, R4, R2, RZ, 0x1f ;  /* 0x00001fff02047589 */ /* 0x000f2200000e0000 */
[----:B------:R-:W-:Y:S01]  /*0510*/  NOP ;  /* 0x0000000000007918 */ /* 0x000fe20000000000 */
[----:B----4-:R-:W-:-:S13]  /*0520*/  ISETP.NE.AND P0, PT, R4, RZ, PT ;  /* 0x000000ff0400720c */ /* 0x010fda0003f05270 */
[----:B------:R-:W-:Y:S05]  /*0530*/  @P0 BRA `(.L_x_1551) ;  /* 0x0000000000380947 */ /* 0x000fea0003800000 */
[----:B-1----:R-:W1:Y:S01]  /*0540*/  S2UR UR5, SR_CgaCtaId ;  /* 0x00000000000579c3 */ /* 0x002e620000008800 */
[----:B------:R-:W-:Y:S01]  /*0550*/  UMOV UR4, 0x400 ;  /* 0x0000040000047882 */ /* 0x000fe20000000000 */
[----:B------:R-:W-:Y:S01]  /*0560*/  UMOV UR7, 0x80 ;  /* 0x0000008000077882 */ /* 0x000fe20000000000 */
[----:B------:R-:W-:Y:S01]  /*0570*/  ELECT P0, URZ, PT ;  /* 0x00000000003f782f */ /* 0x000fe20003800000 */
[----:B-1----:R-:W-:Y:S02]  /*0580*/  ULEA UR6, UR5, UR4, 0x18 ;  /* 0x0000000405067291 */ /* 0x002fe4000f8ec03f */
[----:B------:R-:W-:-:S04]  /*0590*/  UIADD3 UR4, -UR7, 0x100000, URZ ;  /* 0x0010000007047890 */ /* 0x000fc8000fffe13f */
[----:B------:R-:W-:Y:S02]  /*05a0*/  USHF.L.U32 UR5, UR4, 0xb, URZ ;  /* 0x0000000b04057899 */ /* 0x000fe4000800063f */
[----:B------:R-:W-:Y:S01]  /*05b0*/  USHF.L.U32 UR4, UR4, 0x1, URZ ;  /* 0x0000000104047899 */ /* 0x000fe2000800063f */
[----:B------:R-:W1:Y:S11]  /*05c0*/  FENCE.VIEW.ASYNC.S ;  /* 0x00000000000073c6 */ /* 0x000e760000000000 */
[----:B-1----:R4:W1:Y:S01]  /*05d0*/  SYNCS.EXCH.64 URZ, [UR6+0x30870], UR4 ;  /* 0x03087004063f75b2 */ /* 0x0028620008000100 */
[----:B------:R4:W0:Y:S01]  /*05e0*/  SYNCS.EXCH.64 URZ, [UR6+0x30880], UR4 ;  /* 0x03088004063f75b2 */ /* 0x0008220008000100 */
[----:B------:R4:W0:Y:S01]  /*05f0*/  SYNCS.EXCH.64 URZ, [UR6+0x30878], UR4 ;  /* 0x03087804063f75b2 */ /* 0x0008220008000100 */
[----:B------:R4:W0:Y:S02]  /*0600*/  SYNCS.EXCH.64 URZ, [UR6+0x30888], UR4 ;  /* 0x03088804063f75b2 */ /* 0x0008240008000100 */
[----:B----4-:R-:W-:Y:S01]  /*0610*/  NOP ;  /* 0x0000000000007918 */ /* 0x010fe20000000000 */
.L_x_1551:
        /* <DEDUP_REMOVED lines=22> */
.L_x_1552:
        /* <DEDUP_REMOVED lines=22> */
.L_x_1553:
[----:B0-----:R-:W-:Y:S01]  /*08e0*/  ISETP.NE.AND P0, PT, R3, RZ, PT ;  /* 0x000000ff0300720c */ /* 0x001fe20003f05270 */
[----:B------:R-:W-:Y:S01]  /*08f0*/  IMAD.MOV.U32 R3, RZ, RZ, 0x1 ;  /* 0x00000001ff037424 */ /* 0x000fe200078e00ff */
[----:B------:R-:W-:Y:S01]  /*0900*/  NOP ;  /* 0x0000000000007918 */ /* 0x000fe20000000000 */
[----:B------:R-:W-:Y:S01]  /*0910*/  ULDC.64 UR60, c[0x0][0x208] ;  /* 0x00008200003c7ab9 */ /* 0x000fe20000000a00 */
[----:B------:R-:W-:Y:S02]  /*0920*/  BSSY B9, `(.L_x_1554) ;  /* 0x0002936000097945 */ /* 0x000fe40003800000 */
[----:B------:R-:W-:-:S05]  /*0930*/  SEL R3, R3, 0x2, !P0 ;  /* 0x0000000203037807 */ /* 0x000fca0004000000 */
[----:B------:R0:W-:Y:S01]  /*0940*/  STL [R1+0x20], R3 ;  /* 0x0000200301007387 */ /* 0x0001e20000100800 */
[----:B-123--:R-:W-:Y:S06]  /*0950*/  BAR.SYNC.DEFER_BLOCKING 0x0 ;  /* 0x0000000000007b1d */ /* 0x00efec0000010000 */
[----:B------:R-:W-:Y:S05]  /*0960*/  @!P0 BRA `(.L_x_1555) ;  /* 0x00000218005c8947 */ /* 0x000fea0003800000 */
.L_x_1556:
[----:B------:R-:W-:-:S08]  /*0970*/  NOP ;  /* 0x0000000000007918 */ /* 0x000fd00000000000 */
[----:B------:R-:W1:Y:S02]  /*0980*/  USETMAXREG.TRY_ALLOC.CTAPOOL UP0, 0xe8 ;  /* 0x000000e8000079c8 */ /* 0x000e640008000600 */
[----:B-1----:R-:W-:-:S13]  /*0990*/  PLOP3.LUT P0, PT, PT, PT, UP0, 0x80, 0x0 ;  /* 0x000000000000781c */ /* 0x002fda0003f0f008 */
[----:B------:R-:W-:Y:S05]  /*09a0*/  @!P0 BRA `(.L_x_1556) ;  /* 0xfffffffc00f08947 */ /* 0x000fea000383ffff */
[----:B------:R-:W1:Y:S08]  /*09b0*/  S2UR UR4, SR_CgaCtaId ;  /* 0x00000000000479c3 */ /* 0x000e700000008800 */
[----:B------:R-:W-:Y:S06]  /*09c0*/  BAR.ARV 0x8, 0x180 ;  /* 0x0206000000007b1d */ /* 0x000fec0000002000 */
[----:B------:R-:W-:-:S02]  /*09d0*/  MOV R18, 0x400 ;  /* 0x0000040000127802 */ /* 0x000fc40000000f00 */
[----:B------:R-:W-:Y:S01]  /*09e0*/  BAR.SYNC.DEFER_BLOCKING 0x5, 0x180 ;  /* 0x0146000000007b1d */ /* 0x000fe20000010000 */
[----:B-1----:R-:W-:-:S05]  /*09f0*/  IMAD.U32 R2, RZ, RZ, UR4 ;  /* 0x00000004ff027e24 */ /* 0x002fca000f8e00ff */
[----:B------:R-:W-:Y:S01]  /*0a00*/  ULDC UR4, c[0x0][0xc3c] ;  /* 0x00030f0000047ab9 */ /* 0x000fe20000000800 */
[----:B------:R-:W-:Y:S01]  /*0a10*/  LEA R18, R2, R18, 0x18 ;  /* 0x0000001202127211 */ /* 0x000fe200078ec0ff */
[----:B------:R-:W-:Y:S04]  /*0a20*/  STL [R1+0x4], R2 ;  /* 0x0000040201007387 */ /* 0x000fe80000100800 */
[----:B------:R-:W1:Y:S01]  /*0a30*/  LDS.128 R36, [R18+0x308d0] ;  /* 0x0308d00012247984 */ /* 0x000e620000000c00 */
[----:B------:R-:W-:Y:S06]  /*0a40*/  BAR.ARV 0x4, 0x180 ;  /* 0x0106000000007b1d */ /* 0x000fec0000002000 */
[----:B-1----:R-:W-:-:S13]  /*0a50*/  ISETP.GE.AND P0, PT, R39, UR4, PT ;  /* 0x0000000427007c0c */ /* 0x002fda000bf06270 */
[----:B------:R-:W-:Y:S05]  /*0a60*/  @P0 BRA `(.L_x_1557) ;  /* 0x0000029000840947 */ /* 0x000fea0003800000 */
[----:B------:R-:W-:-:S05]  /*0a70*/  VIADD R0, R0, 0xffffff80 ;  /* 0xffffff8000007836 */ /* 0x000fca0000000000 */
[----:B0-----:R-:W-:-:S04]  /*0a80*/  SHF.R.S32.HI R3, RZ, 0x1f, R0 ;  /* 0x0000001fff037819 */ /* 0x001fc80000011400 */
[CC--:B------:R-:W-:Y:S02]  /*0a90*/  LEA.HI R4, R3.reuse, R0.reuse, RZ, 0x5 ;  /* 0x0000000003047211 */ /* 0x0c0fe400078f28ff */
[CC--:B------:R-:W-:Y:S02]  /*0aa0*/  LEA.HI R2, R3.reuse, R0.reuse, RZ, 0x4 ;  /* 0x0000000003027211 */ /* 0x0c0fe400078f20ff */
[----:B------:R-:W-:Y:S01]  /*0ab0*/  LEA.HI R6, R3, R0, RZ, 0x2 ;  /* 0x0000000003067211 */ /* 0x000fe200078f10ff */
[----:B------:R-:W-:Y:S01]  /*0ac0*/  IMAD.SHL.U32 R4, R4, 0x20, RZ ;  /* 0x0000002004047824 */ /* 0x000fe200078e00ff */
[----:B------:R-:W-:Y:S02]  /*0ad0*/  LOP3.LUT R5, R2, 0x3fffff0, RZ, 0xc0, !PT ;  /* 0x03fffff002057812 */ /* 0x000fe400078ec0ff */
[----:B------:R-:W-:Y:S02]  /*0ae0*/  SHF.R.S32.HI R7, RZ, 0x4, R2 ;  /* 0x00000004ff077819 */ /* 0x000fe40000011402 */
[----:B------:R-:W-:Y:S01]  /*0af0*/  LOP3.LUT R4, R4, 0xfffffc00, RZ, 0xc0, !PT ;  /* 0xfffffc0004047812 */ /* 0x000fe200078ec0ff */
[----:B------:R-:W-:Y:S01]  /*0b00*/  IMAD.IADD R5, R0, 0x1, -R5 ;  /* 0x0000000100057824 */ /* 0x000fe200078e0a05 */
[----:B------:R-:W-:-:S02]  /*0b10*/  LEA.HI R2, R2, R7, RZ, 0x1 ;  /* 0x0000000702027211 */ /* 0x000fc400078f08ff */
[----:B------:R-:W-:Y:S01]  /*0b20*/  LOP3.LUT R9, R6, 0xfffffffc, RZ, 0xc0, !PT ;  /* 0xfffffffc06097812 */ /* 0x000fe200078ec0ff */
[----:B------:R-:W-:Y:S01]  /*0b30*/  IMAD R5, R5, 0x40, R4 ;  /* 0x0000004005057824 */ /* 0x000fe200078e0204 */
[----:B------:R-:W-:Y:S02]  /*0b40*/  LOP3.LUT R2, R2, 0x1ffffffe, RZ, 0xc0, !PT ;  /* 0x1ffffffe02027812 */ /* 0x000fe400078ec0ff */
[CC--:B------:R-:W-:Y:S01]  /*0b50*/  LEA.HI R4, R3.reuse, R0.reuse, RZ, 0x3 ;  /* 0x0000000003047211 */ /* 0x0c0fe200078f18ff */
[----:B------:R-:W-:Y:S01]  /*0b60*/  IMAD.IADD R8, R0, 0x1, -R9 ;  /* 0x0000000100087824 */ /* 0x000fe200078e0a09 */
[-C--:B------:R-:W-:Y:S01]  /*0b70*/  LEA.HI R6, R3, R0.reuse, RZ, 0x6 ;  /* 0x0000000003067211 */ /* 0x080fe200078f30ff */
[----:B------:R-:W-:Y:S01]  /*0b80*/  IMAD.IADD R2, R7, 0x1, -R2 ;  /* 0x0000000107027824 */ /* 0x000fe200078e0a02 */
[----:B------:R-:W-:Y:S02]  /*0b90*/  LEA.HI R3, R3, R0, RZ, 0x7 ;  /* 0x0000000003037211 */ /* 0x000fe400078f38ff */
[----:B------:R-:W-:Y:S01]  /*0ba0*/  LOP3.LUT R7, R4, 0xfffffff8, RZ, 0xc0, !PT ;  /* 0xfffffff804077812 */ /* 0x000fe200078ec0ff */
[----:B------:R-:W-:Y:S01]  /*0bb0*/  IMAD.SHL.U32 R6, R6, 0x8, RZ ;  /* 0x0000000806067824 */ /* 0x000fe200078e00ff */
[----:B------:R-:W-:-:S02]  /*0bc0*/  LOP3.LUT R9, R3, 0xffffff80, RZ, 0xc0, !PT ;  /* 0xffffff8003097812 */ /* 0x000fc400078ec0ff */
[----:B------:R-:W-:Y:S01]  /*0bd0*/  SHF.R.S32.HI R19, RZ, 0x3, R4 ;  /* 0x00000003ff137819 */ /* 0x000fe20000011404 */
[----:B------:R-:W-:Y:S01]  /*0be0*/  IMAD.IADD R11, R0, 0x1, -R7 ;  /* 0x00000001000b7824 */ /* 0x000fe200078e0a07 */
[----:B------:R-:W-:Y:S01]  /*0bf0*/  LEA.HI R10, R8, R8, RZ, 0x1 ;  /* 0x00000008080a7211 */ /* 0x000fe200078f08ff */
[----:B------:R-:W-:Y:S01]  /*0c00*/  IMAD.IADD R21, R0, 0x1, -R9 ;  /* 0x0000000100157824 */ /* 0x000fe200078e0a09 */
[----:B------:R-:W-:Y:S01]  /*0c10*/  SHF.R.S32.HI R26, RZ, 0x7, R3 ;  /* 0x00000007ff1a7819 */ /* 0x000fe20000011403 */
[----:B------:R-:W-:Y:S01]  /*0c20*/  IMAD R0, R2, 0x8, R5 ;  /* 0x0000000802007824 */ /* 0x000fe200078e0205 */
[----:B------:R-:W-:Y:S01]  /*0c30*/  STL [R1+0xc], R19 ;  /* 0x00000c1301007387 */ /* 0x000fe20000100800 */
[C---:B------:R-:W-:Y:S01]  /*0c40*/  VIADD R25, R19.reuse, 0x20 ;  /* 0x0000002013197836 */ /* 0x040fe20000000000 */
[----:B------:R-:W-:Y:S01]  /*0c50*/  LOP3.LUT R7, R10, 0x1ffffffe, RZ, 0xc0, !PT ;  /* 0x1ffffffe0a077812 */ /* 0x000fe200078ec0ff */
[C---:B------:R-:W-:Y:S01]  /*0c60*/  VIADD R4, R19.reuse, 0x40 ;  /* 0x0000004013047836 */ /* 0x040fe20000000000 */
[----:B------:R-:W-:Y:S01]  /*0c70*/  STL [R1+0x70], R11 ;  /* 0x0000700b01007387 */ /* 0x000fe20000100800 */
[----:B------:R-:W-:-:S02]  /*0c80*/  VIADD R13, R19, 0x60 ;  /* 0x00000060130d7836 */ /* 0x000fc40000000000 */
[----:B------:R-:W-:Y:S01]  /*0c90*/  IMAD.SHL.U32 R200, R11, 0x4, RZ ;  /* 0x000000040bc87824 */ /* 0x000fe200078e00ff */
[----:B------:R0:W-:Y:S01]  /*0ca0*/  STL [R1+0xb4], R0 ;  /* 0x0000b40001007387 */ /* 0x0001e20000100800 */
[----:B------:R-:W-:Y:S01]  /*0cb0*/  SHF.R.S32.HI R5, RZ, 0x1f, R4 ;  /* 0x0000001fff057819 */ /* 0x000fe20000011404 */
[----:B------:R-:W-:Y:S01]  /*0cc0*/  IMAD.IADD R7, R8, 0x1, -R7 ;  /* 0x0000000108077824 */ /* 0x000fe200078e0a07 */
[----:B------:R-:W-:Y:S01]  /*0cd0*/  SHF.R.S32.HI R8, RZ, 0x1f, R13 ;  /* 0x0000001fff087819 */ /* 0x000fe2000001140d */
[----:B------:R-:W-:Y:S01]  /*0ce0*/  STL [R1+0x80], R21 ;  /* 0x0000801501007387 */ /* 0x000fe20000100800 */
[----:B------:R-:W-:Y:S01]  /*0cf0*/  LEA.HI R10, R5, R4, RZ, 0x3 ;  /* 0x00000004050a7211 */ /* 0x000fe200078f18ff */
[----:B------:R-:W-:Y:S01]  /*0d00*/  IMAD.SHL.U32 R4, R4, 0x40, RZ ;  /* 0x0000004004047824 */ /* 0x000fe200078e00ff */
[----:B------:R-:W-:Y:S01]  /*0d10*/  LEA.HI R14, R8, R13, RZ, 0x3 ;  /* 0x0000000d080e7211 */ /* 0x000fe200078f18ff */
[----:B------:R1:W-:Y:S01]  /*0d20*/  STL [R1+0xa0], R25 ;  /* 0x0000a01901007387 */ /* 0x0003e20000100800 */
[----:B------:R-:W-:Y:S01]  /*0d30*/  VIADD R205, R200, 0x40 ;  /* 0x00000040c8cd7836 */ /* 0x000fe20000000000 */
[----:B0-----:R-:W-:Y:S01]  /*0d40*/  SHF.R.S32.HI R0, RZ, 0x1f, R21 ;  /* 0x0000001fff007819 */ /* 0x001fe20000011415 */
[----:B------:R-:W-:Y:S01]  /*0d50*/  IMAD.SHL.U32 R13, R13, 0x40, RZ ;  /* 0x000000400d0d7824 */ /* 0x000fe200078e00ff */
[----:B------:R-:W2:Y:S01]  /*0d60*/  LDL.LU R23, [R1+0x20] ;  /* 0x0000200001177983 */ /* 0x000ea20000300800 */
[----:B------:R-:W-:Y:S01]  /*0d70*/  LOP3.LUT R9, R4, 0x1c0, RZ, 0xc0, !PT ;  /* 0x000001c004097812 */ /* 0x000fe200078ec0ff */
[----:B------:R-:W-:Y:S01]  /*0d80*/  IMAD.IADD R205, R200, 0x1, R205 ;  /* 0x00000001c8cd7824 */ /* 0x000fe200078e02cd */
[----:B------:R-:W-:Y:S01]  /*0d90*/  LEA.HI R2, R0, R21, RZ, 0x2 ;  /* 0x0000001500027211 */ /* 0x000fe200078f10ff */
[----:B------:R-:W-:Y:S01]  /*0da0*/  IMAD.SHL.U32 R16, R11, 0x8, RZ ;  /* 0x000000080b107824 */ /* 0x000fe200078e00ff */
[----:B------:R-:W-:Y:S01]  /*0db0*/  LOP3.LUT R13, R13, 0x1c0, RZ, 0xc0, !PT ;  /* 0x000001c00d0d7812 */ /* 0x000fe200078ec0ff */
[----:B------:R-:W-:Y:S01]  /*0dc0*/  IMAD.SHL.U32 R14, R14, 0x40, RZ ;  /* 0x000000400e0e7824 */ /* 0x000fe200078e00ff */
[--C-:B------:R-:W-:Y:S01]  /*0dd0*/  SHF.R.S32.HI R4, RZ, 0x2, R2.reuse ;  /* 0x00000002ff047819 */ /* 0x100fe20000011402 */
[----:B------:R-:W-:Y:S01]  /*0de0*/  IMAD.SHL.U32 R11, R10, 0x40, RZ ;  /* 0x000000400a0b7824 */ /* 0x000fe200078e00ff */
[----:B------:R-:W-:-:S02]  /*0df0*/  SHF.R.S32.HI R5, RZ, 0x1f, R2 ;  /* 0x0000001fff057819 */ /* 0x000fc40000011402 */
[----:B------:R-:W-:Y:S02]  /*0e00*/  SHF.R.S32.HI R8, RZ, 0x1f, R205 ;  /* 0x0000001fff087819 */ /* 0x000fe400000114cd */
[----:B------:R-:W-:Y:S02]  /*0e10*/  LEA.HI R5, R5, R4, RZ, 0x3 ;  /* 0x0000000405057211 */ /* 0x000fe400078f18ff */
[----:B------:R-:W-:Y:S02]  /*0e20*/  LEA.HI R0, R0, R21, RZ, 0x5 ;  /* 0x0000001500007211 */ /* 0x000fe400078f28ff */
[----:B------:R-:W-:Y:S02]  /*0e30*/  LOP3.LUT R5, R5, 0xfffffff8, RZ, 0xc0, !PT ;  /* 0xfffffff805057812 */ /* 0x000fe400078ec0ff */
[CC--:B------:R-:W-:Y:S02]  /*0e40*/  LEA.HI R203, R8.reuse, R205.reuse, RZ, 0x3 ;  /* 0x000000cd08cb7211 */ /* 0x0c0fe400078f18ff */
[----:B------:R-:W-:Y:S01]  /*0e50*/  LEA.HI R8, R8, R205, RZ, 0x6 ;  /* 0x000000cd08087211 */ /* 0x000fe200078f30ff */
[----:B------:R-:W-:Y:S01]  /*0e60*/  IMAD.IADD R5, R4, 0x1, -R5 ;  /* 0x0000000104057824 */ /* 0x000fe200078e0a05 */
[----:B------:R-:W-:-:S02]  /*0e70*/  LOP3.LUT R4, R13, 0x38, R16, 0xf8, !PT ;  /* 0x000000380d047812 */ /* 0x000fc400078ef810 */
[----:B------:R-:W-:Y:S01]  /*0e80*/  SHF.R.U32.HI R15, RZ, 0x3, R13 ;  /* 0x00000003ff0f7819 */ /* 0x000fe2000001160d */
[----:B------:R-:W-:Y:S01]  /*0e90*/  IMAD.SHL.U32 R8, R8, 0x80, RZ ;  /* 0x0000008008087824 */ /* 0x000fe200078e00ff */
[----:B------:R-:W-:Y:S02]  /*0ea0*/  LOP3.LUT R14, R14, 0xfffffe00, RZ, 0xc0, !PT ;  /* 0xfffffe000e0e7812 */ /* 0x000fe400078ec0ff */
[----:B------:R-:W-:Y:S02]  /*0eb0*/  SHF.R.S32.HI R0, RZ, 0x5, R0 ;  /* 0x00000005ff007819 */ /* 0x000fe40000011400 */
[----:B------:R-:W-:Y:S02]  /*0ec0*/  LOP3.LUT R10, R9, 0x38, R16, 0xf8, !PT ;  /* 0x00000038090a7812 */ /* 0x000fe400078ef810 */
[----:B------:R-:W-:Y:S02]  /*0ed0*/  SHF.R.U32.HI R12, RZ, 0x3, R9 ;  /* 0x00000003ff0c7819 */ /* 0x000fe40000011609 */
[----:B------:R-:W-:-:S02]  /*0ee0*/  LOP3.LUT R11, R11, 0xfffffe00, RZ, 0xc0, !PT ;  /* 0xfffffe000b0b7812 */ /* 0x000fc400078ec0ff */
[----:B------:R-:W-:Y:S02]  /*0ef0*/  LOP3.LUT R9, R9, 0x38, R203, 0xf8, !PT ;  /* 0x0000003809097812 */ /* 0x000fe400078ef8cb */
[----:B------:R-:W-:Y:S01]  /*0f00*/  LOP3.LUT R20, R14, R4, R15, 0xf6, !PT ;  /* 0x000000040e147212 */ /* 0x000fe200078ef60f */
[----:B------:R-:W-:Y:S01]  /*0f10*/  IMAD R4, R0, 0x10, R5 ;  /* 0x0000001000047824 */ /* 0x000fe200078e0205 */
[----:B------:R-:W-:Y:S01]  /*0f20*/  LOP3.LUT R10, R11, R10, R12, 0xf6, !PT ;  /* 0x0000000a0b0a7212 */ /* 0x000fe200078ef60c */
[----:B------:R-:W-:Y:S01]  /*0f30*/  IMAD.SHL.U32 R0, R19, 0x40, RZ ;  /* 0x0000004013007824 */ /* 0x000fe200078e00ff */
[----:B------:R-:W-:Y:S02]  /*0f40*/  LOP3.LUT R12, R9, R12, RZ, 0x3c, !PT ;  /* 0x0000000c090c7212 */ /* 0x000fe400078e3cff */
[----:B------:R-:W-:Y:S02]  /*0f50*/  LOP3.LUT R9, R8, 0xffffe000, RZ, 0xc0, !PT ;  /* 0xffffe00008097812 */ /* 0x000fe400078ec0ff */
[----:B------:R-:W-:Y:S01]  /*0f60*/  SHF.R.S32.HI R8, RZ, 0x1f, R25 ;  /* 0x0000001fff087819 */ /* 0x000fe20000011419 */
[----:B------:R-:W-:Y:S01]  /*0f70*/  IMAD.SHL.U32 R5, R25, 0x40, RZ ;  /* 0x0000004019057824 */ /* 0x000fe200078e00ff */
[----:B------:R-:W-:-:S02]  /*0f80*/  LOP3.LUT R19, R0, 0x1c0, RZ, 0xc0, !PT ;  /* 0x000001c000137812 */ /* 0x000fc400078ec0ff */
[----:B------:R-:W-:Y:S02]  /*0f90*/  LOP3.LUT R22, R13, 0x38, R203, 0xf8, !PT ;  /* 0x000000380d167812 */ /* 0x000fe400078ef8cb */
[----:B------:R-:W-:Y:S02]  /*0fa0*/  LEA.HI R3, R3, R26, RZ, 0x1 ;  /* 0x0000001a03037211 */ /* 0x000fe400078f08ff */
[----:B------:R-:W-:Y:S02]  /*0fb0*/  LEA.HI R8, R8, R25, RZ, 0x3 ;  /* 0x0000001908087211 */ /* 0x000fe400078f18ff */
[----:B-1----:R-:W-:Y:S02]  /*0fc0*/  SHF.R.U32.HI R25, RZ, 0x3, R19 ;  /* 0x00000003ff197819 */ /* 0x002fe40000011613 */
[----:B------:R-:W-:Y:S02]  /*0fd0*/  LOP3.LUT R0, R19, 0x38, R203, 0xf8, !PT ;  /* 0x0000003813007812 */ /* 0x000fe400078ef8cb */
[----:B------:R-:W-:-:S02]  /*0fe0*/  LOP3.LUT R22, R22, R15, RZ, 0x3c, !PT ;  /* 0x0000000f16167212 */ /* 0x000fc400078e3cff */
[----:B------:R-:W-:Y:S02]  /*0ff0*/  LOP3.LUT R15, R5, 0x1c0, RZ, 0xc0, !PT ;  /* 0x000001c0050f7812 */ /* 0x000fe400078ec0ff */
[----:B------:R-:W-:Y:S01]  /*1000*/  LOP3.LUT R3, R3, 0x3fffffe, RZ, 0xc0, !PT ;  /* 0x03fffffe03037812 */ /* 0x000fe200078ec0ff */
[----:B------:R-:W-:Y:S01]  /*1010*/  IMAD.SHL.U32 R8, R8, 0x40, RZ ;  /* 0x0000004008087824 */ /* 0x000fe200078e00ff */
[----:B------:R-:W-:Y:S02]  /*1020*/  LOP3.LUT R24, R6, 0xfffffe00, RZ, 0xc0, !PT ;  /* 0xfffffe0006187812 */ /* 0x000fe400078ec0ff */
[----:B------:R-:W-:Y:S01]  /*1030*/  LOP3.LUT R0, R0, R25, RZ, 0x3c, !PT ;  /* 0x0000001900007212 */ /* 0x000fe200078e3cff */
[----:B------:R-:W-:Y:S01]  /*1040*/  STL [R1+0xac], R26 ;  /* 0x0000ac1a01007387 */ /* 0x000fe20000100800 */
[----:B------:R-:W-:Y:S01]  /*1050*/  SHF.R.U32.HI R13, RZ, 0x3, R15 ;  /* 0x00000003ff0d7819 */ /* 0x000fe2000001160f */
[----:B------:R-:W-:Y:S01]  /*1060*/  IMAD.IADD R3, R26, 0x1, -R3 ;  /* 0x000000011a037824 */ /* 0x000fe200078e0a03 */
[----:B------:R-:W-:Y:S01]  /*1070*/  LOP3.LUT R5, R15, 0x38, R203, 0xf8, !PT ;  /* 0x000000380f057812 */ /* 0x000fe200078ef8cb */
[----:B------:R-:W-:Y:S01]  /*1080*/  STL [R1+0x5c], R24 ;  /* 0x00005c1801007387 */ /* 0x000fe20000100800 */
[----:B------:R-:W-:-:S02]  /*1090*/  IADD3 R12, R12, R9, R11 ;  /* 0x000000090c0c7210 */ /* 0x000fc40007ffe00b */
[----:B------:R-:W-:Y:S01]  /*10a0*/  IADD3 R6, R0, R9, R24 ;  /* 0x0000000900067210 */ /* 0x000fe20007ffe018 */
[----:B------:R0:W-:Y:S01]  /*10b0*/  STL [R1+0x54], R19 ;  /* 0x0000541301007387 */ /* 0x0001e20000100800 */
[----:B------:R-:W-:Y:S02]  /*10c0*/  LOP3.LUT R11, R8, 0xfffffe00, RZ, 0xc0, !PT ;  /* 0xfffffe00080b7812 */ /* 0x000fe400078ec0ff */
[----:B------:R-:W-:Y:S01]  /*10d0*/  LOP3.LUT R0, R19, 0x38, R16, 0xf8, !PT ;  /* 0x0000003813007812 */ /* 0x000fe200078ef810 */
[----:B------:R-:W-:Y:S01]  /*10e0*/  IMAD R4, R3, 0x40, R4 ;  /* 0x0000004003047824 */ /* 0x000fe200078e0204 */
[----:B------:R-:W-:Y:S01]  /*10f0*/  LOP3.LUT R8, R5, R13, RZ, 0x3c, !PT ;  /* 0x0000000d05087212 */ /* 0x000fe200078e3cff */
[----:B------:R-:W-:Y:S01]  /*1100*/  STL [R1+0x50], R15 ;  /* 0x0000500f01007387 */ /* 0x000fe20000100800 */
[----:B------:R-:W-:Y:S01]  /*1110*/  LOP3.LUT R2, R2, 0x7ffffffc, RZ, 0xc0, !PT ;  /* 0x7ffffffc02027812 */ /* 0x000fe200078ec0ff */
[----:B0-----:R-:W-:Y:S02]  /*1120*/  VIADD R19, R16, 0x80 ;  /* 0x0000008010137836 */ /* 0x001fe40000000000 */
[----:B------:R-:W-:Y:S01]  /*1130*/  STL [R1+0xa8], R25 ;  /* 0x0000a81901007387 */ /* 0x000fe20000100800 */
[----:B------:R-:W-:-:S02]  /*1140*/  LOP3.LUT R5, R24, R0, R25, 0xf6, !PT ;  /* 0x0000000018057212 */ /* 0x000fc400078ef619 */
[-C--:B------:R-:W-:Y:S01]  /*1150*/  IADD3 R22, R22, R9.reuse, R14 ;  /* 0x0000000916167210 */ /* 0x080fe20007ffe00e */
[----:B------:R-:W-:Y:S01]  /*1160*/  STL [R1+0xa4], R13 ;  /* 0x0000a40d01007387 */ /* 0x000fe20000100800 */
[----:B------:R-:W-:Y:S02]  /*1170*/  IADD3 R8, R8, R9, R11 ;  /* 0x0000000908087210 */ /* 0x000fe40007ffe00b */
[----:B------:R-:W-:Y:S01]  /*1180*/  LOP3.LUT R0, R15, 0x38, R16, 0xf8, !PT ;  /* 0x000000380f007812 */ /* 0x000fe200078ef810 */
[----:B------:R-:W-:Y:S01]  /*1190*/  STL [R1+0x58], R11 ;  /* 0x0000580b01007387 */ /* 0x000fe20000100800 */
[----:B------:R-:W-:Y:S01]  /*11a0*/  SHF.R.S32.HI R9, RZ, 0x1f, R19 ;  /* 0x0000001fff097819 */ /* 0x000fe20000011413 */
[----:B------:R-:W-:Y:S02]  /*11b0*/  IMAD.IADD R2, R21, 0x1, -R2 ;  /* 0x0000000115027824 */ /* 0x000fe400078e0a02 */
[----:B------:R-:W-:Y:S01]  /*11c0*/  STL [R1+0xb0], R4 ;  /* 0x0000b00401007387 */ /* 0x000fe20000100800 */
[----:B------:R-:W-:Y:S01]  /*11d0*/  VIADD R3, R18, 0x10400 ;  /* 0x0001040012037836 */ /* 0x000fe20000000000 */
[----:B------:R-:W-:-:S02]  /*11e0*/  LOP3.LUT R0, R11, R0, R13, 0xf6, !PT ;  /* 0x000000000b007212 */ /* 0x000fc400078ef60d */
[----:B------:R-:W-:Y:S01]  /*11f0*/  STL [R1+0x7c], RZ ;  /* 0x00007cff01007387 */ /* 0x000fe20000100800 */
[----:B------:R-:W-:-:S03]  /*1200*/  IMAD R10, R10, 0x2, R3 ;  /* 0x000000020a0a7824 */ /* 0x000fc600078e0203 */
[----:B------:R-:W-:Y:S04]  /*1210*/  STL [R1+0x40], RZ ;  /* 0x000040ff01007387 */ /* 0x000fe80000100800 */
[----:B------:R-:W-:Y:S04]  /*1220*/  STL [R1+0x6c], R5 ;  /* 0x00006c0501007387 */ /* 0x000fe80000100800 */
[----:B------:R0:W-:Y:S04]  /*1230*/  STL [R1], R9 ;  /* 0x0000000901007387 */ /* 0x0001e80000100800 */
[----:B------:R1:W-:Y:S01]  /*1240*/  STL [R1+0x8], R2 ;  /* 0x0000080201007387 */ /* 0x0003e20000100800 */
[----:B0-----:R-:W-:-:S02]  /*1250*/  IMAD R9, R0, 0x2, R3 ;  /* 0x0000000200097824 */ /* 0x001fc400078e0203 */
[--C-:B------:R-:W-:Y:S02]  /*1260*/  IMAD R0, R6, 0x2, R3.reuse ;  /* 0x0000000206007824 */ /* 0x100fe400078e0203 */
[--C-:B-1----:R-:W-:Y:S01]  /*1270*/  IMAD R2, R20, 0x2, R3.reuse ;  /* 0x0000000214027824 */ /* 0x102fe200078e0203 */
[----:B------:R-:W-:Y:S01]  /*1280*/  STL [R1+0x90], R10 ;  /* 0x0000900a01007387 */ /* 0x000fe20000100800 */
[----:B------:R-:W-:-:S03]  /*1290*/  IMAD R6, R12, 0x2, R3 ;  /* 0x000000020c067824 */ /* 0x000fc600078e0203 */
[----:B------:R0:W-:Y:S04]  /*12a0*/  STL [R1+0x88], R2 ;  /* 0x0000880201007387 */ /* 0x0001e80000100800 */
[----:B------:R-:W-:Y:S04]  /*12b0*/  STL [R1+0x98], R9 ;  /* 0x0000980901007387 */ /* 0x000fe80000100800 */
[----:B------:R1:W-:Y:S01]  /*12c0*/  STL [R1+0x9c], R0 ;  /* 0x00009c0001007387 */ /* 0x0003e20000100800 */
[----:B0-----:R-:W-:-:S05]  /*12d0*/  IMAD R2, R8, 0x2, R3 ;  /* 0x0000000208027824 */ /* 0x001fca00078e0203 */
[----:B------:R0:W-:Y:S01]  /*12e0*/  STL [R1+0x94], R2 ;  /* 0x0000940201007387 */ /* 0x0001e20000100800 */
[----:B-1----:R-:W-:-:S03]  /*12f0*/  IMAD R0, R22, 0x2, R3 ;  /* 0x0000000216007824 */ /* 0x002fc600078e0203 */
[----:B------:R-:W-:Y:S04]  /*1300*/  STL [R1+0x8c], R6 ;  /* 0x00008c0601007387 */ /* 0x000fe80000100800 */
[----:B------:R1:W-:Y:S01]  /*1310*/  STL [R1+0x84], R0 ;  /* 0x0000840001007387 */ /* 0x0003e20000100800 */
[----:B0-----:R-:W-:Y:S02]  /*1320*/  IMAD R2, R5, 0x2, R3 ;  /* 0x0000000205027824 */ /* 0x001fe400078e0203 */
[----:B-1----:R-:W-:-:S03]  /*1330*/  IMAD R0, R7, 0x8, R4 ;  /* 0x0000000807007824 */ /* 0x002fc600078e0204 */
[----:B------:R0:W-:Y:S04]  /*1340*/  STL [R1+0x60], R2 ;  /* 0x0000600201007387 */ /* 0x0001e80000100800 */
[----:B------:R0:W-:Y:S01]  /*1350*/  STL [R1+0x64], R0 ;  /* 0x0000640001007387 */ /* 0x0001e20000100800 */
[----:B------:R-:W-:Y:S01]  /*1360*/  LOP3.LUT R203, R203, 0xfffffff8, RZ, 0xc0, !PT ;  /* 0xfffffff8cbcb7812 */ /* 0x000fe200078ec0ff */
[----:B------:R-:W-:Y:S01]  /*1370*/  IMAD.MOV.U32 R202, RZ, RZ, RZ ;  /* 0x000000ffffca7224 */ /* 0x000fe200078e00ff */
[----:B------:R-:W-:Y:S01]  /*1380*/  SHF.R.S32.HI R17, RZ, 0x1f, R16 ;  /* 0x0000001fff117819 */ /* 0x000fe20000011410 */
[----:B------:R-:W-:Y:S01]  /*1390*/  IMAD.MOV.U32 R218, RZ, RZ, RZ ;  /* 0x000000ffffda7224 */ /* 0x000fe200078e00ff */
[----:B------:R-:W-:Y:S01]  /*13a0*/  SHF.R.S32.HI R224, RZ, 0x1f, R203 ;  /* 0x0000001fffe07819 */ /* 0x000fe200000114cb */
[----:B------:R-:W-:Y:S01]  /*13b0*/  IMAD.MOV.U32 R204, RZ, RZ, RZ ;  /* 0x000000ffffcc7224 */ /* 0x000fe200078e00ff */
[----:B--2---:R-:W-:Y:S01]  /*13c0*/  LOP3.LUT R225, R23, 0x1, RZ, 0xfc, !PT ;  /* 0x0000000117e17812 */ /* 0x004fe200078efcff */
[----:B------:R-:W-:-:S05]  /*13d0*/  VIADD R23, R16, 0xc0 ;  /* 0x000000c010177836 */ /* 0x000fca0000000000 */
[----:B0-----:R-:W-:-:S07]  /*13e0*/  SHF.R.S32.HI R228, RZ, 0x1f, R23 ;  /* 0x0000001fffe47819 */ /* 0x001fce0000011417 */
.L_x_1860:
[----:B------:R-:W-:Y:S01]  /*13f0*/  ULDC.64 UR4, c[0x0][0xa28] ;  /* 0x00028a0000047ab9 */ /* 0x000fe20000000a00 */
[----:B01----:R-:W0:Y:S01]  /*1400*/  LDC.64 R4, c[0x0][0xa08] ;  /* 0x00028200ff047b82 */ /* 0x003e220000000a00 */
[----:B------:R-:W-:Y:S01]  /*1410*/  ISETP.NE.U32.AND P0, PT, RZ, UR4, PT ;  /* 0x00000004ff007c0c */ /* 0x000fe2000bf05070 */
[----:B------:R-:W-:Y:S01]  /*1420*/  IMAD.MOV.U32 R0, RZ, RZ, RZ ;  /* 0x000000ffff007224 */ /* 0x000fe200078e00ff */
[----:B------:R-:W-:Y:S01]  /*1430*/  ULDC.64 UR6, c[0x0][0xa20] ;  /* 0x0002880000067ab9 */ /* 0x000fe20000000a00 */
[----:B------:R-:W-:Y:S01]  /*1440*/  IMAD.MOV.U32 R28, RZ, RZ, RZ ;  /* 0x000000ffff1c7224 */ /* 0x000fe200078e00ff */
[----:B------:R-:W-:Y:S01]  /*1450*/  ISETP.NE.AND.EX P0, PT, RZ, UR5, PT, P0 ;  /* 0x00000005ff007c0c */ /* 0x000fe2000bf05300 */
[----:B------:R-:W-:Y:S02]  /*1460*/  ULDC.64 UR4, c[0x0][0xa18] ;  /* 0x0002860000047ab9 */ /* 0x000fe40000000a00 */
[----:B------:R-:W-:-:S04]  /*1470*/  ISETP.NE.U32.AND P1, PT, RZ, UR4, PT ;  /* 0x00000004ff007c0c */ /* 0x000fc8000bf25070 */
[----:B------:R-:W-:Y:S01]  /*1480*/  ISETP.NE.AND.EX P1, PT, RZ, UR5, PT, P1 ;  /* 0x00000005ff007c0c */ /* 0x000fe2000bf25310 */
[----:B------:R-:W-:Y:S02]  /*1490*/  ULDC.64 UR4, c[0x0][0xa08] ;  /* 0x0002820000047ab9 */ /* 0x000fe40000000a00 */
[----:B------:R-:W-:-:S03]  /*14a0*/  ISETP.NE.U32.AND P3, PT, RZ, UR4, PT ;  /* 0x00000004ff007c0c */ /* 0x000fc6000bf65070 */
[----:B--23--:R-:W1:Y:S01]  /*14b0*/  @P0 LDC.64 R2, c[0x0][0xa28] ;  /* 0x00028a00ff020b82 */ /* 0x00ce620000000a00 */
[----:B------:R-:W-:Y:S01]  /*14c0*/  ISETP.NE.AND.EX P3, PT, RZ, UR5, PT, P3 ;  /* 0x00000005ff007c0c */ /* 0x000fe2000bf65330 */
[----:B0-----:R-:W-:-:S06]  /*14d0*/  IMAD.WIDE R8, R39, 0x4, R4 ;  /* 0x0000000427087825 */ /* 0x001fcc00078e0204 */
[----:B------:R-:W0:Y:S01]  /*14e0*/  @P1 LDC.64 R6, c[0x0][0xa18] ;  /* 0x00028600ff061b82 */ /* 0x000e220000000a00 */
[----:B------:R-:W-:Y:S02]  /*14f0*/  ULDC UR4, c[0x0][0x288] ;  /* 0x0000a20000047ab9 */ /* 0x000fe40000000800 */
[----:B------:R-:W-:Y:S01]  /*1500*/  IMAD.U32 R219, RZ, RZ, UR4 ;  /* 0x00000004ffdb7e24 */ /* 0x000fe2000f8e00ff */
[----:B------:R2:W-:Y:S01]  /*1510*/  STL [R1+0x74], R38 ;  /* 0x0000742601007387 */ /* 0x0005e20000100800 */
[----:B------:R-:W-:-:S03]  /*1520*/  ULDC.64 UR4, c[0x0][0x418] ;  /* 0x0001060000047ab9 */ /* 0x000fc60000000a00 */
[----:B-----5:R2:W5:Y:S01]  /*1530*/  @P3 LDG.E R28, desc[UR60][R8.64] ;  /* 0x0000003c081c3981 */ /* 0x020562000c1e1900 */
[----:B-1----:R-:W-:-:S05]  /*1540*/  @P0 IMAD.WIDE R2, R39, 0x4, R2 ;  /* 0x0000000427020825 */ /* 0x002fca00078e0202 */
[----:B------:R2:W5:Y:S01]  /*1550*/  @P0 LDG.E R0, desc[UR60][R2.64] ;  /* 0x0000003c02000981 */ /* 0x000562000c1e1900 */
[----:B0-----:R-:W-:-:S05]  /*1560*/  @P1 IMAD.WIDE R4, R39, 0x4, R6 ;  /* 0x0000000427041825 */ /* 0x001fca00078e0206 */
[----:B------:R2:W5:Y:S04]  /*1570*/  @P1 LDG.E R219, desc[UR60][R4.64] ;  /* 0x0000003c04db1981 */ /* 0x000568000c1e1900 */
[----:B------:R2:W-:Y:S01]  /*1580*/  STL [R1+0x78], R39 ;  /* 0x0000782701007387 */ /* 0x0005e20000100800 */
[----:B------:R-:W-:-:S03]  /*1590*/  UISETP.NE.U32.AND UP0, UPT, UR4, URZ, UPT ;  /* 0x0000003f0400728c */ /* 0x000fc6000bf05070 */
[----:B------:R-:W-:Y:S01]  /*15a0*/  ULDC UR4, c[0x0][0x424] ;  /* 0x0001090000047ab9 */ /* 0x000fe20000000800 */
[----:B------:R-:W-:Y:S01]  /*15b0*/  UISETP.NE.AND.EX UP0, UPT, UR5, URZ, UPT, UP0 ;  /* 0x0000003f0500728c */ /* 0x000fe2000bf05300 */
[----:B------:R-:W-:Y:S02]  /*15c0*/  ISETP.NE.U32.AND P2, PT, RZ, UR6, PT ;  /* 0x00000006ff007c0c */ /* 0x000fe4000bf45070 */
[----:B------:R-:W-:Y:S01]  /*15d0*/  ULDC UR5, c[0x0][0x2f0] ;  /* 0x0000bc0000057ab9 */ /* 0x000fe20000000800 */
[----:B------:R-:W-:Y:S01]  /*15e0*/  USEL UR4, UR4, 0x1, UP0 ;  /* 0x0000000104047887 */ /* 0x000fe20008000000 */
[----:B------:R-:W-:-:S03]  /*15f0*/  ISETP.NE.AND.EX P2, PT, RZ, UR7, PT, P2 ;  /* 0x00000007ff007c0c */ /* 0x000fc6000bf45320 */
[----:B------:R-:W-:-:S03]  /*1600*/  UIMAD UR4, UR4, UR5, URZ ;  /* 0x00000005040472a4 */ /* 0x000fc6000f8e023f */
[----:B------:R-:W-:Y:S01]  /*1610*/  ULDC UR5, c[0x0][0x348] ;  /* 0x0000d20000057ab9 */ /* 0x000fe20000000800 */
[----:B--2-4-:R-:W-:Y:S08]  /*1620*/  @P1 BRA `(.L_x_1558) ;  /* 0x0000000000241947 */ /* 0x014ff00003800000 */
[----:B------:R-:W-:Y:S02]  /*1630*/  ULDC.64 UR6, c[0x0][0xa00] ;  /* 0x0002800000067ab9 */ /* 0x000fe40000000a00 */
[----:B------:R-:W-:-:S04]  /*1640*/  ISETP.NE.U32.AND P0, PT, RZ, UR6, PT ;  /* 0x00000006ff007c0c */ /* 0x000fc8000bf05070 */
[----:B------:R-:W-:-:S13]  /*1650*/  ISETP.NE.AND.EX P0, PT, RZ, UR7, PT, P0 ;  /* 0x00000007ff007c0c */ /* 0x000fda000bf05300 */
[----:B------:R-:W-:Y:S05]  /*1660*/  @!P0 BRA `(.L_x_1558) ;  /* 0x0000000000148947 */ /* 0x000fea0003800000 */
[----:B------:R-:W0:Y:S02]  /*1670*/  LDC.64 R2, c[0x0][0xa00] ;  /* 0x00028000ff027b82 */ /* 0x000e240000000a00 */
[----:B0-----:R-:W-:-:S05]  /*1680*/  IMAD.WIDE R2, R39, 0x4, R2 ;  /* 0x0000000427027825 */ /* 0x001fca00078e0202 */
[----:B-----5:R-:W2:Y:S04]  /*1690*/  LDG.E R219, desc[UR60][R2.64] ;  /* 0x0000003c02db7981 */ /* 0x020ea8000c1e1900 */
[----:B------:R-:W2:Y:S02]  /*16a0*/  LDG.E R4, desc[UR60][R2.64+0x4] ;  /* 0x0000043c02047981 */ /* 0x000ea4000c1e1900 */
[----:B--2---:R-:W-:-:S07]  /*16b0*/  IMAD.IADD R219, R4, 0x1, -R219 ;  /* 0x0000000104db7824 */ /* 0x004fce00078e0adb */
.L_x_1558:
[----:B------:R-:W-:Y:S02]  /*16c0*/  IMAD.U32 R2, RZ, RZ, UR5 ;  /* 0x00000005ff027e24 */ /* 0x000fe4000f8e00ff */
[----:B------:R-:W-:Y:S01]  /*16d0*/  IMAD.U32 R29, RZ, RZ, UR4 ;  /* 0x00000004ff1d7e24 */ /* 0x000fe2000f8e00ff */
[----:B------:R-:W-:Y:S06]  /*16e0*/  @!P2 BRA `(.L_x_1559) ;  /* 0x000000000010a947 */ /* 0x000fec0003800000 */
[----:B------:R-:W0:Y:S02]  /*16f0*/  LDC.64 R4, c[0x0][0xa20] ;  /* 0x00028800ff047b82 */ /* 0x000e240000000a00 */
[----:B0-----:R-:W-:-:S05]  /*1700*/  IMAD.WIDE R4, R39, 0x4, R4 ;  /* 0x0000000427047825 */ /* 0x001fca00078e0204 */
[----:B------:R0:W5:Y:S01]  /*1710*/  LDG.E R29, desc[UR60][R4.64] ;  /* 0x0000003c041d7981 */ /* 0x000162000c1e1900 */
[----:B------:R-:W-:Y:S05]  /*1720*/  BRA `(.L_x_1560) ;  /* 0x0000000000107947 */ /* 0x000fea0003800000 */
.L_x_1559:
[----:B------:R-:W-:Y:S05]  /*1730*/  @!P3 BRA `(.L_x_1560) ;  /* 0x00000000000cb947 */ /* 0x000fea0003800000 */
[----:B------:R-:W2:Y:S04]  /*1740*/  LDG.E R4, desc[UR60][R8.64] ;  /* 0x0000003c08047981 */ /* 0x000ea8000c1e1900 */
[----:B------:R-:W2:Y:S02]  /*1750*/  LDG.E R29, desc[UR60][R8.64+0x4] ;  /* 0x0000043c081d7981 */ /* 0x000ea4000c1e1900 */
[----:B--2---:R-:W-:-:S07]  /*1760*/  IMAD.IADD R29, R29, 0x1, -R4 ;  /* 0x000000011d1d7824 */ /* 0x004fce00078e0a04 */
.L_x_1560:
[----:B------:R-:W-:Y:S01]  /*1770*/  ULDC.64 UR4, c[0x0][0xa10] ;  /* 0x0002840000047ab9 */ /* 0x000fe20000000a00 */
[----:B------:R-:W1:Y:S01]  /*1780*/  LDC R9, c[0x0][0x448] ;  /* 0x00011200ff097b82 */ /* 0x000e620000000800 */
[----:B------:R-:W-:-:S04]  /*1790*/  ISETP.NE.U32.AND P0, PT, RZ, UR4, PT ;  /* 0x00000004ff007c0c */ /* 0x000fc8000bf05070 */
[----:B------:R-:W-:Y:S01]  /*17a0*/  ISETP.NE.AND.EX P0, PT, RZ, UR5, PT, P0 ;  /* 0x00000005ff007c0c */ /* 0x000fe2000bf05300 */
[----:B------:R-:W-:Y:S02]  /*17b0*/  ULDC.64 UR4, c[0x0][0xa30] ;  /* 0x00028c0000047ab9 */ /* 0x000fe40000000a00 */
[----:B------:R-:W-:Y:S01]  /*17c0*/  ISETP.NE.U32.AND P1, PT, RZ, UR4, PT ;  /* 0x00000004ff007c0c */ /* 0x000fe2000bf25070 */
[----:B-----5:R-:W-:Y:S01]  /*17d0*/  IMAD.MOV.U32 R94, RZ, RZ, R29 ;  /* 0x000000ffff5e7224 */ /* 0x020fe200078e001d */
[----:B------:R-:W2:Y:S02]  /*17e0*/  LDC.64 R12, c[0x0][0x9e0] ;  /* 0x00027800ff0c7b82 */ /* 0x000ea40000000a00 */
[----:B------:R-:W-:-:S06]  /*17f0*/  ISETP.NE.AND.EX P1, PT, RZ, UR5, PT, P1 ;  /* 0x00000005ff007c0c */ /* 0x000fcc000bf25310 */
[----:B0-----:R-:W0:Y:S08]  /*1800*/  @P0 LDC.64 R4, c[0x0][0xa10] ;  /* 0x00028400ff040b82 */ /* 0x001e300000000a00 */
[----:B------:R-:W3:Y:S01]  /*1810*/  @P1 LDC.64 R6, c[0x0][0xa30] ;  /* 0x00028c00ff061b82 */ /* 0x000ee20000000a00 */
[----:B0-----:R-:W-:-:S05]  /*1820*/  @P0 IMAD.WIDE R4, R39, 0x4, R4 ;  /* 0x0000000427040825 */ /* 0x001fca00078e0204 */
[----:B------:R-:W4:Y:S04]  /*1830*/  @P0 LDG.E R3, desc[UR60][R4.64] ;  /* 0x0000003c04030981 */ /* 0x000f28000c1e1900 */
[----:B------:R0:W4:Y:S01]  /*1840*/  @P0 LDG.E R8, desc[UR60][R4.64+0x4] ;  /* 0x0000043c04080981 */ /* 0x000122000c1e1900 */
[----:B---3--:R-:W-:-:S05]  /*1850*/  @P1 IMAD.WIDE R6, R39, 0x4, R6 ;  /* 0x0000000427061825 */ /* 0x008fca00078e0206 */
[----:B------:R3:W5:Y:S01]  /*1860*/  @P1 LDG.E R94, desc[UR60][R6.64] ;  /* 0x0000003c065e1981 */ /* 0x000762000c1e1900 */
[----:B-1----:R-:W-:Y:S01]  /*1870*/  ISETP.NE.AND P1, PT, R9, 0x1, PT ;  /* 0x000000010900780c */ /* 0x002fe20003f25270 */
[----:B------:R-:W-:Y:S01]  /*1880*/  IMAD.SHL.U32 R14, R37, 0x80, RZ ;  /* 0x00000080250e7824 */ /* 0x000fe200078e00ff */
[----:B--2---:R-:W-:Y:S01]  /*1890*/  ISETP.GE.AND P2, PT, R13, 0x1, PT ;  /* 0x000000010d00780c */ /* 0x004fe20003f46270 */
[----:B------:R-:W-:Y:S02]  /*18a0*/  IMAD.IADD R11, R29, 0x1, -R0 ;  /* 0x000000011d0b7824 */ /* 0x000fe400078e0a00 */
[----:B------:R-:W-:Y:S01]  /*18b0*/  VIADD R0, R14, 0x7f ;  /* 0x0000007f0e007836 */ /* 0x000fe20000000000 */
[----:B------:R1:W-:Y:S03]  /*18c0*/  STL [R1+0x4c], R14 ;  /* 0x00004c0e01007387 */ /* 0x0003e60000100800 */
[----:B0-----:R-:W-:-:S04]  /*18d0*/  IMAD.MOV.U32 R4, RZ, RZ, R0 ;  /* 0x000000ffff047224 */ /* 0x001fc800078e0000 */
[----:B------:R-:W0:Y:S08]  /*18e0*/  @P1 LDC R9, c[0x0][0x44c] ;  /* 0x00011300ff091b82 */ /* 0x000e300000000800 */
[----:B------:R-:W2:Y:S01]  /*18f0*/  @P1 LDC R10, c[0x0][0x450] ;  /* 0x00011400ff0a1b82 */ /* 0x000ea20000000800 */
[----:B----4-:R-:W-:Y:S02]  /*1900*/  @P0 IMAD.IADD R2, R8, 0x1, -R3 ;  /* 0x0000000108020824 */ /* 0x010fe400078e0a03 */
[----:B0-----:R-:W-:-:S04]  /*1910*/  @P1 IMAD.HI.U32 R3, R0, R9, RZ ;  /* 0x0000000900031227 */ /* 0x001fc800078e00ff */
[----:B------:R-:W-:Y:S01]  /*1920*/  IMAD.IADD R220, R11, 0x1, R2 ;  /* 0x000000010bdc7824 */ /* 0x000fe200078e0202 */
[----:B--2---:R-:W-:-:S03]  /*1930*/  @P1 SHF.R.U32.HI R4, RZ, R10, R3 ;  /* 0x0000000aff041219 */ /* 0x004fc60000011603 */
[C---:B------:R-:W-:Y:S01]  /*1940*/  VIADD R0, R220.reuse, 0x3f ;  /* 0x0000003fdc007836 */ /* 0x040fe20000000000 */
[----:B------:R-:W-:-:S04]  /*1950*/  IADD3 R5, R220, 0x1, -R219 ;  /* 0x00000001dc057810 */ /* 0x000fc80007ffe8db */
[----:B------:R-:W-:Y:S01]  /*1960*/  SHF.R.S32.HI R3, RZ, 0x1f, R0 ;  /* 0x0000001fff037819 */ /* 0x000fe20000011400 */
[----:B---3--:R-:W-:-:S03]  /*1970*/  IMAD.IADD R7, R5, 0x1, R4 ;  /* 0x0000000105077824 */ /* 0x008fc600078e0204 */
[----:B------:R-:W-:Y:S01]  /*1980*/  LEA.HI R3, R3, R0, RZ, 0x6 ;  /* 0x0000000003037211 */ /* 0x000fe200078f30ff */
[----:B------:R-:W-:-:S03]  /*1990*/  IMAD.IADD R0, R7, 0x1, R12 ;  /* 0x0000000107007824 */ /* 0x000fc600078e020c */
[----:B------:R-:W-:Y:S01]  /*19a0*/  SHF.R.S32.HI R95, RZ, 0x6, R3 ;  /* 0x00000006ff5f7819 */ /* 0x000fe20000011403 */
        /* <DEDUP_REMOVED lines=12> */
.L_x_1563:
[----:B------:R-:W-:-:S13]  /*1a70*/  ISETP.NE.AND P0, PT, R13, 0x1, PT ;  /* 0x000000010d00780c */ /* 0x000fda0003f05270 */
[----:B------:R-:W0:Y:S02]  /*1a80*/  @P0 LDC.64 R4, c[0x0][0x9e8] ;  /* 0x00027a00ff040b82 */ /* 0x000e240000000a00 */
[----:B0-----:R-:W-:-:S05]  /*1a90*/  @P0 IMAD.HI.U32 R4, R3, R4, RZ ;  /* 0x0000000403040227 */ /* 0x001fca00078e00ff */
[----:B------:R-:W-:-:S07]  /*1aa0*/  @P0 SHF.R.U32.HI R3, RZ, R5, R4 ;  /* 0x00000005ff030219 */ /* 0x000fce0000011604 */
.L_x_1564:
[----:B------:R-:W-:Y:S05]  /*1ab0*/  BSYNC B0 ;  /* 0x0000000000007941 */ /* 0x000fea0003800000 */
.L_x_1562:
[----:B------:R-:W-:-:S05]  /*1ac0*/  IMAD R3, R3, R13, R13 ;  /* 0x0000000d03037224 */ /* 0x000fca00078e020d */
[----:B------:R-:W-:-:S07]  /*1ad0*/  VIMNMX R0, R0, R3, PT ;  /* 0x0000000300007248 */ /* 0x000fce0003fe0100 */
.L_x_1561:
[----:B------:R-:W0:Y:S01]  /*1ae0*/  @P1 LDC R4, c[0x0][0x44c] ;  /* 0x00011300ff041b82 */ /* 0x000e220000000800 */
[----:B------:R-:W-:Y:S01]  /*1af0*/  IMAD.MOV.U32 R3, RZ, RZ, R14 ;  /* 0x000000ffff037224 */ /* 0x000fe200078e000e */
[----:B------:R-:W-:Y:S01]  /*1b00*/  ULDC UR4, c[0x0][0x9dc] ;  /* 0x0002770000047ab9 */ /* 0x000fe20000000800 */
[----:B------:R-:W-:-:S05]  /*1b10*/  IMAD.IADD R102, R220, 0x1, -R219 ;  /* 0x00000001dc667824 */ /* 0x000fca00078e0adb */
[----:B------:R-:W1:Y:S01]  /*1b20*/  @P1 LDC R5, c[0x0][0x450] ;  /* 0x00011400ff051b82 */ /* 0x000e620000000800 */
[----:B0-----:R-:W-:-:S05]  /*1b30*/  @P1 IMAD.HI.U32 R4, R14, R4, RZ ;  /* 0x000000040e041227 */ /* 0x001fca00078e00ff */
[----:B-1----:R-:W-:-:S05]  /*1b40*/  @P1 SHF.R.U32.HI R3, RZ, R5, R4 ;  /* 0x00000005ff031219 */ /* 0x002fca0000011604 */
[----:B------:R-:W-:-:S04]  /*1b50*/  IMAD.IADD R3, R102, 0x1, R3 ;  /* 0x0000000166037824 */ /* 0x000fc800078e0203 */
[----:B------:R-:W-:Y:S01]  /*1b60*/  VIADD R4, R3, -UR4 ;  /* 0x8000000403047c36 */ /* 0x000fe20008000000 */
[----:B------:R-:W-:Y:S06]  /*1b70*/  @!P2 BRA `(.L_x_1565) ;  /* 0x000000000044a947 */ /* 0x000fec0003800000 */
[----:B------:R-:W-:Y:S01]  /*1b80*/  ISETP.GT.AND P0, PT, R3, -0x1, PT ;  /* 0xffffffff0300780c */ /* 0x000fe20003f04270 */
[----:B------:R-:W-:-:S12]  /*1b90*/  BSSY B0, `(.L_x_1566) ;  /* 0x000000d000007945 */ /* 0x000fd80003800000 */
[----:B------:R-:W-:Y:S05]  /*1ba0*/  @P0 BRA `(.L_x_1567) ;  /* 0x00000000001c0947 */ /* 0x000fea0003800000 */
[----:B------:R-:W-:Y:S02]  /*1bb0*/  ISETP.NE.AND P0, PT, R13, 0x1, PT ;  /* 0x000000010d00780c */ /* 0x000fe40003f05270 */
[----:B------:R-:W-:-:S11]  /*1bc0*/  LOP3.LUT R3, RZ, R3, RZ, 0x33, !PT ;  /* 0x00000003ff037212 */ /* 0x000fd600078e33ff */
[----:B------:R-:W0:Y:S02]  /*1bd0*/  @P0 LDC.64 R6, c[0x0][0x9e8] ;  /* 0x00027a00ff060b82 */ /* 0x000e240000000a00 */
[----:B0-----:R-:W-:-:S05]  /*1be0*/  @P0 IMAD.HI.U32 R6, R3, R6, RZ ;  /* 0x0000000603060227 */ /* 0x001fca00078e00ff */
[----:B------:R-:W-:-:S04]  /*1bf0*/  @P0 SHF.R.U32.HI R3, RZ, R7, R6 ;  /* 0x00000007ff030219 */ /* 0x000fc80000011606 */
[----:B------:R-:W-:Y:S01]  /*1c00*/  LOP3.LUT R3, RZ, R3, RZ, 0x33, !PT ;  /* 0x00000003ff037212 */ /* 0x000fe200078e33ff */
[----:B------:R-:W-:Y:S06]  /*1c10*/  BRA `(.L_x_1568) ;  /* 0x0000000000107947 */ /* 0x000fec0003800000 */
.L_x_1567:
[----:B------:R-:W-:-:S13]  /*1c20*/  ISETP.NE.AND P0, PT, R13, 0x1, PT ;  /* 0x000000010d00780c */ /* 0x000fda0003f05270 */
[----:B------:R-:W0:Y:S02]  /*1c30*/  @P0 LDC.64 R6, c[0x0][0x9e8] ;  /* 0x00027a00ff060b82 */ /* 0x000e240000000a00 */
[----:B0-----:R-:W-:-:S05]  /*1c40*/  @P0 IMAD.HI.U32 R6, R3, R6, RZ ;  /* 0x0000000603060227 */ /* 0x001fca00078e00ff */
[----:B------:R-:W-:-:S07]  /*1c50*/  @P0 SHF.R.U32.HI R3, RZ, R7, R6 ;  /* 0x00000007ff030219 */ /* 0x000fce0000011606 */
.L_x_1568:
[----:B------:R-:W-:Y:S05]  /*1c60*/  BSYNC B0 ;  /* 0x0000000000007941 */ /* 0x000fea0003800000 */
.L_x_1566:
[----:B------:R-:W-:-:S05]  /*1c70*/  IMAD R3, R3, R13, RZ ;  /* 0x0000000d03037224 */ /* 0x000fca00078e02ff */
[----:B------:R-:W-:-:S07]  /*1c80*/  VIMNMX R4, R4, R3, !PT ;  /* 0x0000000304047248 */ /* 0x000fce0007fe0100 */
.L_x_1565:
[----:B------:R-:W-:Y:S01]  /*1c90*/  VIADD R0, R0, 0x3f ;  /* 0x0000003f00007836 */ /* 0x000fe20000000000 */
[----:B------:R-:W-:-:S04]  /*1ca0*/  SHF.R.S32.HI R5, RZ, 0x1f, R4 ;  /* 0x0000001fff057819 */ /* 0x000fc80000011404 */
[----:B------:R-:W-:Y:S02]  /*1cb0*/  SHF.R.S32.HI R3, RZ, 0x1f, R0 ;  /* 0x0000001fff037819 */ /* 0x000fe40000011400 */
[----:B------:R-:W-:Y:S02]  /*1cc0*/  LEA.HI R5, R5, R4, RZ, 0x6 ;  /* 0x0000000405057211 */ /* 0x000fe400078f30ff */
[----:B------:R-:W-:Y:S02]  /*1cd0*/  LEA.HI R3, R3, R0, RZ, 0x6 ;  /* 0x0000000003037211 */ /* 0x000fe400078f30ff */
[----:B------:R-:W-:Y:S02]  /*1ce0*/  SHF.R.S32.HI R5, RZ, 0x6, R5 ;  /* 0x00000006ff057819 */ /* 0x000fe40000011405 */
[----:B------:R-:W-:Y:S02]  /*1cf0*/  SHF.R.S32.HI R0, RZ, 0x6, R3 ;  /* 0x00000006ff007819 */ /* 0x000fe40000011403 */
[----:B------:R-:W-:-:S02]  /*1d00*/  VIMNMX R5, RZ, R5, !PT ;  /* 0x00000005ff057248 */ /* 0x000fc40007fe0100 */
[----:B------:R-:W-:-:S03]  /*1d10*/  VIMNMX R0, R95, R0, PT ;  /* 0x000000005f007248 */ /* 0x000fc60003fe0100 */
[--C-:B------:R-:W-:Y:S02]  /*1d20*/  IMAD R5, R5, 0x40, -R11.reuse ;  /* 0x0000004005057824 */ /* 0x100fe400078e0a0b */
[----:B------:R-:W-:-:S03]  /*1d30*/  IMAD R3, R0, 0x40, -R11 ;  /* 0x0000004000037824 */ /* 0x000fc600078e0a0b */
[----:B------:R-:W-:Y:S02]  /*1d40*/  VIMNMX R5, RZ, R5, !PT ;  /* 0x00000005ff057248 */ /* 0x000fe40007fe0100 */
[----:B------:R-:W-:Y:S02]  /*1d50*/  VIMNMX R0, R3, R2, PT ;  /* 0x0000000203007248 */ /* 0x000fe40003fe0100 */
[----:B------:R-:W-:Y:S02]  /*1d60*/  SHF.R.U32.HI R24, RZ, 0x6, R5 ;  /* 0x00000006ff187819 */ /* 0x000fe40000011605 */
[----:B------:R-:W-:-:S03]  /*1d70*/  ISETP.GT.AND P0, PT, R0, R5, PT ;  /* 0x000000050000720c */ /* 0x000fc60003f04270 */
[----:B------:R-:W-:-:S10]  /*1d80*/  IMAD.MOV.U32 R25, RZ, RZ, R24 ;  /* 0x000000ffff197224 */ /* 0x000fd400078e0018 */
[----:B------:R-:W-:-:S05]  /*1d90*/  @P0 VIADD R0, R0, 0x3f ;  /* 0x0000003f00000836 */ /* 0x000fca0000000000 */
[----:B------:R-:W-:-:S04]  /*1da0*/  @P0 SHF.R.S32.HI R3, RZ, 0x1f, R0 ;  /* 0x0000001fff030819 */ /* 0x000fc80000011400 */
[----:B------:R-:W-:-:S04]  /*1db0*/  @P0 LEA.HI R3, R3, R0, RZ, 0x6 ;  /* 0x0000000003030211 */ /* 0x000fc800078f30ff */
[----:B------:R-:W-:Y:S02]  /*1dc0*/  @P0 SHF.R.S32.HI R25, RZ, 0x6, R3 ;  /* 0x00000006ff190819 */ /* 0x000fe40000011403 */
[----:B------:R-:W-:Y:S02]  /*1dd0*/  PLOP3.LUT P0, PT, PT, PT, PT, 0x80, 0x0 ;  /* 0x000000000000781c */ /* 0x000fe40003f0f070 */
[----:B------:R-:W-:-:S13]  /*1de0*/  ISETP.GT.AND P1, PT, R25, R24, PT ;  /* 0x000000181900720c */ /* 0x000fda0003f24270 */
[----:B------:R-:W-:Y:S05]  /*1df0*/  @!P1 BRA `(.L_x_1569) ;  /* 0x0000006c00289947 */ /* 0x000fea0003800000 */
        /* <DEDUP_REMOVED lines=20> */
.L_x_1571:
[----:B------:R-:W-:Y:S05]  /*1f40*/  BSYNC B6 ;  /* 0x0000000000067941 */ /* 0x000fea0003800000 */
.L_x_1570:
        /* <DEDUP_REMOVED lines=20> */
.L_x_1573:
[----:B------:R-:W-:Y:S05]  /*2090*/  BSYNC B6 ;  /* 0x0000000000067941 */ /* 0x000fea0003800000 */
.L_x_1572:
[----:B------:R-:W-:Y:S01]  /*20a0*/  ULDC.64 UR4, c[0x0][0x9f8] ;  /* 0x00027e0000047ab9 */ /* 0x000fe20000000a00 */
[----:B------:R-:W2:Y:S01]  /*20b0*/  LDL R30, [R1+0xc] ;  /* 0x00000c00011e7983 */ /* 0x000ea20000100800 */
[----:B------:R-:W-:Y:S01]  /*20c0*/  ISETP.NE.U32.AND P0, PT, RZ, UR4, PT ;  /* 0x00000004ff007c0c */ /* 0x000fe2000bf05070 */
[----:B------:R-:W-:Y:S02]  /*20d0*/  ULDC UR4, c[0x0][0x2f4] ;  /* 0x0000bd0000047ab9 */ /* 0x000fe40000000800 */
[----:B------:R-:W3:Y:S01]  /*20e0*/  LDL R34, [R1+0x54] ;  /* 0x0000540001227983 */ /* 0x000ee20000100800 */
[----:B------:R-:W-:-:S03]  /*20f0*/  ISETP.NE.AND.EX P0, PT, RZ, UR5, PT, P0 ;  /* 0x00000005ff007c0c */ /* 0x000fc6000bf05300 */
[----:B------:R-:W4:Y:S01]  /*2100*/  LDL R33, [R1+0x50] ;  /* 0x0000500001217983 */ /* 0x000f220000100800 */
[----:B------:R-:W-:Y:S01]  /*2110*/  IMAD.MOV.U32 R4, RZ, RZ, R39 ;  /* 0x000000ffff047224 */ /* 0x000fe200078e0027 */
[----:B------:R-:W0:Y:S02]  /*2120*/  LDC.64 R10, c[0x0][0x3f8] ;  /* 0x0000fe00ff0a7b82 */ /* 0x000e240000000a00 */
[----:B------:R-:W4:Y:S04]  /*2130*/  LDL R32, [R1+0xa8] ;  /* 0x0000a80001207983 */ /* 0x000f280000100800 */
[----:B------:R-:W4:Y:S02]  /*2140*/  LDL R20, [R1+0xa4] ;  /* 0x0000a40001147983 */ /* 0x000f240000100800 */
[----:B------:R-:W1:Y:S01]  /*2150*/  @P0 LDC.64 R6, c[0x0][0x9f8] ;  /* 0x00027e00ff060b82 */ /* 0x000e620000000a00 */
[----:B------:R-:W-:Y:S01]  /*2160*/  ISETP.GE.AND P1, PT, R205, UR4, PT ;  /* 0x00000004cd007c0c */ /* 0x000fe2000bf26270 */
[----:B------:R-:W4:Y:S03]  /*2170*/  LDL R31, [R1+0x5c] ;  /* 0x00005c00011f7983 */ /* 0x000f260000100800 */
[----:B------:R-:W-:Y:S01]  /*2180*/  SEL R3, RZ, 0xffffffff, P1 ;  /* 0xffffffffff037807 */ /* 0x000fe20000800000 */
[----:B------:R-:W4:Y:S02]  /*2190*/  LDL R21, [R1+0x58] ;  /* 0x0000580001157983 */ /* 0x000f240000100800 */
[----:B------:R-:W0:Y:S02]  /*21a0*/  LDC R93, c[0x0][0x3f4] ;  /* 0x0000fd00ff5d7b82 */ /* 0x000e240000000800 */
[----:B------:R-:W-:-:S06]  /*21b0*/  IMAD.SHL.U32 R3, R3, 0x2, RZ ;  /* 0x0000000203037824 */ /* 0x000fcc00078e00ff */
[----:B------:R-:W2:Y:S01]  /*21c0*/  LDC.64 R26, c[0x0][0x408] ;  /* 0x00010200ff1a7b82 */ /* 0x000ea20000000a00 */
[----:B-1----:R-:W-:-:S05]  /*21d0*/  @P0 IMAD.WIDE R6, R39, 0x4, R6 ;  /* 0x0000000427060825 */ /* 0x002fca00078e0206 */
[----:B------:R1:W4:Y:S01]  /*21e0*/  @P0 LDG.E R4, desc[UR60][R6.64] ;  /* 0x0000003c06040981 */ /* 0x000322000c1e1900 */
[----:B------:R-:W-:-:S04]  /*21f0*/  ISETP.GE.AND P0, PT, R16, UR4, PT ;  /* 0x0000000410007c0c */ /* 0x000fc8000bf06270 */
[----:B------:R-:W-:-:S04]  /*2200*/  SEL R0, RZ, 0x1, P0 ;  /* 0x00000001ff007807 */ /* 0x000fc80000000000 */
[----:B------:R-:W-:Y:S01]  /*2210*/  LOP3.LUT R0, R3, 0x2, R0, 0xe2, !PT ;  /* 0x0000000203007812 */ /* 0x000fe200078ee200 */
[----:B------:R-:W-:Y:S02]  /*2220*/  IMAD.IADD R3, R28, 0x1, R29 ;  /* 0x000000011c037824 */ /* 0x000fe400078e021d */
[----:B------:R-:W4:Y:S01]  /*2230*/  LDL R28, [R1+0x70] ;  /* 0x00007000011c7983 */ /* 0x000f220000100800 */
[----:B------:R-:W-:Y:S02]  /*2240*/  ISETP.GE.AND P2, PT, R19, UR4, PT ;  /* 0x0000000413007c0c */ /* 0x000fe4000bf46270 */
[----:B------:R-:W-:Y:S02]  /*2250*/  SHF.R.S32.HI R201, RZ, 0x1f, R200 ;  /* 0x0000001fffc97819 */ /* 0x000fe400000114c8 */
[----:B------:R-:W-:Y:S02]  /*2260*/  SEL R5, RZ, 0x4, P2 ;  /* 0x00000004ff057807 */ /* 0x000fe40001000000 */
[----:B0-----:R-:W-:-:S02]  /*2270*/  ISETP.GE.AND P2, PT, R16, R93, PT ;  /* 0x0000005d1000720c */ /* 0x001fc40003f46270 */
[----:B------:R-:W-:Y:S02]  /*2280*/  LOP3.LUT R14, R0, R5, RZ, 0xfc, !PT ;  /* 0x00000005000e7212 */ /* 0x000fe400078efcff */
[----:B------:R-:W-:Y:S02]  /*2290*/  ISETP.GE.AND P1, PT, R205, R93, PT ;  /* 0x0000005dcd00720c */ /* 0x000fe40003f26270 */
[----:B------:R-:W-:-:S05]  /*22a0*/  SEL R5, R93, RZ, P2 ;  /* 0x000000ff5d057207 */ /* 0x000fca0001000000 */
[----:B------:R-:W-:Y:S01]  /*22b0*/  IMAD.IADD R5, R16, 0x1, R5 ;  /* 0x0000000110057824 */ /* 0x000fe200078e0205 */
[----:B------:R-:W0:Y:S01]  /*22c0*/  S2R R96, SR_TID.X ;  /* 0x0000000000607919 */ /* 0x000e220000002100 */
[----:B------:R-:W-:Y:S02]  /*22d0*/  ISETP.GE.AND P0, PT, R23, UR4, PT ;  /* 0x0000000417007c0c */ /* 0x000fe4000bf06270 */
[----:B------:R-:W-:Y:S02]  /*22e0*/  LOP3.LUT R29, R14, 0x1, RZ, 0xc0, !PT ;  /* 0x000000010e1d7812 */ /* 0x000fe400078ec0ff */
[----:B0-----:R-:W-:Y:S02]  /*22f0*/  LEA.HI R96, R96, 0x8, RZ, 0x19 ;  /* 0x0000000860607811 */ /* 0x001fe400078fc8ff */
[----:B--2---:R-:W-:Y:S01]  /*2300*/  SHF.R.S32.HI R13, RZ, 0x1f, R30 ;  /* 0x0000001fff0d7819 */ /* 0x004fe2000001141e */
[----:B-1----:R-:W-:-:S04]  /*2310*/  IMAD.WIDE.U32 R6, R30, R10, R200 ;  /* 0x0000000a1e067225 */ /* 0x002fc800078e00c8 */
[C---:B------:R-:W-:Y:S02]  /*2320*/  IMAD R8, R13.reuse, R10, RZ ;  /* 0x0000000a0d087224 */ /* 0x040fe400078e02ff */
[-C--:B------:R-:W-:Y:S02]  /*2330*/  IMAD R0, R13, R26.reuse, RZ ;  /* 0x0000001a0d007224 */ /* 0x080fe400078e02ff */
[C---:B------:R-:W-:Y:S02]  /*2340*/  IMAD R83, R30.reuse, R11, R8 ;  /* 0x0000000b1e537224 */ /* 0x040fe400078e0208 */
[----:B------:R-:W-:Y:S02]  /*2350*/  IMAD.MOV.U32 R80, RZ, RZ, R6 ;  /* 0x000000ffff507224 */ /* 0x000fe400078e0006 */
[----:B------:R-:W-:Y:S02]  /*2360*/  IMAD.IADD R81, R7, 0x1, R83 ;  /* 0x0000000107517824 */ /* 0x000fe400078e0253 */
[C---:B------:R-:W-:Y:S01]  /*2370*/  IMAD R15, R30.reuse, R27, R0 ;  /* 0x0000001b1e0f7224 */ /* 0x040fe200078e0200 */
[----:B------:R-:W-:Y:S01]  /*2380*/  SEL R0, R93, RZ, P1 ;  /* 0x000000ff5d007207 */ /* 0x000fe20000800000 */
[----:B------:R-:W-:-:S04]  /*2390*/  IMAD.WIDE.U32 R6, R30, R26, R200 ;  /* 0x0000001a1e067225 */ /* 0x000fc800078e00c8 */
[----:B------:R-:W-:Y:S02]  /*23a0*/  IMAD.IADD R85, R7, 0x1, R15 ;  /* 0x0000000107557824 */ /* 0x000fe400078e020f */
[----:B------:R-:W-:Y:S01]  /*23b0*/  IMAD.IADD R7, R205, 0x1, R0 ;  /* 0x00000001cd077824 */ /* 0x000fe200078e0200 */
[----:B------:R-:W-:Y:S01]  /*23c0*/  SHF.R.S32.HI R0, RZ, 0x1f, R5 ;  /* 0x0000001fff007819 */ /* 0x000fe20000011405 */
[----:B------:R-:W-:-:S03]  /*23d0*/  IMAD.MOV.U32 R84, RZ, RZ, R6 ;  /* 0x000000ffff547224 */ /* 0x000fc600078e0006 */
[CC--:B------:R-:W-:Y:S02]  /*23e0*/  LEA.HI R36, R0.reuse, R5.reuse, RZ, 0x3 ;  /* 0x0000000500247211 */ /* 0x0c0fe400078f18ff */
[----:B------:R-:W-:Y:S02]  /*23f0*/  SHF.R.S32.HI R6, RZ, 0x1f, R7 ;  /* 0x0000001fff067819 */ /* 0x000fe40000011407 */
[----:B------:R-:W-:Y:S01]  /*2400*/  LEA.HI R0, R0, R5, RZ, 0x6 ;  /* 0x0000000500007211 */ /* 0x000fe200078f30ff */
[----:B------:R-:W-:Y:S01]  /*2410*/  IMAD.WIDE.U32 R8, R30, R10, R16 ;  /* 0x0000000a1e087225 */ /* 0x000fe200078e0010 */
[CC--:B------:R-:W-:Y:S02]  /*2420*/  LEA.HI R39, R6.reuse, R7.reuse, RZ, 0x3 ;  /* 0x0000000706277211 */ /* 0x0c0fe400078f18ff */
[----:B------:R-:W-:Y:S01]  /*2430*/  LEA.HI R6, R6, R7, RZ, 0x6 ;  /* 0x0000000706067211 */ /* 0x000fe200078f30ff */
[----:B------:R-:W-:Y:S01]  /*2440*/  IMAD.SHL.U32 R5, R0, 0x40, RZ ;  /* 0x0000004000057824 */ /* 0x000fe200078e00ff */
[----:B---3--:R-:W-:Y:S01]  /*2450*/  LOP3.LUT R0, R34, 0x38, R36, 0xf8, !PT ;  /* 0x0000003822007812 */ /* 0x008fe200078ef824 */
[----:B------:R-:W-:-:S04]  /*2460*/  IMAD.WIDE.U32 R12, R30, R26, R16 ;  /* 0x0000001a1e0c7225 */ /* 0x000fc800078e0010 */
[----:B------:R-:W-:Y:S01]  /*2470*/  IMAD.MOV.U32 R82, RZ, RZ, R8 ;  /* 0x000000ffff527224 */ /* 0x000fe200078e0008 */
[----:B----4-:R-:W-:Y:S01]  /*2480*/  LOP3.LUT R8, R33, 0x38, R36, 0xf8, !PT ;  /* 0x0000003821087812 */ /* 0x010fe200078ef824 */
[----:B------:R-:W-:Y:S01]  /*2490*/  IMAD.IADD R83, R83, 0x1, R9 ;  /* 0x0000000153537824 */ /* 0x000fe200078e0209 */
[----:B------:R-:W-:Y:S01]  /*24a0*/  LOP3.LUT R5, R5, 0xfffff000, RZ, 0xc0, !PT ;  /* 0xfffff00005057812 */ /* 0x000fe200078ec0ff */
[----:B------:R-:W-:Y:S01]  /*24b0*/  IMAD.IADD R13, R15, 0x1, R13 ;  /* 0x000000010f0d7824 */ /* 0x000fe200078e020d */
[----:B------:R-:W-:Y:S01]  /*24c0*/  LOP3.LUT R0, R0, R32, RZ, 0x3c, !PT ;  /* 0x0000002000007212 */ /* 0x000fe200078e3cff */
[----:B------:R-:W-:Y:S01]  /*24d0*/  IMAD.SHL.U32 R7, R6, 0x40, RZ ;  /* 0x0000004006077824 */ /* 0x000fe200078e00ff */
[----:B-----5:R-:W-:Y:S02]  /*24e0*/  SHF.R.S32.HI R15, RZ, 0x1f, R94 ;  /* 0x0000001fff0f7819 */ /* 0x020fe4000001145e */
[--C-:B------:R-:W-:Y:S02]  /*24f0*/  LOP3.LUT R6, R34, 0x38, R39.reuse, 0xf8, !PT ;  /* 0x0000003822067812 */ /* 0x100fe400078ef827 */
[----:B------:R-:W-:-:S02]  /*2500*/  LOP3.LUT R9, R33, 0x38, R39, 0xf8, !PT ;  /* 0x0000003821097812 */ /* 0x000fc400078ef827 */
[----:B------:R-:W-:Y:S02]  /*2510*/  LOP3.LUT R8, R8, R20, RZ, 0x3c, !PT ;  /* 0x0000001408087212 */ /* 0x000fe400078e3cff */
[-C--:B------:R-:W-:Y:S02]  /*2520*/  IADD3 R91, R0, R5.reuse, R31 ;  /* 0x00000005005b7210 */ /* 0x080fe40007ffe01f */
[----:B------:R-:W-:Y:S02]  /*2530*/  LOP3.LUT R7, R7, 0xfffff000, RZ, 0xc0, !PT ;  /* 0xfffff00007077812 */ /* 0x000fe400078ec0ff */
[----:B------:R-:W-:Y:S02]  /*2540*/  LOP3.LUT R6, R6, R32, RZ, 0x3c, !PT ;  /* 0x0000002006067212 */ /* 0x000fe400078e3cff */
[----:B------:R-:W-:Y:S02]  /*2550*/  LOP3.LUT R20, R9, R20, RZ, 0x3c, !PT ;  /* 0x0000001409147212 */ /* 0x000fe400078e3cff */
[----:B------:R-:W-:Y:S01]  /*2560*/  IADD3 R0, R8, R5, R21 ;  /* 0x0000000508007210 */ /* 0x000fe20007ffe015 */
[----:B------:R-:W-:Y:S01]  /*2570*/  IMAD R8, R15, R10, RZ ;  /* 0x0000000a0f087224 */ /* 0x000fe200078e02ff */
[----:B------:R-:W-:-:S02]  /*2580*/  IADD3 R90, R6, R7, R31 ;  /* 0x00000007065a7210 */ /* 0x000fc40007ffe01f */
[----:B------:R-:W-:Y:S01]  /*2590*/  IADD3 R5, R20, R7, R21 ;  /* 0x0000000714057210 */ /* 0x000fe20007ffe015 */
[----:B------:R-:W-:Y:S01]  /*25a0*/  IMAD R33, R94, R11, R8 ;  /* 0x0000000b5e217224 */ /* 0x000fe200078e0208 */
[C-C-:B------:R-:W-:Y:S01]  /*25b0*/  SHF.L.U64.HI R6, R10.reuse, 0x6, R11.reuse ;  /* 0x000000060a067819 */ /* 0x140fe2000001020b */
[----:B------:R-:W-:Y:S01]  /*25c0*/  IMAD R15, R15, R26, RZ ;  /* 0x0000001a0f0f7224 */ /* 0x000fe200078e02ff */
[----:B------:R-:W-:Y:S02]  /*25d0*/  SHF.L.U64.HI R7, R10, 0x5, R11 ;  /* 0x000000050a077819 */ /* 0x000fe4000001020b */
[----:B------:R-:W-:Y:S01]  /*25e0*/  SEL R11, RZ, 0x8, P0 ;  /* 0x00000008ff0b7807 */ /* 0x000fe20000000000 */
[CC--:B------:R-:W-:Y:S01]  /*25f0*/  IMAD.WIDE.U32 R80, R94.reuse, R10.reuse, R80 ;  /* 0x0000000a5e507225 */ /* 0x0c0fe200078e0050 */
[----:B------:R-:W-:Y:S02]  /*2600*/  SHF.R.S32.HI R35, RZ, 0x3, R36 ;  /* 0x00000003ff237819 */ /* 0x000fe40000011424 */
[----:B------:R-:W-:Y:S01]  /*2610*/  SHF.R.S32.HI R37, RZ, 0x3, R39 ;  /* 0x00000003ff257819 */ /* 0x000fe20000011427 */
[----:B------:R-:W-:Y:S01]  /*2620*/  IMAD.WIDE.U32 R82, R94, R10, R82 ;  /* 0x0000000a5e527225 */ /* 0x000fe200078e0052 */
[----:B------:R-:W-:-:S02]  /*2630*/  LOP3.LUT R11, R14, R11, RZ, 0xfc, !PT ;  /* 0x0000000b0e0b7212 */ /* 0x000fc400078efcff */
[----:B------:R-:W-:Y:S01]  /*2640*/  LOP3.LUT R36, R36, 0xfffffff8, RZ, 0xc0, !PT ;  /* 0xfffffff824247812 */ /* 0x000fe200078ec0ff */
[C---:B------:R-:W-:Y:S01]  /*2650*/  IMAD R15, R94.reuse, R27, R15 ;  /* 0x0000001b5e0f7224 */ /* 0x040fe200078e020f */
[----:B------:R-:W-:Y:S01]  /*2660*/  LOP3.LUT R39, R39, 0xfffffff8, RZ, 0xc0, !PT ;  /* 0xfffffff827277812 */ /* 0x000fe200078ec0ff */
[----:B------:R-:W-:Y:S01]  /*2670*/  IMAD.WIDE.U32 R84, R94, R26, R84 ;  /* 0x0000001a5e547225 */ /* 0x000fe200078e0054 */
[----:B------:R-:W-:-:S03]  /*2680*/  SHF.L.U64.HI R20, R26, 0x5, R27 ;  /* 0x000000051a147819 */ /* 0x000fc6000001021b */
[----:B------:R-:W-:Y:S01]  /*2690*/  IMAD.WIDE.U32 R86, R94, R26, R12 ;  /* 0x0000001a5e567225 */ /* 0x000fe200078e000c */
[----:B------:R-:W-:-:S03]  /*26a0*/  LOP3.LUT R76, R11, 0x2, RZ, 0xc0, !PT ;  /* 0x000000020b4c7812 */ /* 0x000fc600078ec0ff */
[C---:B------:R-:W-:Y:S02]  /*26b0*/  IMAD.SHL.U32 R8, R10.reuse, 0x40, RZ ;  /* 0x000000400a087824 */ /* 0x040fe400078e00ff */
[----:B------:R-:W-:Y:S01]  /*26c0*/  IMAD.SHL.U32 R9, R10, 0x20, RZ ;  /* 0x000000200a097824 */ /* 0x000fe200078e00ff */
[C---:B------:R-:W-:Y:S01]  /*26d0*/  SHF.L.U64.HI R10, R26.reuse, 0x6, R27 ;  /* 0x000000061a0a7819 */ /* 0x040fe2000001021b */
[----:B------:R-:W-:Y:S01]  /*26e0*/  IMAD.SHL.U32 R21, R26, 0x40, RZ ;  /* 0x000000401a157824 */ /* 0x000fe200078e00ff */
[----:B------:R-:W-:Y:S01]  /*26f0*/  SHF.R.S32.HI R27, RZ, 0x1f, R38 ;  /* 0x0000001fff1b7819 */ /* 0x000fe20000011426 */
[----:B------:R-:W-:Y:S01]  /*2700*/  IMAD R28, R28, 0x20, R30 ;  /* 0x000000201c1c7824 */ /* 0x000fe200078e021e */
[----:B------:R-:W-:Y:S01]  /*2710*/  SHF.R.S32.HI R30, RZ, 0x1f, R4 ;  /* 0x0000001fff1e7819 */ /* 0x000fe20000011404 */
[----:B------:R-:W-:Y:S01]  /*2720*/  IMAD.IADD R31, R81, 0x1, R33 ;  /* 0x00000001511f7824 */ /* 0x000fe200078e0221 */
[----:B------:R-:W-:Y:S01]  /*2730*/  LOP3.LUT R77, R11, 0x4, RZ, 0xc0, !PT ;  /* 0x000000040b4d7812 */ /* 0x000fe200078ec0ff */
[----:B------:R-:W-:Y:S01]  /*2740*/  IMAD.IADD R32, R33, 0x1, R83 ;  /* 0x0000000121207824 */ /* 0x000fe200078e0253 */
[----:B------:R-:W-:Y:S01]  /*2750*/  LOP3.LUT R78, R11, 0x8, RZ, 0xc0, !PT ;  /* 0x000000080b4e7812 */ /* 0x000fe200078ec0ff */
[----:B------:R-:W-:Y:S01]  /*2760*/  IMAD.SHL.U32 R26, R26, 0x20, RZ ;  /* 0x000000201a1a7824 */ /* 0x000fe200078e00ff */
[----:B------:R-:W-:Y:S01]  /*2770*/  SHF.R.S32.HI R79, RZ, 0x1f, R36 ;  /* 0x0000001fff4f7819 */ /* 0x000fe20000011424 */
[----:B------:R-:W-:Y:S01]  /*2780*/  IMAD.SHL.U32 R93, R93, 0x2, RZ ;  /* 0x000000025d5d7824 */ /* 0x000fe200078e00ff */
[----:B------:R-:W-:Y:S01]  /*2790*/  SHF.R.S32.HI R88, RZ, 0x1f, R39 ;  /* 0x0000001fff587819 */ /* 0x000fe20000011427 */
[----:B------:R-:W-:-:S02]  /*27a0*/  IMAD.IADD R33, R85, 0x1, R15 ;  /* 0x0000000155217824 */ /* 0x000fc400078e020f */
[----:B------:R-:W-:-:S07]  /*27b0*/  IMAD.IADD R34, R15, 0x1, R87 ;  /* 0x000000010f227824 */ /* 0x000fce00078e0257 */
.L_x_1655:
[----:B------:R-:W2:Y:S01]  /*27c0*/  LDL R40, [R1+0x6c] ;  /* 0x00006c0001287983 */ /* 0x000ea20000100800 */
[----:B0-----:R-:W0:Y:S01]  /*27d0*/  LDC R100, c[0x0][0x430] ;  /* 0x00010c00ff647b82 */ /* 0x001e220000000800 */
[----:B------:R-:W-:Y:S02]  /*27e0*/  VIADD R25, R25, 0xffffffff ;  /* 0xffffffff19197836 */ /* 0x000fe40000000000 */
[----:B------:R-:W-:Y:S02]  /*27f0*/  IMAD.MOV.U32 R101, RZ, RZ, RZ ;  /* 0x000000ffff657224 */ /* 0x000fe400078e00ff */
[----:B------:R-:W-:-:S03]  /*2800*/  IMAD R11, R25, 0x40, R28 ;  /* 0x00000040190b7824 */ /* 0x000fc600078e021c */
[----:B-1----:R-:W1:Y:S01]  /*2810*/  LDC R104, c[0x0][0x3f4] ;  /* 0x0000fd00ff687b82 */ /* 0x002e620000000800 */
[----:B------:R-:W-:Y:S01]  /*2820*/  IMAD.IADD R41, R3, 0x1, R11 ;  /* 0x0000000103297824 */ /* 0x000fe200078e020b */
[----:B------:R-:W-:-:S03]  /*2830*/  ISETP.GE.AND P0, PT, R11, R2, PT ;  /* 0x000000020b00720c */ /* 0x000fc60003f06270 */
[----:B------:R-:W-:Y:S01]  /*2840*/  IMAD.MOV.U32 R11, RZ, RZ, R41 ;  /* 0x000000ffff0b7224 */ /* 0x000fe200078e0029 */
[----:B------:R-:W-:Y:S02]  /*2850*/  ISETP.GT.OR P0, PT, R28, 0x3f, P0 ;  /* 0x0000003f1c00780c */ /* 0x000fe40000704670 */
[----:B0-----:R-:W-:-:S11]  /*2860*/  ISETP.NE.AND P3, PT, R100, 0x1, PT ;  /* 0x000000016400780c */ /* 0x001fd60003f65270 */
[----:B------:R-:W0:Y:S08]  /*2870*/  @!P0 LDC.64 R14, c[0x0][0x428] ;  /* 0x00010a00ff0e8b82 */ /* 0x000e300000000a00 */
[----:B------:R-:W3:Y:S08]  /*2880*/  @!P0 LDC.64 R42, c[0x0][0x418] ;  /* 0x00010600ff2a8b82 */ /* 0x000ef00000000a00 */
[----:B------:R-:W4:Y:S08]  /*2890*/  @P3 LDC R12, c[0x0][0x434] ;  /* 0x00010d00ff0c3b82 */ /* 0x000f300000000800 */
[----:B------:R-:W1:Y:S01]  /*28a0*/  @P3 LDC R13, c[0x0][0x438] ;  /* 0x00010e00ff0d3b82 */ /* 0x000e620000000800 */
[----:B----4-:R-:W-:-:S05]  /*28b0*/  @P3 IMAD.HI.U32 R12, R41, R12, RZ ;  /* 0x0000000c290c3227 */ /* 0x010fca00078e00ff */
[----:B-1----:R-:W-:Y:S01]  /*28c0*/  @P3 SHF.R.U32.HI R11, RZ, R13, R12 ;  /* 0x0000000dff0b3219 */ /* 0x002fe2000001160c */
[----:B0-----:R-:W-:-:S03]  /*28d0*/  @!P0 IMAD R12, R30, R14, RZ ;  /* 0x0000000e1e0c8224 */ /* 0x001fc600078e02ff */
[--C-:B------:R-:W-:Y:S01]  /*28e0*/  @!P0 SHF.R.S32.HI R13, RZ, 0x1f, R11.reuse ;  /* 0x0000001fff0d8819 */ /* 0x100fe2000001140b */
[----:B------:R-:W-:Y:S02]  /*28f0*/  @!P0 IMAD R15, R4, R15, R12 ;  /* 0x0000000f040f8224 */ /* 0x000fe400078e020c */
[----:B------:R-:W-:-:S04]  /*2900*/  @!P0 IMAD.MOV.U32 R12, RZ, RZ, R11 ;  /* 0x000000ffff0c8224 */ /* 0x000fc800078e000b */
[----:B------:R-:W-:-:S04]  /*2910*/  @!P0 IMAD.WIDE.U32 R12, R4, R14, R12 ;  /* 0x0000000e040c8225 */ /* 0x000fc800078e000c */
[----:B------:R-:W-:Y:S01]  /*2920*/  @!P0 IMAD.IADD R13, R13, 0x1, R15 ;  /* 0x000000010d0d8824 */ /* 0x000fe200078e020f */
[----:B---3--:R-:W-:-:S04]  /*2930*/  @!P0 LEA R14, P3, R12, R42, 0x2 ;  /* 0x0000002a0c0e8211 */ /* 0x008fc800078610ff */
[----:B------:R-:W-:-:S05]  /*2940*/  @!P0 LEA.HI.X R15, R12, R43, R13, 0x2, P3 ;  /* 0x0000002b0c0f8211 */ /* 0x000fca00018f140d */
[----:B-----5:R0:W5:Y:S01]  /*2950*/  @!P0 LDG.E R101, desc[UR60][R14.64] ;  /* 0x0000003c0e658981 */ /* 0x020162000c1e1900 */
[----:B------:R-:W-:Y:S01]  /*2960*/  ISETP.GE.AND P0, PT, R104, 0x1, PT ;  /* 0x000000016800780c */ /* 0x000fe20003f06270 */
[----:B------:R-:W-:Y:S01]  /*2970*/  IMAD.MOV R13, RZ, RZ, -R11 ;  /* 0x000000ffff0d7224 */ /* 0x000fe200078e0a0b */
[----:B------:R-:W-:Y:S05]  /*2980*/  YIELD ;  /* 0x0000000000007946 */ /* 0x000fea0003800000 */
[----:B------:R-:W-:Y:S01]  /*2990*/  BSSY B0, `(.L_x_1574) ;  /* 0x000059c000007945 */ /* 0x000fe20003800000 */
[----:B------:R-:W-:Y:S01]  /*29a0*/  IMAD R100, R100, R13, R41 ;  /* 0x0000000d64647224 */ /* 0x000fe200078e0229 */
[----:B------:R-:W-:Y:S01]  /*29b0*/  ISETP.GT.AND P3, PT, R25, R24, PT ;  /* 0x000000181900720c */ /* 0x000fe20003f64270 */
[----:B--2---:R-:W-:-:S04]  /*29c0*/  IMAD R11, R202, 0x4000, R40 ;  /* 0x00004000ca0b7824 */ /* 0x004fc800078e0228 */
        /* <DEDUP_REMOVED lines=9> */
[----:B------:R-:W-:Y:S02]  /*2a60*/  IMAD R40, R10, R25, RZ ;  /* 0x000000190a287224 */ /* 0x000fe400078e02ff */
[----:B------:R-:W-:Y:S01]  /*2a70*/  IMAD R11, R100, UR5, R11 ;  /* 0x00000005640b7c24 */ /* 0x000fe2000f8e020b */
[----:B------:R-:W-:Y:S01]  /*2a80*/  ULDC.64 UR4, c[0x0][0x310] ;  /* 0x0000c40000047ab9 */ /* 0x000fe20000000a00 */
[----:B------:R-:W-:-:S02]  /*2a90*/  IMAD R97, R25, -0x40, R2 ;  /* 0xffffffc019617824 */ /* 0x000fc400078e0202 */
[----:B------:R-:W-:Y:S02]  /*2aa0*/  IMAD R14, R98, UR4, RZ ;  /* 0x00000004620e7c24 */ /* 0x000fe4000f8e02ff */
[----:B------:R-:W-:Y:S01]  /*2ab0*/  IMAD.IADD R13, R13, 0x1, R11 ;  /* 0x000000010d0d7824 */ /* 0x000fe200078e020b */
[----:B------:R-:W-:Y:S01]  /*2ac0*/  SHF.R.S32.HI R11, RZ, 0x1f, R25 ;  /* 0x0000001fff0b7819 */ /* 0x000fe20000011419 */
[----:B------:R-:W-:Y:S01]  /*2ad0*/  IMAD R15, R101, UR5, R14 ;  /* 0x00000005650f7c24 */ /* 0x000fe2000f8e020e */
[----:B------:R-:W-:Y:S01]  /*2ae0*/  VIMNMX R97, R97, 0x40, PT ;  /* 0x0000004061617848 */ /* 0x000fe20003fe0100 */
[----:B------:R-:W-:Y:S01]  /*2af0*/  IMAD.WIDE.U32 R12, R101, UR4, R12 ;  /* 0x00000004650c7c25 */ /* 0x000fe2000f8e000c */
[----:B------:R-:W-:-:S03]  /*2b00*/  ULDC.64 UR4, c[0x0][0x308] ;  /* 0x0000c20000047ab9 */ /* 0x000fc60000000a00 */
[----:B------:R-:W-:Y:S02]  /*2b10*/  IMAD R14, R6, R25, RZ ;  /* 0x00000019060e7224 */ /* 0x000fe400078e02ff */
[----:B------:R-:W-:Y:S02]  /*2b20*/  IMAD.IADD R13, R13, 0x1, R15 ;  /* 0x000000010d0d7824 */ /* 0x000fe400078e020f */
[----:B------:R-:W-:Y:S02]  /*2b30*/  IMAD R15, R27, UR4, RZ ;  /* 0x000000041b0f7c24 */ /* 0x000fe4000f8e02ff */
[C---:B------:R-:W-:Y:S02]  /*2b40*/  IMAD R41, R11.reuse, R8, R14 ;  /* 0x000000080b297224 */ /* 0x040fe400078e020e */
[----:B------:R-:W-:Y:S02]  /*2b50*/  IMAD R43, R11, R21, R40 ;  /* 0x000000150b2b7224 */ /* 0x000fe400078e0228 */
[----:B------:R-:W-:-:S02]  /*2b60*/  IMAD R11, R38, UR5, R15 ;  /* 0x00000005260b7c24 */ /* 0x000fc4000f8e020f */
[----:B------:R-:W-:Y:S01]  /*2b70*/  IMAD.WIDE.U32 R112, R38, UR4, R12 ;  /* 0x0000000426707c25 */ /* 0x000fe2000f8e000c */
[----:B------:R-:W-:-:S03]  /*2b80*/  ULDC.64 UR4, c[0x0][0x2e8] ;  /* 0x0000ba0000047ab9 */ /* 0x000fc60000000a00 */
[----:B------:R-:W-:Y:S01]  /*2b90*/  IMAD.IADD R11, R113, 0x1, R11 ;  /* 0x00000001710b7824 */ /* 0x000fe200078e020b */
[----:B------:R-:W-:Y:S01]  /*2ba0*/  LEA R105, P4, R112, UR4, 0x1 ;  /* 0x0000000470697c11 */ /* 0x000fe2000f8808ff */
[----:B------:R-:W-:-:S03]  /*2bb0*/  IMAD.WIDE.U32 R14, R8, R25, RZ ;  /* 0x00000019080e7225 */ /* 0x000fc600078e00ff */
[----:B------:R-:W-:Y:S01]  /*2bc0*/  LEA.HI.X R112, R112, UR5, R11, 0x1, P4 ;  /* 0x0000000570707c11 */ /* 0x000fe2000a0f0c0b */
[----:B------:R-:W-:-:S04]  /*2bd0*/  IMAD.WIDE.U32 R12, R21, R25, RZ ;  /* 0x00000019150c7225 */ /* 0x000fc800078e00ff */
[----:B------:R-:W-:Y:S02]  /*2be0*/  IMAD.IADD R72, R15, 0x1, R41 ;  /* 0x000000010f487824 */ /* 0x000fe400078e0229 */
[----:B------:R-:W-:Y:S01]  /*2bf0*/  IMAD.IADD R73, R13, 0x1, R43 ;  /* 0x000000010d497824 */ /* 0x000fe200078e022b */
[----:B------:R-:W-:Y:S06]  /*2c00*/  @!P0 BRA `(.L_x_1576) ;  /* 0x0000002400f08947 */ /* 0x000fec0003800000 */
[----:B------:R-:W2:Y:S01]  /*2c10*/  LDL R42, [R1+0xc] ;  /* 0x00000c00012a7983 */ /* 0x000ea20000100800 */
[----:B------:R-:W-:Y:S01]  /*2c20*/  BSSY B1, `(.L_x_1577) ;  /* 0x000002d000017945 */ /* 0x000fe20003800000 */
[C---:B------:R-:W-:Y:S01]  /*2c30*/  VIADD R109, R200.reuse, 0x20 ;  /* 0x00000020c86d7836 */ /* 0x040fe20000000000 */
[----:B------:R-:W-:Y:S01]  /*2c40*/  CS2R R40, SRZ ;  /* 0x0000000000287805 */ /* 0x000fe2000001ff00 */
[C---:B------:R-:W-:Y:S01]  /*2c50*/  VIADD R107, R200.reuse, 0x40 ;  /* 0x00000040c86b7836 */ /* 0x040fe20000000000 */
[----:B------:R-:W-:Y:S01]  /*2c60*/  CS2R R56, SRZ ;  /* 0x0000000000387805 */ /* 0x000fe2000001ff00 */
[----:B------:R-:W-:Y:S01]  /*2c70*/  VIADD R75, R200, 0x60 ;  /* 0x00000060c84b7836 */ /* 0x000fe20000000000 */
[----:B------:R-:W-:Y:S02]  /*2c80*/  CS2R R60, SRZ ;  /* 0x00000000003c7805 */ /* 0x000fe4000001ff00 */
[----:B------:R-:W-:Y:S02]  /*2c90*/  CS2R R64, SRZ ;  /* 0x0000000000407805 */ /* 0x000fe4000001ff00 */
[----:B------:R-:W-:-:S02]  /*2ca0*/  CS2R R68, SRZ ;  /* 0x0000000000447805 */ /* 0x000fc4000001ff00 */
[----:B------:R-:W-:Y:S02]  /*2cb0*/  CS2R R58, SRZ ;  /* 0x00000000003a7805 */ /* 0x000fe4000001ff00 */
[----:B------:R-:W-:Y:S02]  /*2cc0*/  CS2R R62, SRZ ;  /* 0x00000000003e7805 */ /* 0x000fe4000001ff00 */
[----:B------:R-:W-:Y:S02]  /*2cd0*/  CS2R R66, SRZ ;  /* 0x0000000000427805 */ /* 0x000fe4000001ff00 */
[----:B------:R-:W-:Y:S02]  /*2ce0*/  CS2R R70, SRZ ;  /* 0x0000000000467805 */ /* 0x000fe4000001ff00 */
[----:B--2---:R-:W-:-:S13]  /*2cf0*/  ISETP.GE.AND P0, PT, R42, R97, PT ;  /* 0x000000612a00720c */ /* 0x004fda0003f06270 */
[----:B------:R-:W-:Y:S05]  /*2d00*/  @P0 BRA `(.L_x_1578) ;  /* 0x0000000000780947 */ /* 0x000fea0003800000 */
[----:B------:R-:W-:Y:S01]  /*2d10*/  IADD3 R43, P4, R80, R14, RZ ;  /* 0x0000000e502b7210 */ /* 0x000fe20007f9e0ff */
[----:B------:R-:W-:Y:S01]  /*2d20*/  ULDC.64 UR4, c[0x0][0x3e8] ;  /* 0x0000fa0000047ab9 */ /* 0x000fe20000000a00 */
[----:B------:R-:W-:Y:S02]  /*2d30*/  IADD3 R11, P5, R84, R12, RZ ;  /* 0x0000000c540b7210 */ /* 0x000fe40007fbe0ff */
[----:B------:R-:W-:Y:S02]  /*2d40*/  CS2R R68, SRZ ;  /* 0x0000000000447805 */ /* 0x000fe4000001ff00 */
[----:B------:R-:W-:Y:S01]  /*2d50*/  ISETP.GE.AND P6, PT, R200, R104, PT ;  /* 0x00000068c800720c */ /* 0x000fe20003fc6270 */
[----:B------:R-:W-:Y:S01]  /*2d60*/  IMAD.X R44, R72, 0x1, R31, P4 ;  /* 0x00000001482c7824 */ /* 0x000fe200020e061f */
[----:B------:R-:W-:Y:S01]  /*2d70*/  LEA R42, P4, R43, UR4, 0x1 ;  /* 0x000000042b2a7c11 */ /* 0x000fe2000f8808ff */
[----:B------:R-:W-:Y:S01]  /*2d80*/  IMAD.X R46, R73, 0x1, R33, P5 ;  /* 0x00000001492e7824 */ /* 0x000fe200028e0621 */
[----:B------:R-:W-:-:S02]  /*2d90*/  CS2R R70, SRZ ;  /* 0x0000000000467805 */ /* 0x000fc4000001ff00 */
[-C--:B------:R-:W-:Y:S02]  /*2da0*/  ISETP.GE.AND P5, PT, R109, R104.reuse, PT ;  /* 0x000000686d00720c */ /* 0x080fe40003fa6270 */
[----:B------:R-:W-:Y:S01]  /*2db0*/  LEA.HI.X R43, R43, UR5, R44, 0x1, P4 ;  /* 0x000000052b2b7c11 */ /* 0x000fe2000a0f0c2c */
[----:B------:R-:W-:Y:S02]  /*2dc0*/  ULDC.64 UR4, c[0x0][0x400] ;  /* 0x0001000000047ab9 */ /* 0x000fe40000000a00 */
[C---:B------:R-:W-:Y:S02]  /*2dd0*/  LEA R44, P4, R11.reuse, UR4, 0x1 ;  /* 0x000000040b2c7c11 */ /* 0x040fe4000f8808ff */
[----:B------:R0:W5:Y:S02]  /*2de0*/  @!P6 LDG.E.64 R68, desc[UR60][R42.64] ;  /* 0x0000003c2a44e981 */ /* 0x000164000c1e1b00 */
        /* <DEDUP_REMOVED lines=16> */
.L_x_1578:
[----:B------:R-:W-:Y:S05]  /*2ef0*/  BSYNC B1 ;  /* 0x0000000000017941 */ /* 0x000fea0003800000 */
.L_x_1577:
[----:B------:R-:W2:Y:S01]  /*2f00*/  LDL R11, [R1+0xa0] ;  /* 0x0000a000010b7983 */ /* 0x000ea20000100800 */
[----:B------:R-:W-:Y:S01]  /*2f10*/  BSSY B1, `(.L_x_1579) ;  /* 0x000002a000017945 */ /* 0x000fe20003800000 */
[----:B0-----:R-:W-:Y:S02]  /*2f20*/  CS2R R44, SRZ ;  /* 0x00000000002c7805 */ /* 0x001fe4000001ff00 */
[----:B------:R-:W-:Y:S02]  /*2f30*/  CS2R R48, SRZ ;  /* 0x0000000000307805 */ /* 0x000fe4000001ff00 */
[----:B------:R-:W-:Y:S02]  /*2f40*/  CS2R R52, SRZ ;  /* 0x0000000000347805 */ /* 0x000fe4000001ff00 */
[----:B------:R-:W-:Y:S02]  /*2f50*/  CS2R R42, SRZ ;  /* 0x00000000002a7805 */ /* 0x000fe4000001ff00 */
[----:B------:R-:W-:-:S02]  /*2f60*/  CS2R R46, SRZ ;  /* 0x00000000002e7805 */ /* 0x000fc4000001ff00 */
[----:B------:R-:W-:Y:S01]  /*2f70*/  CS2R R50, SRZ ;  /* 0x0000000000327805 */ /* 0x000fe2000001ff00 */
[----:B-----5:R-:W-:Y:S01]  /*2f80*/  IMAD.MOV.U32 R74, RZ, RZ, R56 ;  /* 0x000000ffff4a7224 */ /* 0x020fe200078e0038 */
[----:B------:R-:W-:Y:S01]  /*2f90*/  CS2R R54, SRZ ;  /* 0x0000000000367805 */ /* 0x000fe2000001ff00 */
[----:B------:R-:W-:Y:S01]  /*2fa0*/  IMAD.MOV.U32 R89, RZ, RZ, R57 ;  /* 0x000000ffff597224 */ /* 0x000fe200078e0039 */
[----:B--2---:R-:W-:-:S13]  /*2fb0*/  ISETP.GE.AND P4, PT, R11, R97, PT ;  /* 0x000000610b00720c */ /* 0x004fda0003f86270 */
[----:B------:R-:W-:Y:S05]  /*2fc0*/  @P4 BRA `(.L_x_1580) ;  /* 0x0000000000784947 */ /* 0x000fea0003800000 */
        /* <DEDUP_REMOVED lines=30> */
.L_x_1580:
[----:B------:R-:W-:Y:S05]  /*31b0*/  BSYNC B1 ;  /* 0x0000000000017941 */ /* 0x000fea0003800000 */
.L_x_1579:
[----:B------:R-:W-:Y:S01]  /*31c0*/  IMAD.MOV.U32 R11, RZ, RZ, R60 ;  /* 0x000000ffff0b7224 */ /* 0x000fe200078e003c */
[----:B------:R-:W-:Y:S01]  /*31d0*/  ISETP.NE.AND P5, PT, R225, 0x3, PT ;  /* 0x00000003e100780c */ /* 0x000fe20003fa5270 */
[----:B0-----:R-:W-:Y:S01]  /*31e0*/  IMAD.MOV.U32 R12, RZ, RZ, R61 ;  /* 0x000000ffff0c7224 */ /* 0x001fe200078e003d */
        /* <DEDUP_REMOVED lines=59> */
[----:B------:R-:W-:Y:S01]  /*35a0*/  PRMT R125, R14, 0x7610, R125 ;  /* 0x000076100e7d7816 */ /* 0x000fe2000000007d */
[----:B------:R-:W-:Y:S06]  /*35b0*/  @!P5 BRA `(.L_x_1581) ;  /* 0x000000000004d947 */ /* 0x000fec0003800000 */
[----:B------:R-:W-:Y:S01]  /*35c0*/  BPT.TRAP 0x1 ;  /* 0x000000040000795c */ /* 0x000fe20000300000 */
.L_x_1581:
[----:B------:R-:W2:Y:S01]  /*35d0*/  LDL R11, [R1+0x40] ;  /* 0x00004000010b7983 */ /* 0x000ea20000100800 */
[----:B------:R-:W-:Y:S01]  /*35e0*/  IMAD R89, R202, 0x8, R18 ;  /* 0x00000008ca597824 */ /* 0x000fe200078e0212 */
[----:B------:R-:W-:Y:S01]  /*35f0*/  BSSY B1, `(.L_x_1582) ;  /* 0x0000004000017945 */ /* 0x000fe20003800000 */
[----:B--2---:R-:W-:-:S04]  /*3600*/  SHF.L.U32 R103, R11, 0x1f, RZ ;  /* 0x0000001f0b677819 */ /* 0x004fc800000006ff */
[----:B------:R-:W0:Y:S02]  /*3610*/  SYNCS.PHASECHK.TRANS64.TRYWAIT P6, [R89+URZ+0x30890], R103 ;  /* 0x03089067590075a7 */ /* 0x000e2400080c017f */
[----:B0-----:R-:W-:Y:S05]  /*3620*/  @!P6 BRA `(.L_x_1583) ;  /* 0x00000264009ce947 */ /* 0x001fea0003800000 */
.L_x_2005:
[----:B------:R-:W-:Y:S05]  /*3630*/  BSYNC B1 ;  /* 0x0000000000017941 */ /* 0x000fea0003800000 */
.L_x_1582:
[----:B------:R-:W-:-:S03]  /*3640*/  UMOV UR4, 0xffffffff ;  /* 0xffffffff00047882 */ /* 0x000fc60000000000 */
[----:B------:R-:W-:Y:S05]  /*3650*/  BRA.DIV UR4, `(.L_x_1584) ;  /* 0x0000026604a47947 */ /* 0x000fea000b800000 */
[----:B------:R1:W2:Y:S04]  /*3660*/  SHFL.IDX PT, R74, R112, RZ, 0x181f ;  /* 0x00181fff704a7589 */ /* 0x0002a800000e0000 */
[----:B------:R1:W3:Y:S02]  /*3670*/  SHFL.IDX PT, R106, R105, RZ, 0x181f ;  /* 0x00181fff696a7589 */ /* 0x0002e400000e0000 */
.L_x_2009:
[----:B------:R-:W-:Y:S04]  /*3680*/  BSSY B1, `(.L_x_1585) ;  /* 0x00000e7000017945 */ /* 0x000fe80003800000 */
[----:B------:R-:W-:Y:S05]  /*3690*/  @P0 BRA `(.L_x_1586) ;  /* 0x0000000c00940947 */ /* 0x000fea0003800000 */
[----:B------:R-:W-:Y:S01]  /*36a0*/  ISETP.NE.AND P0, PT, R29, RZ, PT ;  /* 0x000000ff1d00720c */ /* 0x000fe20003f05270 */
[----:B------:R-:W-:-:S12]  /*36b0*/  BSSY B2, `(.L_x_1587) ;  /* 0x0000037000027945 */ /* 0x000fd80003800000 */
[----:B------:R-:W-:Y:S05]  /*36c0*/  @!P0 BRA `(.L_x_1588) ;  /* 0x0000000000d48947 */ /* 0x000fea0003800000 */
[----:B------:R4:W0:Y:S01]  /*36d0*/  LDS.128 R12, [R92+0x20400] ;  /* 0x020400005c0c7984 */ /* 0x0008220000000c00 */
[----:B------:R-:W-:Y:S01]  /*36e0*/  ISETP.GE.AND P6, PT, R200, R104, PT ;  /* 0x00000068c800720c */ /* 0x000fe20003fc6270 */
[----:B------:R-:W-:Y:S01]  /*36f0*/  BSSY B3, `(.L_x_1589) ;  /* 0x0000031000037945 */ /* 0x000fe20003800000 */
[----:B---3--:R-:W-:-:S04]  /*3700*/  LEA R72, P0, R16, R106, 0x1 ;  /* 0x0000006a10487211 */ /* 0x008fc800078008ff */
[----:B--2---:R-:W-:-:S07]  /*3710*/  LEA.HI.X R73, R16, R74, R17, 0x1, P0 ;  /* 0x0000004a10497211 */ /* 0x004fce00000f0c11 */
[----:B----4-:R-:W-:Y:S05]  /*3720*/  @P6 BRA `(.L_x_1590) ;  /* 0x0000000000b46947 */ /* 0x010fea0003800000 */
[----:B------:R-:W-:Y:S02]  /*3730*/  SHF.R.U64 R137, R70, 0x10, R71 ;  /* 0x0000001046897819 */ /* 0x000fe40000001247 */
[----:B------:R-:W-:Y:S01]  /*3740*/  SHF.R.U64 R11, R68, 0x10, R69 ;  /* 0x00000010440b7819 */ /* 0x000fe20000001245 */
[----:B0-----:R-:W-:Y:S01]  /*3750*/  IMAD.U32 R68, R14, 0x10000, RZ ;  /* 0x000100000e447824 */ /* 0x001fe200078e00ff */
[----:B------:R-:W-:Y:S02]  /*3760*/  SHF.R.U32.HI R139, RZ, 0x10, R71 ;  /* 0x00000010ff8b7819 */ /* 0x000fe40000011647 */
[----:B------:R-:W-:Y:S02]  /*3770*/  SHF.R.U32.HI R135, RZ, 0x10, R69 ;  /* 0x00000010ff877819 */ /* 0x000fe40000011645 */
[----:B------:R-:W-:Y:S02]  /*3780*/  PRMT R137, R138, 0x5410, R137 ;  /* 0x000054108a897816 */ /* 0x000fe40000000089 */
[----:B------:R-:W-:Y:S01]  /*3790*/  PRMT R71, R134, 0x5410, R11 ;  /* 0x0000541086477816 */ /* 0x000fe2000000000b */
[----:B------:R-:W-:Y:S01]  /*37a0*/  IMAD.U32 R11, R12, 0x10000, RZ ;  /* 0x000100000c0b7824 */ /* 0x000fe200078e00ff */
[----:B------:R-:W-:Y:S01]  /*37b0*/  LOP3.LUT R69, R14, 0xffff0000, RZ, 0xc0, !PT ;  /* 0xffff00000e457812 */ /* 0x000fe200078ec0ff */
[----:B------:R-:W-:Y:S01]  /*37c0*/  IMAD.U32 R14, R13, 0x10000, RZ ;  /* 0x000100000d0e7824 */ /* 0x000fe200078e00ff */
[----:B------:R-:W-:-:S02]  /*37d0*/  PRMT R139, R140, 0x5410, R139 ;  /* 0x000054108c8b7816 */ /* 0x000fc4000000008b */
[----:B------:R-:W-:Y:S02]  /*37e0*/  PRMT R135, R136, 0x5410, R135 ;  /* 0x0000541088877816 */ /* 0x000fe40000000087 */
        /* <DEDUP_REMOVED lines=8> */
[----:B------:R-:W-:Y:S01]  /*3870*/  LOP3.LUT R70, R15, 0xffff0000, RZ, 0xc0, !PT ;  /* 0xffff00000f467812 */ /* 0x000fe200078ec0ff */
[----:B------:R-:W-:Y:S01]  /*3880*/  FMUL.FTZ R13, R13, R134 ;  /* 0x000000860d0d7220 */ /* 0x000fe20000410000 */
[----:B------:R-:W-:Y:S01]  /*3890*/  LOP3.LUT R139, R139, 0xffff0000, RZ, 0xc0, !PT ;  /* 0xffff00008b8b7812 */ /* 0x000fe200078ec0ff */
[----:B------:R-:W-:-:S02]  /*38a0*/  IMAD.U32 R137, R137, 0x10000, RZ ;  /* 0x0001000089897824 */ /* 0x000fc400078e00ff */
[----:B------:R-:W-:Y:S01]  /*38b0*/  FMUL.FTZ R69, R69, R136 ;  /* 0x0000008845457220 */ /* 0x000fe20000410000 */
[----:B------:R-:W-:Y:S01]  /*38c0*/  LOP3.LUT R135, R135, 0xffff0000, RZ, 0xc0, !PT ;  /* 0xffff000087877812 */ /* 0x000fe200078ec0ff */
[----:B------:R-:W-:Y:S02]  /*38d0*/  IMAD.U32 R71, R71, 0x10000, RZ ;  /* 0x0001000047477824 */ /* 0x000fe400078e00ff */
[C---:B------:R-:W-:Y:S01]  /*38e0*/  FFMA.FTZ R141, R14.reuse, R134, -R141 ;  /* 0x000000860e8d7223 */ /* 0x040fe2000001088d */
[----:B------:R-:W-:Y:S01]  /*38f0*/  FFMA.FTZ R138, R14, R138, R13 ;  /* 0x0000008a0e8a7223 */ /* 0x000fe2000001000d */
[----:B------:R-:W-:Y:S01]  /*3900*/  FFMA.FTZ R143, R68, R136, -R143 ;  /* 0x00000088448f7223 */ /* 0x000fe2000001088f */
[----:B------:R-:W-:Y:S01]  /*3910*/  FMUL.FTZ R14, R12, R137 ;  /* 0x000000890c0e7220 */ /* 0x000fe20000410000 */
[----:B------:R-:W-:Y:S02]  /*3920*/  IMAD.U32 R15, R15, 0x10000, RZ ;  /* 0x000100000f0f7824 */ /* 0x000fe400078e00ff */
[----:B------:R-:W-:Y:S01]  /*3930*/  FFMA.FTZ R68, R68, R140, R69 ;  /* 0x0000008c44447223 */ /* 0x000fe20000010045 */
        /* <DEDUP_REMOVED lines=12> */
.L_x_1590:
[----:B------:R-:W-:Y:S05]  /*3a00*/  BSYNC B3 ;  /* 0x0000000000037941 */ /* 0x000fea0003800000 */
.L_x_1589:
[----:B0-----:R4:W-:Y:S02]  /*3a10*/  ST.E.128 desc[UR60][R72.64], R12 ;  /* 0x0000000c48007985 */ /* 0x0019e4000c101d3c */
.L_x_1588:
[----:B------:R-:W-:Y:S05]  /*3a20*/  BSYNC B2 ;  /* 0x0000000000027941 */ /* 0x000fea0003800000 */
.L_x_1587:
[----:B------:R-:W-:Y:S01]  /*3a30*/  ISETP.NE.AND P0, PT, R76, RZ, PT ;  /* 0x000000ff4c00720c */ /* 0x000fe20003f05270 */
[----:B------:R-:W-:-:S12]  /*3a40*/  BSSY B2, `(.L_x_1591) ;  /* 0x0000037000027945 */ /* 0x000fd80003800000 */
[----:B------:R-:W-:Y:S05]  /*3a50*/  @!P0 BRA `(.L_x_1592) ;  /* 0x0000000000d48947 */ /* 0x000fea0003800000 */
[----:B----4-:R4:W0:Y:S01]  /*3a60*/  LDS.128 R12, [R92+0x22400] ;  /* 0x022400005c0c7984 */ /* 0x0108220000000c00 */
        /* <DEDUP_REMOVED lines=50> */
.L_x_1594:
[----:B------:R-:W-:Y:S05]  /*3d90*/  BSYNC B3 ;  /* 0x0000000000037941 */ /* 0x000fea0003800000 */
.L_x_1593:
[----:B0-----:R0:W-:Y:S02]  /*3da0*/  ST.E.128 desc[UR60][R68.64], R12 ;  /* 0x0000000c44007985 */ /* 0x0011e4000c101d3c */
.L_x_1592:
[----:B------:R-:W-:Y:S05]  /*3db0*/  BSYNC B2 ;  /* 0x0000000000027941 */ /* 0x000fea0003800000 */
.L_x_1591:
[----:B------:R-:W-:Y:S01]  /*3dc0*/  ISETP.NE.AND P0, PT, R77, RZ, PT ;  /* 0x000000ff4d00720c */ /* 0x000fe20003f05270 */
[----:B------:R-:W-:-:S12]  /*3dd0*/  BSSY B2, `(.L_x_1595) ;  /* 0x0000039000027945 */ /* 0x000fd80003800000 */
[----:B------:R-:W-:Y:S05]  /*3de0*/  @!P0 BRA `(.L_x_1596) ;  /* 0x0000000000dc8947 */ /* 0x000fea0003800000 */
[----:B------:R-:W2:Y:S01]  /*3df0*/  LDL R11, [R1] ;  /* 0x00000000010b7983 */ /* 0x000ea20000100800 */
[----:B------:R-:W-:Y:S01]  /*3e00*/  ISETP.GE.AND P6, PT, R107, R104, PT ;  /* 0x000000686b00720c */ /* 0x000fe20003fc6270 */
[----:B------:R-:W-:Y:S01]  /*3e10*/  BSSY B3, `(.L_x_1597) ;  /* 0x0000033000037945 */ /* 0x000fe20003800000 */
[C---:B---3--:R-:W-:Y:S01]  /*3e20*/  LEA R64, P0, R19.reuse, R106, 0x1 ;  /* 0x0000006a13407211 */ /* 0x048fe200078008ff */
[----:B0---4-:R0:W3:Y:S03]  /*3e30*/  LDS.128 R12, [R92+0x24400] ;  /* 0x024400005c0c7984 */ /* 0x0110e60000000c00 */
[----:B--2---:R-:W-:-:S07]  /*3e40*/  LEA.HI.X R65, R19, R74, R11, 0x1, P0 ;  /* 0x0000004a13417211 */ /* 0x004fce00000f0c0b */
[----:B0--3--:R-:W-:Y:S05]  /*3e50*/  @P6 BRA `(.L_x_1598) ;  /* 0x0000000000b86947 */ /* 0x009fea0003800000 */
[----:B------:R-:W-:Y:S01]  /*3e60*/  SHF.R.U64 R68, R60, 0x10, R61 ;  /* 0x000000103c447819 */ /* 0x000fe2000000123d */
[----:B------:R-:W-:Y:S01]  /*3e70*/  IMAD.U32 R60, R14, 0x10000, RZ ;  /* 0x000100000e3c7824 */ /* 0x000fe200078e00ff */
        /* <DEDUP_REMOVED lines=44> */
.L_x_1598:
[----:B------:R-:W-:Y:S05]  /*4140*/  BSYNC B3 ;  /* 0x0000000000037941 */ /* 0x000fea0003800000 */
.L_x_1597:
[----:B------:R0:W-:Y:S02]  /*4150*/  ST.E.128 desc[UR60][R64.64], R12 ;  /* 0x0000000c40007985 */ /* 0x0001e4000c101d3c */
.L_x_1596:
[----:B------:R-:W-:Y:S05]  /*4160*/  BSYNC B2 ;  /* 0x0000000000027941 */ /* 0x000fea0003800000 */
.L_x_1595:
[----:B------:R-:W-:-:S13]  /*4170*/  ISETP.NE.AND P0, PT, R78, RZ, PT ;  /* 0x000000ff4e00720c */ /* 0x000fda0003f05270 */
[----:B------:R-:W-:Y:S05]  /*4180*/  @!P0 BRA `(.L_x_1586) ;  /* 0x0000000000d88947 */ /* 0x000fea0003800000 */
[----:B0---4-:R0:W4:Y:S01]  /*4190*/  LDS.128 R12, [R92+0x26400] ;  /* 0x026400005c0c7984 */ /* 0x0111220000000c00 */
[----:B------:R-:W-:Y:S01]  /*41a0*/  ISETP.GE.AND P6, PT, R75, R104, PT ;  /* 0x000000684b00720c */ /* 0x000fe20003fc6270 */
[----:B------:R-:W-:Y:S01]  /*41b0*/  BSSY B2, `(.L_x_1599) ;  /* 0x0000032000027945 */ /* 0x000fe20003800000 */
[----:B---3--:R-:W-:-:S04]  /*41c0*/  LEA R60, P0, R23, R106, 0x1 ;  /* 0x0000006a173c7211 */ /* 0x008fc800078008ff */
[----:B--2---:R-:W-:-:S07]  /*41d0*/  LEA.HI.X R61, R23, R74, R228, 0x1, P0 ;  /* 0x0000004a173d7211 */ /* 0x004fce00000f0ce4 */
        /* <DEDUP_REMOVED lines=47> */
.L_x_1600:
[----:B------:R-:W-:Y:S05]  /*44d0*/  BSYNC B2 ;  /* 0x0000000000027941 */ /* 0x000fea0003800000 */
.L_x_1599:
[----:B----4-:R0:W-:Y:S02]  /*44e0*/  ST.E.128 desc[UR60][R60.64], R12 ;  /* 0x0000000c3c007985 */ /* 0x0101e4000c101d3c */
.L_x_1586:
[----:B------:R-:W-:Y:S05]  /*44f0*/  BSYNC B1 ;  /* 0x0000000000017941 */ /* 0x000fea0003800000 */
.L_x_1585:
[----:B------:R-:W-:-:S03]  /*4500*/  UMOV UR4, 0xffffffff ;  /* 0xffffffff00047882 */ /* 0x000fc60000000000 */
[----:B------:R-:W-:Y:S05]  /*4510*/  BRA.DIV UR4, `(.L_x_1601) ;  /* 0x0000025a04407947 */ /* 0x000fea000b800000 */
[----:B-1----:R-:W1:Y:S04]  /*4520*/  SHFL.IDX PT, R112, R112, 0x1, 0x181f ;  /* 0x00381f0070707f89 */ /* 0x002e6800000e0000 */
[----:B------:R0:W0:Y:S02]  /*4530*/  SHFL.IDX PT, R56, R105, 0x1, 0x181f ;  /* 0x00381f0069387f89 */ /* 0x00002400000e0000 */
.L_x_2013:
        /* <DEDUP_REMOVED lines=8> */
[----:B-1----:R-:W-:-:S07]  /*45c0*/  LEA.HI.X R59, R16, R112, R17, 0x1, P0 ;  /* 0x00000070103b7211 */ /* 0x002fce00000f0c11 */
[----:B0-----:R-:W-:Y:S05]  /*45d0*/  @P4 BRA `(.L_x_1606) ;  /* 0x0000000000b84947 */ /* 0x001fea0003800000 */
[----:B------:R-:W-:Y:S02]  /*45e0*/  SHF.R.U64 R11, R54, 0x10, R55 ;  /* 0x00000010360b7819 */ /* 0x000fe40000001237 */
[----:B------:R-:W-:Y:S01]  /*45f0*/  SHF.R.U64 R57, R52, 0x10, R53 ;  /* 0x0000001034397819 */ /* 0x000fe20000001235 */
[----:B----4-:R-:W-:Y:S01]  /*4600*/  IMAD.U32 R52, R14, 0x10000, RZ ;  /* 0x000100000e347824 */ /* 0x010fe200078e00ff */
[----:B------:R-:W-:Y:S02]  /*4610*/  SHF.R.U32.HI R60, RZ, 0x10, R55 ;  /* 0x00000010ff3c7819 */ /* 0x000fe40000011637 */
[----:B------:R-:W-:Y:S02]  /*4620*/  SHF.R.U32.HI R62, RZ, 0x10, R53 ;  /* 0x00000010ff3e7819 */ /* 0x000fe40000011635 */
[----:B------:R-:W-:Y:S01]  /*4630*/  PRMT R124, R124, 0x5410, R11 ;  /* 0x000054107c7c7816 */ /* 0x000fe2000000000b */
[----:B------:R-:W-:Y:S01]  /*4640*/  IMAD.U32 R11, R12, 0x10000, RZ ;  /* 0x000100000c0b7824 */ /* 0x000fe200078e00ff */
        /* <DEDUP_REMOVED lines=10> */
[----:B------:R-:W-:Y:S01]  /*46f0*/  FMUL.FTZ R65, R53, R61 ;  /* 0x0000003d35417220 */ /* 0x000fe20000410000 */
[----:B------:R-:W-:Y:S01]  /*4700*/  LOP3.LUT R54, R15, 0xffff0000, RZ, 0xc0, !PT ;  /* 0xffff00000f367812 */ /* 0x000fe200078ec0ff */
[C---:B------:R-:W-:Y:S01]  /*4710*/  FMUL.FTZ R63, R13.reuse, R60 ;  /* 0x0000003c0d3f7220 */ /* 0x040fe20000410000 */
[----:B------:R-:W-:Y:S01]  /*4720*/  LOP3.LUT R12, R12, 0xffff0000, RZ, 0xc0, !PT ;  /* 0xffff00000c0c7812 */ /* 0x000fe200078ec0ff */
[----:B------:R-:W-:Y:S01]  /*4730*/  FMUL.FTZ R13, R13, R55 ;  /* 0x000000370d0d7220 */ /* 0x000fe20000410000 */
[----:B------:R-:W-:Y:S01]  /*4740*/  LOP3.LUT R125, R125, 0xffff0000, RZ, 0xc0, !PT ;  /* 0xffff00007d7d7812 */ /* 0x000fe200078ec0ff */
[----:B------:R-:W-:Y:S01]  /*4750*/  FMUL.FTZ R53, R53, R57 ;  /* 0x0000003935357220 */ /* 0x000fe20000410000 */
[----:B------:R-:W-:Y:S01]  /*4760*/  LOP3.LUT R123, R123, 0xffff0000, RZ, 0xc0, !PT ;  /* 0xffff00007b7b7812 */ /* 0x000fe200078ec0ff */
[----:B------:R-:W-:-:S02]  /*4770*/  IMAD.U32 R124, R124, 0x10000, RZ ;  /* 0x000100007c7c7824 */ /* 0x000fc400078e00ff */
[----:B------:R-:W-:Y:S01]  /*4780*/  FFMA.FTZ R63, R14, R55, -R63 ;  /* 0x000000370e3f7223 */ /* 0x000fe2000001083f */
[----:B------:R-:W-:Y:S02]  /*4790*/  IMAD.U32 R122, R122, 0x10000, RZ ;  /* 0x000100007a7a7824 */ /* 0x000fe400078e00ff */
[----:B------:R-:W-:Y:S01]  /*47a0*/  FFMA.FTZ R60, R14, R60, R13 ;  /* 0x0000003c0e3c7223 */ /* 0x000fe2000001000d */
[C---:B------:R-:W-:Y:S01]  /*47b0*/  FFMA.FTZ R65, R52.reuse, R57, -R65 ;  /* 0x0000003934417223 */ /* 0x040fe20000010841 */
[----:B------:R-:W-:Y:S02]  /*47c0*/  IMAD.U32 R15, R15, 0x10000, RZ ;  /* 0x000100000f0f7824 */ /* 0x000fe400078e00ff */
[----:B------:R-:W-:Y:S01]  /*47d0*/  FFMA.FTZ R52, R52, R61, R53 ;  /* 0x0000003d34347223 */ /* 0x000fe20000010035 */
        /* <DEDUP_REMOVED lines=14> */
.L_x_1606:
[----:B------:R-:W-:Y:S05]  /*48c0*/  BSYNC B2 ;  /* 0x0000000000027941 */ /* 0x000fea0003800000 */
.L_x_1605:
[----:B----4-:R0:W-:Y:S02]  /*48d0*/  ST.E.128 desc[UR60][R58.64], R12 ;  /* 0x0000000c3a007985 */ /* 0x0101e4000c101d3c */
.L_x_1604:
[----:B------:R-:W-:Y:S05]  /*48e0*/  BSYNC B1 ;  /* 0x0000000000017941 */ /* 0x000fea0003800000 */
.L_x_1603:
        /* <DEDUP_REMOVED lines=30> */
[----:B------:R-:W-:Y:S01]  /*4ad0*/  FMUL.FTZ R58, R13, R51 ;  /* 0x000000330d3a7220 */ /* 0x000fe20000410000 */
        /* <DEDUP_REMOVED lines=24> */
.L_x_1610:
[----:B------:R-:W-:Y:S05]  /*4c60*/  BSYNC B2 ;  /* 0x0000000000027941 */ /* 0x000fea0003800000 */
.L_x_1609:
[----:B----4-:R0:W-:Y:S02]  /*4c70*/  ST.E.128 desc[UR60][R52.64], R12 ;  /* 0x0000000c34007985 */ /* 0x0101e4000c101d3c */
.L_x_1608:
[----:B------:R-:W-:Y:S05]  /*4c80*/  BSYNC B1 ;  /* 0x0000000000017941 */ /* 0x000fea0003800000 */
.L_x_1607:
[----:B------:R-:W-:Y:S01]  /*4c90*/  ISETP.NE.AND P0, PT, R77, RZ, PT ;  /* 0x000000ff4d00720c */ /* 0x000fe20003f05270 */
[----:B------:R-:W-:-:S12]  /*4ca0*/  BSSY B1, `(.L_x_1611) ;  /* 0x0000039000017945 */ /* 0x000fd80003800000 */
[----:B------:R-:W-:Y:S05]  /*4cb0*/  @!P0 BRA `(.L_x_1612) ;  /* 0x0000000000dc8947 */ /* 0x000fea0003800000 */
[----:B------:R-:W1:Y:S01]  /*4cc0*/  LDL R11, [R1] ;  /* 0x00000000010b7983 */ /* 0x000e620000100800 */
[----:B------:R-:W-:Y:S01]  /*4cd0*/  ISETP.GE.AND P4, PT, R107, R104, PT ;  /* 0x000000686b00720c */ /* 0x000fe20003f86270 */
[----:B------:R-:W-:Y:S01]  /*4ce0*/  BSSY B2, `(.L_x_1613) ;  /* 0x0000033000027945 */ /* 0x000fe20003800000 */
[C---:B0-----:R-:W-:Y:S01]  /*4cf0*/  LEA R48, P0, R19.reuse, R56, 0x1 ;  /* 0x0000003813307211 */ /* 0x041fe200078008ff */
[----:B----4-:R0:W4:Y:S03]  /*4d00*/  LDS.128 R12, [R92+0x25400] ;  /* 0x025400005c0c7984 */ /* 0x0101260000000c00 */
[----:B-1----:R-:W-:-:S07]  /*4d10*/  LEA.HI.X R49, R19, R112, R11, 0x1, P0 ;  /* 0x0000007013317211 */ /* 0x002fce00000f0c0b */
[----:B0---4-:R-:W-:Y:S05]  /*4d20*/  @P4 BRA `(.L_x_1614) ;  /* 0x0000000000b84947 */ /* 0x011fea0003800000 */
[----:B------:R-:W-:Y:S01]  /*4d30*/  SHF.R.U64 R51, R44, 0x10, R45 ;  /* 0x000000102c337819 */ /* 0x000fe2000000122d */
[----:B------:R-:W-:Y:S01]  /*4d40*/  IMAD.U32 R44, R14, 0x10000, RZ ;  /* 0x000100000e2c7824 */ /* 0x000fe200078e00ff */
        /* <DEDUP_REMOVED lines=44> */
.L_x_1614:
[----:B------:R-:W-:Y:S05]  /*5010*/  BSYNC B2 ;  /* 0x0000000000027941 */ /* 0x000fea0003800000 */
.L_x_1613:
[----:B------:R0:W-:Y:S02]  /*5020*/  ST.E.128 desc[UR60][R48.64], R12 ;  /* 0x0000000c30007985 */ /* 0x0001e4000c101d3c */
.L_x_1612:
[----:B------:R-:W-:Y:S05]  /*5030*/  BSYNC B1 ;  /* 0x0000000000017941 */ /* 0x000fea0003800000 */
.L_x_1611:
[----:B------:R-:W-:-:S13]  /*5040*/  ISETP.NE.AND P0, PT, R78, RZ, PT ;  /* 0x000000ff4e00720c */ /* 0x000fda0003f05270 */
        /* <DEDUP_REMOVED lines=19> */
[----:B------:R-:W-:Y:S01]  /*5180*/  LOP3.LUT R13, R13, 0xffff0000, RZ, 0xc0, !PT ;  /* 0xffff00000d0d7812 */ /* 0x000fe200078ec0ff */
[----:B------:R-:W-:Y:S01]  /*5190*/  IMAD.U32 R11, R12, 0x10000, RZ ;  /* 0x000100000c0b7824 */ /* 0x000fe200078e00ff */
[C---:B------:R-:W-:Y:S01]  /*51a0*/  LOP3.LUT R45, R111.reuse, 0xffff0000, RZ, 0xc0, !PT ;  /* 0xffff00006f2d7812 */ /* 0x040fe200078ec0ff */
        /* <DEDUP_REMOVED lines=31> */
.L_x_1616:
[----:B------:R-:W-:Y:S05]  /*53a0*/  BSYNC B1 ;  /* 0x0000000000017941 */ /* 0x000fea0003800000 */
.L_x_1615:
[----:B----4-:R0:W-:Y:S01]  /*53b0*/  ST.E.128 desc[UR60][R56.64], R12 ;  /* 0x0000000c38007985 */ /* 0x0101e2000c101d3c */
[----:B------:R-:W-:Y:S05]  /*53c0*/  BRA `(.L_x_1602) ;  /* 0x0000002c00e07947 */ /* 0x000fea0003800000 */
.L_x_1576:
[----:B------:R-:W2:Y:S01]  /*53d0*/  LDL R11, [R1+0xc] ;  /* 0x00000c00010b7983 */ /* 0x000ea20000100800 */
[----:B------:R-:W-:Y:S01]  /*53e0*/  BSSY B1, `(.L_x_1617) ;  /* 0x0000024000017945 */ /* 0x000fe20003800000 */
        /* <DEDUP_REMOVED lines=31> */
[----:B------:R0:W5:Y:S04]  /*55e0*/  @!P6 LDG.E.128 R40, desc[UR60][R56.64+0x80] ;  /* 0x0000803c3828e981 */ /* 0x000168000c1e1d00 */
[----:B------:R0:W5:Y:S04]  /*55f0*/  @!P5 LDG.E.128 R44, desc[UR60][R56.64] ;  /* 0x0000003c382cd981 */ /* 0x000168000c1e1d00 */
[----:B------:R0:W5:Y:S04]  /*5600*/  @!P5 LDG.E.128 R52, desc[UR60][R60.64] ;  /* 0x0000003c3c34d981 */ /* 0x000168000c1e1d00 */
[----:B------:R0:W5:Y:S02]  /*5610*/  @!P6 LDG.E.128 R48, desc[UR60][R60.64+0x80] ;  /* 0x0000803c3c30e981 */ /* 0x000164000c1e1d00 */
.L_x_1618:
[----:B------:R-:W-:Y:S05]  /*5620*/  BSYNC B1 ;  /* 0x0000000000017941 */ /* 0x000fea0003800000 */
.L_x_1617:
        /* <DEDUP_REMOVED lines=25> */
[----:B------:R-:W-:Y:S02]  /*57c0*/  LEA R12, P6, R15, UR4, 0x1 ;  /* 0x000000040f0c7c11 */ /* 0x000fe4000f8c08ff */
        /* <DEDUP_REMOVED lines=11> */
.L_x_1620:
[----:B------:R-:W-:Y:S05]  /*5880*/  BSYNC B1 ;  /* 0x0000000000017941 */ /* 0x000fea0003800000 */
.L_x_1619:
        /* <DEDUP_REMOVED lines=65> */
.L_x_1621:
[----:B------:R-:W2:Y:S01]  /*5ca0*/  LDL R11, [R1+0x40] ;  /* 0x00004000010b7983 */ /* 0x000ea20000100800 */
[----:B------:R-:W-:Y:S01]  /*5cb0*/  IMAD R89, R202, 0x8, R18 ;  /* 0x00000008ca597824 */ /* 0x000fe200078e0212 */
[----:B------:R-:W0:Y:S01]  /*5cc0*/  LDC R114, c[0x0][0x2f4] ;  /* 0x0000bd00ff727b82 */ /* 0x000e220000000800 */
[----:B------:R-:W-:Y:S01]  /*5cd0*/  BSSY B1, `(.L_x_1622) ;  /* 0x0000004000017945 */ /* 0x000fe20003800000 */
[----:B--2---:R-:W-:-:S04]  /*5ce0*/  SHF.L.U32 R103, R11, 0x1f, RZ ;  /* 0x0000001f0b677819 */ /* 0x004fc800000006ff */
[----:B------:R-:W1:Y:S02]  /*5cf0*/  SYNCS.PHASECHK.TRANS64.TRYWAIT P6, [R89+URZ+0x30890], R103 ;  /* 0x03089067590075a7 */ /* 0x000e6400080c017f */
[----:B01----:R-:W-:Y:S05]  /*5d00*/  @!P6 BRA `(.L_x_1623) ;  /* 0x000002400090e947 */ /* 0x003fea0003800000 */
.L_x_2014:
[----:B------:R-:W-:Y:S05]  /*5d10*/  BSYNC B1 ;  /* 0x0000000000017941 */ /* 0x000fea0003800000 */
.L_x_1622:
[----:B------:R-:W-:Y:S01]  /*5d20*/  UMOV UR4, 0xffffffff ;  /* 0xffffffff00047882 */ /* 0x000fe20000000000 */
[----:B------:R-:W-:Y:S02]  /*5d30*/  IMAD.IADD R116, R114, 0x1, -R93 ;  /* 0x0000000172747824 */ /* 0x000fe400078e0a5d */
[----:B------:R-:W-:Y:S05]  /*5d40*/  BRA.DIV UR4, `(.L_x_1624) ;  /* 0x0000024204947947 */ /* 0x000fea000b800000 */
[----:B------:R1:W2:Y:S04]  /*5d50*/  SHFL.IDX PT, R107, R112, RZ, 0x181f ;  /* 0x00181fff706b7589 */ /* 0x0002a800000e0000 */
[----:B------:R1:W3:Y:S02]  /*5d60*/  SHFL.IDX PT, R106, R105, RZ, 0x181f ;  /* 0x00181fff696a7589 */ /* 0x0002e400000e0000 */
.L_x_2018:
[----:B------:R-:W-:Y:S04]  /*5d70*/  BSSY B1, `(.L_x_1625) ;  /* 0x00000fe000017945 */ /* 0x000fe80003800000 */
[----:B------:R-:W-:Y:S05]  /*5d80*/  @P0 BRA `(.L_x_1626) ;  /* 0x0000000c00f00947 */ /* 0x000fea0003800000 */
[----:B------:R-:W-:Y:S01]  /*5d90*/  ISETP.NE.AND P0, PT, R29, RZ, PT ;  /* 0x000000ff1d00720c */ /* 0x000fe20003f05270 */
[----:B------:R-:W-:-:S12]  /*5da0*/  BSSY B2, `(.L_x_1627) ;  /* 0x000007c000027945 */ /* 0x000fd80003800000 */
[----:B------:R-:W-:Y:S05]  /*5db0*/  @!P0 BRA `(.L_x_1628) ;  /* 0x0000000400e88947 */ /* 0x000fea0003800000 */
[----:B------:R-:W4:Y:S04]  /*5dc0*/  LDL R15, [R1+0x54] ;  /* 0x00005400010f7983 */ /* 0x000f280000100800 */
[----:B------:R-:W5:Y:S04]  /*5dd0*/  LDL R14, [R1+0xa8] ;  /* 0x0000a800010e7983 */ /* 0x000f680000100800 */
[----:B------:R-:W5:Y:S01]  /*5de0*/  LDL R13, [R1+0x5c] ;  /* 0x00005c00010d7983 */ /* 0x000f620000100800 */
[----:B------:R-:W-:Y:S01]  /*5df0*/  SEL R11, R93, R116, !P2 ;  /* 0x000000745d0b7207 */ /* 0x000fe20005000000 */
[----:B------:R-:W-:Y:S01]  /*5e00*/  BSSY B3, `(.L_x_1629) ;  /* 0x0000073000037945 */ /* 0x000fe20003800000 */
[----:B---3--:R-:W-:-:S02]  /*5e10*/  LEA R108, P6, R36, R106, 0x1 ;  /* 0x0000006a246c7211 */ /* 0x008fc400078c08ff */
[----:B------:R-:W-:Y:S02]  /*5e20*/  SHF.R.S32.HI R12, RZ, 0x1f, R11 ;  /* 0x0000001fff0c7819 */ /* 0x000fe4000001140b */
[----:B--2---:R-:W-:Y:S02]  /*5e30*/  LEA.HI.X R109, R36, R107, R79, 0x1, P6 ;  /* 0x0000006b246d7211 */ /* 0x004fe400030f0c4f */
[----:B------:R-:W-:Y:S02]  /*5e40*/  LEA.HI R12, R12, R11, RZ, 0x4 ;  /* 0x0000000b0c0c7211 */ /* 0x000fe400078f20ff */
[----:B------:R-:W-:Y:S02]  /*5e50*/  ISETP.GE.AND P6, PT, R16, R104, PT ;  /* 0x000000681000720c */ /* 0x000fe40003fc6270 */
[----:B------:R-:W-:-:S04]  /*5e60*/  LEA.HI.SX32 R12, R12, R35, 0x1c ;  /* 0x000000230c0c7211 */ /* 0x000fc800078fe2ff */
[----:B------:R-:W-:Y:S01]  /*5e70*/  SHF.R.S32.HI R11, RZ, 0x1f, R12 ;  /* 0x0000001fff0b7819 */ /* 0x000fe2000001140c */
[----:B------:R-:W-:-:S03]  /*5e80*/  IMAD.SHL.U32 R111, R12, 0x8, RZ ;  /* 0x000000080c6f7824 */ /* 0x000fc600078e00ff */
[----:B------:R-:W-:Y:S02]  /*5e90*/  LEA.HI R12, R11, R12, RZ, 0x3 ;  /* 0x0000000c0b0c7211 */ /* 0x000fe400078f18ff */
[----:B------:R-:W-:-:S03]  /*5ea0*/  ISETP.GE.AND P0, PT, R111, R114, PT ;  /* 0x000000726f00720c */ /* 0x000fc60003f06270 */
[----:B------:R-:W-:-:S05]  /*5eb0*/  IMAD.SHL.U32 R12, R12, 0x200, RZ ;  /* 0x000002000c0c7824 */ /* 0x000fca00078e00ff */
[----:B------:R-:W-:Y:S02]  /*5ec0*/  LOP3.LUT R12, R12, 0x7ffff000, RZ, 0xc0, !PT ;  /* 0x7ffff0000c0c7812 */ /* 0x000fe400078ec0ff */
[----:B----4-:R-:W-:-:S03]  /*5ed0*/  LOP3.LUT R11, R15, 0x38, R111, 0xf8, !PT ;  /* 0x000000380f0b7812 */ /* 0x010fc600078ef86f */
[----:B------:R-:W-:Y:S01]  /*5ee0*/  @!P0 IMAD.WIDE R110, R111, 0x2, R106 ;  /* 0x000000026f6e8825 */ /* 0x000fe200078e026a */
[----:B-----5:R-:W-:-:S04]  /*5ef0*/  LOP3.LUT R11, R11, R14, RZ, 0x3c, !PT ;  /* 0x0000000e0b0b7212 */ /* 0x020fc800078e3cff */
[----:B------:R-:W-:Y:S01]  /*5f00*/  IADD3 R13, R11, R12, R13 ;  /* 0x0000000c0b0d7210 */ /* 0x000fe20007ffe00d */
[----:B------:R-:W-:-:S04]  /*5f10*/  IMAD R11, R202, 0x4000, R91 ;  /* 0x00004000ca0b7824 */ /* 0x000fc800078e025b */
[----:B------:R-:W-:Y:S02]  /*5f20*/  IMAD R13, R202, 0x4000, R13 ;  /* 0x00004000ca0d7824 */ /* 0x000fe400078e020d */
[--C-:B------:R-:W-:Y:S02]  /*5f30*/  IMAD R11, R11, 0x2, R18.reuse ;  /* 0x000000020b0b7824 */ /* 0x100fe400078e0212 */
[----:B------:R-:W-:-:S03]  /*5f40*/  IMAD R72, R13, 0x2, R18 ;  /* 0x000000020d487824 */ /* 0x000fc600078e0212 */
[----:B------:R2:W3:Y:S04]  /*5f50*/  LDS.128 R12, [R11+0x20400] ;  /* 0x020400000b0c7984 */ /* 0x0004e80000000c00 */
[----:B------:R-:W4:Y:S01]  /*5f60*/  LDS.128 R72, [R72+0x20400] ;  /* 0x0204000048487984 */ /* 0x000f220000000c00 */
[----:B------:R-:W-:Y:S05]  /*5f70*/  @P6 BRA `(.L_x_1630) ;  /* 0x00000004006c6947 */ /* 0x000fea0003800000 */
[----:B------:R-:W-:Y:S01]  /*5f80*/  SHF.R.U32.HI R145, RZ, 0x10, R53 ;  /* 0x00000010ff917819 */ /* 0x000fe20000011635 */
[----:B----4-:R-:W-:Y:S01]  /*5f90*/  IMAD.U32 R141, R75, 0x10000, RZ ;  /* 0x000100004b8d7824 */ /* 0x010fe200078e00ff */
[----:B------:R-:W-:Y:S01]  /*5fa0*/  SHF.R.U32.HI R142, RZ, 0x10, R45 ;  /* 0x00000010ff8e7819 */ /* 0x000fe2000001162d */
[----:B---3--:R-:W-:Y:S01]  /*5fb0*/  IMAD.U32 R139, R15, 0x10000, RZ ;  /* 0x000100000f8b7824 */ /* 0x008fe200078e00ff */
[----:B------:R-:W-:Y:S01]  /*5fc0*/  SHF.R.U64 R144, R52, 0x10, R53 ;  /* 0x0000001034907819 */ /* 0x000fe20000001235 */
[----:B--2---:R-:W-:Y:S01]  /*5fd0*/  IMAD.U32 R11, R14, 0x10000, RZ ;  /* 0x000100000e0b7824 */ /* 0x004fe200078e00ff */
[----:B------:R-:W-:Y:S01]  /*5fe0*/  SHF.R.U64 R146, R44, 0x10, R45 ;  /* 0x000000102c927819 */ /* 0x000fe2000000122d */
[----:B------:R-:W-:Y:S01]  /*5ff0*/  IMAD.U32 R44, R13, 0x10000, RZ ;  /* 0x000100000d2c7824 */ /* 0x000fe200078e00ff */
[----:B------:R-:W-:Y:S01]  /*6000*/  LOP3.LUT R53, R75, 0xffff0000, RZ, 0xc0, !PT ;  /* 0xffff00004b357812 */ /* 0x000fe200078ec0ff */
[----:B------:R-:W-:Y:S01]  /*6010*/  IMAD.U32 R45, R12, 0x10000, RZ ;  /* 0x000100000c2d7824 */ /* 0x000fe200078e00ff */
[----:B------:R-:W-:-:S02]  /*6020*/  PRMT R145, R149, 0x5410, R145 ;  /* 0x0000541095917816 */ /* 0x000fc40000000091 */
[--C-:B------:R-:W-:Y:S02]  /*6030*/  SHF.R.U64 R54, R54, 0x10, R55.reuse ;  /* 0x0000001036367819 */ /* 0x100fe40000001237 */
[----:B------:R-:W-:Y:S02]  /*6040*/  SHF.R.U32.HI R147, RZ, 0x10, R55 ;  /* 0x00000010ff937819 */ /* 0x000fe40000011637 */
[----:B------:R-:W-:Y:S02]  /*6050*/  PRMT R75, R117, 0x5432, R142 ;  /* 0x00005432754b7816 */ /* 0x000fe4000000008e */
[----:B------:R-:W-:Y:S01]  /*6060*/  LOP3.LUT R55, R13, 0xffff0000, RZ, 0xc0, !PT ;  /* 0xffff00000d377812 */ /* 0x000fe200078ec0ff */
[C---:B------:R-:W-:Y:S01]  /*6070*/  IMAD.U32 R13, R73.reuse, 0x10000, RZ ;  /* 0x00010000490d7824 */ /* 0x040fe200078e00ff */
[----:B------:R-:W-:Y:S01]  /*6080*/  LOP3.LUT R140, R73, 0xffff0000, RZ, 0xc0, !PT ;  /* 0xffff0000498c7812 */ /* 0x000fe200078ec0ff */
[----:B------:R-:W-:Y:S01]  /*6090*/  IMAD.U32 R142, R75, 0x10000, RZ ;  /* 0x000100004b8e7824 */ /* 0x000fe200078e00ff */
[----:B------:R-:W-:Y:S01]  /*60a0*/  PRMT R73, R115, 0x5432, R146 ;  /* 0x0000543273497816 */ /* 0x000fe20000000092 */
[----:B------:R-:W-:Y:S01]  /*60b0*/  IMAD.U32 R146, R145, 0x10000, RZ ;  /* 0x0001000091927824 */ /* 0x000fe200078e00ff */
[----:B------:R-:W-:Y:S01]  /*60c0*/  SHF.R.U32.HI R143, RZ, 0x10, R47 ;  /* 0x00000010ff8f7819 */ /* 0x000fe2000001162f */
[C---:B------:R-:W-:Y:S01]  /*60d0*/  FMUL.FTZ R151, R13.reuse, R142 ;  /* 0x0000008e0d977220 */ /* 0x040fe20000410000 */
[----:B------:R-:W-:Y:S01]  /*60e0*/  PRMT R147, R150, 0x5410, R147 ;  /* 0x0000541096937816 */ /* 0x000fe20000000093 */
[----:B------:R-:W-:Y:S01]  /*60f0*/  FMUL.FTZ R149, R13, R146 ;  /* 0x000000920d957220 */ /* 0x000fe20000410000 */
[----:B------:R-:W-:-:S02]  /*6100*/  PRMT R143, R148, 0x5410, R143 ;  /* 0x00005410948f7816 */ /* 0x000fc4000000008f */
[----:B------:R-:W-:Y:S01]  /*6110*/  LOP3.LUT R145, R145, 0xffff0000, RZ, 0xc0, !PT ;  /* 0xffff000091917812 */ /* 0x000fe200078ec0ff */
[----:B------:R-:W-:Y:S01]  /*6120*/  IMAD.U32 R148, R147, 0x10000, RZ ;  /* 0x0001000093947824 */ /* 0x000fe200078e00ff */
[----:B------:R-:W-:Y:S01]  /*6130*/  LOP3.LUT R75, R75, 0xffff0000, RZ, 0xc0, !PT ;  /* 0xffff00004b4b7812 */ /* 0x000fe200078ec0ff */
[C---:B------:R-:W-:Y:S01]  /*6140*/  FFMA.FTZ R13, R44.reuse, R142, -R149 ;  /* 0x0000008e2c0d7223 */ /* 0x040fe20000010895 */
[----:B------:R-:W-:Y:S01]  /*6150*/  FFMA.FTZ R44, R44, R146, R151 ;  /* 0x000000922c2c7223 */ /* 0x000fe20000010097 */
[----:B------:R-:W-:Y:S01]  /*6160*/  PRMT R144, R119, 0x5432, R144 ;  /* 0x0000543277907816 */ /* 0x000fe20000000090 */
[C---:B------:R-:W-:Y:S01]  /*6170*/  FMUL.FTZ R150, R140.reuse, R145 ;  /* 0x000000918c967220 */ /* 0x040fe20000410000 */
[----:B------:R-:W-:Y:S02]  /*6180*/  IMAD.U32 R142, R143, 0x10000, RZ ;  /* 0x000100008f8e7824 */ /* 0x000fe400078e00ff */
[----:B------:R-:W-:Y:S01]  /*6190*/  FMUL.FTZ R146, R141, R148 ;  /* 0x000000948d927220 */ /* 0x000fe20000410000 */
[----:B------:R-:W-:Y:S01]  /*61a0*/  FMUL.FTZ R140, R140, R75 ;  /* 0x0000004b8c8c7220 */ /* 0x000fe20000410000 */
[----:B------:R-:W-:Y:S01]  /*61b0*/  LOP3.LUT R147, R147, 0xffff0000, RZ, 0xc0, !PT ;  /* 0xffff000093937812 */ /* 0x000fe200078ec0ff */
[-C--:B------:R-:W-:Y:S01]  /*61c0*/  FMUL.FTZ R141, R141, R142.reuse ;  /* 0x0000008e8d8d7220 */ /* 0x080fe20000410000 */
[----:B------:R-:W-:Y:S01]  /*61d0*/  LOP3.LUT R143, R143, 0xffff0000, RZ, 0xc0, !PT ;  /* 0xffff00008f8f7812 */ /* 0x000fe200078ec0ff */
[----:B------:R-:W-:Y:S01]  /*61e0*/  FFMA.FTZ R146, R139, R142, -R146 ;  /* 0x0000008e8b927223 */ /* 0x000fe20000010892 */
[----:B------:R-:W-:Y:S01]  /*61f0*/  SHF.R.U64 R46, R46, 0x10, R47 ;  /* 0x000000102e2e7819 */ /* 0x000fe2000000122f */
[----:B------:R-:W-:-:S02]  /*6200*/  IMAD.U32 R47, R72, 0x10000, RZ ;  /* 0x00010000482f7824 */ /* 0x000fc400078e00ff */
[C---:B------:R-:W-:Y:S01]  /*6210*/  FFMA.FTZ R145, R55.reuse, R145, R140 ;  /* 0x0000009137917223 */ /* 0x040fe2000001008c */
[C---:B------:R-:W-:Y:S02]  /*6220*/  IMAD.U32 R142, R144.reuse, 0x10000, RZ ;  /* 0x00010000908e7824 */ /* 0x040fe400078e00ff */
[----:B------:R-:W-:Y:S01]  /*6230*/  FFMA.FTZ R150, R55, R75, -R150 ;  /* 0x0000004b37967223 */ /* 0x000fe20000010896 */
[----:B------:R-:W-:Y:S02]  /*6240*/  IMAD.U32 R140, R73, 0x10000, RZ ;  /* 0x00010000498c7824 */ /* 0x000fe400078e00ff */
[C---:B------:R-:W-:Y:S01]  /*6250*/  FMUL.FTZ R55, R53.reuse, R147 ;  /* 0x0000009335377220 */ /* 0x040fe20000410000 */
[-C--:B------:R-:W-:Y:S01]  /*6260*/  FMUL.FTZ R75, R53, R143.reuse ;  /* 0x0000008f354b7220 */ /* 0x080fe20000410000 */
[----:B------:R-:W-:Y:S01]  /*6270*/  LOP3.LUT R53, R144, 0xffff0000, RZ, 0xc0, !PT ;  /* 0xffff000090357812 */ /* 0x000fe200078ec0ff */
[----:B------:R-:W-:Y:S01]  /*6280*/  FMUL.FTZ R144, R47, R142 ;  /* 0x0000008e2f907220 */ /* 0x000fe20000410000 */
[----:B------:R-:W-:Y:S01]  /*6290*/  LOP3.LUT R52, R15, 0xffff0000, RZ, 0xc0, !PT ;  /* 0xffff00000f347812 */ /* 0x000fe200078ec0ff */
[----:B------:R-:W-:Y:S01]  /*62a0*/  FMUL.FTZ R47, R47, R140 ;  /* 0x0000008c2f2f7220 */ /* 0x000fe20000410000 */
[----:B------:R-:W-:Y:S01]  /*62b0*/  LOP3.LUT R72, R72, 0xffff0000, RZ, 0xc0, !PT ;  /* 0xffff000048487812 */ /* 0x000fe200078ec0ff */
[----:B------:R-:W-:Y:S01]  /*62c0*/  FFMA.FTZ R141, R139, R148, R141 ;  /* 0x000000948b8d7223 */ /* 0x000fe2000001008d */
[----:B------:R-:W-:Y:S01]  /*62d0*/  LOP3.LUT R73, R73, 0xffff0000, RZ, 0xc0, !PT ;  /* 0xffff000049497812 */ /* 0x000fe200078ec0ff */
[----:B------:R-:W-:Y:S01]  /*62e0*/  IMAD.U32 R15, R74, 0x10000, RZ ;  /* 0x000100004a0f7824 */ /* 0x000fe200078e00ff */
[----:B------:R-:W-:Y:S01]  /*62f0*/  PRMT R54, R118, 0x5432, R54 ;  /* 0x0000543276367816 */ /* 0x000fe20000000036 */
[C---:B------:R-:W-:Y:S01]  /*6300*/  FFMA.FTZ R143, R52.reuse, R143, -R55 ;  /* 0x0000008f348f7223 */ /* 0x040fe20000010837 */
[----:B------:R-:W-:Y:S01]  /*6310*/  PRMT R46, R113, 0x5432, R46 ;  /* 0x00005432712e7816 */ /* 0x000fe2000000002e */
[----:B------:R-:W-:Y:S01]  /*6320*/  FFMA.FTZ R148, R52, R147, R75 ;  /* 0x0000009334947223 */ /* 0x000fe2000001004b */
[----:B------:R-:W-:Y:S01]  /*6330*/  LOP3.LUT R12, R12, 0xffff0000, RZ, 0xc0, !PT ;  /* 0xffff00000c0c7812 */ /* 0x000fe200078ec0ff */
[C---:B------:R-:W-:Y:S01]  /*6340*/  FFMA.FTZ R142, R45.reuse, R142, R47 ;  /* 0x0000008e2d8e7223 */ /* 0x040fe2000001002f */
[----:B------:R-:W-:Y:S01]  /*6350*/  LOP3.LUT R74, R74, 0xffff0000, RZ, 0xc0, !PT ;  /* 0xffff00004a4a7812 */ /* 0x000fe200078ec0ff */
[C---:B------:R-:W-:Y:S01]  /*6360*/  FMUL.FTZ R55, R72.reuse, R53 ;  /* 0x0000003548377220 */ /* 0x040fe20000410000 */
[----:B------:R-:W-:Y:S01]  /*6370*/  FFMA.FTZ R144, R45, R140, -R144 ;  /* 0x0000008c2d907223 */ /* 0x000fe20000010890 */
[----:B------:R-:W-:Y:S01]  /*6380*/  FMUL.FTZ R75, R72, R73 ;  /* 0x00000049484b7220 */ /* 0x000fe20000410000 */
[C---:B------:R-:W-:Y:S01]  /*6390*/  LOP3.LUT R47, R54.reuse, 0xffff0000, RZ, 0xc0, !PT ;  /* 0xffff0000362f7812 */ /* 0x040fe200078ec0ff */
[----:B------:R-:W-:Y:S01]  /*63a0*/  IMAD.U32 R72, R54, 0x10000, RZ ;  /* 0x0001000036487824 */ /* 0x000fe200078e00ff */
[C---:B------:R-:W-:Y:S01]  /*63b0*/  LOP3.LUT R45, R46.reuse, 0xffff0000, RZ, 0xc0, !PT ;  /* 0xffff00002e2d7812 */ /* 0x040fe200078ec0ff */
        /* <DEDUP_REMOVED lines=23> */
.L_x_1630:
[----:B------:R-:W-:Y:S05]  /*6530*/  BSYNC B3 ;  /* 0x0000000000037941 */ /* 0x000fea0003800000 */
.L_x_1629:
[----:B---3--:R3:W-:Y:S04]  /*6540*/  ST.E.128 desc[UR60][R108.64], R12 ;  /* 0x0000000c6c007985 */ /* 0x0087e8000c101d3c */
[----:B----4-:R3:W-:Y:S02]  /*6550*/  @!P0 ST.E.128 desc[UR60][R110.64], R72 ;  /* 0x000000486e008985 */ /* 0x0107e4000c101d3c */
.L_x_1628:
[----:B------:R-:W-:Y:S05]  /*6560*/  BSYNC B2 ;  /* 0x0000000000027941 */ /* 0x000fea0003800000 */
.L_x_1627:
[----:B------:R-:W-:-:S13]  /*6570*/  ISETP.NE.AND P0, PT, R76, RZ, PT ;  /* 0x000000ff4c00720c */ /* 0x000fda0003f05270 */
[----:B------:R-:W-:Y:S05]  /*6580*/  @!P0 BRA `(.L_x_1626) ;  /* 0x0000000400f08947 */ /* 0x000fea0003800000 */
[----:B---3--:R-:W3:Y:S04]  /*6590*/  LDL R15, [R1+0x54] ;  /* 0x00005400010f7983 */ /* 0x008ee80000100800 */
[----:B------:R-:W4:Y:S04]  /*65a0*/  LDL R14, [R1+0xa8] ;  /* 0x0000a800010e7983 */ /* 0x000f280000100800 */
[----:B------:R-:W5:Y:S01]  /*65b0*/  LDL R13, [R1+0x5c] ;  /* 0x00005c00010d7983 */ /* 0x000f620000100800 */
[----:B--2---:R-:W-:Y:S01]  /*65c0*/  SEL R11, R93, R116, !P1 ;  /* 0x000000745d0b7207 */ /* 0x004fe20004800000 */
[----:B------:R-:W-:Y:S01]  /*65d0*/  BSSY B2, `(.L_x_1631) ;  /* 0x0000075000027945 */ /* 0x000fe20003800000 */
[----:B------:R-:W-:-:S02]  /*65e0*/  LEA R52, P6, R39, R106, 0x1 ;  /* 0x0000006a27347211 */ /* 0x000fc400078c08ff */
[----:B------:R-:W-:Y:S02]  /*65f0*/  SHF.R.S32.HI R12, RZ, 0x1f, R11 ;  /* 0x0000001fff0c7819 */ /* 0x000fe4000001140b */
[----:B------:R-:W-:Y:S02]  /*6600*/  LEA.HI.X R53, R39, R107, R88, 0x1, P6 ;  /* 0x0000006b27357211 */ /* 0x000fe400030f0c58 */
        /* <DEDUP_REMOVED lines=8> */
[----:B------:R-:W-:-:S05]  /*6690*/  LOP3.LUT R12, R12, 0x7ffff000, RZ, 0xc0, !PT ;  /* 0x7ffff0000c0c7812 */ /* 0x000fca00078ec0ff */
[----:B------:R-:W-:Y:S01]  /*66a0*/  @!P0 IMAD.WIDE R106, R55, 0x2, R106 ;  /* 0x00000002376a8825 */ /* 0x000fe200078e026a */
[----:B---3--:R-:W-:-:S04]  /*66b0*/  LOP3.LUT R11, R15, 0x38, R55, 0xf8, !PT ;  /* 0x000000380f0b7812 */ /* 0x008fc800078ef837 */
[----:B----4-:R-:W-:-:S04]  /*66c0*/  LOP3.LUT R11, R11, R14, RZ, 0x3c, !PT ;  /* 0x0000000e0b0b7212 */ /* 0x010fc800078e3cff */
[----:B-----5:R-:W-:Y:S01]  /*66d0*/  IADD3 R13, R11, R12, R13 ;  /* 0x0000000c0b0d7210 */ /* 0x020fe20007ffe00d */
        /* <DEDUP_REMOVED lines=8> */
[----:B--23--:R-:W-:Y:S01]  /*6760*/  IMAD.U32 R11, R14, 0x10000, RZ ;  /* 0x000100000e0b7824 */ /* 0x00cfe200078e00ff */
[----:B------:R-:W-:Y:S02]  /*6770*/  SHF.R.U32.HI R109, RZ, 0x10, R41 ;  /* 0x00000010ff6d7819 */ /* 0x000fe40000011629 */
[----:B------:R-:W-:Y:S02]  /*6780*/  SHF.R.U64 R54, R42, 0x10, R43 ;  /* 0x000000102a367819 */ /* 0x000fe4000000122b */
[----:B------:R-:W-:Y:S02]  /*6790*/  PRMT R138, R138, 0x5410, R73 ;  /* 0x000054108a8a7816 */ /* 0x000fe40000000049 */
[----:B------:R-:W-:Y:S02]  /*67a0*/  PRMT R134, R134, 0x5410, R109 ;  /* 0x0000541086867816 */ /* 0x000fe4000000006d */
[----:B------:R-:W-:-:S02]  /*67b0*/  SHF.R.U32.HI R55, RZ, 0x10, R51 ;  /* 0x00000010ff377819 */ /* 0x000fc40000011633 */
[----:B------:R-:W-:Y:S01]  /*67c0*/  SHF.R.U64 R74, R48, 0x10, R49 ;  /* 0x00000010304a7819 */ /* 0x000fe20000001231 */
[----:B----4-:R-:W-:Y:S01]  /*67d0*/  IMAD.U32 R48, R45, 0x10000, RZ ;  /* 0x000100002d307824 */ /* 0x010fe200078e00ff */
[----:B------:R-:W-:Y:S01]  /*67e0*/  SHF.R.U64 R72, R50, 0x10, R51 ;  /* 0x0000001032487819 */ /* 0x000fe20000001233 */
[----:B------:R-:W-:Y:S01]  /*67f0*/  IMAD.U32 R51, R134, 0x10000, RZ ;  /* 0x0001000086337824 */ /* 0x000fe200078e00ff */
[----:B------:R-:W-:Y:S01]  /*6800*/  PRMT R131, R131, 0x5410, R54 ;  /* 0x0000541083837816 */ /* 0x000fe20000000036 */
[----:B------:R-:W-:Y:S01]  /*6810*/  IMAD.U32 R54, R138, 0x10000, RZ ;  /* 0x000100008a367824 */ /* 0x000fe200078e00ff */
[----:B------:R-:W-:Y:S01]  /*6820*/  SHF.R.U32.HI R75, RZ, 0x10, R43 ;  /* 0x00000010ff4b7819 */ /* 0x000fe2000001162b */
[----:B------:R-:W-:Y:S01]  /*6830*/  IMAD.U32 R50, R47, 0x10000, RZ ;  /* 0x000100002f327824 */ /* 0x000fe200078e00ff */
[----:B------:R-:W-:Y:S01]  /*6840*/  PRMT R136, R136, 0x5410, R55 ;  /* 0x0000541088887816 */ /* 0x000fe20000000037 */
[----:B------:R-:W-:Y:S01]  /*6850*/  IMAD.U32 R43, R15, 0x10000, RZ ;  /* 0x000100000f2b7824 */ /* 0x000fe200078e00ff */
[----:B------:R-:W-:Y:S01]  /*6860*/  SHF.R.U64 R108, R40, 0x10, R41 ;  /* 0x00000010286c7819 */ /* 0x000fe20000001229 */
[----:B------:R-:W-:Y:S01]  /*6870*/  IMAD.U32 R41, R13, 0x10000, RZ ;  /* 0x000100000d297824 */ /* 0x000fe200078e00ff */
[----:B------:R-:W-:Y:S01]  /*6880*/  PRMT R135, R135, 0x5410, R72 ;  /* 0x0000541087877816 */ /* 0x000fe20000000048 */
[----:B------:R-:W-:Y:S01]  /*6890*/  FMUL.FTZ R72, R48, R54 ;  /* 0x0000003630487220 */ /* 0x000fe20000410000 */
[----:B------:R-:W-:Y:S01]  /*68a0*/  LOP3.LUT R49, R45, 0xffff0000, RZ, 0xc0, !PT ;  /* 0xffff00002d317812 */ /* 0x000fe200078ec0ff */
[----:B------:R-:W-:Y:S01]  /*68b0*/  IMAD.U32 R45, R44, 0x10000, RZ ;  /* 0x000100002c2d7824 */ /* 0x000fe200078e00ff */
[----:B------:R-:W-:Y:S01]  /*68c0*/  PRMT R137, R137, 0x5410, R74 ;  /* 0x0000541089897816 */ /* 0x000fe2000000004a */
[-C--:B------:R-:W-:Y:S01]  /*68d0*/  FMUL.FTZ R74, R48, R51.reuse ;  /* 0x00000033304a7220 */ /* 0x080fe20000410000 */
[----:B------:R-:W-:Y:S01]  /*68e0*/  LOP3.LUT R138, R138, 0xffff0000, RZ, 0xc0, !PT ;  /* 0xffff00008a8a7812 */ /* 0x000fe200078ec0ff */
[----:B------:R-:W-:Y:S01]  /*68f0*/  IMAD.U32 R48, R136, 0x10000, RZ ;  /* 0x0001000088307824 */ /* 0x000fe200078e00ff */
[----:B------:R-:W-:Y:S01]  /*6900*/  PRMT R132, R132, 0x5410, R75 ;  /* 0x0000541084847816 */ /* 0x000fe2000000004b */
[----:B------:R-:W-:Y:S01]  /*6910*/  FFMA.FTZ R72, R41, R51, -R72 ;  /* 0x0000003329487223 */ /* 0x000fe20000010848 */
[----:B------:R-:W-:Y:S01]  /*6920*/  LOP3.LUT R134, R134, 0xffff0000, RZ, 0xc0, !PT ;  /* 0xffff000086867812 */ /* 0x000fe200078ec0ff */
[----:B------:R-:W-:Y:S01]  /*6930*/  FMUL.FTZ R51, R49, R138 ;  /* 0x0000008a31337220 */ /* 0x000fe20000410000 */
[----:B------:R-:W-:Y:S01]  /*6940*/  LOP3.LUT R42, R13, 0xffff0000, RZ, 0xc0, !PT ;  /* 0xffff00000d2a7812 */ /* 0x000fe200078ec0ff */
[----:B------:R-:W-:Y:S01]  /*6950*/  FFMA.FTZ R74, R41, R54, R74 ;  /* 0x00000036294a7223 */ /* 0x000fe2000001004a */
[----:B------:R-:W-:-:S02]  /*6960*/  IMAD.U32 R41, R132, 0x10000, RZ ;  /* 0x0001000084297824 */ /* 0x000fc400078e00ff */
[----:B------:R-:W-:Y:S01]  /*6970*/  FMUL.FTZ R49, R49, R134 ;  /* 0x0000008631317220 */ /* 0x000fe20000410000 */
[----:B------:R-:W-:Y:S01]  /*6980*/  PRMT R133, R133, 0x5410, R108 ;  /* 0x0000541085857816 */ /* 0x000fe2000000006c */
[----:B------:R-:W-:Y:S01]  /*6990*/  FMUL.FTZ R54, R50, R48 ;  /* 0x0000003032367220 */ /* 0x000fe20000410000 */
[----:B------:R-:W-:Y:S01]  /*69a0*/  FFMA.FTZ R51, R42, R134, -R51 ;  /* 0x000000862a337223 */ /* 0x000fe20000010833 */
[-C--:B------:R-:W-:Y:S01]  /*69b0*/  FMUL.FTZ R55, R50, R41.reuse ;  /* 0x0000002932377220 */ /* 0x080fe20000410000 */
[----:B------:R-:W-:Y:S01]  /*69c0*/  FFMA.FTZ R49, R42, R138, R49 ;  /* 0x0000008a2a317223 */ /* 0x000fe20000010031 */
[----:B------:R-:W-:Y:S01]  /*69d0*/  FFMA.FTZ R54, R43, R41, -R54 ;  /* 0x000000292b367223 */ /* 0x000fe20000010836 */
[----:B------:R-:W-:Y:S01]  /*69e0*/  IMAD.U32 R42, R137, 0x10000, RZ ;  /* 0x00010000892a7824 */ /* 0x000fe200078e00ff */
[----:B------:R-:W-:Y:S01]  /*69f0*/  LOP3.LUT R47, R47, 0xffff0000, RZ, 0xc0, !PT ;  /* 0xffff00002f2f7812 */ /* 0x000fe200078ec0ff */
[----:B------:R-:W-:Y:S01]  /*6a00*/  IMAD.U32 R41, R133, 0x10000, RZ ;  /* 0x0001000085297824 */ /* 0x000fe200078e00ff */
        /* <DEDUP_REMOVED lines=8> */
[C---:B------:R-:W-:Y:S01]  /*6a90*/  FMUL.FTZ R48, R47.reuse, R136 ;  /* 0x000000882f307220 */ /* 0x040fe20000410000 */
[----:B------:R-:W-:Y:S01]  /*6aa0*/  FMUL.FTZ R50, R47, R132 ;  /* 0x000000842f327220 */ /* 0x000fe20000410000 */
[----:B------:R-:W-:Y:S01]  /*6ab0*/  LOP3.LUT R137, R137, 0xffff0000, RZ, 0xc0, !PT ;  /* 0xffff000089897812 */ /* 0x000fe200078ec0ff */
[----:B------:R-:W-:Y:S01]  /*6ac0*/  FFMA.FTZ R45, R40, R42, R45 ;  /* 0x0000002a282d7223 */ /* 0x000fe2000001002d */
[----:B------:R-:W-:Y:S01]  /*6ad0*/  LOP3.LUT R133, R133, 0xffff0000, RZ, 0xc0, !PT ;  /* 0xffff000085857812 */ /* 0x000fe200078ec0ff */
[----:B------:R-:W-:Y:S01]  /*6ae0*/  IMAD.U32 R13, R46, 0x10000, RZ ;  /* 0x000100002e0d7824 */ /* 0x000fe200078e00ff */
[----:B------:R-:W-:Y:S01]  /*6af0*/  LOP3.LUT R12, R12, 0xffff0000, RZ, 0xc0, !PT ;  /* 0xffff00000c0c7812 */ /* 0x000fe200078ec0ff */
[C---:B------:R-:W-:Y:S01]  /*6b00*/  FFMA.FTZ R47, R15.reuse, R132, -R48 ;  /* 0x000000840f2f7223 */ /* 0x040fe20000010830 */
[----:B------:R-:W-:Y:S01]  /*6b10*/  FFMA.FTZ R50, R15, R136, R50 ;  /* 0x000000880f327223 */ /* 0x000fe20000010032 */
[----:B------:R-:W-:Y:S01]  /*6b20*/  FFMA.FTZ R43, R40, R41, -R43 ;  /* 0x00000029282b7223 */ /* 0x000fe2000001082b */
[----:B------:R-:W-:Y:S01]  /*6b30*/  IMAD.U32 R42, R135, 0x10000, RZ ;  /* 0x00010000872a7824 */ /* 0x000fe200078e00ff */
[----:B------:R-:W-:Y:S01]  /*6b40*/  LOP3.LUT R46, R46, 0xffff0000, RZ, 0xc0, !PT ;  /* 0xffff00002e2e7812 */ /* 0x000fe200078ec0ff */
[C---:B------:R-:W-:Y:S01]  /*6b50*/  FMUL.FTZ R15, R44.reuse, R137 ;  /* 0x000000892c0f7220 */ /* 0x040fe20000410000 */
[----:B------:R-:W-:Y:S01]  /*6b60*/  IMAD.U32 R40, R131, 0x10000, RZ ;  /* 0x0001000083287824 */ /* 0x000fe200078e00ff */
[----:B------:R-:W-:Y:S01]  /*6b70*/  LOP3.LUT R135, R135, 0xffff0000, RZ, 0xc0, !PT ;  /* 0xffff000087877812 */ /* 0x000fe200078ec0ff */
[-C--:B------:R-:W-:Y:S01]  /*6b80*/  FMUL.FTZ R41, R44, R133.reuse ;  /* 0x000000852c297220 */ /* 0x080fe20000410000 */
[----:B------:R-:W-:Y:S01]  /*6b90*/  LOP3.LUT R131, R131, 0xffff0000, RZ, 0xc0, !PT ;  /* 0xffff000083837812 */ /* 0x000fe200078ec0ff */
[----:B------:R-:W-:Y:S01]  /*6ba0*/  FFMA.FTZ R44, R12, R133, -R15 ;  /* 0x000000850c2c7223 */ /* 0x000fe2000001080f */
[----:B------:R-:W-:Y:S01]  /*6bb0*/  LOP3.LUT R14, R14, 0xffff0000, RZ, 0xc0, !PT ;  /* 0xffff00000e0e7812 */ /* 0x000fe200078ec0ff */
[C---:B------:R-:W-:Y:S01]  /*6bc0*/  FMUL.FTZ R48, R13.reuse, R42 ;  /* 0x0000002a0d307220 */ /* 0x040fe20000410000 */
[C---:B------:R-:W-:Y:S01]  /*6bd0*/  FMUL.FTZ R15, R46.reuse, R135 ;  /* 0x000000872e0f7220 */ /* 0x040fe20000410000 */
[-C--:B------:R-:W-:Y:S01]  /*6be0*/  FMUL.FTZ R13, R13, R40.reuse ;  /* 0x000000280d0d7220 */ /* 0x080fe20000410000 */
[-C--:B------:R-:W-:Y:S01]  /*6bf0*/  FMUL.FTZ R46, R46, R131.reuse ;  /* 0x000000832e2e7220 */ /* 0x080fe20000410000 */
[C---:B------:R-:W-:Y:S01]  /*6c00*/  FFMA.FTZ R48, R11.reuse, R40, -R48 ;  /* 0x000000280b307223 */ /* 0x040fe20000010830 */
        /* <DEDUP_REMOVED lines=14> */
[----:B------:R-:W-:-:S02]  /*6cf0*/  IMAD.MOV.U32 R13, RZ, RZ, R51 ;  /* 0x000000ffff0d7224 */ /* 0x000fc400078e0033 */
[----:B------:R-:W-:Y:S02]  /*6d00*/  IMAD.MOV.U32 R45, RZ, RZ, R49 ;  /* 0x000000ffff2d7224 */ /* 0x000fe400078e0031 */
[----:B------:R-:W-:-:S07]  /*6d10*/  IMAD.MOV.U32 R47, RZ, RZ, R55 ;  /* 0x000000ffff2f7224 */ /* 0x000fce00078e0037 */
.L_x_1632:
[----:B------:R-:W-:Y:S05]  /*6d20*/  BSYNC B2 ;  /* 0x0000000000027941 */ /* 0x000fea0003800000 */
.L_x_1631:
[----:B---3--:R3:W-:Y:S04]  /*6d30*/  ST.E.128 desc[UR60][R52.64], R12 ;  /* 0x0000000c34007985 */ /* 0x0087e8000c101d3c */
[----:B----4-:R3:W-:Y:S02]  /*6d40*/  @!P0 ST.E.128 desc[UR60][R106.64], R44 ;  /* 0x0000002c6a008985 */ /* 0x0107e4000c101d3c */
.L_x_1626:
[----:B------:R-:W-:Y:S05]  /*6d50*/  BSYNC B1 ;  /* 0x0000000000017941 */ /* 0x000fea0003800000 */
.L_x_1625:
[----:B------:R-:W-:-:S03]  /*6d60*/  UMOV UR4, 0xffffffff ;  /* 0xffffffff00047882 */ /* 0x000fc60000000000 */
[----:B------:R-:W-:Y:S05]  /*6d70*/  BRA.DIV UR4, `(.L_x_1633) ;  /* 0x0000023204d47947 */ /* 0x000fea000b800000 */
[----:B---3--:R3:W4:Y:S04]  /*6d80*/  SHFL.IDX PT, R45, R112, 0x1, 0x181f ;  /* 0x00381f00702d7f89 */ /* 0x00872800000e0000 */
[----:B------:R3:W0:Y:S02]  /*6d90*/  SHFL.IDX PT, R44, R105, 0x1, 0x181f ;  /* 0x00381f00692c7f89 */ /* 0x00062400000e0000 */
.L_x_2022:
[----:B------:R-:W-:Y:S05]  /*6da0*/  @P4 BRA `(.L_x_1602) ;  /* 0x0000001400684947 */ /* 0x000fea0003800000 */
[----:B------:R-:W-:Y:S01]  /*6db0*/  ISETP.NE.AND P0, PT, R29, RZ, PT ;  /* 0x000000ff1d00720c */ /* 0x000fe20003f05270 */
[----:B------:R-:W-:-:S12]  /*6dc0*/  BSSY B1, `(.L_x_1634) ;  /* 0x000007d000017945 */ /* 0x000fd80003800000 */
[----:B------:R-:W-:Y:S05]  /*6dd0*/  @!P0 BRA `(.L_x_1635) ;  /* 0x0000000400ec8947 */ /* 0x000fea0003800000 */
[----:B------:R-:W5:Y:S04]  /*6de0*/  LDL R15, [R1+0x50] ;  /* 0x00005000010f7983 */ /* 0x000f680000100800 */
[----:B------:R-:W3:Y:S04]  /*6df0*/  LDL R14, [R1+0xa4] ;  /* 0x0000a400010e7983 */ /* 0x000ee80000100800 */
[----:B------:R-:W3:Y:S01]  /*6e00*/  LDL R13, [R1+0x58] ;  /* 0x00005800010d7983 */ /* 0x000ee20000100800 */
[----:B--2---:R-:W-:Y:S01]  /*6e10*/  SEL R11, R93, R116, !P2 ;  /* 0x000000745d0b7207 */ /* 0x004fe20005000000 */
[----:B------:R-:W-:Y:S01]  /*6e20*/  BSSY B2, `(.L_x_1636) ;  /* 0x0000074000027945 */ /* 0x000fe20003800000 */
[----:B------:R-:W-:-:S02]  /*6e30*/  ISETP.GE.AND P4, PT, R16, R104, PT ;  /* 0x000000681000720c */ /* 0x000fc40003f86270 */
[----:B------:R-:W-:Y:S02]  /*6e40*/  SHF.R.S32.HI R12, RZ, 0x1f, R11 ;  /* 0x0000001fff0c7819 */ /* 0x000fe4000001140b */
[----:B0-----:R-:W-:Y:S02]  /*6e50*/  LEA R46, P0, R36, R44, 0x1 ;  /* 0x0000002c242e7211 */ /* 0x001fe400078008ff */
[----:B------:R-:W-:Y:S02]  /*6e60*/  LEA.HI R12, R12, R11, RZ, 0x4 ;  /* 0x0000000b0c0c7211 */ /* 0x000fe400078f20ff */
[----:B----4-:R-:W-:Y:S02]  /*6e70*/  LEA.HI.X R47, R36, R45, R79, 0x1, P0 ;  /* 0x0000002d242f7211 */ /* 0x010fe400000f0c4f */
[----:B------:R-:W-:-:S04]  /*6e80*/  LEA.HI.SX32 R12, R12, R35, 0x1c ;  /* 0x000000230c0c7211 */ /* 0x000fc800078fe2ff */
[----:B------:R-:W-:Y:S01]  /*6e90*/  SHF.R.S32.HI R11, RZ, 0x1f, R12 ;  /* 0x0000001fff0b7819 */ /* 0x000fe2000001140c */
[----:B------:R-:W-:-:S03]  /*6ea0*/  IMAD.SHL.U32 R49, R12, 0x8, RZ ;  /* 0x000000080c317824 */ /* 0x000fc600078e00ff */
[----:B------:R-:W-:Y:S02]  /*6eb0*/  LEA.HI R12, R11, R12, RZ, 0x3 ;  /* 0x0000000c0b0c7211 */ /* 0x000fe400078f18ff */
[----:B------:R-:W-:-:S03]  /*6ec0*/  ISETP.GE.AND P6, PT, R49, R114, PT ;  /* 0x000000723100720c */ /* 0x000fc60003fc6270 */
[----:B------:R-:W-:-:S05]  /*6ed0*/  IMAD.SHL.U32 R12, R12, 0x200, RZ ;  /* 0x000002000c0c7824 */ /* 0x000fca00078e00ff */
[----:B------:R-:W-:Y:S02]  /*6ee0*/  LOP3.LUT R12, R12, 0x7ffff000, RZ, 0xc0, !PT ;  /* 0x7ffff0000c0c7812 */ /* 0x000fe400078ec0ff */
[----:B-----5:R-:W-:-:S03]  /*6ef0*/  LOP3.LUT R11, R15, 0x38, R49, 0xf8, !PT ;  /* 0x000000380f0b7812 */ /* 0x020fc600078ef831 */
[----:B------:R-:W-:Y:S01]  /*6f00*/  @!P6 IMAD.WIDE R48, R49, 0x2, R44 ;  /* 0x000000023130e825 */ /* 0x000fe200078e022c */
[----:B---3--:R-:W-:-:S04]  /*6f10*/  LOP3.LUT R11, R11, R14, RZ, 0x3c, !PT ;  /* 0x0000000e0b0b7212 */ /* 0x008fc800078e3cff */
[----:B------:R-:W-:Y:S01]  /*6f20*/  IADD3 R13, R11, R12, R13 ;  /* 0x0000000c0b0d7210 */ /* 0x000fe20007ffe00d */
[----:B------:R-:W-:-:S04]  /*6f30*/  IMAD R11, R202, 0x4000, R0 ;  /* 0x00004000ca0b7824 */ /* 0x000fc800078e0200 */
[----:B------:R-:W-:Y:S02]  /*6f40*/  IMAD R13, R202, 0x4000, R13 ;  /* 0x00004000ca0d7824 */ /* 0x000fe400078e020d */
[--C-:B------:R-:W-:Y:S02]  /*6f50*/  IMAD R11, R11, 0x2, R18.reuse ;  /* 0x000000020b0b7824 */ /* 0x100fe400078e0212 */
[----:B------:R-:W-:-:S03]  /*6f60*/  IMAD R40, R13, 0x2, R18 ;  /* 0x000000020d287824 */ /* 0x000fc600078e0212 */
[----:B------:R0:W2:Y:S04]  /*6f70*/  LDS.128 R12, [R11+0x20400] ;  /* 0x020400000b0c7984 */ /* 0x0000a80000000c00 */
[----:B------:R-:W3:Y:S01]  /*6f80*/  LDS.128 R40, [R40+0x20400] ;  /* 0x0204000028287984 */ /* 0x000ee20000000c00 */
[----:B------:R-:W-:Y:S05]  /*6f90*/  @P4 BRA `(.L_x_1637) ;  /* 0x0000000400704947 */ /* 0x000fea0003800000 */
[----:B------:R-:W-:Y:S01]  /*6fa0*/  SHF.R.U64 R74, R60, 0x10, R61 ;  /* 0x000000103c4a7819 */ /* 0x000fe2000000123d */
[----:B---3--:R-:W-:Y:S01]  /*6fb0*/  IMAD.U32 R53, R41, 0x10000, RZ ;  /* 0x0001000029357824 */ /* 0x008fe200078e00ff */
[----:B------:R-:W-:Y:S01]  /*6fc0*/  SHF.R.U64 R72, R68, 0x10, R69 ;  /* 0x0000001044487819 */ /* 0x000fe20000001245 */
[----:B--2---:R-:W-:Y:S01]  /*6fd0*/  IMAD.U32 R50, R13, 0x10000, RZ ;  /* 0x000100000d327824 */ /* 0x004fe200078e00ff */
[----:B------:R-:W-:Y:S01]  /*6fe0*/  SHF.R.U32.HI R61, RZ, 0x10, R61 ;  /* 0x00000010ff3d7819 */ /* 0x000fe2000001163d */
[----:B------:R-:W-:Y:S01]  /*6ff0*/  IMAD.U32 R55, R43, 0x10000, RZ ;  /* 0x000100002b377824 */ /* 0x000fe200078e00ff */
[----:B------:R-:W-:Y:S01]  /*7000*/  SHF.R.U32.HI R69, RZ, 0x10, R69 ;  /* 0x00000010ff457819 */ /* 0x000fe20000011645 */
[----:B------:R-:W-:Y:S01]  /*7010*/  IMAD.U32 R51, R40, 0x10000, RZ ;  /* 0x0001000028337824 */ /* 0x000fe200078e00ff */
[----:B------:R-:W-:Y:S01]  /*7020*/  SHF.R.U64 R62, R62, 0x10, R63 ;  /* 0x000000103e3e7819 */ /* 0x000fe2000000123f */
[----:B0-----:R-:W-:Y:S01]  /*7030*/  IMAD.U32 R11, R12, 0x10000, RZ ;  /* 0x000100000c0b7824 */ /* 0x001fe200078e00ff */
[----:B------:R-:W-:-:S02]  /*7040*/  PRMT R126, R126, 0x5410, R61 ;  /* 0x000054107e7e7816 */ /* 0x000fc4000000003d */
[----:B------:R-:W-:Y:S02]  /*7050*/  PRMT R130, R130, 0x5410, R69 ;  /* 0x0000541082827816 */ /* 0x000fe40000000045 */
[----:B------:R-:W-:Y:S01]  /*7060*/  SHF.R.U64 R68, R70, 0x10, R71 ;  /* 0x0000001046447819 */ /* 0x000fe20000001247 */
[----:B------:R-:W-:Y:S01]  /*7070*/  IMAD.U32 R61, R126, 0x10000, RZ ;  /* 0x000100007e3d7824 */ /* 0x000fe200078e00ff */
[----:B------:R-:W-:Y:S02]  /*7080*/  SHF.R.U32.HI R63, RZ, 0x10, R63 ;  /* 0x00000010ff3f7819 */ /* 0x000fe4000001163f */
[----:B------:R-:W-:Y:S01]  /*7090*/  SHF.R.U32.HI R71, RZ, 0x10, R71 ;  /* 0x00000010ff477819 */ /* 0x000fe20000011647 */
[----:B------:R-:W-:Y:S01]  /*70a0*/  FMUL.FTZ R69, R53, R61 ;  /* 0x0000003d35457220 */ /* 0x000fe20000410000 */
[----:B------:R-:W-:Y:S01]  /*70b0*/  PRMT R123, R123, 0x5410, R62 ;  /* 0x000054107b7b7816 */ /* 0x000fe2000000003e */
[----:B------:R-:W-:Y:S01]  /*70c0*/  IMAD.U32 R62, R130, 0x10000, RZ ;  /* 0x00010000823e7824 */ /* 0x000fe200078e00ff */
[----:B------:R-:W-:-:S02]  /*70d0*/  PRMT R124, R124, 0x5410, R63 ;  /* 0x000054107c7c7816 */ /* 0x000fc4000000003f */
[----:B------:R-:W-:Y:S01]  /*70e0*/  PRMT R128, R128, 0x5410, R71 ;  /* 0x0000541080807816 */ /* 0x000fe20000000047 */
[-C--:B------:R-:W-:Y:S01]  /*70f0*/  FMUL.FTZ R63, R53, R62.reuse ;  /* 0x0000003e353f7220 */ /* 0x080fe20000410000 */
[----:B------:R-:W-:Y:S01]  /*7100*/  LOP3.LUT R54, R41, 0xffff0000, RZ, 0xc0, !PT ;  /* 0xffff000029367812 */ /* 0x000fe200078ec0ff */
[----:B------:R-:W-:Y:S01]  /*7110*/  FFMA.FTZ R69, R50, R62, R69 ;  /* 0x0000003e32457223 */ /* 0x000fe20000010045 */
[----:B------:R-:W-:Y:S01]  /*7120*/  LOP3.LUT R130, R130, 0xffff0000, RZ, 0xc0, !PT ;  /* 0xffff000082827812 */ /* 0x000fe200078ec0ff */
[----:B------:R-:W-:Y:S01]  /*7130*/  FFMA.FTZ R63, R50, R61, -R63 ;  /* 0x0000003d323f7223 */ /* 0x000fe2000001083f */
[----:B------:R-:W-:Y:S01]  /*7140*/  LOP3.LUT R126, R126, 0xffff0000, RZ, 0xc0, !PT ;  /* 0xffff00007e7e7812 */ /* 0x000fe200078ec0ff */
[----:B------:R-:W-:Y:S01]  /*7150*/  IMAD.U32 R53, R128, 0x10000, RZ ;  /* 0x0001000080357824 */ /* 0x000fe200078e00ff */
[----:B------:R-:W-:Y:S01]  /*7160*/  PRMT R127, R127, 0x5410, R68 ;  /* 0x000054107f7f7816 */ /* 0x000fe20000000044 */
[----:B------:R-:W-:Y:S01]  /*7170*/  IMAD.U32 R50, R124, 0x10000, RZ ;  /* 0x000100007c327824 */ /* 0x000fe200078e00ff */
[----:B------:R-:W-:Y:S01]  /*7180*/  LOP3.LUT R13, R13, 0xffff0000, RZ, 0xc0, !PT ;  /* 0xffff00000d0d7812 */ /* 0x000fe200078ec0ff */
[----:B------:R-:W-:Y:S01]  /*7190*/  FMUL.FTZ R68, R54, R130 ;  /* 0x0000008236447220 */ /* 0x000fe20000410000 */
[----:B------:R-:W-:Y:S01]  /*71a0*/  LOP3.LUT R52, R40, 0xffff0000, RZ, 0xc0, !PT ;  /* 0xffff000028347812 */ /* 0x000fe200078ec0ff */
[----:B------:R-:W-:Y:S01]  /*71b0*/  FMUL.FTZ R54, R54, R126 ;  /* 0x0000007e36367220 */ /* 0x000fe20000410000 */
[----:B------:R-:W-:Y:S01]  /*71c0*/  LOP3.LUT R60, R43, 0xffff0000, RZ, 0xc0, !PT ;  /* 0xffff00002b3c7812 */ /* 0x000fe200078ec0ff */
[----:B------:R-:W-:Y:S01]  /*71d0*/  IMAD.U32 R40, R15, 0x10000, RZ ;  /* 0x000100000f287824 */ /* 0x000fe200078e00ff */
[----:B------:R-:W-:Y:S01]  /*71e0*/  LOP3.LUT R128, R128, 0xffff0000, RZ, 0xc0, !PT ;  /* 0xffff000080807812 */ /* 0x000fe200078ec0ff */
[-C--:B------:R-:W-:Y:S01]  /*71f0*/  FMUL.FTZ R61, R55, R53.reuse ;  /* 0x00000035373d7220 */ /* 0x080fe20000410000 */
[----:B------:R-:W-:Y:S01]  /*7200*/  PRMT R129, R129, 0x5410, R72 ;  /* 0x0000541081817816 */ /* 0x000fe20000000048 */
[----:B------:R-:W-:Y:S01]  /*7210*/  FMUL.FTZ R62, R55, R50 ;  /* 0x00000032373e7220 */ /* 0x000fe20000410000 */
[----:B------:R-:W-:Y:S01]  /*7220*/  PRMT R125, R125, 0x5410, R74 ;  /* 0x000054107d7d7816 */ /* 0x000fe2000000004a */
[----:B------:R-:W-:Y:S01]  /*7230*/  FFMA.FTZ R130, R13, R130, R54 ;  /* 0x000000820d827223 */ /* 0x000fe20000010036 */
[----:B------:R-:W-:Y:S01]  /*7240*/  LOP3.LUT R124, R124, 0xffff0000, RZ, 0xc0, !PT ;  /* 0xffff00007c7c7812 */ /* 0x000fe200078ec0ff */
[----:B------:R-:W-:Y:S01]  /*7250*/  FFMA.FTZ R61, R40, R50, -R61 ;  /* 0x00000032283d7223 */ /* 0x000fe2000001083d */
[----:B------:R-:W-:Y:S01]  /*7260*/  LOP3.LUT R41, R15, 0xffff0000, RZ, 0xc0, !PT ;  /* 0xffff00000f297812 */ /* 0x000fe200078ec0ff */
[----:B------:R-:W-:Y:S01]  /*7270*/  FMUL.FTZ R54, R60, R128 ;  /* 0x000000803c367220 */ /* 0x000fe20000410000 */
[----:B------:R-:W-:Y:S01]  /*7280*/  FFMA.FTZ R62, R40, R53, R62 ;  /* 0x00000035283e7223 */ /* 0x000fe2000001003e */
[----:B------:R-:W-:-:S02]  /*7290*/  IMAD.U32 R50, R129, 0x10000, RZ ;  /* 0x0001000081327824 */ /* 0x000fc400078e00ff */
[-C--:B------:R-:W-:Y:S01]  /*72a0*/  FMUL.FTZ R60, R60, R124.reuse ;  /* 0x0000007c3c3c7220 */ /* 0x080fe20000410000 */
[----:B------:R-:W-:Y:S02]  /*72b0*/  IMAD.U32 R40, R125, 0x10000, RZ ;  /* 0x000100007d287824 */ /* 0x000fe400078e00ff */
[----:B------:R-:W-:Y:S01]  /*72c0*/  FFMA.FTZ R124, R41, R124, -R54 ;  /* 0x0000007c297c7223 */ /* 0x000fe20000010836 */
[----:B------:R-:W-:Y:S01]  /*72d0*/  FMUL.FTZ R54, R51, R50 ;  /* 0x0000003233367220 */ /* 0x000fe20000410000 */
[----:B------:R-:W-:Y:S01]  /*72e0*/  LOP3.LUT R129, R129, 0xffff0000, RZ, 0xc0, !PT ;  /* 0xffff000081817812 */ /* 0x000fe200078ec0ff */
[----:B------:R-:W-:Y:S01]  /*72f0*/  FMUL.FTZ R51, R51, R40 ;  /* 0x0000002833337220 */ /* 0x000fe20000410000 */
[----:B------:R-:W-:Y:S01]  /*7300*/  LOP3.LUT R125, R125, 0xffff0000, RZ, 0xc0, !PT ;  /* 0xffff00007d7d7812 */ /* 0x000fe200078ec0ff */
[----:B------:R-:W-:Y:S01]  /*7310*/  FFMA.FTZ R68, R13, R126, -R68 ;  /* 0x0000007e0d447223 */ /* 0x000fe20000010844 */
[----:B------:R-:W-:Y:S01]  /*7320*/  LOP3.LUT R12, R12, 0xffff0000, RZ, 0xc0, !PT ;  /* 0xffff00000c0c7812 */ /* 0x000fe200078ec0ff */
[----:B------:R-:W-:Y:S01]  /*7330*/  FFMA.FTZ R51, R11, R50, R51 ;  /* 0x000000320b337223 */ /* 0x000fe20000010033 */
[----:B------:R-:W-:-:S02]  /*7340*/  IMAD.U32 R43, R42, 0x10000, RZ ;  /* 0x000100002a2b7824 */ /* 0x000fc400078e00ff */
[----:B------:R-:W-:Y:S01]  /*7350*/  FMUL.FTZ R13, R52, R129 ;  /* 0x00000081340d7220 */ /* 0x000fe20000410000 */
[----:B------:R-:W-:Y:S01]  /*7360*/  FFMA.FTZ R54, R11, R40, -R54 ;  /* 0x000000280b367223 */ /* 0x000fe20000010836 */
[----:B------:R-:W-:Y:S01]  /*7370*/  IMAD.U32 R50, R127, 0x10000, RZ ;  /* 0x000100007f327824 */ /* 0x000fe200078e00ff */
[----:B------:R-:W-:Y:S01]  /*7380*/  LOP3.LUT R42, R42, 0xffff0000, RZ, 0xc0, !PT ;  /* 0xffff00002a2a7812 */ /* 0x000fe200078ec0ff */
[-C--:B------:R-:W-:Y:S01]  /*7390*/  FMUL.FTZ R11, R52, R125.reuse ;  /* 0x0000007d340b7220 */ /* 0x080fe20000410000 */
[----:B------:R-:W-:Y:S01]  /*73a0*/  IMAD.U32 R40, R123, 0x10000, RZ ;  /* 0x000100007b287824 */ /* 0x000fe200078e00ff */
[----:B------:R-:W-:Y:S01]  /*73b0*/  LOP3.LUT R127, R127, 0xffff0000, RZ, 0xc0, !PT ;  /* 0xffff00007f7f7812 */ /* 0x000fe200078ec0ff */
[----:B------:R-:W-:Y:S01]  /*73c0*/  FFMA.FTZ R13, R12, R125, -R13 ;  /* 0x0000007d0c0d7223 */ /* 0x000fe2000001080d */
[----:B------:R-:W-:Y:S01]  /*73d0*/  LOP3.LUT R123, R123, 0xffff0000, RZ, 0xc0, !PT ;  /* 0xffff00007b7b7812 */ /* 0x000fe200078ec0ff */
[----:B------:R-:W-:Y:S02]  /*73e0*/  IMAD.U32 R15, R14, 0x10000, RZ ;  /* 0x000100000e0f7824 */ /* 0x000fe400078e00ff */
[----:B------:R-:W-:Y:S01]  /*73f0*/  FFMA.FTZ R12, R12, R129, R11 ;  /* 0x000000810c0c7223 */ /* 0x000fe2000001000b */
[----:B------:R-:W-:Y:S01]  /*7400*/  FMUL.FTZ R52, R43, R50 ;  /* 0x000000322b347220 */ /* 0x000fe20000410000 */
[----:B------:R-:W-:Y:S01]  /*7410*/  LOP3.LUT R14, R14, 0xffff0000, RZ, 0xc0, !PT ;  /* 0xffff00000e0e7812 */ /* 0x000fe200078ec0ff */
[----:B------:R-:W-:Y:S01]  /*7420*/  FFMA.FTZ R41, R41, R128, R60 ;  /* 0x0000008029297223 */ /* 0x000fe2000001003c */
[-C--:B------:R-:W-:Y:S01]  /*7430*/  FMUL.FTZ R43, R43, R40.reuse ;  /* 0x000000282b2b7220 */ /* 0x080fe20000410000 */
[C---:B------:R-:W-:Y:S01]  /*7440*/  FMUL.FTZ R11, R42.reuse, R127 ;  /* 0x0000007f2a0b7220 */ /* 0x040fe20000410000 */
[----:B------:R-:W-:Y:S01]  /*7450*/  FMUL.FTZ R42, R42, R123 ;  /* 0x0000007b2a2a7220 */ /* 0x000fe20000410000 */
[C---:B------:R-:W-:Y:S01]  /*7460*/  FFMA.FTZ R52, R15.reuse, R40, -R52 ;  /* 0x000000280f347223 */ /* 0x040fe20000010834 */
[----:B------:R-:W-:Y:S01]  /*7470*/  FFMA.FTZ R43, R15, R50, R43 ;  /* 0x000000320f2b7223 */ /* 0x000fe2000001002b */
[----:B------:R-:W-:Y:S01]  /*7480*/  F2FP.BF16.F32.PACK_AB R50, R41, R62 ;  /* 0x0000003e2932723e */ /* 0x000fe200000010ff */
[C---:B------:R-:W-:Y:S01]  /*7490*/  FFMA.FTZ R42, R14.reuse, R127, R42 ;  /* 0x0000007f0e2a7223 */ /* 0x040fe2000001002a */
[----:B------:R-:W-:Y:S01]  /*74a0*/  FFMA.FTZ R11, R14, R123, -R11 ;  /* 0x0000007b0e0b7223 */ /* 0x000fe2000001080b */
        /* <DEDUP_REMOVED lines=10> */
[----:B------:R-:W-:-:S07]  /*7550*/  F2FP.BF16.F32.PACK_AB R14, R11, R52 ;  /* 0x000000340b0e723e */ /* 0x000fce00000010ff */
.L_x_1637:
[----:B------:R-:W-:Y:S05]  /*7560*/  BSYNC B2 ;  /* 0x0000000000027941 */ /* 0x000fea0003800000 */
.L_x_1636:
[----:B--2---:R2:W-:Y:S04]  /*7570*/  ST.E.128 desc[UR60][R46.64], R12 ;  /* 0x0000000c2e007985 */ /* 0x0045e8000c101d3c */
[----:B---3--:R2:W-:Y:S02]  /*7580*/  @!P6 ST.E.128 desc[UR60][R48.64], R40 ;  /* 0x000000283000e985 */ /* 0x0085e4000c101d3c */
.L_x_1635:
[----:B------:R-:W-:Y:S05]  /*7590*/  BSYNC B1 ;  /* 0x0000000000017941 */ /* 0x000fea0003800000 */
.L_x_1634:
[----:B------:R-:W-:-:S13]  /*75a0*/  ISETP.NE.AND P0, PT, R76, RZ, PT ;  /* 0x000000ff4c00720c */ /* 0x000fda0003f05270 */
[----:B------:R-:W-:Y:S05]  /*75b0*/  @!P0 BRA `(.L_x_1602) ;  /* 0x0000000c00648947 */ /* 0x000fea0003800000 */
[----:B--2---:R-:W2:Y:S04]  /*75c0*/  LDL R12, [R1+0x50] ;  /* 0x00005000010c7983 */ /* 0x004ea80000100800 */
[----:B------:R-:W5:Y:S04]  /*75d0*/  LDL R15, [R1+0xa4] ;  /* 0x0000a400010f7983 */ /* 0x000f680000100800 */
[----:B------:R-:W3:Y:S01]  /*75e0*/  LDL R14, [R1+0x58] ;  /* 0x00005800010e7983 */ /* 0x000ee20000100800 */
[----:B------:R-:W-:Y:S01]  /*75f0*/  SEL R116, R93, R116, !P1 ;  /* 0x000000745d747207 */ /* 0x000fe20004800000 */
[----:B------:R-:W-:Y:S01]  /*7600*/  BSSY B1, `(.L_x_1638) ;  /* 0x0000072000017945 */ /* 0x000fe20003800000 */
[----:B------:R-:W-:-:S02]  /*7610*/  ISETP.GE.AND P4, PT, R205, R104, PT ;  /* 0x00000068cd00720c */ /* 0x000fc40003f86270 */
[----:B0-----:R-:W-:Y:S02]  /*7620*/  SHF.R.S32.HI R11, RZ, 0x1f, R116 ;  /* 0x0000001fff0b7819 */ /* 0x001fe40000011474 */
[----:B------:R-:W-:Y:S02]  /*7630*/  LEA R46, P0, R39, R44, 0x1 ;  /* 0x0000002c272e7211 */ /* 0x000fe400078008ff */
[----:B------:R-:W-:Y:S02]  /*7640*/  LEA.HI R116, R11, R116, RZ, 0x4 ;  /* 0x000000740b747211 */ /* 0x000fe400078f20ff */
[----:B----4-:R-:W-:Y:S02]  /*7650*/  LEA.HI.X R47, R39, R45, R88, 0x1, P0 ;  /* 0x0000002d272f7211 */ /* 0x010fe400000f0c58 */
[----:B------:R-:W-:-:S04]  /*7660*/  LEA.HI.SX32 R116, R116, R37, 0x1c ;  /* 0x0000002574747211 */ /* 0x000fc800078fe2ff */
[----:B------:R-:W-:Y:S01]  /*7670*/  SHF.R.S32.HI R13, RZ, 0x1f, R116 ;  /* 0x0000001fff0d7819 */ /* 0x000fe20000011474 */
[----:B------:R-:W-:-:S03]  /*7680*/  IMAD.SHL.U32 R11, R116, 0x8, RZ ;  /* 0x00000008740b7824 */ /* 0x000fc600078e00ff */
[----:B------:R-:W-:-:S05]  /*7690*/  LEA.HI R13, R13, R116, RZ, 0x3 ;  /* 0x000000740d0d7211 */ /* 0x000fca00078f18ff */
[----:B------:R-:W-:-:S05]  /*76a0*/  IMAD.SHL.U32 R13, R13, 0x200, RZ ;  /* 0x000002000d0d7824 */ /* 0x000fca00078e00ff */
[----:B------:R-:W-:Y:S02]  /*76b0*/  LOP3.LUT R13, R13, 0x7ffff000, RZ, 0xc0, !PT ;  /* 0x7ffff0000d0d7812 */ /* 0x000fe400078ec0ff */
[----:B--2---:R-:W-:-:S04]  /*76c0*/  LOP3.LUT R12, R12, 0x38, R11, 0xf8, !PT ;  /* 0x000000380c0c7812 */ /* 0x004fc800078ef80b */
[----:B-----5:R-:W-:-:S04]  /*76d0*/  LOP3.LUT R12, R12, R15, RZ, 0x3c, !PT ;  /* 0x0000000f0c0c7212 */ /* 0x020fc800078e3cff */
[----:B---3--:R-:W-:Y:S01]  /*76e0*/  IADD3 R15, R12, R13, R14 ;  /* 0x0000000d0c0f7210 */ /* 0x008fe20007ffe00e */
[----:B------:R-:W-:-:S04]  /*76f0*/  IMAD R13, R202, 0x4000, R5 ;  /* 0x00004000ca0d7824 */ /* 0x000fc800078e0205 */
        /* <DEDUP_REMOVED lines=10> */
[----:B------:R-:W-:Y:S01]  /*77a0*/  SHF.R.U64 R58, R64, 0x10, R65 ;  /* 0x00000010403a7819 */ /* 0x000fe20000001241 */
[----:B------:R-:W-:Y:S01]  /*77b0*/  IMAD.U32 R54, R43, 0x10000, RZ ;  /* 0x000100002b367824 */ /* 0x000fe200078e00ff */
[----:B------:R-:W-:Y:S01]  /*77c0*/  SHF.R.U32.HI R57, RZ, 0x10, R57 ;  /* 0x00000010ff397819 */ /* 0x000fe20000011639 */
[----:B------:R-:W-:Y:S01]  /*77d0*/  IMAD.U32 R50, R40, 0x10000, RZ ;  /* 0x0001000028327824 */ /* 0x000fe200078e00ff */
[----:B------:R-:W-:Y:S02]  /*77e0*/  SHF.R.U32.HI R65, RZ, 0x10, R65 ;  /* 0x00000010ff417819 */ /* 0x000fe40000011641 */
[----:B------:R-:W-:-:S02]  /*77f0*/  PRMT R118, R118, 0x5410, R57 ;  /* 0x0000541076767816 */ /* 0x000fc40000000039 */
[----:B------:R-:W-:Y:S02]  /*7800*/  PRMT R122, R122, 0x5410, R65 ;  /* 0x000054107a7a7816 */ /* 0x000fe40000000041 */
[----:B------:R-:W-:Y:S01]  /*7810*/  SHF.R.U32.HI R60, RZ, 0x10, R59 ;  /* 0x00000010ff3c7819 */ /* 0x000fe2000001163b */
[----:B------:R-:W-:Y:S01]  /*7820*/  IMAD.U32 R57, R118, 0x10000, RZ ;  /* 0x0001000076397824 */ /* 0x000fe200078e00ff */
[--C-:B------:R-:W-:Y:S01]  /*7830*/  SHF.R.U64 R56, R66, 0x10, R67.reuse ;  /* 0x0000001042387819 */ /* 0x100fe20000001243 */
[----:B------:R-:W-:Y:S01]  /*7840*/  IMAD.U32 R59, R122, 0x10000, RZ ;  /* 0x000100007a3b7824 */ /* 0x000fe200078e00ff */
[----:B------:R-:W-:Y:S01]  /*7850*/  SHF.R.U32.HI R67, RZ, 0x10, R67 ;  /* 0x00000010ff437819 */ /* 0x000fe20000011643 */
[C---:B------:R-:W-:Y:S01]  /*7860*/  FMUL.FTZ R63, R52.reuse, R57 ;  /* 0x00000039343f7220 */ /* 0x040fe20000410000 */
[----:B------:R-:W-:Y:S01]  /*7870*/  LOP3.LUT R53, R41, 0xffff0000, RZ, 0xc0, !PT ;  /* 0xffff000029357812 */ /* 0x000fe200078ec0ff */
[-C--:B------:R-:W-:Y:S01]  /*7880*/  FMUL.FTZ R61, R52, R59.reuse ;  /* 0x0000003b343d7220 */ /* 0x080fe20000410000 */
[----:B------:R-:W-:Y:S01]  /*7890*/  PRMT R120, R120, 0x5410, R67 ;  /* 0x0000541078787816 */ /* 0x000fe20000000043 */
[----:B------:R-:W-:Y:S01]  /*78a0*/  FFMA.FTZ R63, R48, R59, R63 ;  /* 0x0000003b303f7223 */ /* 0x000fe2000001003f */
[----:B------:R-:W-:-:S02]  /*78b0*/  LOP3.LUT R118, R118, 0xffff0000, RZ, 0xc0, !PT ;  /* 0xffff000076767812 */ /* 0x000fc400078ec0ff */
[----:B------:R-:W-:Y:S02]  /*78c0*/  LOP3.LUT R122, R122, 0xffff0000, RZ, 0xc0, !PT ;  /* 0xffff00007a7a7812 */ /* 0x000fe400078ec0ff */
[----:B------:R-:W-:Y:S02]  /*78d0*/  PRMT R115, R115, 0x5410, R60 ;  /* 0x0000541073737816 */ /* 0x000fe4000000003c */
[----:B------:R-:W-:Y:S01]  /*78e0*/  PRMT R119, R119, 0x5410, R56 ;  /* 0x0000541077777816 */ /* 0x000fe20000000038 */
[----:B------:R-:W-:Y:S01]  /*78f0*/  FFMA.FTZ R56, R48, R57, -R61 ;  /* 0x0000003930387223 */ /* 0x000fe2000001083d */
[----:B------:R-:W-:Y:S01]  /*7900*/  LOP3.LUT R49, R13, 0xffff0000, RZ, 0xc0, !PT ;  /* 0xffff00000d317812 */ /* 0x000fe200078ec0ff */
[C---:B------:R-:W-:Y:S02]  /*7910*/  IMAD.U32 R61, R120.reuse, 0x10000, RZ ;  /* 0x00010000783d7824 */ /* 0x040fe400078e00ff */
[----:B------:R-:W-:Y:S01]  /*7920*/  FMUL.FTZ R48, R53, R118 ;  /* 0x0000007635307220 */ /* 0x000fe20000410000 */
[----:B------:R-:W-:Y:S01]  /*7930*/  LOP3.LUT R55, R43, 0xffff0000, RZ, 0xc0, !PT ;  /* 0xffff00002b377812 */ /* 0x000fe200078ec0ff */
[-C--:B------:R-:W-:Y:S01]  /*7940*/  FMUL.FTZ R52, R53, R122.reuse ;  /* 0x0000007a35347220 */ /* 0x080fe20000410000 */
[----:B------:R-:W-:Y:S01]  /*7950*/  LOP3.LUT R120, R120, 0xffff0000, RZ, 0xc0, !PT ;  /* 0xffff000078787812 */ /* 0x000fe200078ec0ff */
[----:B------:R-:W-:Y:S01]  /*7960*/  IMAD.U32 R57, R115, 0x10000, RZ ;  /* 0x0001000073397824 */ /* 0x000fe200078e00ff */
[----:B------:R-:W-:Y:S01]  /*7970*/  PRMT R121, R121, 0x5410, R58 ;  /* 0x0000541079797816 */ /* 0x000fe2000000003a */
[C---:B------:R-:W-:Y:S01]  /*7980*/  FFMA.FTZ R122, R49.reuse, R122, R48 ;  /* 0x0000007a317a7223 */ /* 0x040fe20000010030 */
[----:B------:R-:W-:Y:S01]  /*7990*/  LOP3.LUT R51, R40, 0xffff0000, RZ, 0xc0, !PT ;  /* 0xffff000028337812 */ /* 0x000fe200078ec0ff */
[----:B------:R-:W-:Y:S01]  /*79a0*/  FFMA.FTZ R59, R49, R118, -R52 ;  /* 0x00000076313b7223 */ /* 0x000fe20000010834 */
[----:B------:R-:W-:Y:S01]  /*79b0*/  LOP3.LUT R41, R15, 0xffff0000, RZ, 0xc0, !PT ;  /* 0xffff00000f297812 */ /* 0x000fe200078ec0ff */
[C---:B------:R-:W-:Y:S01]  /*79c0*/  FMUL.FTZ R53, R54.reuse, R61 ;  /* 0x0000003d36357220 */ /* 0x040fe20000410000 */
[----:B------:R-:W-:Y:S01]  /*79d0*/  LOP3.LUT R48, R115, 0xffff0000, RZ, 0xc0, !PT ;  /* 0xffff000073307812 */ /* 0x000fe200078ec0ff */
[----:B------:R-:W-:Y:S01]  /*79e0*/  IMAD.U32 R40, R15, 0x10000, RZ ;  /* 0x000100000f287824 */ /* 0x000fe200078e00ff */
[----:B------:R-:W-:Y:S01]  /*79f0*/  PRMT R117, R117, 0x5410, R68 ;  /* 0x0000541075757816 */ /* 0x000fe20000000044 */
[----:B------:R-:W-:Y:S01]  /*7a00*/  FMUL.FTZ R54, R54, R57 ;  /* 0x0000003936367220 */ /* 0x000fe20000410000 */
[----:B------:R-:W-:Y:S01]  /*7a10*/  FMUL.FTZ R52, R55, R120 ;  /* 0x0000007837347220 */ /* 0x000fe20000410000 */
[----:B------:R-:W-:-:S02]  /*7a20*/  IMAD.U32 R49, R121, 0x10000, RZ ;  /* 0x0001000079317824 */ /* 0x000fc400078e00ff */
[C---:B------:R-:W-:Y:S01]  /*7a30*/  FFMA.FTZ R57, R40.reuse, R57, -R53 ;  /* 0x0000003928397223 */ /* 0x040fe20000010835 */
[----:B------:R-:W-:Y:S01]  /*7a40*/  FFMA.FTZ R54, R40, R61, R54 ;  /* 0x0000003d28367223 */ /* 0x000fe20000010036 */
[-C--:B------:R-:W-:Y:S01]  /*7a50*/  FMUL.FTZ R60, R55, R48.reuse ;  /* 0x00000030373c7220 */ /* 0x080fe20000410000 */
[----:B------:R-:W-:Y:S01]  /*7a60*/  FFMA.FTZ R58, R41, R48, -R52 ;  /* 0x00000030293a7223 */ /* 0x000fe20000010834 */
[----:B------:R-:W-:Y:S01]  /*7a70*/  IMAD.U32 R13, R12, 0x10000, RZ ;  /* 0x000100000c0d7824 */ /* 0x000fe200078e00ff */
[----:B------:R-:W-:Y:S01]  /*7a80*/  LOP3.LUT R121, R121, 0xffff0000, RZ, 0xc0, !PT ;  /* 0xffff000079797812 */ /* 0x000fe200078ec0ff */
[----:B------:R-:W-:Y:S02]  /*7a90*/  IMAD.U32 R40, R117, 0x10000, RZ ;  /* 0x0001000075287824 */ /* 0x000fe400078e00ff */
[----:B------:R-:W-:Y:S01]  /*7aa0*/  FMUL.FTZ R48, R50, R49 ;  /* 0x0000003132307220 */ /* 0x000fe20000410000 */
[----:B------:R-:W-:Y:S01]  /*7ab0*/  PRMT R113, R113, 0x5410, R62 ;  /* 0x0000541071717816 */ /* 0x000fe2000000003e */
[----:B------:R-:W-:Y:S01]  /*7ac0*/  FFMA.FTZ R55, R41, R120, R60 ;  /* 0x0000007829377223 */ /* 0x000fe2000001003c */
[----:B------:R-:W-:Y:S01]  /*7ad0*/  LOP3.LUT R117, R117, 0xffff0000, RZ, 0xc0, !PT ;  /* 0xffff000075757812 */ /* 0x000fe200078ec0ff */
[----:B------:R-:W-:Y:S01]  /*7ae0*/  FFMA.FTZ R41, R13, R40, -R48 ;  /* 0x000000280d297223 */ /* 0x000fe20000010830 */
[----:B------:R-:W-:Y:S01]  /*7af0*/  LOP3.LUT R12, R12, 0xffff0000, RZ, 0xc0, !PT ;  /* 0xffff00000c0c7812 */ /* 0x000fe200078ec0ff */
[----:B------:R-:W-:-:S02]  /*7b00*/  IMAD.U32 R43, R42, 0x10000, RZ ;  /* 0x000100002a2b7824 */ /* 0x000fc400078e00ff */
[----:B------:R-:W-:Y:S01]  /*7b10*/  FMUL.FTZ R50, R50, R40 ;  /* 0x0000002832327220 */ /* 0x000fe20000410000 */
[----:B------:R-:W-:Y:S01]  /*7b20*/  FMUL.FTZ R53, R51, R121 ;  /* 0x0000007933357220 */ /* 0x000fe20000410000 */
[----:B------:R-:W-:Y:S01]  /*7b30*/  IMAD.U32 R48, R119, 0x10000, RZ ;  /* 0x0001000077307824 */ /* 0x000fe200078e00ff */
[----:B------:R-:W-:Y:S01]  /*7b40*/  LOP3.LUT R42, R42, 0xffff0000, RZ, 0xc0, !PT ;  /* 0xffff00002a2a7812 */ /* 0x000fe200078ec0ff */
[----:B------:R-:W-:Y:S01]  /*7b50*/  FMUL.FTZ R51, R51, R117 ;  /* 0x0000007533337220 */ /* 0x000fe20000410000 */
[----:B------:R-:W-:Y:S01]  /*7b60*/  IMAD.U32 R40, R113, 0x10000, RZ ;  /* 0x0001000071287824 */ /* 0x000fe200078e00ff */
[----:B------:R-:W-:Y:S01]  /*7b70*/  LOP3.LUT R119, R119, 0xffff0000, RZ, 0xc0, !PT ;  /* 0xffff000077777812 */ /* 0x000fe200078ec0ff */
[C---:B------:R-:W-:Y:S01]  /*7b80*/  IMAD.U32 R15, R14.reuse, 0x10000, RZ ;  /* 0x000100000e0f7824 */ /* 0x040fe200078e00ff */
[----:B------:R-:W-:Y:S01]  /*7b90*/  LOP3.LUT R113, R113, 0xffff0000, RZ, 0xc0, !PT ;  /* 0xffff000071717812 */ /* 0x000fe200078ec0ff */
[----:B------:R-:W-:Y:S01]  /*7ba0*/  FFMA.FTZ R50, R13, R49, R50 ;  /* 0x000000310d327223 */ /* 0x000fe20000010032 */
[----:B------:R-:W-:Y:S01]  /*7bb0*/  LOP3.LUT R14, R14, 0xffff0000, RZ, 0xc0, !PT ;  /* 0xffff00000e0e7812 */ /* 0x000fe200078ec0ff */
[C---:B------:R-:W-:Y:S01]  /*7bc0*/  FFMA.FTZ R52, R12.reuse, R117, -R53 ;  /* 0x000000750c347223 */ /* 0x040fe20000010835 */
        /* <DEDUP_REMOVED lines=21> */
.L_x_1639:
[----:B------:R-:W-:Y:S05]  /*7d20*/  BSYNC B1 ;  /* 0x0000000000017941 */ /* 0x000fea0003800000 */
.L_x_1638:
[----:B0-----:R0:W-:Y:S01]  /*7d30*/  ST.E.128 desc[UR60][R46.64], R12 ;  /* 0x0000000c2e007985 */ /* 0x0011e2000c101d3c */
[----:B------:R-:W-:-:S13]  /*7d40*/  ISETP.GE.AND P0, PT, R11, R114, PT ;  /* 0x000000720b00720c */ /* 0x000fda0003f06270 */
[----:B------:R-:W-:Y:S05]  /*7d50*/  @P0 BRA `(.L_x_1602) ;  /* 0x00000004007c0947 */ /* 0x000fea0003800000 */
[----:B------:R-:W-:-:S05]  /*7d60*/  IMAD.WIDE R44, R11, 0x2, R44 ;  /* 0x000000020b2c7825 */ /* 0x000fca00078e022c */
[----:B--2---:R2:W-:Y:S01]  /*7d70*/  ST.E.128 desc[UR60][R44.64], R40 ;  /* 0x000000282c007985 */ /* 0x0045e2000c101d3c */
[----:B------:R-:W-:Y:S05]  /*7d80*/  BRA `(.L_x_1602) ;  /* 0x0000000400707947 */ /* 0x000fea0003800000 */
.L_x_1575:
[----:B------:R-:W-:-:S13]  /*7d90*/  ISETP.NE.AND P5, PT, R225, 0x3, PT ;  /* 0x00000003e100780c */ /* 0x000fda0003fa5270 */
[----:B------:R-:W-:Y:S05]  /*7da0*/  @!P5 BRA `(.L_x_1640) ;  /* 0x000000000004d947 */ /* 0x000fea0003800000 */
[----:B------:R-:W-:Y:S01]  /*7db0*/  BPT.TRAP 0x1 ;  /* 0x000000040000795c */ /* 0x000fe20000300000 */
.L_x_1640:
[----:B------:R-:W2:Y:S01]  /*7dc0*/  LDL R11, [R1+0x40] ;  /* 0x00004000010b7983 */ /* 0x000ea20000100800 */
[----:B------:R-:W-:Y:S01]  /*7dd0*/  IMAD R89, R202, 0x8, R18 ;  /* 0x00000008ca597824 */ /* 0x000fe200078e0212 */
[----:B------:R-:W-:Y:S01]  /*7de0*/  BSSY B1, `(.L_x_1641) ;  /* 0x0000005000017945 */ /* 0x000fe20003800000 */
[----:B------:R-:W-:Y:S02]  /*7df0*/  SHF.R.S32.HI R99, RZ, 0x1f, R100 ;  /* 0x0000001fff637819 */ /* 0x000fe40000011464 */
[----:B--2---:R-:W-:-:S04]  /*7e00*/  SHF.L.U32 R103, R11, 0x1f, RZ ;  /* 0x0000001f0b677819 */ /* 0x004fc800000006ff */
[----:B------:R-:W0:Y:S02]  /*7e10*/  SYNCS.PHASECHK.TRANS64.TRYWAIT P0, [R89+URZ+0x30890], R103 ;  /* 0x03089067590075a7 */ /* 0x000e24000800017f */
[----:B0-----:R-:W-:Y:S05]  /*7e20*/  @!P0 BRA `(.L_x_1642) ;  /* 0x0000022000f48947 */ /* 0x001fea0003800000 */
.L_x_2023:
[----:B------:R-:W-:Y:S05]  /*7e30*/  BSYNC B1 ;  /* 0x0000000000017941 */ /* 0x000fea0003800000 */
.L_x_1641:
[----:B------:R-:W2:Y:S01]  /*7e40*/  LDL R40, [R1+0xc] ;  /* 0x00000c0001287983 */ /* 0x000ea20000100800 */
        /* <DEDUP_REMOVED lines=22> */
[----:B--2---:R-:W-:-:S05]  /*7fb0*/  IMAD.IADD R50, R97, 0x1, -R40 ;  /* 0x0000000161327824 */ /* 0x004fca00078e0a28 */
[----:B------:R-:W-:Y:S01]  /*7fc0*/  ISETP.GE.AND P0, PT, R50, 0x1, PT ;  /* 0x000000013200780c */ /* 0x000fe20003f06270 */
[----:B------:R-:W-:-:S12]  /*7fd0*/  BRA.DIV UR4, `(.L_x_1643) ;  /* 0x00000222049c7947 */ /* 0x000fd8000b800000 */
[----:B------:R1:W2:Y:S04]  /*7fe0*/  SHFL.IDX PT, R40, R43, RZ, 0x181f ;  /* 0x00181fff2b287589 */ /* 0x0002a800000e0000 */
[----:B------:R1:W3:Y:S02]  /*7ff0*/  SHFL.IDX PT, R42, R41, RZ, 0x181f ;  /* 0x00181fff292a7589 */ /* 0x0002e400000e0000 */
.L_x_2027:
[----:B------:R-:W-:Y:S04]  /*8000*/  BSSY B1, `(.L_x_1644) ;  /* 0x0000018000017945 */ /* 0x000fe80003800000 */
[----:B------:R-:W-:Y:S05]  /*8010*/  @!P0 BRA `(.L_x_1645) ;  /* 0x0000000000588947 */ /* 0x000fea0003800000 */
[----:B------:R-:W4:Y:S01]  /*8020*/  LDL R11, [R1] ;  /* 0x00000000010b7983 */ /* 0x000f220000100800 */
[----:B------:R-:W-:Y:S02]  /*8030*/  ULDC UR4, c[0x0][0x2f4] ;  /* 0x0000bd0000047ab9 */ /* 0x000fe40000000800 */
[----:B------:R-:W-:Y:S02]  /*8040*/  ISETP.GE.AND P4, PT, R16, UR4, PT ;  /* 0x0000000410007c0c */ /* 0x000fe4000bf86270 */
[----:B------:R-:W-:-:S11]  /*8050*/  ISETP.GE.AND P0, PT, R205, UR4, PT ;  /* 0x00000004cd007c0c */ /* 0x000fd6000bf06270 */
[----:B------:R-:W5:Y:S01]  /*8060*/  @!P4 LDS.128 R12, [R92+0x20400] ;  /* 0x020400005c0cc984 */ /* 0x000f620000000c00 */
[----:B---3--:R-:W-:-:S04]  /*8070*/  @!P4 LEA R44, P6, R16, R42, 0x1 ;  /* 0x0000002a102cc211 */ /* 0x008fc800078c08ff */
[----:B--2---:R-:W-:Y:S02]  /*8080*/  @!P4 LEA.HI.X R45, R16, R40, R17, 0x1, P6 ;  /* 0x00000028102dc211 */ /* 0x004fe400030f0c11 */
[----:B------:R-:W-:-:S04]  /*8090*/  @!P0 LEA R46, P6, R203, R42, 0x1 ;  /* 0x0000002acb2e8211 */ /* 0x000fc800078c08ff */
[----:B------:R-:W-:Y:S01]  /*80a0*/  @!P0 LEA.HI.X R47, R203, R40, R224, 0x1, P6 ;  /* 0x00000028cb2f8211 */ /* 0x000fe200030f0ce0 */
[----:B-----5:R-:W-:Y:S01]  /*80b0*/  @!P4 ST.E.128 desc[UR60][R44.64], R12 ;  /* 0x0000000c2c00c985 */ /* 0x020fe2000c101d3c */
[----:B------:R-:W-:-:S03]  /*80c0*/  ISETP.GE.AND P4, PT, R19, UR4, PT ;  /* 0x0000000413007c0c */ /* 0x000fc6000bf86270 */
[----:B------:R-:W2:Y:S10]  /*80d0*/  @!P0 LDS.128 R12, [R92+0x22400] ;  /* 0x022400005c0c8984 */ /* 0x000eb40000000c00 */
[----:B------:R-:W-:Y:S01]  /*80e0*/  @!P4 LEA R48, P6, R19, R42, 0x1 ;  /* 0x0000002a1330c211 */ /* 0x000fe200078c08ff */
[----:B--2---:R-:W-:Y:S01]  /*80f0*/  @!P0 ST.E.128 desc[UR60][R46.64], R12 ;  /* 0x0000000c2e008985 */ /* 0x004fe2000c101d3c */
[----:B------:R-:W-:-:S03]  /*8100*/  ISETP.GE.AND P0, PT, R23, UR4, PT ;  /* 0x0000000417007c0c */ /* 0x000fc6000bf06270 */
[----:B------:R-:W2:Y:S01]  /*8110*/  @!P4 LDS.128 R12, [R92+0x24400] ;  /* 0x024400005c0cc984 */ /* 0x000ea20000000c00 */
[----:B----4-:R-:W-:-:S05]  /*8120*/  @!P4 LEA.HI.X R49, R19, R40, R11, 0x1, P6 ;  /* 0x000000281331c211 */ /* 0x010fca00030f0c0b */
[----:B--2---:R-:W-:Y:S04]  /*8130*/  @!P4 ST.E.128 desc[UR60][R48.64], R12 ;  /* 0x0000000c3000c985 */ /* 0x004fe8000c101d3c */
[C---:B------:R-:W-:Y:S01]  /*8140*/  @!P0 LEA R44, P4, R23.reuse, R42, 0x1 ;  /* 0x0000002a172c8211 */ /* 0x040fe200078808ff */
[----:B------:R-:W2:Y:S03]  /*8150*/  @!P0 LDS.128 R12, [R92+0x26400] ;  /* 0x026400005c0c8984 */ /* 0x000ea60000000c00 */
[----:B------:R-:W-:-:S05]  /*8160*/  @!P0 LEA.HI.X R45, R23, R40, R228, 0x1, P4 ;  /* 0x00000028172d8211 */ /* 0x000fca00020f0ce4 */
[----:B--2---:R4:W-:Y:S04]  /*8170*/  @!P0 ST.E.128 desc[UR60][R44.64], R12 ;  /* 0x0000000c2c008985 */ /* 0x0049e8000c101d3c */
.L_x_1645:
[----:B------:R-:W-:Y:S05]  /*8180*/  BSYNC B1 ;  /* 0x0000000000017941 */ /* 0x000fea0003800000 */
.L_x_1644:
[----:B------:R-:W-:-:S03]  /*8190*/  UMOV UR4, 0xffffffff ;  /* 0xffffffff00047882 */ /* 0x000fc60000000000 */
[----:B------:R-:W-:Y:S05]  /*81a0*/  BRA.DIV UR4, `(.L_x_1646) ;  /* 0x0000022204747947 */ /* 0x000fea000b800000 */
[----:B--2---:R2:W0:Y:S04]  /*81b0*/  SHFL.IDX PT, R40, R43, 0x1, 0x181f ;  /* 0x00381f002b287f89 */ /* 0x00442800000e0000 */
[----:B---3--:R2:W3:Y:S02]  /*81c0*/  SHFL.IDX PT, R42, R41, 0x1, 0x181f ;  /* 0x00381f00292a7f89 */ /* 0x0084e400000e0000 */
.L_x_2031:
[----:B------:R-:W-:-:S13]  /*81d0*/  ISETP.GE.AND P0, PT, R50, 0x21, PT ;  /* 0x000000213200780c */ /* 0x000fda0003f06270 */
[----:B------:R-:W-:Y:S05]  /*81e0*/  @!P0 BRA `(.L_x_1602) ;  /* 0x0000000000588947 */ /* 0x000fea0003800000 */
[----:B------:R-:W5:Y:S01]  /*81f0*/  LDL R11, [R1] ;  /* 0x00000000010b7983 */ /* 0x000f620000100800 */
[----:B------:R-:W-:Y:S02]  /*8200*/  ULDC UR4, c[0x0][0x2f4] ;  /* 0x0000bd0000047ab9 */ /* 0x000fe40000000800 */
[----:B------:R-:W-:Y:S02]  /*8210*/  ISETP.GE.AND P6, PT, R16, UR4, PT ;  /* 0x0000000410007c0c */ /* 0x000fe4000bfc6270 */
[----:B------:R-:W-:-:S11]  /*8220*/  ISETP.GE.AND P4, PT, R205, UR4, PT ;  /* 0x00000004cd007c0c */ /* 0x000fd6000bf86270 */
[----:B----4-:R-:W4:Y:S01]  /*8230*/  @!P6 LDS.128 R12, [R92+0x21400] ;  /* 0x021400005c0ce984 */ /* 0x010f220000000c00 */
[----:B---3--:R-:W-:-:S04]  /*8240*/  @!P6 LEA R44, P0, R16, R42, 0x1 ;  /* 0x0000002a102ce211 */ /* 0x008fc800078008ff */
[----:B0-----:R-:W-:Y:S02]  /*8250*/  @!P6 LEA.HI.X R45, R16, R40, R17, 0x1, P0 ;  /* 0x00000028102de211 */ /* 0x001fe400000f0c11 */
[----:B------:R-:W-:-:S03]  /*8260*/  ISETP.GE.AND P0, PT, R19, UR4, PT ;  /* 0x0000000413007c0c */ /* 0x000fc6000bf06270 */
[----:B----4-:R-:W-:Y:S01]  /*8270*/  @!P6 ST.E.128 desc[UR60][R44.64], R12 ;  /* 0x0000000c2c00e985 */ /* 0x010fe2000c101d3c */
[----:B------:R-:W-:-:S03]  /*8280*/  @!P4 LEA R46, P6, R203, R42, 0x1 ;  /* 0x0000002acb2ec211 */ /* 0x000fc600078c08ff */
[----:B------:R-:W0:Y:S01]  /*8290*/  @!P4 LDS.128 R12, [R92+0x23400] ;  /* 0x023400005c0cc984 */ /* 0x000e220000000c00 */
[----:B------:R-:W-:-:S05]  /*82a0*/  @!P4 LEA.HI.X R47, R203, R40, R224, 0x1, P6 ;  /* 0x00000028cb2fc211 */ /* 0x000fca00030f0ce0 */
[----:B------:R-:W-:Y:S01]  /*82b0*/  @!P0 LEA R48, P6, R19, R42, 0x1 ;  /* 0x0000002a13308211 */ /* 0x000fe200078c08ff */
[----:B0-----:R-:W-:Y:S01]  /*82c0*/  @!P4 ST.E.128 desc[UR60][R46.64], R12 ;  /* 0x0000000c2e00c985 */ /* 0x001fe2000c101d3c */
[----:B------:R-:W-:-:S03]  /*82d0*/  ISETP.GE.AND P4, PT, R23, UR4, PT ;  /* 0x0000000417007c0c */ /* 0x000fc6000bf86270 */
[----:B------:R-:W0:Y:S01]  /*82e0*/  @!P0 LDS.128 R12, [R92+0x25400] ;  /* 0x025400005c0c8984 */ /* 0x000e220000000c00 */
[----:B-----5:R-:W-:-:S05]  /*82f0*/  @!P0 LEA.HI.X R49, R19, R40, R11, 0x1, P6 ;  /* 0x0000002813318211 */ /* 0x020fca00030f0c0b */
[----:B0-----:R-:W-:Y:S04]  /*8300*/  @!P0 ST.E.128 desc[UR60][R48.64], R12 ;  /* 0x0000000c30008985 */ /* 0x001fe8000c101d3c */
[C---:B------:R-:W-:Y:S01]  /*8310*/  @!P4 LEA R42, P0, R23.reuse, R42, 0x1 ;  /* 0x0000002a172ac211 */ /* 0x040fe200078008ff */
[----:B------:R-:W0:Y:S03]  /*8320*/  @!P4 LDS.128 R12, [R92+0x27400] ;  /* 0x027400005c0cc984 */ /* 0x000e260000000c00 */
[----:B-12---:R-:W-:-:S05]  /*8330*/  @!P4 LEA.HI.X R43, R23, R40, R228, 0x1, P0 ;  /* 0x00000028172bc211 */ /* 0x006fca00000f0ce4 */
[----:B0-----:R0:W-:Y:S04]  /*8340*/  @!P4 ST.E.128 desc[UR60][R42.64], R12 ;  /* 0x0000000c2a00c985 */ /* 0x0011e8000c101d3c */
.L_x_1602:
[----:B------:R-:W-:Y:S05]  /*8350*/  BSYNC B0 ;  /* 0x0000000000007941 */ /* 0x000fea0003800000 */
.L_x_1574:
[----:B0-2---:R-:W0:Y:S01]  /*8360*/  S2R R11, SR_TID.X ;  /* 0x00000000000b7919 */ /* 0x005e220000002100 */
[----:B------:R-:W-:Y:S01]  /*8370*/  @!PT LDS RZ, [RZ] ;  /* 0x00000000fffff984 */ /* 0x000fe20000000800 */
[----:B------:R-:W-:Y:S01]  /*8380*/  @!PT LDS RZ, [RZ] ;  /* 0x00000000fffff984 */ /* 0x000fe20000000800 */
[----:B------:R-:W-:Y:S01]  /*8390*/  @!PT LDS RZ, [RZ] ;  /* 0x00000000fffff984 */ /* 0x000fe20000000800 */
[----:B------:R-:W-:Y:S01]  /*83a0*/  @!PT LDS RZ, [RZ] ;  /* 0x00000000fffff984 */ /* 0x000fe20000000800 */
[----:B------:R2:W-:Y:S06]  /*83b0*/  MEMBAR.ALL.CTA ;  /* 0x0000000000007992 */ /* 0x0005ec0000008000 */
[----:B--2---:R-:W2:Y:S01]  /*83c0*/  FENCE.VIEW.ASYNC.S ;  /* 0x00000000000073c6 */ /* 0x004ea20000000000 */
[----:B------:R-:W-:Y:S05]  /*83d0*/  WARPSYNC.ALL ;  /* 0x0000000000007948 */ /* 0x000fea0003800000 */
[----:B------:R-:W-:Y:S01]  /*83e0*/  BSSY B0, `(.L_x_1647) ;  /* 0x0000009000007945 */ /* 0x000fe20003800000 */
[----:B0-----:R-:W-:Y:S01]  /*83f0*/  LOP3.LUT R11, R11, 0x7f, RZ, 0xc0, !PT ;  /* 0x0000007f0b0b7812 */ /* 0x001fe200078ec0ff */
[----:B--2---:R0:W-:Y:S03]  /*8400*/  BAR.SYNC.DEFER_BLOCKING R96, 0x80 ;  /* 0x000200600000751d */ /* 0x0041e60000010000 */
[----:B------:R-:W-:-:S13]  /*8410*/  ISETP.NE.AND P0, PT, R11, RZ, PT ;  /* 0x000000ff0b00720c */ /* 0x000fda0003f05270 */
[----:B------:R-:W-:-:S05]  /*8420*/  @!P0 VIADD R11, R89, 0x308a0 ;  /* 0x000308a0590b8836 */ /* 0x000fca0000000000 */
[----:B------:R-:W-:-:S04]  /*8430*/  @!P0 PRMT R11, RZ, 0x654, R11 ;  /* 0x00000654ff0b8816 */ /* 0x000fc8000000000b */
[----:B------:R0:W-:Y:S01]  /*8440*/  @!P0 SYNCS.ARRIVE.TRANS64.RED.A1T0 RZ, [R11+URZ], RZ ;  /* 0x000000ff0bff89a7 */ /* 0x0001e2000810043f */
[----:B------:R-:W-:Y:S05]  /*8450*/  @!P5 BRA `(.L_x_1648) ;  /* 0x000000000004d947 */ /* 0x000fea0003800000 */
[----:B------:R-:W-:Y:S01]  /*8460*/  BPT.TRAP 0x1 ;  /* 0x000000040000795c */ /* 0x000fe20000300000 */
.L_x_1648:
[----:B------:R-:W-:Y:S05]  /*8470*/  BSYNC B0 ;  /* 0x0000000000007941 */ /* 0x000fea0003800000 */
.L_x_1647:
[----:B------:R-:W2:Y:S01]  /*8480*/  SYNCS.PHASECHK.TRANS64.TRYWAIT P4, [R89+URZ+0x308b0], R103 ;  /* 0x0308b067590075a7 */ /* 0x000ea2000808017f */
[----:B------:R-:W-:Y:S04]  /*8490*/  BSSY B0, `(.L_x_1649) ;  /* 0x0000002000007945 */ /* 0x000fe80003800000 */
[----:B--2---:R-:W-:Y:S05]  /*84a0*/  @!P4 BRA `(.L_x_1650) ;  /* 0x000002200000c947 */ /* 0x004fea0003800000 */
.L_x_2032:
[----:B------:R-:W-:Y:S05]  /*84b0*/  BSYNC B0 ;  /* 0x0000000000007941 */ /* 0x000fea0003800000 */
.L_x_1649:
[----:B----4-:R-:W4:Y:S01]  /*84c0*/  LDL R14, [R1+0xc] ;  /* 0x00000c00010e7983 */ /* 0x010f220000100800 */
[----:B------:R-:W-:-:S03]  /*84d0*/  ULDC.64 UR4, c[0x0][0x328] ;  /* 0x0000ca0000047ab9 */ /* 0x000fc60000000a00 */
[----:B------:R0:W5:Y:S01]  /*84e0*/  LDL R49, [R1] ;  /* 0x0000000001317983 */ /* 0x0001620000100800 */
[----:B------:R-:W-:Y:S01]  /*84f0*/  IMAD R99, R99, UR4, RZ ;  /* 0x0000000463637c24 */ /* 0x000fe2000f8e02ff */
[----:B------:R-:W-:Y:S01]  /*8500*/  BSSY B0, `(.L_x_1651) ;  /* 0x000002b000007945 */ /* 0x000fe20003800000 */
[----:B------:R-:W-:-:S04]  /*8510*/  IMAD.WIDE.U32 R12, R100, UR4, RZ ;  /* 0x00000004640c7c25 */ /* 0x000fc8000f8e00ff */
[----:B------:R-:W-:Y:S01]  /*8520*/  IMAD R99, R100, UR5, R99 ;  /* 0x0000000564637c24 */ /* 0x000fe2000f8e0263 */
[----:B------:R-:W-:Y:S02]  /*8530*/  ULDC.64 UR4, c[0x0][0x338] ;  /* 0x0000ce0000047ab9 */ /* 0x000fe40000000a00 */
[----:B------:R-:W-:Y:S02]  /*8540*/  IMAD R98, R98, UR4, RZ ;  /* 0x0000000462627c24 */ /* 0x000fe4000f8e02ff */
[----:B------:R-:W-:Y:S02]  /*8550*/  IMAD.IADD R13, R13, 0x1, R99 ;  /* 0x000000010d0d7824 */ /* 0x000fe400078e0263 */
[C---:B0-----:R-:W-:Y:S02]  /*8560*/  IMAD R11, R101.reuse, UR5, R98 ;  /* 0x00000005650b7c24 */ /* 0x041fe4000f8e0262 */
        /* <DEDUP_REMOVED lines=8> */
[----:B------:R-:W-:-:S04]  /*85f0*/  LEA R46, P5, R12, UR4, 0x1 ;  /* 0x000000040c2e7c11 */ /* 0x000fc8000f8a08ff */
[----:B------:R-:W-:Y:S01]  /*8600*/  LEA.HI.X R11, R12, UR5, R11, 0x1, P5 ;  /* 0x000000050c0b7c11 */ /* 0x000fe2000a8f0c0b */
[----:B------:R0:W0:Y:S04]  /*8610*/  SHFL.IDX PT, R48, R46, RZ, 0x181f ;  /* 0x00181fff2e307589 */ /* 0x00002800000e0000 */
[----:B------:R0:W0:Y:S01]  /*8620*/  SHFL.IDX PT, R47, R11, RZ, 0x181f ;  /* 0x00181fff0b2f7589 */ /* 0x00002200000e0000 */
[----:B----4-:R-:W-:-:S05]  /*8630*/  IMAD.IADD R97, R97, 0x1, -R14 ;  /* 0x0000000161617824 */ /* 0x010fca00078e0a0e */
[----:B------:R-:W-:-:S13]  /*8640*/  ISETP.GE.AND P4, PT, R97, 0x1, PT ;  /* 0x000000016100780c */ /* 0x000fda0003f86270 */
[----:B0-----:R-:W-:Y:S05]  /*8650*/  @!P4 BRA `(.L_x_1652) ;  /* 0x000000000054c947 */ /* 0x001fea0003800000 */
[----:B------:R-:W-:Y:S02]  /*8660*/  ULDC UR4, c[0x0][0x2f4] ;  /* 0x0000bd0000047ab9 */ /* 0x000fe40000000800 */
[----:B------:R-:W-:Y:S02]  /*8670*/  ISETP.GE.AND P6, PT, R16, UR4, PT ;  /* 0x0000000410007c0c */ /* 0x000fe4000bfc6270 */
[----:B------:R-:W-:-:S11]  /*8680*/  ISETP.GE.AND P5, PT, R205, UR4, PT ;  /* 0x00000004cd007c0c */ /* 0x000fd6000bfa6270 */
[----:B------:R-:W0:Y:S01]  /*8690*/  @!P6 LDS.128 R12, [R92+0x400] ;  /* 0x000400005c0ce984 */ /* 0x000e220000000c00 */
[----:B------:R-:W-:-:S04]  /*86a0*/  @!P6 LEA R40, P4, R16, R48, 0x1 ;  /* 0x000000301028e211 */ /* 0x000fc800078808ff */
[----:B-1----:R-:W-:Y:S02]  /*86b0*/  @!P6 LEA.HI.X R41, R16, R47, R17, 0x1, P4 ;  /* 0x0000002f1029e211 */ /* 0x002fe400020f0c11 */
[----:B------:R-:W-:-:S03]  /*86c0*/  ISETP.GE.AND P4, PT, R19, UR4, PT ;  /* 0x0000000413007c0c */ /* 0x000fc6000bf86270 */
[----:B0-----:R-:W-:Y:S01]  /*86d0*/  @!P6 ST.E.128 desc[UR60][R40.64], R12 ;  /* 0x0000000c2800e985 */ /* 0x001fe2000c101d3c */
[----:B---3--:R-:W-:-:S03]  /*86e0*/  @!P5 LEA R42, P6, R203, R48, 0x1 ;  /* 0x00000030cb2ad211 */ /* 0x008fc600078c08ff */
[----:B------:R-:W0:Y:S01]  /*86f0*/  @!P5 LDS.128 R12, [R92+0x2400] ;  /* 0x002400005c0cd984 */ /* 0x000e220000000c00 */
[----:B------:R-:W-:-:S05]  /*8700*/  @!P5 LEA.HI.X R43, R203, R47, R224, 0x1, P6 ;  /* 0x0000002fcb2bd211 */ /* 0x000fca00030f0ce0 */
[----:B------:R-:W-:-:S04]  /*8710*/  @!P4 LEA R44, P6, R19, R48, 0x1 ;  /* 0x00000030132cc211 */ /* 0x000fc800078c08ff */
[----:B-----5:R-:W-:Y:S01]  /*8720*/  @!P4 LEA.HI.X R45, R19, R47, R49, 0x1, P6 ;  /* 0x0000002f132dc211 */ /* 0x020fe200030f0c31 */
        /* <DEDUP_REMOVED lines=8> */
.L_x_1652:
[----:B------:R-:W-:Y:S05]  /*87b0*/  BSYNC B0 ;  /* 0x0000000000007941 */ /* 0x000fea0003800000 */
.L_x_1651:
[----:B------:R-:W-:Y:S01]  /*87c0*/  ISETP.GE.AND P4, PT, R97, 0x21, PT ;  /* 0x000000216100780c */ /* 0x000fe20003f86270 */
[----:B------:R-:W4:Y:S01]  /*87d0*/  SHFL.IDX PT, R11, R11, 0x1, 0x181f ;  /* 0x00381f000b0b7f89 */ /* 0x000f2200000e0000 */
[----:B------:R-:W-:Y:S03]  /*87e0*/  BSSY B0, `(.L_x_1653) ;  /* 0x0000018000007945 */ /* 0x000fe60003800000 */
[----:B------:R-:W0:Y:S08]  /*87f0*/  SHFL.IDX PT, R46, R46, 0x1, 0x181f ;  /* 0x00381f002e2e7f89 */ /* 0x000e3000000e0000 */
[----:B------:R-:W-:Y:S05]  /*8800*/  @!P4 BRA `(.L_x_1654) ;  /* 0x000000000054c947 */ /* 0x000fea0003800000 */
[----:B------:R-:W-:Y:S02]  /*8810*/  ULDC UR4, c[0x0][0x2f4] ;  /* 0x0000bd0000047ab9 */ /* 0x000fe40000000800 */
[----:B------:R-:W-:Y:S02]  /*8820*/  ISETP.GE.AND P6, PT, R16, UR4, PT ;  /* 0x0000000410007c0c */ /* 0x000fe4000bfc6270 */
[----:B------:R-:W-:-:S11]  /*8830*/  ISETP.GE.AND P5, PT, R205, UR4, PT ;  /* 0x00000004cd007c0c */ /* 0x000fd6000bfa6270 */
[----:B0-----:R-:W0:Y:S01]  /*8840*/  @!P6 LDS.128 R12, [R92+0x1400] ;  /* 0x001400005c0ce984 */ /* 0x001e220000000c00 */
[----:B------:R-:W-:-:S04]  /*8850*/  @!P6 LEA R40, P4, R16, R46, 0x1 ;  /* 0x0000002e1028e211 */ /* 0x000fc800078808ff */
[----:B-1--4-:R-:W-:Y:S02]  /*8860*/  @!P6 LEA.HI.X R41, R16, R11, R17, 0x1, P4 ;  /* 0x0000000b1029e211 */ /* 0x012fe400020f0c11 */
        /* <DEDUP_REMOVED lines=15> */
.L_x_1654:
[----:B------:R-:W-:Y:S05]  /*8960*/  BSYNC B0 ;  /* 0x0000000000007941 */ /* 0x000fea0003800000 */
.L_x_1653:
[----:B0-----:R-:W3:Y:S01]  /*8970*/  LDL.LU R12, [R1+0x40] ;  /* 0x00004000010c7983 */ /* 0x001ee20000300800 */
[----:B------:R-:W-:Y:S02]  /*8980*/  VIADD R202, R202, 0x1 ;  /* 0x00000001caca7836 */ /* 0x000fe40000000000 */
[----:B--2---:R-:W-:Y:S01]  /*8990*/  @!P0 VIADD R89, R89, 0x308c0 ;  /* 0x000308c059598836 */ /* 0x004fe20000000000 */
[----:B------:R-:W-:Y:S01]  /*89a0*/  @!PT LDS RZ, [RZ] ;  /* 0x00000000fffff984 */ /* 0x000fe20000000800 */
[----:B------:R-:W-:Y:S01]  /*89b0*/  @!PT LDS RZ, [RZ] ;  /* 0x00000000fffff984 */ /* 0x000fe20000000800 */
[----:B------:R-:W-:Y:S01]  /*89c0*/  @!PT LDS RZ, [RZ] ;  /* 0x00000000fffff984 */ /* 0x000fe20000000800 */
[----:B------:R-:W-:Y:S01]  /*89d0*/  @!PT LDS RZ, [RZ] ;  /* 0x00000000fffff984 */ /* 0x000fe20000000800 */
[----:B------:R0:W-:Y:S06]  /*89e0*/  MEMBAR.ALL.CTA ;  /* 0x0000000000007992 */ /* 0x0001ec0000008000 */
[----:B0-----:R-:W0:Y:S02]  /*89f0*/  FENCE.VIEW.ASYNC.S ;  /* 0x00000000000073c6 */ /* 0x001e240000000000 */
[----:B0-----:R0:W-:Y:S01]  /*8a00*/  BAR.SYNC.DEFER_BLOCKING R96, 0x80 ;  /* 0x000200600000751d */ /* 0x0011e20000010000 */
[----:B------:R-:W-:-:S02]  /*8a10*/  ISETP.NE.AND P4, PT, R202, 0x2, PT ;  /* 0x00000002ca00780c */ /* 0x000fc40003f85270 */
[----:B------:R-:W-:Y:S02]  /*8a20*/  @!P0 PRMT R89, RZ, 0x654, R89 ;  /* 0x00000654ff598816 */ /* 0x000fe40000000059 */
[----:B----4-:R-:W-:Y:S02]  /*8a30*/  SEL R11, RZ, 0x1, P4 ;  /* 0x00000001ff0b7807 */ /* 0x010fe40002000000 */
[----:B------:R-:W-:Y:S01]  /*8a40*/  SEL R202, R202, RZ, P4 ;  /* 0x000000ffcaca7207 */ /* 0x000fe20002000000 */
[----:B------:R0:W-:Y:S01]  /*8a50*/  @!P0 SYNCS.ARRIVE.TRANS64.RED.A1T0 RZ, [R89+URZ], RZ ;  /* 0x000000ff59ff89a7 */ /* 0x0001e2000810043f */
[----:B------:R-:W-:Y:S02]  /*8a60*/  PLOP3.LUT P0, PT, PT, PT, PT, 0x8, 0x0 ;  /* 0x000000000000781c */ /* 0x000fe40003f0e170 */
[----:B---3--:R-:W-:-:S05]  /*8a70*/  LOP3.LUT R12, R12, R11, RZ, 0x3c, !PT ;  /* 0x0000000b0c0c7212 */ /* 0x008fca00078e3cff */
[----:B------:R0:W-:Y:S01]  /*8a80*/  STL [R1+0x40], R12 ;  /* 0x0000400c01007387 */ /* 0x0001e20000100800 */
[----:B------:R-:W-:Y:S05]  /*8a90*/  @P3 BRA `(.L_x_1655) ;  /* 0xffffff9c00483947 */ /* 0x000fea000383ffff */
.L_x_1569:
[----:B------:R-:W2:Y:S01]  /*8aa0*/  LDL R11, [R1+0x4c] ;  /* 0x00004c00010b7983 */ /* 0x000ea20000100800 */
[----:B------:R-:W3:Y:S01]  /*8ab0*/  LDC R0, c[0x0][0x448] ;  /* 0x00011200ff007b82 */ /* 0x000ee20000000800 */
[----:B------:R-:W-:Y:S01]  /*8ac0*/  IADD3 R5, R220, 0x1, -R219 ;  /* 0x00000001dc057810 */ /* 0x000fe20007ffe8db */
[----:B------:R-:W-:Y:S06]  /*8ad0*/  BSSY B0, `(.L_x_1656) ;  /* 0x000000d000007945 */ /* 0x000fec0003800000 */
[----:B------:R-:W4:Y:S01]  /*8ae0*/  LDC.64 R6, c[0x0][0x9e0] ;  /* 0x00027800ff067b82 */ /* 0x000f220000000a00 */
[----:B---3--:R-:W-:-:S02]  /*8af0*/  ISETP.NE.AND P1, PT, R0, 0x1, PT ;  /* 0x000000010000780c */ /* 0x008fc40003f25270 */
[----:B----4-:R-:W-:-:S11]  /*8b00*/  ISETP.GE.AND P2, PT, R7, 0x1, PT ;  /* 0x000000010700780c */ /* 0x010fd60003f46270 */
[----:B------:R-:W3:Y:S08]  /*8b10*/  @P1 LDC R3, c[0x0][0x44c] ;  /* 0x00011300ff031b82 */ /* 0x000ef00000000800 */
[----:B------:R-:W4:Y:S01]  /*8b20*/  @P1 LDC R2, c[0x0][0x450] ;  /* 0x00011400ff021b82 */ /* 0x000f220000000800 */
[----:B--2---:R-:W-:-:S04]  /*8b30*/  VIADD R0, R11, 0x7f ;  /* 0x0000007f0b007836 */ /* 0x004fc80000000000 */
[----:B---3--:R-:W-:-:S05]  /*8b40*/  @P1 IMAD.HI.U32 R3, R0, R3, RZ ;  /* 0x0000000300031227 */ /* 0x008fca00078e00ff */
[----:B----4-:R-:W-:-:S05]  /*8b50*/  @P1 SHF.R.U32.HI R0, RZ, R2, R3 ;  /* 0x00000002ff001219 */ /* 0x010fca0000011603 */
[----:B------:R-:W-:Y:S01]  /*8b60*/  IMAD.IADD R3, R5, 0x1, R0 ;  /* 0x0000000105037824 */ /* 0x000fe200078e0200 */
[----:B------:R-:W-:Y:S06]  /*8b70*/  @P0 BRA `(.L_x_1657) ;  /* 0x0000000000080947 */ /* 0x000fec0003800000 */
[----:B------:R-:W2:Y:S02]  /*8b80*/  FENCE.VIEW.ASYNC.G ;  /* 0x00000000000073c6 */ /* 0x000ea40000000100 */
[----:B--2---:R-:W-:Y:S06]  /*8b90*/  BAR.ARV 0xc, 0x180 ;  /* 0x0306000000007b1d */ /* 0x004fec0000002000 */
.L_x_1657:
[----:B------:R-:W-:Y:S05]  /*8ba0*/  BSYNC B0 ;  /* 0x0000000000007941 */ /* 0x000fea0003800000 */
.L_x_1656:
[----:B------:R-:W-:Y:S01]  /*8bb0*/  IMAD.IADD R0, R3, 0x1, R6 ;  /* 0x0000000103007824 */ /* 0x000fe200078e0206 */
[----:B------:R-:W-:Y:S06]  /*8bc0*/  @!P2 BRA `(.L_x_1658) ;  /* 0x000000000048a947 */ /* 0x000fec0003800000 */
[C---:B------:R-:W-:Y:S01]  /*8bd0*/  ISETP.GT.AND P0, PT, R3.reuse, RZ, PT ;  /* 0x000000ff0300720c */ /* 0x040fe20003f04270 */
[----:B------:R-:W-:Y:S01]  /*8be0*/  BSSY B0, `(.L_x_1659) ;  /* 0x000000e000007945 */ /* 0x000fe20003800000 */
[----:B------:R-:W-:-:S11]  /*8bf0*/  VIADD R2, R3, 0xffffffff ;  /* 0xffffffff03027836 */ /* 0x000fd60000000000 */
[----:B------:R-:W-:Y:S05]  /*8c00*/  @P0 BRA `(.L_x_1660) ;  /* 0x00000000001c0947 */ /* 0x000fea0003800000 */
[----:B------:R-:W-:Y:S01]  /*8c10*/  ISETP.NE.AND P0, PT, R7, 0x1, PT ;  /* 0x000000010700780c */ /* 0x000fe20003f05270 */
[----:B------:R-:W-:-:S12]  /*8c20*/  IMAD.MOV R3, RZ, RZ, -R3 ;  /* 0x000000ffff037224 */ /* 0x000fd800078e0a03 */
[----:B------:R-:W2:Y:S02]  /*8c30*/  @P0 LDC.64 R4, c[0x0][0x9e8] ;  /* 0x00027a00ff040b82 */ /* 0x000ea40000000a00 */
[----:B--2---:R-:W-:-:S05]  /*8c40*/  @P0 IMAD.HI.U32 R2, R3, R4, RZ ;  /* 0x0000000403020227 */ /* 0x004fca00078e00ff */
[----:B------:R-:W-:-:S04]  /*8c50*/  @P0 SHF.R.U32.HI R3, RZ, R5, R2 ;  /* 0x00000005ff030219 */ /* 0x000fc80000011602 */
[----:B------:R-:W-:Y:S01]  /*8c60*/  LOP3.LUT R2, RZ, R3, RZ, 0x33, !PT ;  /* 0x00000003ff027212 */ /* 0x000fe200078e33ff */
[----:B------:R-:W-:Y:S06]  /*8c70*/  BRA `(.L_x_1661) ;  /* 0x0000000000107947 */ /* 0x000fec0003800000 */
.L_x_1660:
[----:B------:R-:W-:-:S13]  /*8c80*/  ISETP.NE.AND P0, PT, R7, 0x1, PT ;  /* 0x000000010700780c */ /* 0x000fda0003f05270 */
[----:B------:R-:W2:Y:S02]  /*8c90*/  @P0 LDC.64 R4, c[0x0][0x9e8] ;  /* 0x00027a00ff040b82 */ /* 0x000ea40000000a00 */
[----:B--2---:R-:W-:-:S05]  /*8ca0*/  @P0 IMAD.HI.U32 R4, R2, R4, RZ ;  /* 0x0000000402040227 */ /* 0x004fca00078e00ff */
[----:B------:R-:W-:-:S07]  /*8cb0*/  @P0 SHF.R.U32.HI R2, RZ, R5, R4 ;  /* 0x00000005ff020219 */ /* 0x000fce0000011604 */
.L_x_1661:
[----:B------:R-:W-:Y:S05]  /*8cc0*/  BSYNC B0 ;  /* 0x0000000000007941 */ /* 0x000fea0003800000 */
.L_x_1659:
[----:B------:R-:W-:-:S05]  /*8cd0*/  IMAD R3, R2, R7, R7 ;  /* 0x0000000702037224 */ /* 0x000fca00078e0207 */
[----:B------:R-:W-:-:S07]  /*8ce0*/  VIMNMX R0, R0, R3, PT ;  /* 0x0000000300007248 */ /* 0x000fce0003fe0100 */
.L_x_1658:
[----:B------:R-:W2:Y:S01]  /*8cf0*/  @P1 LDC R2, c[0x0][0x44c] ;  /* 0x00011300ff021b82 */ /* 0x000ea20000000800 */
[----:B------:R-:W-:Y:S01]  /*8d00*/  VIADD R0, R0, 0x3f ;  /* 0x0000003f00007836 */ /* 0x000fe20000000000 */
[----:B------:R-:W-:Y:S01]  /*8d10*/  ULDC UR4, c[0x0][0x9dc] ;  /* 0x0002770000047ab9 */ /* 0x000fe20000000800 */
[----:B------:R-:W-:-:S03]  /*8d20*/  IMAD.MOV.U32 R5, RZ, RZ, R11 ;  /* 0x000000ffff057224 */ /* 0x000fc600078e000b */
[----:B------:R-:W-:Y:S02]  /*8d30*/  SHF.R.S32.HI R3, RZ, 0x1f, R0 ;  /* 0x0000001fff037819 */ /* 0x000fe40000011400 */
[----:B------:R-:W3:Y:S02]  /*8d40*/  @P1 LDC R9, c[0x0][0x450] ;  /* 0x00011400ff091b82 */ /* 0x000ee40000000800 */
[----:B------:R-:W-:-:S04]  /*8d50*/  LEA.HI R3, R3, R0, RZ, 0x6 ;  /* 0x0000000003037211 */ /* 0x000fc800078f30ff */
[----:B------:R-:W-:-:S04]  /*8d60*/  SHF.R.S32.HI R0, RZ, 0x6, R3 ;  /* 0x00000006ff007819 */ /* 0x000fc80000011403 */
[----:B------:R-:W-:Y:S01]  /*8d70*/  VIMNMX R95, R95, R0, PT ;  /* 0x000000005f5f7248 */ /* 0x000fe20003fe0100 */
[----:B--2---:R-:W-:-:S05]  /*8d80*/  @P1 IMAD.HI.U32 R2, R11, R2, RZ ;  /* 0x000000020b021227 */ /* 0x004fca00078e00ff */
[----:B---3--:R-:W-:-:S05]  /*8d90*/  @P1 SHF.R.U32.HI R5, RZ, R9, R2 ;  /* 0x00000009ff051219 */ /* 0x008fca0000011602 */
        /* <DEDUP_REMOVED lines=8> */
[----:B------:R-:W2:Y:S02]  /*8e20*/  @P0 LDC.64 R8, c[0x0][0x9e8] ;  /* 0x00027a00ff080b82 */ /* 0x000ea40000000a00 */
[----:B--2---:R-:W-:-:S05]  /*8e30*/  @P0 IMAD.HI.U32 R0, R5, R8, RZ ;  /* 0x0000000805000227 */ /* 0x004fca00078e00ff */
[----:B------:R-:W-:-:S04]  /*8e40*/  @P0 SHF.R.U32.HI R5, RZ, R9, R0 ;  /* 0x00000009ff050219 */ /* 0x000fc80000011600 */
[----:B------:R-:W-:Y:S01]  /*8e50*/  LOP3.LUT R2, RZ, R5, RZ, 0x33, !PT ;  /* 0x00000005ff027212 */ /* 0x000fe200078e33ff */
[----:B------:R-:W-:Y:S06]  /*8e60*/  BRA `(.L_x_1665) ;  /* 0x0000000000107947 */ /* 0x000fec0003800000 */
.L_x_1664:
[----:B------:R-:W-:-:S13]  /*8e70*/  ISETP.NE.AND P0, PT, R7, 0x1, PT ;  /* 0x000000010700780c */ /* 0x000fda0003f05270 */
[----:B------:R-:W2:Y:S02]  /*8e80*/  @P0 LDC.64 R4, c[0x0][0x9e8] ;  /* 0x00027a00ff040b82 */ /* 0x000ea40000000a00 */
[----:B--2---:R-:W-:-:S05]  /*8e90*/  @P0 IMAD.HI.U32 R0, R2, R4, RZ ;  /* 0x0000000402000227 */ /* 0x004fca00078e00ff */
[----:B------:R-:W-:-:S07]  /*8ea0*/  @P0 SHF.R.U32.HI R2, RZ, R5, R0 ;  /* 0x00000005ff020219 */ /* 0x000fce0000011600 */
.L_x_1665:
[----:B------:R-:W-:Y:S05]  /*8eb0*/  BSYNC B0 ;  /* 0x0000000000007941 */ /* 0x000fea0003800000 */
.L_x_1663:
[----:B------:R-:W-:-:S05]  /*8ec0*/  IMAD R2, R2, R7, RZ ;  /* 0x0000000702027224 */ /* 0x000fca00078e02ff */
[----:B------:R-:W-:-:S07]  /*8ed0*/  VIMNMX R3, R3, R2, !PT ;  /* 0x0000000203037248 */ /* 0x000fce0007fe0100 */
.L_x_1662:
[----:B------:R-:W-:Y:S01]  /*8ee0*/  SHF.R.S32.HI R2, RZ, 0x1f, R3 ;  /* 0x0000001fff027819 */ /* 0x000fe20000011403 */
[----:B------:R-:W-:Y:S01]  /*8ef0*/  IMAD.MOV.U32 R0, RZ, RZ, RZ ;  /* 0x000000ffff007224 */ /* 0x000fe200078e00ff */
[----:B------:R-:W-:Y:S02]  /*8f00*/  PLOP3.LUT P0, PT, PT, PT, PT, 0x80, 0x0 ;  /* 0x000000000000781c */ /* 0x000fe40003f0f070 */
[----:B------:R-:W-:Y:S02]  /*8f10*/  CS2R R150, SRZ ;  /* 0x0000000000967805 */ /* 0x000fe4000001ff00 */
[----:B------:R-:W-:Y:S02]  /*8f20*/  LEA.HI R4, R2, R3, RZ, 0x6 ;  /* 0x0000000302047211 */ /* 0x000fe400078f30ff */
[----:B------:R-:W-:Y:S02]  /*8f30*/  CS2R R2, SRZ ;  /* 0x0000000000027805 */ /* 0x000fe4000001ff00 */
[----:B------:R-:W-:-:S02]  /*8f40*/  CS2R R148, SRZ ;  /* 0x0000000000947805 */ /* 0x000fc4000001ff00 */
[----:B------:R-:W-:Y:S02]  /*8f50*/  CS2R R146, SRZ ;  /* 0x0000000000927805 */ /* 0x000fe4000001ff00 */
[----:B------:R-:W-:Y:S02]  /*8f60*/  SHF.R.S32.HI R4, RZ, 0x6, R4 ;  /* 0x00000006ff047819 */ /* 0x000fe40000011404 */
[----:B------:R-:W-:Y:S02]  /*8f70*/  CS2R R144, SRZ ;  /* 0x0000000000907805 */ /* 0x000fe4000001ff00 */
[----:B------:R-:W-:Y:S02]  /*8f80*/  CS2R R108, SRZ ;  /* 0x00000000006c7805 */ /* 0x000fe4000001ff00 */
[----:B-1----:R-:W-:Y:S02]  /*8f90*/  CS2R R104, SRZ ;  /* 0x0000000000687805 */ /* 0x002fe4000001ff00 */
[----:B------:R-:W-:-:S02]  /*8fa0*/  VIMNMX R6, RZ, R4, !PT ;  /* 0x00000004ff067248 */ /* 0x000fc40007fe0100 */
[----:B------:R-:W-:Y:S02]  /*8fb0*/  CS2R R140, SRZ ;  /* 0x00000000008c7805 */ /* 0x000fe4000001ff00 */
[----:B------:R-:W-:Y:S02]  /*8fc0*/  CS2R R100, SRZ ;  /* 0x0000000000647805 */ /* 0x000fe4000001ff00 */
[----:B0-----:R-:W-:Y:S02]  /*8fd0*/  CS2R R96, SRZ ;  /* 0x0000000000607805 */ /* 0x001fe4000001ff00 */
[----:B------:R-:W-:Y:S01]  /*8fe0*/  ISETP.GT.AND P1, PT, R95, R6, PT ;  /* 0x000000065f00720c */ /* 0x000fe20003f24270 */
[----:B------:R0:W-:Y:S01]  /*8ff0*/  STL [R1+0x68], R6 ;  /* 0x0000680601007387 */ /* 0x0001e20000100800 */
        /* <DEDUP_REMOVED lines=20> */
[----:B-----5:R-:W-:-:S02]  /*9140*/  CS2R R48, SRZ ;  /* 0x0000000000307805 */ /* 0x020fc4000001ff00 */
        /* <DEDUP_REMOVED lines=34> */
[----:B------:R-:W-:Y:S01]  /*9370*/  CS2R R24, SRZ ;  /* 0x0000000000187805 */ /* 0x000fe2000001ff00 */
[----:B0-----:R-:W-:Y:S06]  /*9380*/  @!P1 BRA `(.L_x_1666) ;  /* 0x0000016000749947 */ /* 0x001fec0003800000 */
[----:B------:R-:W2:Y:S01]  /*9390*/  LDL R6, [R1+0xac] ;  /* 0x0000ac0001067983 */ /* 0x000ea20000100800 */
[----:B------:R-:W-:Y:S03]  /*93a0*/  BSSY B6, `(.L_x_1667) ;  /* 0x000001c000067945 */ /* 0x000fe60003800000 */
[----:B--2---:R-:W0:Y:S02]  /*93b0*/  SHFL.IDX PT, R0, R6, RZ, 0x1f ;  /* 0x00001fff06007589 */ /* 0x004e2400000e0000 */
[----:B0-----:R-:W-:-:S04]  /*93c0*/  LEA.HI R2, R0, R0, RZ, 0x1 ;  /* 0x0000000000027211 */ /* 0x001fc800078f08ff */
[----:B------:R-:W-:Y:S01]  /*93d0*/  LOP3.LUT R3, R2, 0x1e, RZ, 0xc0, !PT ;  /* 0x0000001e02037812 */ /* 0x000fe200078ec0ff */
[----:B------:R-:W-:-:S04]  /*93e0*/  VIADD R2, R18, 0x10400 ;  /* 0x0001040012027836 */ /* 0x000fc80000000000 */
[----:B------:R-:W-:Y:S01]  /*93f0*/  IMAD.IADD R3, R0, 0x1, -R3 ;  /* 0x0000000100037824 */ /* 0x000fe200078e0a03 */
[----:B------:R-:W-:-:S03]  /*9400*/  LOP3.LUT P0, RZ, R2, 0x3ff, RZ, 0xc0, !PT ;  /* 0x000003ff02ff7812 */ /* 0x000fc6000780c0ff */
[----:B------:R-:W-:Y:S01]  /*9410*/  IMAD R3, R3, 0x2000, R2 ;  /* 0x0000200003037824 */ /* 0x000fe200078e0202 */
[----:B------:R-:W-:-:S04]  /*9420*/  P2R R24, PR, RZ, 0x1 ;  /* 0x00000001ff187803 */ /* 0x000fc80000000000 */
[----:B------:R-:W-:-:S04]  /*9430*/  SHF.R.U32.HI R2, RZ, 0x4, R3 ;  /* 0x00000004ff027819 */ /* 0x000fc80000011603 */
[----:B------:R-:W-:Y:S01]  /*9440*/  LOP3.LUT R2, R2, 0x3fff, RZ, 0xc0, !PT ;  /* 0x00003fff02027812 */ /* 0x000fe200078ec0ff */
[----:B------:R-:W-:Y:S06]  /*9450*/  @!P0 BRA `(.L_x_1668) ;  /* 0x0000000000408947 */ /* 0x000fec0003800000 */
        /* <DEDUP_REMOVED lines=16> */
.L_x_1668:
[----:B------:R-:W-:Y:S05]  /*9560*/  BSYNC B6 ;  /* 0x0000000000067941 */ /* 0x000fea0003800000 */
.L_x_1667:
        /* <DEDUP_REMOVED lines=13> */
.L_x_1672:
[----:B-1----:R1:W2:Y:S02]  /*9640*/  SYNCS.PHASECHK.TRANS64.TRYWAIT P0, [R18+URZ+0x30800], R3 ;  /* 0x03080003120075a7 */ /* 0x0022a4000800017f */
[----:B--2---:R-:W-:Y:S05]  /*9650*/  @!P0 NANOSLEEP.SYNCS 0x989680 ;  /* 0x009896800000895d */ /* 0x004fea0003900000 */
[----:B------:R-:W2:Y:S02]  /*9660*/  @!P0 SYNCS.PHASECHK.TRANS64 P0, [R18+URZ+0x30800], R3 ;  /* 0x03080003120085a7 */ /* 0x000ea4000800007f */
[----:B--2---:R-:W-:Y:S05]  /*9670*/  @!P0 BRA `(.L_x_1672) ;  /* 0xfffffffc00f08947 */ /* 0x004fea000383ffff */
.L_x_1671:
[----:B------:R-:W-:Y:S05]  /*9680*/  BSYNC B0 ;  /* 0x0000000000007941 */ /* 0x000fea0003800000 */
.L_x_1670:
[----:B------:R-:W-:Y:S05]  /*9690*/  BRA `(.L_x_1673) ;  /* 0x0000009c00747947 */ /* 0x000fea0003800000 */
.L_x_1669:
[----:B------:R-:W-:Y:S01]  /*96a0*/  ISETP.NE.AND P0, PT, R24, RZ, PT ;  /* 0x000000ff1800720c */ /* 0x000fe20003f05270 */
[----:B------:R-:W-:Y:S01]  /*96b0*/  ULDC.64 UR4, c[0x0][0x3f8] ;  /* 0x0000fe0000047ab9 */ /* 0x000fe20000000a00 */
[----:B------:R-:W-:Y:S01]  /*96c0*/  SHF.R.S32.HI R0, RZ, 0x1f, R94 ;  /* 0x0000001fff007819 */ /* 0x000fe2000001145e */
[----:B------:R-:W-:Y:S01]  /*96d0*/  ULDC.64 UR6, c[0x0][0x408] ;  /* 0x0001020000067ab9 */ /* 0x000fe20000000a00 */
[----:B------:R-:W-:Y:S01]  /*96e0*/  IMAD.WIDE.U32 R24, R94, UR4, RZ ;  /* 0x000000045e187c25 */ /* 0x000fe2000f8e00ff */
[----:B------:R-:W-:Y:S03]  /*96f0*/  BSSY B6, `(.L_x_1674) ;  /* 0x0000019000067945 */ /* 0x000fe60003800000 */
[C---:B------:R-:W-:Y:S02]  /*9700*/  IMAD R3, R0.reuse, UR4, RZ ;  /* 0x0000000400037c24 */ /* 0x040fe4000f8e02ff */
[----:B------:R-:W-:-:S02]  /*9710*/  IMAD R5, R0, UR6, RZ ;  /* 0x0000000600057c24 */ /* 0x000fc4000f8e02ff */
[C---:B------:R-:W-:Y:S02]  /*9720*/  IMAD R3, R94.reuse, UR5, R3 ;  /* 0x000000055e037c24 */ /* 0x040fe4000f8e0203 */
[C---:B------:R-:W-:Y:S02]  /*9730*/  IMAD R5, R94.reuse, UR7, R5 ;  /* 0x000000075e057c24 */ /* 0x040fe4000f8e0205 */
[----:B------:R-:W-:-:S04]  /*9740*/  IMAD.WIDE.U32 R26, R94, UR6, RZ ;  /* 0x000000065e1a7c25 */ /* 0x000fc8000f8e00ff */
[----:B------:R-:W-:Y:S02]  /*9750*/  IMAD.IADD R29, R3, 0x1, R25 ;  /* 0x00000001031d7824 */ /* 0x000fe400078e0219 */
[----:B------:R-:W-:Y:S01]  /*9760*/  IMAD.IADD R31, R5, 0x1, R27 ;  /* 0x00000001051f7824 */ /* 0x000fe200078e021b */
        /* <DEDUP_REMOVED lines=17> */
.L_x_1675:
[----:B------:R-:W-:Y:S05]  /*9880*/  BSYNC B6 ;  /* 0x0000000000067941 */ /* 0x000fea0003800000 */
.L_x_1674:
[----:B------:R-:W2:Y:S01]  /*9890*/  LDL R148, [R1+0x4c] ;  /* 0x00004c0001947983 */ /* 0x000ea20000100800 */
[----:B------:R-:W-:-:S03]  /*98a0*/  ULDC.U8 UR4, c[0x0][0x410] ;  /* 0x0001040000047ab9 */ /* 0x000fc60000000000 */
[----:B------:R-:W2:Y:S04]  /*98b0*/  LDL R126, [R1+0xc] ;  /* 0x00000c00017e7983 */ /* 0x000ea80000100800 */
[----:B------:R-:W3:Y:S01]  /*98c0*/  LDL R21, [R1+0x70] ;  /* 0x0000700001157983 */ /* 0x000ee20000100800 */
[----:B------:R-:W-:Y:S01]  /*98d0*/  ISETP.NE.AND P0, PT, RZ, UR4, PT ;  /* 0x00000004ff007c0c */ /* 0x000fe2000bf05270 */
[----:B------:R-:W-:Y:S01]  /*98e0*/  BSSY B0, `(.L_x_1676) ;  /* 0x00009b0000007945 */ /* 0x000fe20003800000 */
[C---:B--2---:R-:W-:Y:S02]  /*98f0*/  IMAD.IADD R84, R126.reuse, 0x1, R148 ;  /* 0x000000017e547824 */ /* 0x044fe400078e0294 */
[C---:B------:R-:W-:Y:S02]  /*9900*/  VIADD R20, R126.reuse, 0x40 ;  /* 0x000000407e147836 */ /* 0x040fe40000000000 */
[----:B------:R-:W-:-:S02]  /*9910*/  VIADD R3, R126, 0x60 ;  /* 0x000000607e037836 */ /* 0x000fc40000000000 */
[----:B---3--:R-:W-:-:S05]  /*9920*/  IMAD R7, R21, 0x20, R84 ;  /* 0x0000002015077824 */ /* 0x008fca00078e0254 */
[----:B------:R-:W-:Y:S05]  /*9930*/  @!P0 BRA `(.L_x_1677) ;  /* 0x0000004c003c8947 */ /* 0x000fea0003800000 */
[----:B------:R-:W0:Y:S01]  /*9940*/  LDC R10, c[0x0][0x448] ;  /* 0x00011200ff0a7b82 */ /* 0x000e220000000800 */
[----:B------:R-:W-:Y:S01]  /*9950*/  ULDC.64 UR4, c[0x0][0x3f8] ;  /* 0x0000fe0000047ab9 */ /* 0x000fe20000000a00 */
[----:B------:R-:W-:Y:S01]  /*9960*/  ULDC.64 UR6, c[0x0][0x408] ;  /* 0x0001020000067ab9 */ /* 0x000fe20000000a00 */
[----:B------:R-:W-:Y:S02]  /*9970*/  IMAD.MOV.U32 R4, RZ, RZ, R24 ;  /* 0x000000ffff047224 */ /* 0x000fe400078e0018 */
[----:B------:R-:W-:Y:S02]  /*9980*/  IMAD.MOV.U32 R8, RZ, RZ, R26 ;  /* 0x000000ffff087224 */ /* 0x000fe400078e001a */
[----:B------:R-:W-:Y:S02]  /*9990*/  IMAD.MOV.U32 R9, RZ, RZ, R31 ;  /* 0x000000ffff097224 */ /* 0x000fe400078e001f */
[C---:B------:R-:W-:Y:S02]  /*99a0*/  VIADD R69, R200.reuse, 0x20 ;  /* 0x00000020c8457836 */ /* 0x040fe40000000000 */
[----:B------:R-:W-:-:S02]  /*99b0*/  VIADD R68, R200, 0x40 ;  /* 0x00000040c8447836 */ /* 0x000fc40000000000 */
[----:B------:R-:W-:Y:S01]  /*99c0*/  VIADD R21, R200, 0x60 ;  /* 0x00000060c8157836 */ /* 0x000fe20000000000 */
[----:B------:R-:W-:Y:S02]  /*99d0*/  SHF.R.S32.HI R86, RZ, 0x1f, R69 ;  /* 0x0000001fff567819 */ /* 0x000fe40000011445 */
[----:B------:R-:W-:Y:S02]  /*99e0*/  SHF.R.S32.HI R85, RZ, 0x1f, R68 ;  /* 0x0000001fff557819 */ /* 0x000fe40000011444 */
[----:B------:R-:W-:Y:S02]  /*99f0*/  SHF.R.S32.HI R110, RZ, 0x1f, R21 ;  /* 0x0000001fff6e7819 */ /* 0x000fe40000011415 */
[----:B0-----:R-:W-:-:S13]  /*9a00*/  ISETP.NE.AND P0, PT, R10, 0x1, PT ;  /* 0x000000010a00780c */ /* 0x001fda0003f05270 */
[----:B------:R-:W0:Y:S08]  /*9a10*/  @P0 LDC R0, c[0x0][0x44c] ;  /* 0x00011300ff000b82 */ /* 0x000e300000000800 */
[----:B------:R-:W1:Y:S01]  /*9a20*/  @P0 LDC R5, c[0x0][0x450] ;  /* 0x00011400ff050b82 */ /* 0x000e620000000800 */
[----:B0-----:R-:W-:-:S05]  /*9a30*/  @P0 IMAD.HI.U32 R0, R7, R0, RZ ;  /* 0x0000000007000227 */ /* 0x001fca00078e00ff */
[----:B-1----:R-:W-:Y:S01]  /*9a40*/  @P0 SHF.R.U32.HI R7, RZ, R5, R0 ;  /* 0x00000005ff070219 */ /* 0x002fe20000011600 */
[----:B------:R-:W-:-:S03]  /*9a50*/  IMAD.MOV.U32 R5, RZ, RZ, R29 ;  /* 0x000000ffff057224 */ /* 0x000fc600078e001d */
[----:B------:R-:W-:Y:S01]  /*9a60*/  SHF.R.S32.HI R0, RZ, 0x1f, R7 ;  /* 0x0000001fff007819 */ /* 0x000fe20000011407 */
[----:B------:R-:W-:-:S04]  /*9a70*/  IMAD.WIDE.U32 R4, R7, UR4, R4 ;  /* 0x0000000407047c25 */ /* 0x000fc8000f8e0004 */
[C---:B------:R-:W-:Y:S02]  /*9a80*/  IMAD R6, R0.reuse, UR4, RZ ;  /* 0x0000000400067c24 */ /* 0x040fe4000f8e02ff */
[----:B------:R-:W-:Y:S02]  /*9a90*/  IMAD R0, R0, UR6, RZ ;  /* 0x0000000600007c24 */ /* 0x000fe4000f8e02ff */
[C---:B------:R-:W-:Y:S01]  /*9aa0*/  IMAD R11, R7.reuse, UR5, R6 ;  /* 0x00000005070b7c24 */ /* 0x040fe2000f8e0206 */
[----:B------:R-:W-:Y:S01]  /*9ab0*/  ULDC.64 UR4, c[0x0][0x3e8] ;  /* 0x0000fa0000047ab9 */ /* 0x000fe20000000a00 */
[C---:B------:R-:W-:Y:S01]  /*9ac0*/  IMAD.WIDE.U32 R8, R7.reuse, UR6, R8 ;  /* 0x0000000607087c25 */ /* 0x040fe2000f8e0008 */
[----:B------:R-:W-:Y:S01]  /*9ad0*/  LEA R6, P0, R4, UR4, 0x1 ;  /* 0x0000000404067c11 */ /* 0x000fe2000f8008ff */
[----:B------:R-:W-:Y:S02]  /*9ae0*/  UMOV UR4, 0xffffffff ;  /* 0xffffffff00047882 */ /* 0x000fe40000000000 */
[----:B------:R-:W-:Y:S01]  /*9af0*/  IMAD R13, R7, UR7, R0 ;  /* 0x00000007070d7c24 */ /* 0x000fe2000f8e0200 */
[----:B------:R-:W-:Y:S01]  /*9b00*/  ULDC.64 UR6, c[0x0][0x400] ;  /* 0x0001000000067ab9 */ /* 0x000fe20000000a00 */
[----:B------:R-:W-:Y:S01]  /*9b10*/  IMAD.IADD R7, R5, 0x1, R11 ;  /* 0x0000000105077824 */ /* 0x000fe200078e020b */
[----:B------:R-:W-:Y:S01]  /*9b20*/  LEA R0, P1, R8, UR6, 0x1 ;  /* 0x0000000608007c11 */ /* 0x000fe2000f8208ff */
[----:B------:R-:W-:-:S03]  /*9b30*/  IMAD.IADD R5, R9, 0x1, R13 ;  /* 0x0000000109057824 */ /* 0x000fc600078e020d */
[----:B------:R-:W-:Y:S02]  /*9b40*/  LEA.HI.X R7, R4, UR5, R7, 0x1, P0 ;  /* 0x0000000504077c11 */ /* 0x000fe400080f0c07 */
[----:B------:R-:W-:Y:S01]  /*9b50*/  LEA.HI.X R8, R8, UR7, R5, 0x1, P1 ;  /* 0x0000000708087c11 */ /* 0x000fe200088f0c05 */
[----:B------:R-:W-:Y:S06]  /*9b60*/  BRA.DIV UR4, `(.L_x_1678) ;  /* 0x0000020a04647947 */ /* 0x000fec000b800000 */
[----:B------:R0:W1:Y:S04]  /*9b70*/  SHFL.IDX PT, R5, R7, RZ, 0x181f ;  /* 0x00181fff07057589 */ /* 0x00006800000e0000 */
[----:B------:R0:W2:Y:S04]  /*9b80*/  SHFL.IDX PT, R4, R6, RZ, 0x181f ;  /* 0x00181fff06047589 */ /* 0x0000a800000e0000 */
[----:B------:R0:W3:Y:S04]  /*9b90*/  SHFL.IDX PT, R9, R8, RZ, 0x181f ;  /* 0x00181fff08097589 */ /* 0x0000e800000e0000 */
[----:B------:R0:W4:Y:S02]  /*9ba0*/  SHFL.IDX PT, R14, R0, RZ, 0x181f ;  /* 0x00181fff000e7589 */ /* 0x00012400000e0000 */
.L_x_2038:
[----:B------:R-:W-:Y:S01]  /*9bb0*/  IMAD R111, R219, R10, RZ ;  /* 0x0000000adb6f7224 */ /* 0x000fe200078e02ff */
        /* <DEDUP_REMOVED lines=8> */
[----:B------:R-:W-:Y:S02]  /*9c40*/  CS2R R74, SRZ ;  /* 0x00000000004a7805 */ /* 0x000fe4000001ff00 */
[----:B------:R-:W-:-:S03]  /*9c50*/  CS2R R78, SRZ ;  /* 0x00000000004e7805 */ /* 0x000fc6000001ff00 */
[----:B------:R-:W-:Y:S05]  /*9c60*/  @P0 BRA `(.L_x_1680) ;  /* 0x0000000000a80947 */ /* 0x000fea0003800000 */
[----:B------:R-:W-:Y:S01]  /*9c70*/  ULDC UR4, c[0x0][0x3f4] ;  /* 0x0000fd0000047ab9 */ /* 0x000fe20000000800 */
[----:B------:R-:W-:Y:S02]  /*9c80*/  CS2R R80, SRZ ;  /* 0x0000000000507805 */ /* 0x000fe4000001ff00 */
[----:B------:R-:W-:Y:S02]  /*9c90*/  ISETP.GE.AND P2, PT, R69, UR4, PT ;  /* 0x0000000445007c0c */ /* 0x000fe4000bf46270 */
[----:B------:R-:W-:Y:S02]  /*9ca0*/  CS2R R78, SRZ ;  /* 0x00000000004e7805 */ /* 0x000fe4000001ff00 */
[----:B------:R-:W-:Y:S02]  /*9cb0*/  ISETP.GE.AND P1, PT, R68, UR4, PT ;  /* 0x0000000444007c0c */ /* 0x000fe4000bf26270 */
[----:B------:R-:W-:Y:S02]  /*9cc0*/  ISETP.GE.AND P0, PT, R21, UR4, PT ;  /* 0x0000000415007c0c */ /* 0x000fe4000bf06270 */
[----:B------:R-:W-:-:S05]  /*9cd0*/  ISETP.GE.AND P3, PT, R200, UR4, PT ;  /* 0x00000004c8007c0c */ /* 0x000fca000bf66270 */
[C---:B------:R-:W-:Y:S01]  /*9ce0*/  @!P2 IMAD.SHL.U32 R27, R69.reuse, 0x2, RZ ;  /* 0x00000002451ba824 */ /* 0x040fe200078e00ff */
[----:B------:R-:W-:-:S03]  /*9cf0*/  @!P2 SHF.L.U64.HI R32, R69, 0x1, R86 ;  /* 0x000000014520a819 */ /* 0x000fc60000010256 */
[C---:B------:R-:W-:Y:S01]  /*9d00*/  @!P1 IMAD.SHL.U32 R11, R68.reuse, 0x2, RZ ;  /* 0x00000002440b9824 */ /* 0x040fe200078e00ff */
[----:B------:R-:W-:Y:S01]  /*9d10*/  @!P1 SHF.L.U64.HI R34, R68, 0x1, R85 ;  /* 0x0000000144229819 */ /* 0x000fe20000010255 */
[----:B------:R-:W-:Y:S01]  /*9d20*/  @!P0 IMAD.SHL.U32 R31, R21, 0x2, RZ ;  /* 0x00000002151f8824 */ /* 0x000fe200078e00ff */
[-C--:B--2---:R-:W-:Y:S01]  /*9d30*/  @!P2 IADD3 R24, P4, R4, R27.reuse, RZ ;  /* 0x0000001b0418a210 */ /* 0x084fe20007f9e0ff */
[----:B---3--:R-:W-:Y:S01]  /*9d40*/  @!P3 IMAD.MOV.U32 R15, RZ, RZ, R9 ;  /* 0x000000ffff0fb224 */ /* 0x008fe200078e0009 */
[----:B----4-:R-:W-:Y:S02]  /*9d50*/  @!P2 IADD3 R26, P6, R14, R27, RZ ;  /* 0x0000001b0e1aa210 */ /* 0x010fe40007fde0ff */
[-C--:B------:R-:W-:Y:S01]  /*9d60*/  @!P1 IADD3 R28, P5, R4, R11.reuse, RZ ;  /* 0x0000000b041c9210 */ /* 0x080fe20007fbe0ff */
[----:B-1----:R-:W-:Y:S01]  /*9d70*/  @!P2 IMAD.X R25, R5, 0x1, R32, P4 ;  /* 0x000000010519a824 */ /* 0x002fe200020e0620 */
[----:B------:R-:W-:Y:S01]  /*9d80*/  @!P1 IADD3 R30, P4, R14, R11, RZ ;  /* 0x0000000b0e1e9210 */ /* 0x000fe20007f9e0ff */
[----:B------:R-:W-:-:S04]  /*9d90*/  @!P3 IMAD.WIDE R10, R200, 0x2, R4 ;  /* 0x00000002c80ab825 */ /* 0x000fc800078e0204 */
[----:B------:R-:W-:Y:S01]  /*9da0*/  @!P3 IMAD.WIDE R12, R200, 0x2, R14 ;  /* 0x00000002c80cb825 */ /* 0x000fe200078e020e */
[----:B------:R-:W-:Y:S02]  /*9db0*/  CS2R R76, SRZ ;  /* 0x00000000004c7805 */ /* 0x000fe4000001ff00 */
[----:B------:R-:W-:Y:S02]  /*9dc0*/  CS2R R74, SRZ ;  /* 0x00000000004a7805 */ /* 0x000fe4000001ff00 */
[----:B------:R-:W-:Y:S01]  /*9dd0*/  CS2R R72, SRZ ;  /* 0x0000000000487805 */ /* 0x000fe2000001ff00 */
[----:B------:R-:W-:Y:S01]  /*9de0*/  @!P2 IMAD.X R27, R9, 0x1, R32, P6 ;  /* 0x00000001091ba824 */ /* 0x000fe200030e0620 */
[-C--:B------:R-:W-:Y:S01]  /*9df0*/  @!P0 IADD3 R4, P6, R4, R31.reuse, RZ ;  /* 0x0000001f04048210 */ /* 0x080fe20007fde0ff */
[----:B------:R-:W-:Y:S01]  /*9e00*/  @!P1 IMAD.X R29, R5, 0x1, R34, P5 ;  /* 0x00000001051d9824 */ /* 0x000fe200028e0622 */
[----:B------:R-:W-:Y:S02]  /*9e10*/  @!P0 IADD3 R14, P5, R14, R31, RZ ;  /* 0x0000001f0e0e8210 */ /* 0x000fe40007fbe0ff */
[----:B------:R-:W-:-:S02]  /*9e20*/  CS2R R70, SRZ ;  /* 0x0000000000467805 */ /* 0x000fc4000001ff00 */
[----:B------:R-:W-:Y:S02]  /*9e30*/  @!P0 SHF.L.U64.HI R32, R21, 0x1, R110 ;  /* 0x0000000115208819 */ /* 0x000fe4000001026e */
[----:B------:R-:W-:Y:S02]  /*9e40*/  CS2R R60, SRZ ;  /* 0x00000000003c7805 */ /* 0x000fe4000001ff00 */
[----:B------:R-:W-:Y:S01]  /*9e50*/  CS2R R62, SRZ ;  /* 0x00000000003e7805 */ /* 0x000fe2000001ff00 */
[----:B------:R-:W-:Y:S01]  /*9e60*/  @!P1 IMAD.X R31, R9, 0x1, R34, P4 ;  /* 0x00000001091f9824 */ /* 0x000fe200020e0622 */
[----:B------:R1:W5:Y:S01]  /*9e70*/  @!P3 LD.E.64 R80, desc[UR60][R10.64] ;  /* 0x0000003c0a50b980 */ /* 0x000362000c101b00 */
[--C-:B------:R-:W-:Y:S02]  /*9e80*/  @!P0 IMAD.X R5, R5, 0x1, R32.reuse, P6 ;  /* 0x0000000105058824 */ /* 0x100fe400030e0620 */
[----:B------:R-:W-:Y:S01]  /*9e90*/  @!P0 IMAD.X R15, R9, 0x1, R32, P5 ;  /* 0x00000001090f8824 */ /* 0x000fe200028e0620 */
[----:B------:R1:W5:Y:S04]  /*9ea0*/  @!P3 LD.E.64 R78, desc[UR60][R12.64] ;  /* 0x0000003c0c4eb980 */ /* 0x000368000c101b00 */
[----:B------:R1:W5:Y:S04]  /*9eb0*/  @!P2 LD.E.64 R76, desc[UR60][R24.64] ;  /* 0x0000003c184ca980 */ /* 0x000368000c101b00 */
[----:B------:R1:W5:Y:S04]  /*9ec0*/  @!P2 LD.E.64 R74, desc[UR60][R26.64] ;  /* 0x0000003c1a4aa980 */ /* 0x000368000c101b00 */
[----:B------:R1:W5:Y:S04]  /*9ed0*/  @!P1 LD.E.64 R72, desc[UR60][R28.64] ;  /* 0x0000003c1c489980 */ /* 0x000368000c101b00 */
[----:B------:R1:W5:Y:S04]  /*9ee0*/  @!P1 LD.E.64 R70, desc[UR60][R30.64] ;  /* 0x0000003c1e469980 */ /* 0x000368000c101b00 */
[----:B------:R1:W5:Y:S04]  /*9ef0*/  @!P0 LD.E.64 R60, desc[UR60][R4.64] ;  /* 0x0000003c043c8980 */ /* 0x000368000c101b00 */
[----:B------:R1:W5:Y:S02]  /*9f00*/  @!P0 LD.E.64 R62, desc[UR60][R14.64] ;  /* 0x0000003c0e3e8980 */ /* 0x000364000c101b00 */
.L_x_1680:
[----:B------:R-:W-:Y:S05]  /*9f10*/  BSYNC B1 ;  /* 0x0000000000017941 */ /* 0x000fea0003800000 */
.L_x_1679:
[----:B-12--5:R-:W-:Y:S01]  /*9f20*/  IMAD.MOV.U32 R4, RZ, RZ, R60 ;  /* 0x000000ffff047224 */ /* 0x026fe200078e003c */
[----:B------:R-:W-:Y:S01]  /*9f30*/  UMOV UR4, 0xffffffff ;  /* 0xffffffff00047882 */ /* 0x000fe20000000000 */
[----:B------:R-:W-:Y:S01]  /*9f40*/  IMAD.MOV.U32 R5, RZ, RZ, R61 ;  /* 0x000000ffff057224 */ /* 0x000fe200078e003d */
[----:B------:R-:W-:Y:S01]  /*9f50*/  CS2R R48, SRZ ;  /* 0x0000000000307805 */ /* 0x000fe2000001ff00 */
[----:B---3--:R-:W-:Y:S01]  /*9f60*/  IMAD.MOV.U32 R9, RZ, RZ, R72 ;  /* 0x000000ffff097224 */ /* 0x008fe200078e0048 */
        /* <DEDUP_REMOVED lines=28> */
[----:B------:R-:W-:Y:S01]  /*a130*/  PRMT R147, R10, 0x7610, R147 ;  /* 0x000076100a937816 */ /* 0x000fe20000000093 */
[----:B------:R-:W-:Y:S06]  /*a140*/  BRA.DIV UR4, `(.L_x_1681) ;  /* 0x00000206045c7947 */ /* 0x000fec000b800000 */
[----:B------:R1:W2:Y:S04]  /*a150*/  SHFL.IDX PT, R5, R7, 0x1, 0x181f ;  /* 0x00381f0007057f89 */ /* 0x0002a800000e0000 */
[----:B------:R1:W3:Y:S04]  /*a160*/  SHFL.IDX PT, R4, R6, 0x1, 0x181f ;  /* 0x00381f0006047f89 */ /* 0x0002e800000e0000 */
[----:B------:R1:W0:Y:S04]  /*a170*/  SHFL.IDX PT, R9, R8, 0x1, 0x181f ;  /* 0x00381f0008097f89 */ /* 0x00022800000e0000 */
[----:B----4-:R1:W4:Y:S02]  /*a180*/  SHFL.IDX PT, R14, R0, 0x1, 0x181f ;  /* 0x00381f00000e7f89 */ /* 0x01032400000e0000 */
.L_x_2044:
[----:B------:R-:W-:Y:S01]  /*a190*/  VIADD R10, R84, 0x20 ;  /* 0x00000020540a7836 */ /* 0x000fe20000000000 */
        /* <DEDUP_REMOVED lines=8> */
[----:B------:R-:W-:-:S05]  /*a220*/  CS2R R66, SRZ ;  /* 0x0000000000427805 */ /* 0x000fca000001ff00 */
        /* <DEDUP_REMOVED lines=13> */
[-C--:B---3--:R-:W-:Y:S01]  /*a300*/  @!P2 IADD3 R28, P4, R4, R31.reuse, RZ ;  /* 0x0000001f041ca210 */ /* 0x088fe20007f9e0ff */
[----:B0-----:R-:W-:Y:S01]  /*a310*/  @!P3 IMAD.MOV.U32 R15, RZ, RZ, R9 ;  /* 0x000000ffff0fb224 */ /* 0x001fe200078e0009 */
[----:B----4-:R-:W-:Y:S01]  /*a320*/  @!P2 IADD3 R30, P6, R14, R31, RZ ;  /* 0x0000001f0e1ea210 */ /* 0x010fe20007fde0ff */
[----:B--2---:R-:W-:Y:S01]  /*a330*/  @!P3 IMAD.WIDE R24, R200, 0x2, R4 ;  /* 0x00000002c818b825 */ /* 0x004fe200078e0204 */
[----:B------:R-:W-:-:S03]  /*a340*/  @!P1 IADD3 R12, P5, R4, R11, RZ ;  /* 0x0000000b040c9210 */ /* 0x000fc60007fbe0ff */
[----:B------:R-:W-:Y:S01]  /*a350*/  @!P2 IMAD.X R29, R5, 0x1, R32, P4 ;  /* 0x00000001051da824 */ /* 0x000fe200020e0620 */
[----:B------:R-:W-:Y:S01]  /*a360*/  @!P1 IADD3 R10, P4, R14, R11, RZ ;  /* 0x0000000b0e0a9210 */ /* 0x000fe20007f9e0ff */
[----:B------:R-:W-:Y:S01]  /*a370*/  @!P3 IMAD.WIDE R26, R200, 0x2, R14 ;  /* 0x00000002c81ab825 */ /* 0x000fe200078e020e */
[----:B------:R-:W-:Y:S02]  /*a380*/  CS2R R56, SRZ ;  /* 0x0000000000387805 */ /* 0x000fe4000001ff00 */
[----:B------:R-:W-:Y:S02]  /*a390*/  CS2R R58, SRZ ;  /* 0x00000000003a7805 */ /* 0x000fe4000001ff00 */
[----:B------:R-:W-:Y:S01]  /*a3a0*/  CS2R R54, SRZ ;  /* 0x0000000000367805 */ /* 0x000fe2000001ff00 */
[----:B------:R-:W-:Y:S01]  /*a3b0*/  @!P2 IMAD.X R31, R9, 0x1, R32, P6 ;  /* 0x00000001091fa824 */ /* 0x000fe200030e0620 */
[-C--:B------:R-:W-:Y:S01]  /*a3c0*/  @!P0 IADD3 R4, P6, R4, R33.reuse, RZ ;  /* 0x0000002104048210 */ /* 0x080fe20007fde0ff */
[----:B------:R-:W-:Y:S01]  /*a3d0*/  @!P1 IMAD.X R13, R5, 0x1, R34, P5 ;  /* 0x00000001050d9824 */ /* 0x000fe200028e0622 */
[----:B------:R-:W-:-:S02]  /*a3e0*/  @!P0 IADD3 R14, P5, R14, R33, RZ ;  /* 0x000000210e0e8210 */ /* 0x000fc40007fbe0ff */
[----:B------:R-:W-:Y:S02]  /*a3f0*/  CS2R R52, SRZ ;  /* 0x0000000000347805 */ /* 0x000fe4000001ff00 */
        /* <DEDUP_REMOVED lines=14> */
.L_x_1683:
[----:B------:R-:W-:Y:S05]  /*a4e0*/  BSYNC B1 ;  /* 0x0000000000017941 */ /* 0x000fea0003800000 */
.L_x_1682:
[----:B0--3-5:R-:W-:Y:S01]  /*a4f0*/  IMAD.MOV.U32 R4, RZ, RZ, R48 ;  /* 0x000000ffff047224 */ /* 0x029fe200078e0030 */
[----:B------:R-:W-:Y:S01]  /*a500*/  UMOV UR4, 0xffffffff ;  /* 0xffffffff00047882 */ /* 0x000fe20000000000 */
[----:B--2---:R-:W-:Y:S02]  /*a510*/  IMAD.MOV.U32 R5, RZ, RZ, R49 ;  /* 0x000000ffff057224 */ /* 0x004fe400078e0031 */
        /* <DEDUP_REMOVED lines=34> */
[----:B----4-:R4:W0:Y:S02]  /*a740*/  SHFL.IDX PT, R14, R0, 0x2, 0x181f ;  /* 0x00581f00000e7f89 */ /* 0x01082400000e0000 */
.L_x_2050:
        /* <DEDUP_REMOVED lines=23> */
[----:B0-----:R-:W-:Y:S01]  /*a8c0*/  @!P3 IMAD.MOV.U32 R15, RZ, RZ, R9 ;  /* 0x000000ffff0fb224 */ /* 0x001fe200078e0009 */
[-C--:B---3--:R-:W-:Y:S01]  /*a8d0*/  @!P2 IADD3 R26, P4, R4, R25.reuse, RZ ;  /* 0x00000019041aa210 */ /* 0x088fe20007f9e0ff */
[----:B------:R-:W-:Y:S01]  /*a8e0*/  @!P0 IMAD.SHL.U32 R33, R21, 0x2, RZ ;  /* 0x0000000215218824 */ /* 0x000fe200078e00ff */
[----:B------:R-:W-:Y:S01]  /*a8f0*/  @!P2 IADD3 R24, P6, R14, R25, RZ ;  /* 0x000000190e18a210 */ /* 0x000fe20007fde0ff */
[----:B--2---:R-:W-:Y:S01]  /*a900*/  @!P3 IMAD.WIDE R28, R200, 0x2, R4 ;  /* 0x00000002c81cb825 */ /* 0x004fe200078e0204 */
[----:B------:R-:W-:-:S03]  /*a910*/  @!P1 IADD3 R12, P5, R4, R11, RZ ;  /* 0x0000000b040c9210 */ /* 0x000fc60007fbe0ff */
[----:B------:R-:W-:Y:S01]  /*a920*/  @!P2 IMAD.X R27, R5, 0x1, R32, P4 ;  /* 0x00000001051ba824 */ /* 0x000fe200020e0620 */
[----:B------:R-:W-:Y:S01]  /*a930*/  @!P1 IADD3 R10, P4, R14, R11, RZ ;  /* 0x0000000b0e0a9210 */ /* 0x000fe20007f9e0ff */
[----:B------:R-:W-:Y:S01]  /*a940*/  @!P3 IMAD.WIDE R30, R200, 0x2, R14 ;  /* 0x00000002c81eb825 */ /* 0x000fe200078e020e */
[----:B------:R0:W5:Y:S03]  /*a950*/  @!P3 LD.E.64 R44, desc[UR60][R28.64] ;  /* 0x0000003c1c2cb980 */ /* 0x000166000c101b00 */
[----:B------:R-:W-:Y:S01]  /*a960*/  @!P2 IMAD.X R25, R9, 0x1, R32, P6 ;  /* 0x000000010919a824 */ /* 0x000fe200030e0620 */
[-C--:B------:R-:W-:Y:S01]  /*a970*/  @!P0 IADD3 R4, P6, R4, R33.reuse, RZ ;  /* 0x0000002104048210 */ /* 0x080fe20007fde0ff */
[----:B------:R-:W-:Y:S01]  /*a980*/  @!P1 IMAD.X R13, R5, 0x1, R34, P5 ;  /* 0x00000001050d9824 */ /* 0x000fe200028e0622 */
[----:B------:R-:W-:Y:S01]  /*a990*/  @!P0 IADD3 R14, P5, R14, R33, RZ ;  /* 0x000000210e0e8210 */ /* 0x000fe20007fbe0ff */
[----:B------:R2:W5:Y:S01]  /*a9a0*/  @!P3 LD.E.64 R46, desc[UR60][R30.64] ;  /* 0x0000003c1e2eb980 */ /* 0x000562000c101b00 */
[----:B------:R-:W-:-:S02]  /*a9b0*/  @!P0 SHF.L.U64.HI R32, R21, 0x1, R110 ;  /* 0x0000000115208819 */ /* 0x000fc4000001026e */
[----:B------:R-:W-:Y:S02]  /*a9c0*/  CS2R R40, SRZ ;  /* 0x0000000000287805 */ /* 0x000fe4000001ff00 */
[----:B------:R-:W-:Y:S02]  /*a9d0*/  CS2R R42, SRZ ;  /* 0x00000000002a7805 */ /* 0x000fe4000001ff00 */
[----:B------:R-:W-:Y:S02]  /*a9e0*/  CS2R R36, SRZ ;  /* 0x0000000000247805 */ /* 0x000fe4000001ff00 */
[----:B------:R-:W-:Y:S02]  /*a9f0*/  CS2R R38, SRZ ;  /* 0x0000000000267805 */ /* 0x000fe4000001ff00 */
[----:B0-----:R-:W-:Y:S01]  /*aa00*/  CS2R R28, SRZ ;  /* 0x00000000001c7805 */ /* 0x001fe2000001ff00 */
[----:B------:R-:W-:Y:S01]  /*aa10*/  @!P1 IMAD.X R11, R9, 0x1, R34, P4 ;  /* 0x00000001090b9824 */ /* 0x000fe200020e0622 */
[----:B------:R0:W5:Y:S01]  /*aa20*/  @!P2 LD.E.64 R40, desc[UR60][R26.64] ;  /* 0x0000003c1a28a980 */ /* 0x000162000c101b00 */
[--C-:B------:R-:W-:Y:S01]  /*aa30*/  @!P0 IMAD.X R5, R5, 0x1, R32.reuse, P6 ;  /* 0x0000000105058824 */ /* 0x100fe200030e0620 */
[----:B--2---:R-:W-:Y:S01]  /*aa40*/  CS2R R30, SRZ ;  /* 0x00000000001e7805 */ /* 0x004fe2000001ff00 */
[----:B------:R-:W-:Y:S01]  /*aa50*/  @!P0 IMAD.X R15, R9, 0x1, R32, P5 ;  /* 0x00000001090f8824 */ /* 0x000fe200028e0620 */
[----:B------:R0:W5:Y:S04]  /*aa60*/  @!P2 LD.E.64 R42, desc[UR60][R24.64] ;  /* 0x0000003c182aa980 */ /* 0x000168000c101b00 */
[----:B------:R0:W5:Y:S04]  /*aa70*/  @!P1 LD.E.64 R36, desc[UR60][R12.64] ;  /* 0x0000003c0c249980 */ /* 0x000168000c101b00 */
[----:B------:R0:W5:Y:S04]  /*aa80*/  @!P1 LD.E.64 R38, desc[UR60][R10.64] ;  /* 0x0000003c0a269980 */ /* 0x000168000c101b00 */
[----:B------:R0:W5:Y:S04]  /*aa90*/  @!P0 LD.E.64 R30, desc[UR60][R4.64] ;  /* 0x0000003c041e8980 */ /* 0x000168000c101b00 */
[----:B------:R0:W5:Y:S02]  /*aaa0*/  @!P0 LD.E.64 R28, desc[UR60][R14.64] ;  /* 0x0000003c0e1c8980 */ /* 0x000164000c101b00 */
.L_x_1686:
[----:B------:R-:W-:Y:S05]  /*aab0*/  BSYNC B1 ;  /* 0x0000000000017941 */ /* 0x000fea0003800000 */
.L_x_1685:
        /* <DEDUP_REMOVED lines=31> */
[----:B------:R-:W-:Y:S02]  /*acb0*/  CS2R R4, SRZ ;  /* 0x0000000000047805 */ /* 0x000fe4000001ff00 */
[----:B------:R-:W-:Y:S02]  /*acc0*/  PRMT R118, R9, 0x7610, R118 ;  /* 0x0000761009767816 */ /* 0x000fe40000000076 */
[----:B------:R-:W-:Y:S01]  /*acd0*/  PRMT R119, R10, 0x7610, R119 ;  /* 0x000076100a777816 */ /* 0x000fe20000000077 */
[----:B------:R-:W-:Y:S06]  /*ace0*/  BRA.DIV UR4, `(.L_x_1687) ;  /* 0x000001fe04547947 */ /* 0x000fec000b800000 */
[----:B------:R0:W2:Y:S04]  /*acf0*/  SHFL.IDX PT, R9, R7, 0x3, 0x181f ;  /* 0x00781f0007097f89 */ /* 0x0000a800000e0000 */
[----:B------:R0:W3:Y:S04]  /*ad00*/  SHFL.IDX PT, R10, R6, 0x3, 0x181f ;  /* 0x00781f00060a7f89 */ /* 0x0000e800000e0000 */
[----:B------:R0:W0:Y:S04]  /*ad10*/  SHFL.IDX PT, R83, R8, 0x3, 0x181f ;  /* 0x00781f0008537f89 */ /* 0x00002800000e0000 */
[----:B------:R0:W0:Y:S02]  /*ad20*/  SHFL.IDX PT, R82, R0, 0x3, 0x181f ;  /* 0x00781f0000527f89 */ /* 0x00002400000e0000 */
.L_x_2056:
[----:B01----:R-:W4:Y:S01]  /*ad30*/  LDL R6, [R1+0x7c] ;  /* 0x00007c0001067983 */ /* 0x003f220000100800 */
        /* <DEDUP_REMOVED lines=9> */
[----:B----4-:R-:W-:-:S04]  /*add0*/  LEA.HI R0, R6, R6, RZ, 0x1 ;  /* 0x0000000606007211 */ /* 0x010fc800078f08ff */
[----:B------:R-:W-:-:S05]  /*ade0*/  LOP3.LUT R0, R0, 0xfffffffe, RZ, 0xc0, !PT ;  /* 0xfffffffe00007812 */ /* 0x000fca00078ec0ff */
[----:B------:R-:W-:Y:S01]  /*adf0*/  IMAD.IADD R0, R6, 0x1, -R0 ;  /* 0x0000000106007824 */ /* 0x000fe200078e0a00 */
[----:B------:R-:W-:-:S04]  /*ae00*/  CS2R R6, SRZ ;  /* 0x0000000000067805 */ /* 0x000fc8000001ff00 */
[----:B------:R-:W-:Y:S01]  /*ae10*/  SHF.L.U32 R127, R0, 0x1f, RZ ;  /* 0x0000001f007f7819 */ /* 0x000fe200000006ff */
[----:B------:R-:W-:Y:S06]  /*ae20*/  @P0 BRA `(.L_x_1689) ;  /* 0x0000000000a80947 */ /* 0x000fec0003800000 */
        /* <DEDUP_REMOVED lines=9> */
[C---:B------:R-:W-:Y:S01]  /*aec0*/  @!P1 SHF.L.U64.HI R12, R68.reuse, 0x1, R85 ;  /* 0x00000001440c9819 */ /* 0x040fe20000010255 */
[----:B------:R-:W-:Y:S01]  /*aed0*/  @!P1 IMAD.SHL.U32 R85, R68, 0x2, RZ ;  /* 0x0000000244559824 */ /* 0x000fe200078e00ff */
[-C--:B---3--:R-:W-:Y:S01]  /*aee0*/  @!P2 IADD3 R90, P4, R10, R89.reuse, RZ ;  /* 0x000000590a5aa210 */ /* 0x088fe20007f9e0ff */
[----:B------:R-:W-:Y:S01]  /*aef0*/  @!P3 IMAD.MOV.U32 R8, RZ, RZ, R10 ;  /* 0x000000ffff08b224 */ /* 0x000fe200078e000a */
[----:B------:R-:W-:Y:S01]  /*af00*/  @!P2 IADD3 R88, P6, R82, R89, RZ ;  /* 0x000000595258a210 */ /* 0x000fe20007fde0ff */
[----:B------:R-:W-:Y:S01]  /*af10*/  @!P0 IMAD.SHL.U32 R11, R21, 0x2, RZ ;  /* 0x00000002150b8824 */ /* 0x000fe200078e00ff */
[-C--:B------:R-:W-:Y:S01]  /*af20*/  @!P1 IADD3 R86, P5, R10, R85.reuse, RZ ;  /* 0x000000550a569210 */ /* 0x080fe20007fbe0ff */
[----:B--2---:R-:W-:Y:S01]  /*af30*/  @!P2 IMAD.X R91, R9, 0x1, R0, P4 ;  /* 0x00000001095ba824 */ /* 0x004fe200020e0600 */
[----:B------:R-:W-:Y:S01]  /*af40*/  @!P1 IADD3 R84, P4, R82, R85, RZ ;  /* 0x0000005552549210 */ /* 0x000fe20007f9e0ff */
[----:B------:R-:W-:Y:S01]  /*af50*/  @!P3 IMAD.WIDE R4, R200, 0x2, R8 ;  /* 0x00000002c804b825 */ /* 0x000fe200078e0208 */
[----:B------:R-:W-:-:S03]  /*af60*/  @!P0 SHF.L.U64.HI R110, R21, 0x1, R110 ;  /* 0x00000001156e8819 */ /* 0x000fc6000001026e */
[----:B------:R-:W-:Y:S01]  /*af70*/  @!P3 IMAD.WIDE R6, R200, 0x2, R82 ;  /* 0x00000002c806b825 */ /* 0x000fe200078e0252 */
[----:B------:R0:W5:Y:S03]  /*af80*/  @!P3 LD.E.64 R32, desc[UR60][R4.64] ;  /* 0x0000003c0420b980 */ /* 0x000166000c101b00 */
[----:B------:R-:W-:Y:S01]  /*af90*/  @!P2 IMAD.X R89, R83, 0x1, R0, P6 ;  /* 0x000000015359a824 */ /* 0x000fe200030e0600 */
[-C--:B------:R-:W-:Y:S01]  /*afa0*/  @!P0 IADD3 R10, P6, R10, R11.reuse, RZ ;  /* 0x0000000b0a0a8210 */ /* 0x080fe20007fde0ff */
[--C-:B------:R-:W-:Y:S01]  /*afb0*/  @!P1 IMAD.X R87, R9, 0x1, R12.reuse, P5 ;  /* 0x0000000109579824 */ /* 0x100fe200028e060c */
[----:B------:R-:W-:Y:S01]  /*afc0*/  @!P0 IADD3 R82, P5, R82, R11, RZ ;  /* 0x0000000b52528210 */ /* 0x000fe20007fbe0ff */
[----:B------:R1:W5:Y:S01]  /*afd0*/  @!P3 LD.E.64 R34, desc[UR60][R6.64] ;  /* 0x0000003c0622b980 */ /* 0x000362000c101b00 */
[----:B------:R-:W-:Y:S01]  /*afe0*/  @!P1 IMAD.X R85, R83, 0x1, R12, P4 ;  /* 0x0000000153559824 */ /* 0x000fe200020e060c */
[----:B------:R-:W-:-:S02]  /*aff0*/  CS2R R24, SRZ ;  /* 0x0000000000187805 */ /* 0x000fc4000001ff00 */
[----:B------:R-:W-:Y:S02]  /*b000*/  CS2R R26, SRZ ;  /* 0x00000000001a7805 */ /* 0x000fe4000001ff00 */
[----:B------:R-:W-:Y:S02]  /*b010*/  CS2R R14, SRZ ;  /* 0x00000000000e7805 */ /* 0x000fe4000001ff00 */
[----:B------:R-:W-:Y:S02]  /*b020*/  CS2R R12, SRZ ;  /* 0x00000000000c7805 */ /* 0x000fe4000001ff00 */
[----:B0-----:R-:W-:Y:S01]  /*b030*/  CS2R R4, SRZ ;  /* 0x0000000000047805 */ /* 0x001fe2000001ff00 */
[--C-:B------:R-:W-:Y:S01]  /*b040*/  @!P0 IMAD.X R11, R9, 0x1, R110.reuse, P6 ;  /* 0x00000001090b8824 */ /* 0x100fe200030e066e */
[----:B------:R0:W5:Y:S01]  /*b050*/  @!P2 LD.E.64 R24, desc[UR60][R90.64] ;  /* 0x0000003c5a18a980 */ /* 0x000162000c101b00 */
[----:B------:R-:W-:Y:S01]  /*b060*/  @!P0 IMAD.X R83, R83, 0x1, R110, P5 ;  /* 0x0000000153538824 */ /* 0x000fe200028e066e */
[----:B-1----:R-:W-:-:S02]  /*b070*/  CS2R R6, SRZ ;  /* 0x0000000000067805 */ /* 0x002fc4000001ff00 */
[----:B------:R0:W5:Y:S04]  /*b080*/  @!P2 LD.E.64 R26, desc[UR60][R88.64] ;  /* 0x0000003c581aa980 */ /* 0x000168000c101b00 */
[----:B------:R0:W5:Y:S04]  /*b090*/  @!P1 LD.E.64 R14, desc[UR60][R86.64] ;  /* 0x0000003c560e9980 */ /* 0x000168000c101b00 */
[----:B------:R0:W5:Y:S04]  /*b0a0*/  @!P1 LD.E.64 R12, desc[UR60][R84.64] ;  /* 0x0000003c540c9980 */ /* 0x000168000c101b00 */
[----:B------:R0:W5:Y:S04]  /*b0b0*/  @!P0 LD.E.64 R4, desc[UR60][R10.64] ;  /* 0x0000003c0a048980 */ /* 0x000168000c101b00 */
[----:B------:R0:W5:Y:S02]  /*b0c0*/  @!P0 LD.E.64 R6, desc[UR60][R82.64] ;  /* 0x0000003c52068980 */ /* 0x000164000c101b00 */
.L_x_1689:
[----:B------:R-:W-:Y:S05]  /*b0d0*/  BSYNC B1 ;  /* 0x0000000000017941 */ /* 0x000fea0003800000 */
.L_x_1688:
[----:B------:R-:W1:Y:S01]  /*b0e0*/  SYNCS.PHASECHK.TRANS64.TRYWAIT P0, [R18+URZ+0x30800], R127 ;  /* 0x0308007f120075a7 */ /* 0x000e62000800017f */
[----:B-----5:R-:W-:Y:S01]  /*b0f0*/  IMAD.MOV.U32 R8, RZ, RZ, R5 ;  /* 0x000000ffff087224 */ /* 0x020fe200078e0005 */
[----:B------:R-:W-:Y:S01]  /*b100*/  BSSY B1, `(.L_x_1690) ;  /* 0x0000021000017945 */ /* 0x000fe20003800000 */
[----:B--2---:R-:W-:Y:S02]  /*b110*/  IMAD.MOV.U32 R9, RZ, RZ, R14 ;  /* 0x000000ffff097224 */ /* 0x004fe400078e000e */
[----:B0--3--:R-:W-:Y:S01]  /*b120*/  IMAD.MOV.U32 R10, RZ, RZ, R32 ;  /* 0x000000ffff0a7224 */ /* 0x009fe200078e0020 */
        /* <DEDUP_REMOVED lines=20> */
[----:B------:R-:W-:Y:S01]  /*b270*/  VIADDMNMX R0, R111, -R148, 0x80, PT ;  /* 0x000000806f007446 */ /* 0x000fe20003800994 */
[----:B------:R-:W-:Y:S01]  /*b280*/  IMAD.MOV.U32 R11, RZ, RZ, R27 ;  /* 0x000000ffff0b7224 */ /* 0x000fe200078e001b */
[----:B------:R-:W-:Y:S01]  /*b290*/  PRMT R88, R8, 0x7610, R88 ;  /* 0x0000761008587816 */ /* 0x000fe20000000058 */
[----:B------:R-:W-:Y:S01]  /*b2a0*/  IMAD.MOV.U32 R8, RZ, RZ, R34 ;  /* 0x000000ffff087224 */ /* 0x000fe200078e0022 */
[----:B------:R-:W-:Y:S01]  /*b2b0*/  PRMT R89, R9, 0x7610, R89 ;  /* 0x0000761009597816 */ /* 0x000fe20000000059 */
[----:B------:R-:W-:Y:S01]  /*b2c0*/  IMAD.MOV.U32 R9, RZ, RZ, R35 ;  /* 0x000000ffff097224 */ /* 0x000fe200078e0023 */
[----:B------:R-:W-:-:S02]  /*b2d0*/  ISETP.GE.AND P1, PT, R126, R0, PT ;  /* 0x000000007e00720c */ /* 0x000fc40003f26270 */
[----:B------:R-:W-:Y:S02]  /*b2e0*/  PRMT R111, R10, 0x7610, R111 ;  /* 0x000076100a6f7816 */ /* 0x000fe4000000006f */
[----:B------:R-:W-:Y:S01]  /*b2f0*/  PRMT R110, R11, 0x7610, R110 ;  /* 0x000076100b6e7816 */ /* 0x000fe2000000006e */
[----:B-1----:R-:W-:Y:S08]  /*b300*/  @!P0 BRA `(.L_x_1691) ;  /* 0x000001f800408947 */ /* 0x002ff00003800000 */
.L_x_2057:
[----:B------:R-:W-:Y:S05]  /*b310*/  BSYNC B1 ;  /* 0x0000000000017941 */ /* 0x000fea0003800000 */
.L_x_1690:
[----:B------:R-:W-:Y:S01]  /*b320*/  BSSY B1, `(.L_x_1692) ;  /* 0x00000cc000017945 */ /* 0x000fe20003800000 */
[----:B------:R-:W-:Y:S02]  /*b330*/  PRMT R126, R8, 0x7610, R126 ;  /* 0x00007610087e7816 */ /* 0x000fe4000000007e */
[----:B0-----:R-:W-:Y:S01]  /*b340*/  PRMT R127, R9, 0x7610, R127 ;  /* 0x00007610097f7816 */ /* 0x001fe2000000007f */
[----:B------:R-:W-:Y:S06]  /*b350*/  @P1 BRA `(.L_x_1693) ;  /* 0x0000000c00201947 */ /* 0x000fec0003800000 */
[----:B------:R0:W5:Y:S01]  /*b360*/  LDL R152, [R1+0x60] ;  /* 0x0000600001987983 */ /* 0x0001620000100800 */
[----:B------:R-:W1:Y:S01]  /*b370*/  LDC R8, c[0x0][0x3f4] ;  /* 0x0000fd00ff087b82 */ /* 0x000e620000000800 */
[----:B------:R-:W-:Y:S01]  /*b380*/  BSSY B2, `(.L_x_1694) ;  /* 0x0000034000027945 */ /* 0x000fe20003800000 */
[-C--:B-1----:R-:W-:Y:S02]  /*b390*/  ISETP.GE.AND P0, PT, R200, R8.reuse, PT ;  /* 0x00000008c800720c */ /* 0x082fe40003f06270 */
[-C--:B------:R-:W-:Y:S02]  /*b3a0*/  ISETP.GE.AND P1, PT, R69, R8.reuse, PT ;  /* 0x000000084500720c */ /* 0x080fe40003f26270 */
[-C--:B------:R-:W-:Y:S02]  /*b3b0*/  ISETP.GE.AND P2, PT, R68, R8.reuse, PT ;  /* 0x000000084400720c */ /* 0x080fe40003f46270 */
[----:B------:R-:W-:-:S07]  /*b3c0*/  ISETP.GE.AND P3, PT, R21, R8, PT ;  /* 0x000000081500720c */ /* 0x000fce0003f66270 */
[----:B0-----:R-:W-:Y:S06]  /*b3d0*/  @P0 BRA `(.L_x_1695) ;  /* 0x0000000000b80947 */ /* 0x001fec0003800000 */
[----:B-----5:R-:W0:Y:S01]  /*b3e0*/  LDS.128 R8, [R152] ;  /* 0x0000000098087984 */ /* 0x020e220000000c00 */
[--C-:B------:R-:W-:Y:S02]  /*b3f0*/  SHF.R.U64 R149, R80, 0x10, R81.reuse ;  /* 0x0000001050957819 */ /* 0x100fe40000001251 */
[----:B------:R-:W-:Y:S02]  /*b400*/  SHF.R.U32.HI R80, RZ, 0x10, R81 ;  /* 0x00000010ff507819 */ /* 0x000fe40000011651 */
[--C-:B------:R-:W-:Y:S02]  /*b410*/  SHF.R.U64 R81, R78, 0x10, R79.reuse ;  /* 0x000000104e517819 */ /* 0x100fe4000000124f */
[----:B------:R-:W-:Y:S02]  /*b420*/  SHF.R.U32.HI R78, RZ, 0x10, R79 ;  /* 0x00000010ff4e7819 */ /* 0x000fe4000001164f */
[----:B------:R-:W-:Y:S02]  /*b430*/  PRMT R145, R145, 0x5410, R80 ;  /* 0x0000541091917816 */ /* 0x000fe40000000050 */
[----:B------:R-:W-:-:S02]  /*b440*/  PRMT R147, R147, 0x5410, R78 ;  /* 0x0000541093937816 */ /* 0x000fc4000000004e */
[----:B------:R-:W-:Y:S02]  /*b450*/  PRMT R144, R144, 0x5410, R149 ;  /* 0x0000541090907816 */ /* 0x000fe40000000095 */
[----:B------:R-:W-:Y:S01]  /*b460*/  PRMT R148, R146, 0x5410, R81 ;  /* 0x0000541092947816 */ /* 0x000fe20000000051 */
[C---:B------:R-:W-:Y:S01]  /*b470*/  IMAD.U32 R149, R147.reuse, 0x10000, RZ ;  /* 0x0001000093957824 */ /* 0x040fe200078e00ff */
[----:B------:R-:W-:Y:S01]  /*b480*/  LOP3.LUT R147, R147, 0xffff0000, RZ, 0xc0, !PT ;  /* 0xffff000093937812 */ /* 0x000fe200078ec0ff */
[C---:B------:R-:W-:Y:S01]  /*b490*/  IMAD.U32 R146, R145.reuse, 0x10000, RZ ;  /* 0x0001000091927824 */ /* 0x040fe200078e00ff */
[----:B------:R-:W-:Y:S02]  /*b4a0*/  LOP3.LUT R145, R145, 0xffff0000, RZ, 0xc0, !PT ;  /* 0xffff000091917812 */ /* 0x000fe400078ec0ff */
[C---:B0-----:R-:W-:Y:S01]  /*b4b0*/  LOP3.LUT R79, R10.reuse, 0xffff0000, RZ, 0xc0, !PT ;  /* 0xffff00000a4f7812 */ /* 0x041fe200078ec0ff */
[----:B------:R-:W-:Y:S01]  /*b4c0*/  IMAD.U32 R78, R10, 0x10000, RZ ;  /* 0x000100000a4e7824 */ /* 0x000fe200078e00ff */
[C---:B------:R-:W-:Y:S01]  /*b4d0*/  LOP3.LUT R81, R11.reuse, 0xffff0000, RZ, 0xc0, !PT ;  /* 0xffff00000b517812 */ /* 0x040fe200078ec0ff */
[----:B------:R-:W-:-:S02]  /*b4e0*/  IMAD.U32 R80, R11, 0x10000, RZ ;  /* 0x000100000b507824 */ /* 0x000fc400078e00ff */
[C---:B------:R-:W-:Y:S01]  /*b4f0*/  FMUL.FTZ R151, R79.reuse, R149 ;  /* 0x000000954f977220 */ /* 0x040fe20000410000 */
[-C--:B------:R-:W-:Y:S01]  /*b500*/  FMUL.FTZ R150, R79, R146.reuse ;  /* 0x000000924f967220 */ /* 0x080fe20000410000 */
[C---:B------:R-:W-:Y:S01]  /*b510*/  FMUL.FTZ R79, R81.reuse, R147 ;  /* 0x00000093514f7220 */ /* 0x040fe20000410000 */
[----:B------:R-:W-:Y:S02]  /*b520*/  IMAD.U32 R10, R8, 0x10000, RZ ;  /* 0x00010000080a7824 */ /* 0x000fe400078e00ff */
[C---:B------:R-:W-:Y:S01]  /*b530*/  FFMA.FTZ R151, R78.reuse, R146, -R151 ;  /* 0x000000924e977223 */ /* 0x040fe20000010897 */
[----:B------:R-:W-:Y:S01]  /*b540*/  FFMA.FTZ R150, R78, R149, R150 ;  /* 0x000000954e967223 */ /* 0x000fe20000010096 */
[-C--:B------:R-:W-:Y:S01]  /*b550*/  FMUL.FTZ R149, R81, R145.reuse ;  /* 0x0000009151957220 */ /* 0x080fe20000410000 */
[----:B------:R-:W-:Y:S01]  /*b560*/  FFMA.FTZ R146, R80, R145, -R79 ;  /* 0x0000009150927223 */ /* 0x000fe2000001084f */
[C---:B------:R-:W-:Y:S01]  /*b570*/  IMAD.U32 R11, R9.reuse, 0x10000, RZ ;  /* 0x00010000090b7824 */ /* 0x040fe200078e00ff */
[----:B------:R-:W-:Y:S01]  /*b580*/  LOP3.LUT R8, R8, 0xffff0000, RZ, 0xc0, !PT ;  /* 0xffff000008087812 */ /* 0x000fe200078ec0ff */
[----:B------:R-:W-:Y:S01]  /*b590*/  IMAD.U32 R81, R148, 0x10000, RZ ;  /* 0x0001000094517824 */ /* 0x000fe200078e00ff */
[----:B------:R-:W-:Y:S01]  /*b5a0*/  LOP3.LUT R9, R9, 0xffff0000, RZ, 0xc0, !PT ;  /* 0xffff000009097812 */ /* 0x000fe200078ec0ff */
[----:B------:R-:W-:Y:S01]  /*b5b0*/  IMAD.U32 R79, R144, 0x10000, RZ ;  /* 0x00010000904f7824 */ /* 0x000fe200078e00ff */
[----:B------:R-:W-:Y:S01]  /*b5c0*/  LOP3.LUT R148, R148, 0xffff0000, RZ, 0xc0, !PT ;  /* 0xffff000094947812 */ /* 0x000fe200078ec0ff */
[----:B------:R-:W-:Y:S01]  /*b5d0*/  FFMA.FTZ R149, R80, R147, R149 ;  /* 0x0000009350957223 */ /* 0x000fe20000010095 */
[----:B------:R-:W-:Y:S01]  /*b5e0*/  LOP3.LUT R144, R144, 0xffff0000, RZ, 0xc0, !PT ;  /* 0xffff000090907812 */ /* 0x000fe200078ec0ff */
[C---:B------:R-:W-:Y:S01]  /*b5f0*/  FMUL.FTZ R145, R8.reuse, R81 ;  /* 0x0000005108917220 */ /* 0x040fe20000410000 */
[----:B------:R-:W-:Y:S01]  /*b600*/  FMUL.FTZ R78, R8, R79 ;  /* 0x0000004f084e7220 */ /* 0x000fe20000410000 */
[----:B------:R-:W-:-:S02]  /*b610*/  FMUL.FTZ R80, R9, R148 ;  /* 0x0000009409507220 */ /* 0x000fc40000410000 */
[-C--:B------:R-:W-:Y:S01]  /*b620*/  FMUL.FTZ R147, R9, R144.reuse ;  /* 0x0000009009937220 */ /* 0x080fe20000410000 */
[C---:B------:R-:W-:Y:S01]  /*b630*/  FFMA.FTZ R8, R10.reuse, R79, -R145 ;  /* 0x0000004f0a087223 */ /* 0x040fe20000010891 */
[----:B------:R-:W-:Y:S01]  /*b640*/  FFMA.FTZ R81, R10, R81, R78 ;  /* 0x000000510a517223 */ /* 0x000fe2000001004e */
[C---:B------:R-:W-:Y:S01]  /*b650*/  FFMA.FTZ R9, R11.reuse, R144, -R80 ;  /* 0x000000900b097223 */ /* 0x040fe20000010850 */
[----:B------:R-:W-:Y:S01]  /*b660*/  FFMA.FTZ R148, R11, R148, R147 ;  /* 0x000000940b947223 */ /* 0x000fe20000010093 */
[----:B------:R-:W-:Y:S02]  /*b670*/  F2FP.BF16.F32.PACK_AB R10, R150, R151 ;  /* 0x00000097960a723e */ /* 0x000fe400000010ff */
[----:B------:R-:W-:Y:S02]  /*b680*/  F2FP.BF16.F32.PACK_AB R11, R149, R146 ;  /* 0x00000092950b723e */ /* 0x000fe400000010ff */
[----:B------:R-:W-:Y:S02]  /*b690*/  F2FP.BF16.F32.PACK_AB R8, R81, R8 ;  /* 0x000000085108723e */ /* 0x000fe400000010ff */
[----:B------:R-:W-:-:S05]  /*b6a0*/  F2FP.BF16.F32.PACK_AB R9, R148, R9 ;  /* 0x000000099409723e */ /* 0x000fca00000010ff */
[----:B------:R0:W-:Y:S02]  /*b6b0*/  STS.128 [R152], R8 ;  /* 0x0000000898007388 */ /* 0x0001e40000000c00 */
.L_x_1695:
[----:B------:R-:W-:Y:S05]  /*b6c0*/  BSYNC B2 ;  /* 0x0000000000027941 */ /* 0x000fea0003800000 */
.L_x_1694:
[----:B------:R-:W-:Y:S04]  /*b6d0*/  BSSY B2, `(.L_x_1696) ;  /* 0x0000030000027945 */ /* 0x000fe80003800000 */
[----:B------:R-:W-:Y:S05]  /*b6e0*/  @P1 BRA `(.L_x_1697) ;  /* 0x0000000000b81947 */ /* 0x000fea0003800000 */
[----:B0----5:R-:W0:Y:S01]  /*b6f0*/  LDS.128 R8, [R152+0x4000] ;  /* 0x0040000098087984 */ /* 0x021e220000000c00 */
[--C-:B------:R-:W-:Y:S02]  /*b700*/  SHF.R.U64 R79, R76, 0x10, R77.reuse ;  /* 0x000000104c4f7819 */ /* 0x100fe4000000124d */
[----:B------:R-:W-:Y:S02]  /*b710*/  SHF.R.U32.HI R76, RZ, 0x10, R77 ;  /* 0x00000010ff4c7819 */ /* 0x000fe4000001164d */
[--C-:B------:R-:W-:Y:S02]  /*b720*/  SHF.R.U64 R77, R74, 0x10, R75.reuse ;  /* 0x000000104a4d7819 */ /* 0x100fe4000000124b */
[----:B------:R-:W-:Y:S02]  /*b730*/  SHF.R.U32.HI R74, RZ, 0x10, R75 ;  /* 0x00000010ff4a7819 */ /* 0x000fe4000001164b */
[----:B------:R-:W-:Y:S02]  /*b740*/  PRMT R141, R141, 0x5410, R76 ;  /* 0x000054108d8d7816 */ /* 0x000fe4000000004c */
[----:B------:R-:W-:-:S02]  /*b750*/  PRMT R143, R143, 0x5410, R74 ;  /* 0x000054108f8f7816 */ /* 0x000fc4000000004a */
[----:B------:R-:W-:Y:S01]  /*b760*/  PRMT R140, R140, 0x5410, R79 ;  /* 0x000054108c8c7816 */ /* 0x000fe2000000004f */
[----:B------:R-:W-:Y:S01]  /*b770*/  IMAD.U32 R78, R141, 0x10000, RZ ;  /* 0x000100008d4e7824 */ /* 0x000fe200078e00ff */
[----:B------:R-:W-:Y:S01]  /*b780*/  PRMT R142, R142, 0x5410, R77 ;  /* 0x000054108e8e7816 */ /* 0x000fe2000000004d */
[C---:B------:R-:W-:Y:S01]  /*b790*/  IMAD.U32 R79, R143.reuse, 0x10000, RZ ;  /* 0x000100008f4f7824 */ /* 0x040fe200078e00ff */
[----:B------:R-:W-:Y:S02]  /*b7a0*/  LOP3.LUT R143, R143, 0xffff0000, RZ, 0xc0, !PT ;  /* 0xffff00008f8f7812 */ /* 0x000fe400078ec0ff */
[----:B------:R-:W-:Y:S02]  /*b7b0*/  LOP3.LUT R141, R141, 0xffff0000, RZ, 0xc0, !PT ;  /* 0xffff00008d8d7812 */ /* 0x000fe400078ec0ff */
[C---:B0-----:R-:W-:Y:S01]  /*b7c0*/  LOP3.LUT R75, R10.reuse, 0xffff0000, RZ, 0xc0, !PT ;  /* 0xffff00000a4b7812 */ /* 0x041fe200078ec0ff */
[----:B------:R-:W-:Y:S01]  /*b7d0*/  IMAD.U32 R74, R10, 0x10000, RZ ;  /* 0x000100000a4a7824 */ /* 0x000fe200078e00ff */
[C---:B------:R-:W-:Y:S01]  /*b7e0*/  LOP3.LUT R77, R11.reuse, 0xffff0000, RZ, 0xc0, !PT ;  /* 0xffff00000b4d7812 */ /* 0x040fe200078ec0ff */
[----:B------:R-:W-:-:S02]  /*b7f0*/  IMAD.U32 R76, R11, 0x10000, RZ ;  /* 0x000100000b4c7824 */ /* 0x000fc400078e00ff */
[CC--:B------:R-:W-:Y:S01]  /*b800*/  FMUL.FTZ R80, R75.reuse, R78.reuse ;  /* 0x0000004e4b507220 */ /* 0x0c0fe20000410000 */
[----:B------:R-:W-:Y:S01]  /*b810*/  FMUL.FTZ R81, R75, R79 ;  /* 0x0000004f4b517220 */ /* 0x000fe20000410000 */
[C---:B------:R-:W-:Y:S01]  /*b820*/  FMUL.FTZ R75, R77.reuse, R143 ;  /* 0x0000008f4d4b7220 */ /* 0x040fe20000410000 */
[----:B------:R-:W-:Y:S02]  /*b830*/  IMAD.U32 R10, R8, 0x10000, RZ ;  /* 0x00010000080a7824 */ /* 0x000fe400078e00ff */
        /* <DEDUP_REMOVED lines=9> */
[----:B------:R-:W-:Y:S01]  /*b8d0*/  FFMA.FTZ R78, R74, R78, -R81 ;  /* 0x0000004e4a4e7223 */ /* 0x000fe20000010851 */
[----:B------:R-:W-:Y:S01]  /*b8e0*/  LOP3.LUT R140, R140, 0xffff0000, RZ, 0xc0, !PT ;  /* 0xffff00008c8c7812 */ /* 0x000fe200078ec0ff */
        /* <DEDUP_REMOVED lines=14> */
.L_x_1697:
[----:B------:R-:W-:Y:S05]  /*b9d0*/  BSYNC B2 ;  /* 0x0000000000027941 */ /* 0x000fea0003800000 */
.L_x_1696:
[----:B------:R-:W-:Y:S04]  /*b9e0*/  BSSY B2, `(.L_x_1698) ;  /* 0x0000030000027945 */ /* 0x000fe80003800000 */
[----:B------:R-:W-:Y:S05]  /*b9f0*/  @P2 BRA `(.L_x_1699) ;  /* 0x0000000000b82947 */ /* 0x000fea0003800000 */
[----:B01---5:R-:W0:Y:S01]  /*ba00*/  LDS.128 R8, [R152+0x8000] ;  /* 0x0080000098087984 */ /* 0x023e220000000c00 */
        /* <DEDUP_REMOVED lines=45> */
.L_x_1699:
[----:B------:R-:W-:Y:S05]  /*bce0*/  BSYNC B2 ;  /* 0x0000000000027941 */ /* 0x000fea0003800000 */
.L_x_1698:
[----:B------:R-:W-:Y:S05]  /*bcf0*/  @P3 BRA `(.L_x_1693) ;  /* 0x0000000000b83947 */ /* 0x000fea0003800000 */
[----:B012--5:R-:W0:Y:S01]  /*bd00*/  LDS.128 R8, [R152+0xc000] ;  /* 0x00c0000098087984 */ /* 0x027e220000000c00 */
[--C-:B------:R-:W-:Y:S02]  /*bd10*/  SHF.R.U64 R60, R60, 0x10, R61.reuse ;  /* 0x000000103c3c7819 */ /* 0x100fe4000000123d */
[----:B------:R-:W-:Y:S02]  /*bd20*/  SHF.R.U32.HI R71, RZ, 0x10, R61 ;  /* 0x00000010ff477819 */ /* 0x000fe4000001163d */
[--C-:B------:R-:W-:Y:S02]  /*bd30*/  SHF.R.U64 R61, R62, 0x10, R63.reuse ;  /* 0x000000103e3d7819 */ /* 0x100fe4000000123f */
[----:B------:R-:W-:Y:S02]  /*bd40*/  SHF.R.U32.HI R62, RZ, 0x10, R63 ;  /* 0x00000010ff3e7819 */ /* 0x000fe4000001163f */
[----:B------:R-:W-:Y:S02]  /*bd50*/  PRMT R132, R132, 0x5410, R71 ;  /* 0x0000541084847816 */ /* 0x000fe40000000047 */
[----:B------:R-:W-:-:S02]  /*bd60*/  PRMT R135, R135, 0x5410, R62 ;  /* 0x0000541087877816 */ /* 0x000fc4000000003e */
[----:B------:R-:W-:Y:S01]  /*bd70*/  PRMT R134, R134, 0x5410, R61 ;  /* 0x0000541086867816 */ /* 0x000fe2000000003d */
[C---:B------:R-:W-:Y:S01]  /*bd80*/  IMAD.U32 R70, R132.reuse, 0x10000, RZ ;  /* 0x0001000084467824 */ /* 0x040fe200078e00ff */
        /* <DEDUP_REMOVED lines=8> */
[C---:B------:R-:W-:Y:S01]  /*be10*/  FMUL.FTZ R74, R61.reuse, R70 ;  /* 0x000000463d4a7220 */ /* 0x040fe20000410000 */
[----:B------:R-:W-:Y:S01]  /*be20*/  FMUL.FTZ R73, R61, R71 ;  /* 0x000000473d497220 */ /* 0x000fe20000410000 */
[C---:B------:R-:W-:Y:S01]  /*be30*/  FMUL.FTZ R61, R63.reuse, R135 ;  /* 0x000000873f3d7220 */ /* 0x040fe20000410000 */
[----:B------:R-:W-:Y:S02]  /*be40*/  IMAD.U32 R10, R8, 0x10000, RZ ;  /* 0x00010000080a7824 */ /* 0x000fe400078e00ff */
[C---:B------:R-:W-:Y:S01]  /*be50*/  FFMA.FTZ R75, R60.reuse, R71, R74 ;  /* 0x000000473c4b7223 */ /* 0x040fe2000001004a */
[----:B------:R-:W-:Y:S01]  /*be60*/  FMUL.FTZ R71, R63, R132 ;  /* 0x000000843f477220 */ /* 0x000fe20000410000 */
[C---:B------:R-:W-:Y:S02]  /*be70*/  IMAD.U32 R11, R9.reuse, 0x10000, RZ ;  /* 0x00010000090b7824 */ /* 0x040fe400078e00ff */
[----:B------:R-:W-:Y:S01]  /*be80*/  FFMA.FTZ R72, R60, R70, -R73 ;  /* 0x000000463c487223 */ /* 0x000fe20000010849 */
[----:B------:R-:W-:Y:S01]  /*be90*/  IMAD.U32 R63, R134, 0x10000, RZ ;  /* 0x00010000863f7824 */ /* 0x000fe200078e00ff */
[----:B------:R-:W-:Y:S01]  /*bea0*/  LOP3.LUT R8, R8, 0xffff0000, RZ, 0xc0, !PT ;  /* 0xffff000008087812 */ /* 0x000fe200078ec0ff */
[----:B------:R-:W-:Y:S01]  /*beb0*/  FFMA.FTZ R132, R62, R132, -R61 ;  /* 0x000000843e847223 */ /* 0x000fe2000001083d */
[----:B------:R-:W-:Y:S01]  /*bec0*/  LOP3.LUT R9, R9, 0xffff0000, RZ, 0xc0, !PT ;  /* 0xffff000009097812 */ /* 0x000fe200078ec0ff */
[C---:B------:R-:W-:Y:S01]  /*bed0*/  IMAD.U32 R61, R133.reuse, 0x10000, RZ ;  /* 0x00010000853d7824 */ /* 0x040fe200078e00ff */
        /* <DEDUP_REMOVED lines=15> */
[----:B------:R3:W-:Y:S02]  /*bfd0*/  STS.128 [R152+0xc000], R8 ;  /* 0x00c0000898007388 */ /* 0x0007e40000000c00 */
.L_x_1693:
[----:B------:R-:W-:Y:S05]  /*bfe0*/  BSYNC B1 ;  /* 0x0000000000017941 */ /* 0x000fea0003800000 */
.L_x_1692:
[----:B0123--:R-:W2:Y:S01]  /*bff0*/  LDL R8, [R1+0xa0] ;  /* 0x0000a00001087983 */ /* 0x00fea20000100800 */
[----:B------:R-:W-:Y:S01]  /*c000*/  BSSY B1, `(.L_x_1700) ;  /* 0x00000cb000017945 */ /* 0x000fe20003800000 */
[----:B--2---:R-:W-:-:S13]  /*c010*/  ISETP.GE.AND P0, PT, R8, R0, PT ;  /* 0x000000000800720c */ /* 0x004fda0003f06270 */
[----:B------:R-:W-:Y:S05]  /*c020*/  @P0 BRA `(.L_x_1701) ;  /* 0x0000000c00200947 */ /* 0x000fea0003800000 */
        /* <DEDUP_REMOVED lines=8> */
[----:B-----5:R-:W0:Y:S01]  /*c0b0*/  LDS.128 R8, [R70+0x1000] ;  /* 0x0010000046087984 */ /* 0x020e220000000c00 */
[----:B------:R-:W-:Y:S02]  /*c0c0*/  SHF.R.U64 R63, R64, 0x10, R65 ;  /* 0x00000010403f7819 */ /* 0x000fe40000001241 */
[----:B------:R-:W-:Y:S02]  /*c0d0*/  SHF.R.U64 R61, R66, 0x10, R67 ;  /* 0x00000010423d7819 */ /* 0x000fe40000001243 */
[----:B------:R-:W-:Y:S02]  /*c0e0*/  SHF.R.U32.HI R64, RZ, 0x10, R65 ;  /* 0x00000010ff407819 */ /* 0x000fe40000011641 */
        /* <DEDUP_REMOVED lines=42> */
.L_x_1703:
[----:B------:R-:W-:Y:S05]  /*c390*/  BSYNC B2 ;  /* 0x0000000000027941 */ /* 0x000fea0003800000 */
.L_x_1702:
        /* <DEDUP_REMOVED lines=48> */
.L_x_1705:
[----:B------:R-:W-:Y:S05]  /*c6a0*/  BSYNC B2 ;  /* 0x0000000000027941 */ /* 0x000fea0003800000 */
.L_x_1704:
        /* <DEDUP_REMOVED lines=48> */
.L_x_1707:
[----:B------:R-:W-:Y:S05]  /*c9b0*/  BSYNC B2 ;  /* 0x0000000000027941 */ /* 0x000fea0003800000 */
.L_x_1706:
        /* <DEDUP_REMOVED lines=47> */
.L_x_1701:
[----:B------:R-:W-:Y:S05]  /*ccb0*/  BSYNC B1 ;  /* 0x0000000000017941 */ /* 0x000fea0003800000 */
.L_x_1700:
[----:B------:R-:W-:Y:S01]  /*ccc0*/  ISETP.GE.AND P0, PT, R20, R0, PT ;  /* 0x000000001400720c */ /* 0x000fe20003f06270 */
[----:B------:R-:W-:-:S12]  /*ccd0*/  BSSY B1, `(.L_x_1708) ;  /* 0x00000ca000017945 */ /* 0x000fd80003800000 */
[----:B------:R-:W-:Y:S05]  /*cce0*/  @P0 BRA `(.L_x_1709) ;  /* 0x0000000c00200947 */ /* 0x000fea0003800000 */
[----:B------:R4:W5:Y:S01]  /*ccf0*/  LDL R52, [R1+0x60] ;  /* 0x0000600001347983 */ /* 0x0009620000100800 */
[----:B0123--:R-:W0:Y:S01]  /*cd00*/  LDC R8, c[0x0][0x3f4] ;  /* 0x0000fd00ff087b82 */ /* 0x00fe220000000800 */
[----:B------:R-:W-:Y:S01]  /*cd10*/  BSSY B2, `(.L_x_1710) ;  /* 0x0000034000027945 */ /* 0x000fe20003800000 */
[-C--:B0-----:R-:W-:Y:S02]  /*cd20*/  ISETP.GE.AND P0, PT, R200, R8.reuse, PT ;  /* 0x00000008c800720c */ /* 0x081fe40003f06270 */
[-C--:B------:R-:W-:Y:S02]  /*cd30*/  ISETP.GE.AND P1, PT, R69, R8.reuse, PT ;  /* 0x000000084500720c */ /* 0x080fe40003f26270 */
[-C--:B------:R-:W-:Y:S02]  /*cd40*/  ISETP.GE.AND P2, PT, R68, R8.reuse, PT ;  /* 0x000000084400720c */ /* 0x080fe40003f46270 */
[----:B------:R-:W-:-:S07]  /*cd50*/  ISETP.GE.AND P3, PT, R21, R8, PT ;  /* 0x000000081500720c */ /* 0x000fce0003f66270 */
[----:B----4-:R-:W-:Y:S06]  /*cd60*/  @P0 BRA `(.L_x_1711) ;  /* 0x0000000000b80947 */ /* 0x010fec0003800000 */
[----:B-----5:R-:W0:Y:S01]  /*cd70*/  LDS.128 R8, [R52+0x2000] ;  /* 0x0020000034087984 */ /* 0x020e220000000c00 */
        /* <DEDUP_REMOVED lines=18> */
[----:B------:R-:W-:Y:S02]  /*cea0*/  IMAD.U32 R10, R8, 0x10000, RZ ;  /* 0x00010000080a7824 */ /* 0x000fe400078e00ff */
[----:B------:R-:W-:Y:S01]  /*ceb0*/  FMUL.FTZ R50, R46, R119 ;  /* 0x000000772e327220 */ /* 0x000fe20000410000 */
[C---:B------:R-:W-:Y:S01]  /*cec0*/  FFMA.FTZ R48, R20.reuse, R47, -R51 ;  /* 0x0000002f14307223 */ /* 0x040fe20000010833 */
[----:B------:R-:W-:Y:S01]  /*ced0*/  FFMA.FTZ R53, R20, R49, R44 ;  /* 0x0000003114357223 */ /* 0x000fe2000001002c */
[C---:B------:R-:W-:Y:S01]  /*cee0*/  IMAD.U32 R11, R9.reuse, 0x10000, RZ ;  /* 0x00010000090b7824 */ /* 0x040fe200078e00ff */
[----:B------:R-:W-:Y:S01]  /*cef0*/  LOP3.LUT R8, R8, 0xffff0000, RZ, 0xc0, !PT ;  /* 0xffff000008087812 */ /* 0x000fe200078ec0ff */
[----:B------:R-:W-:Y:S01]  /*cf00*/  IMAD.U32 R49, R118, 0x10000, RZ ;  /* 0x0001000076317824 */ /* 0x000fe200078e00ff */
[----:B------:R-:W-:Y:S01]  /*cf10*/  LOP3.LUT R9, R9, 0xffff0000, RZ, 0xc0, !PT ;  /* 0xffff000009097812 */ /* 0x000fe200078ec0ff */
[----:B------:R-:W-:-:S02]  /*cf20*/  IMAD.U32 R47, R116, 0x10000, RZ ;  /* 0x00010000742f7824 */ /* 0x000fc400078e00ff */
[-C--:B------:R-:W-:Y:S01]  /*cf30*/  FMUL.FTZ R46, R46, R117.reuse ;  /* 0x000000752e2e7220 */ /* 0x080fe20000410000 */
[----:B------:R-:W-:Y:S01]  /*cf40*/  LOP3.LUT R118, R118, 0xffff0000, RZ, 0xc0, !PT ;  /* 0xffff000076767812 */ /* 0x000fe200078ec0ff */
[C---:B------:R-:W-:Y:S01]  /*cf50*/  FFMA.FTZ R50, R45.reuse, R117, -R50 ;  /* 0x000000752d327223 */ /* 0x040fe20000010832 */
        /* <DEDUP_REMOVED lines=15> */
.L_x_1711:
[----:B------:R-:W-:Y:S05]  /*d050*/  BSYNC B2 ;  /* 0x0000000000027941 */ /* 0x000fea0003800000 */
.L_x_1710:
        /* <DEDUP_REMOVED lines=23> */
[C---:B------:R-:W-:Y:S02]  /*d1d0*/  IMAD.U32 R11, R9.reuse, 0x10000, RZ ;  /* 0x00010000090b7824 */ /* 0x040fe400078e00ff */
[C---:B------:R-:W-:Y:S01]  /*d1e0*/  FFMA.FTZ R49, R20.reuse, R45, R40 ;  /* 0x0000002d14317223 */ /* 0x040fe20000010028 */
[----:B------:R-:W-:Y:S01]  /*d1f0*/  FFMA.FTZ R44, R20, R43, -R47 ;  /* 0x0000002b142c7223 */ /* 0x000fe2000001082f */
[----:B------:R-:W-:Y:S01]  /*d200*/  IMAD.U32 R45, R104, 0x10000, RZ ;  /* 0x00010000682d7824 */ /* 0x000fe200078e00ff */
[----:B------:R-:W-:Y:S01]  /*d210*/  LOP3.LUT R8, R8, 0xffff0000, RZ, 0xc0, !PT ;  /* 0xffff000008087812 */ /* 0x000fe200078ec0ff */
[-C--:B------:R-:W-:Y:S01]  /*d220*/  FMUL.FTZ R42, R42, R103.reuse ;  /* 0x000000672a2a7220 */ /* 0x080fe20000410000 */
        /* <DEDUP_REMOVED lines=19> */
.L_x_1713:
[----:B------:R-:W-:Y:S05]  /*d360*/  BSYNC B2 ;  /* 0x0000000000027941 */ /* 0x000fea0003800000 */
.L_x_1712:
[----:B------:R-:W-:Y:S04]  /*d370*/  BSSY B2, `(.L_x_1714) ;  /* 0x0000030000027945 */ /* 0x000fe80003800000 */
[----:B------:R-:W-:Y:S05]  /*d380*/  @P2 BRA `(.L_x_1715) ;  /* 0x0000000000b82947 */ /* 0x000fea0003800000 */
[----:B01---5:R-:W0:Y:S01]  /*d390*/  LDS.128 R8, [R52+0xa000] ;  /* 0x00a0000034087984 */ /* 0x023e220000000c00 */
[----:B------:R-:W-:Y:S02]  /*d3a0*/  SHF.R.U64 R20, R38, 0x10, R39 ;  /* 0x0000001026147819 */ /* 0x000fe40000001227 */
[----:B------:R-:W-:Y:S02]  /*d3b0*/  SHF.R.U64 R41, R36, 0x10, R37 ;  /* 0x0000001024297819 */ /* 0x000fe40000001225 */
[----:B------:R-:W-:Y:S02]  /*d3c0*/  SHF.R.U32.HI R39, RZ, 0x10, R39 ;  /* 0x00000010ff277819 */ /* 0x000fe40000011627 */
        /* <DEDUP_REMOVED lines=14> */
[-C--:B------:R-:W-:Y:S01]  /*d4b0*/  FMUL.FTZ R36, R36, R39.reuse ;  /* 0x0000002724247220 */ /* 0x080fe20000410000 */
[----:B------:R-:W-:Y:S02]  /*d4c0*/  IMAD.U32 R10, R8, 0x10000, RZ ;  /* 0x00010000080a7824 */ /* 0x000fe400078e00ff */
[-C--:B------:R-:W-:Y:S01]  /*d4d0*/  FMUL.FTZ R42, R38, R100.reuse ;  /* 0x00000064262a7220 */ /* 0x080fe20000410000 */
[C---:B------:R-:W-:Y:S01]  /*d4e0*/  FFMA.FTZ R40, R20.reuse, R39, -R43 ;  /* 0x0000002714287223 */ /* 0x040fe2000001082b */
[C---:B------:R-:W-:Y:S02]  /*d4f0*/  IMAD.U32 R11, R9.reuse, 0x10000, RZ ;  /* 0x00010000090b7824 */ /* 0x040fe400078e00ff */
[----:B------:R-:W-:Y:S01]  /*d500*/  FFMA.FTZ R45, R20, R41, R36 ;  /* 0x00000029142d7223 */ /* 0x000fe20000010024 */
[----:B------:R-:W-:Y:S01]  /*d510*/  IMAD.U32 R39, R98, 0x10000, RZ ;  /* 0x0001000062277824 */ /* 0x000fe200078e00ff */
[----:B------:R-:W-:Y:S01]  /*d520*/  LOP3.LUT R8, R8, 0xffff0000, RZ, 0xc0, !PT ;  /* 0xffff000008087812 */ /* 0x000fe200078ec0ff */
[-C--:B------:R-:W-:Y:S01]  /*d530*/  FMUL.FTZ R38, R38, R97.reuse ;  /* 0x0000006126267220 */ /* 0x080fe20000410000 */
[----:B------:R-:W-:Y:S01]  /*d540*/  LOP3.LUT R9, R9, 0xffff0000, RZ, 0xc0, !PT ;  /* 0xffff000009097812 */ /* 0x000fe200078ec0ff */
[C---:B------:R-:W-:Y:S01]  /*d550*/  IMAD.U32 R41, R99.reuse, 0x10000, RZ ;  /* 0x0001000063297824 */ /* 0x040fe200078e00ff */
        /* <DEDUP_REMOVED lines=17> */
.L_x_1715:
[----:B------:R-:W-:Y:S05]  /*d670*/  BSYNC B2 ;  /* 0x0000000000027941 */ /* 0x000fea0003800000 */
.L_x_1714:
[----:B------:R-:W-:Y:S05]  /*d680*/  @P3 BRA `(.L_x_1709) ;  /* 0x0000000000b83947 */ /* 0x000fea0003800000 */
[----:B012--5:R-:W0:Y:S01]  /*d690*/  LDS.128 R8, [R52+0xe000] ;  /* 0x00e0000034087984 */ /* 0x027e220000000c00 */
        /* <DEDUP_REMOVED lines=9> */
[----:B------:R-:W-:Y:S01]  /*d730*/  IMAD.U32 R31, R94, 0x10000, RZ ;  /* 0x000100005e1f7824 */ /* 0x000fe200078e00ff */
        /* <DEDUP_REMOVED lines=9> */
[----:B------:R-:W-:Y:S01]  /*d7d0*/  FMUL.FTZ R38, R30, R92 ;  /* 0x0000005c1e267220 */ /* 0x000fe20000410000 */
        /* <DEDUP_REMOVED lines=25> */
.L_x_1709:
[----:B------:R-:W-:Y:S05]  /*d970*/  BSYNC B1 ;  /* 0x0000000000017941 */ /* 0x000fea0003800000 */
.L_x_1708:
[----:B------:R-:W-:-:S13]  /*d980*/  ISETP.GE.AND P0, PT, R3, R0, PT ;  /* 0x000000000300720c */ /* 0x000fda0003f06270 */
        /* <DEDUP_REMOVED lines=9> */
[----:B--2345:R-:W0:Y:S01]  /*da20*/  LDS.128 R8, [R36+0x3000] ;  /* 0x0030000024087984 */ /* 0x03ce220000000c00 */
        /* <DEDUP_REMOVED lines=8> */
[----:B------:R-:W-:Y:S01]  /*dab0*/  LOP3.LUT R30, R127, 0xffff0000, RZ, 0xc0, !PT ;  /* 0xffff00007f1e7812 */ /* 0x000fe200078ec0ff */
[C---:B------:R-:W-:Y:S01]  /*dac0*/  IMAD.U32 R29, R125.reuse, 0x10000, RZ ;  /* 0x000100007d1d7824 */ /* 0x040fe200078e00ff */
[----:B------:R-:W-:Y:S02]  /*dad0*/  LOP3.LUT R28, R125, 0xffff0000, RZ, 0xc0, !PT ;  /* 0xffff00007d1c7812 */ /* 0x000fe400078ec0ff */
[----:B------:R-:W-:Y:S01]  /*dae0*/  PRMT R126, R126, 0x5410, R3 ;  /* 0x000054107e7e7816 */ /* 0x000fe20000000003 */
        /* <DEDUP_REMOVED lines=11> */
[----:B------:R-:W-:Y:S01]  /*dba0*/  FFMA.FTZ R32, R20, R31, R10 ;  /* 0x0000001f14207223 */ /* 0x000fe2000001000a */
[-C--:B------:R-:W-:Y:S01]  /*dbb0*/  FMUL.FTZ R20, R11, R28.reuse ;  /* 0x0000001c0b147220 */ /* 0x080fe20000410000 */
[----:B------:R-:W-:Y:S01]  /*dbc0*/  IMAD.U32 R11, R126, 0x10000, RZ ;  /* 0x000100007e0b7824 */ /* 0x000fe200078e00ff */
        /* <DEDUP_REMOVED lines=19> */
.L_x_1718:
[----:B------:R-:W-:Y:S05]  /*dd00*/  BSYNC B1 ;  /* 0x0000000000017941 */ /* 0x000fea0003800000 */
.L_x_1717:
[----:B------:R-:W-:Y:S04]  /*dd10*/  BSSY B1, `(.L_x_1719) ;  /* 0x0000030000017945 */ /* 0x000fe80003800000 */
[----:B------:R-:W-:Y:S05]  /*dd20*/  @P1 BRA `(.L_x_1720) ;  /* 0x0000000000b81947 */ /* 0x000fea0003800000 */
[----:B0-2345:R-:W0:Y:S01]  /*dd30*/  LDS.128 R8, [R36+0x7000] ;  /* 0x0070000024087984 */ /* 0x03de220000000c00 */
        /* <DEDUP_REMOVED lines=45> */
.L_x_1720:
[----:B------:R-:W-:Y:S05]  /*e010*/  BSYNC B1 ;  /* 0x0000000000017941 */ /* 0x000fea0003800000 */
.L_x_1719:
[----:B------:R-:W-:Y:S04]  /*e020*/  BSSY B1, `(.L_x_1721) ;  /* 0x0000030000017945 */ /* 0x000fe80003800000 */
[----:B------:R-:W-:Y:S05]  /*e030*/  @P2 BRA `(.L_x_1722) ;  /* 0x0000000000b82947 */ /* 0x000fea0003800000 */
[----:B012345:R-:W0:Y:S01]  /*e040*/  LDS.128 R8, [R36+0xb000] ;  /* 0x00b0000024087984 */ /* 0x03fe220000000c00 */
        /* <DEDUP_REMOVED lines=45> */
.L_x_1722:
[----:B------:R-:W-:Y:S05]  /*e320*/  BSYNC B1 ;  /* 0x0000000000017941 */ /* 0x000fea0003800000 */
.L_x_1721:
        /* <DEDUP_REMOVED lines=18> */
[----:B------:R-:W-:Y:S01]  /*e450*/  FMUL.FTZ R14, R6, R12 ;  /* 0x0000000c060e7220 */ /* 0x000fe20000410000 */
[----:B------:R-:W-:-:S02]  /*e460*/  IMAD.U32 R0, R8, 0x10000, RZ ;  /* 0x0001000008007824 */ /* 0x000fc400078e00ff */
[-C--:B------:R-:W-:Y:S01]  /*e470*/  FMUL.FTZ R13, R6, R11.reuse ;  /* 0x0000000b060d7220 */ /* 0x080fe20000410000 */
[C---:B------:R-:W-:Y:S01]  /*e480*/  FMUL.FTZ R6, R10.reuse, R82 ;  /* 0x000000520a067220 */ /* 0x040fe20000410000 */
[-C--:B------:R-:W-:Y:S01]  /*e490*/  FMUL.FTZ R10, R10, R84.reuse ;  /* 0x000000540a0a7220 */ /* 0x080fe20000410000 */
[----:B------:R-:W-:Y:S01]  /*e4a0*/  LOP3.LUT R3, R8, 0xffff0000, RZ, 0xc0, !PT ;  /* 0xffff000008037812 */ /* 0x000fe200078ec0ff */
[----:B------:R-:W-:Y:S01]  /*e4b0*/  FFMA.FTZ R14, R5, R11, -R14 ;  /* 0x0000000b050e7223 */ /* 0x000fe2000001080e */
[----:B------:R-:W-:Y:S01]  /*e4c0*/  FFMA.FTZ R84, R7, R84, -R6 ;  /* 0x0000005407547223 */ /* 0x000fe20000010806 */
[----:B------:R-:W-:Y:S01]  /*e4d0*/  FFMA.FTZ R13, R5, R12, R13 ;  /* 0x0000000c050d7223 */ /* 0x000fe2000001000d */
[----:B------:R-:W-:Y:S01]  /*e4e0*/  IMAD.U32 R6, R83, 0x10000, RZ ;  /* 0x0001000053067824 */ /* 0x000fe200078e00ff */
[----:B------:R-:W-:Y:S01]  /*e4f0*/  LOP3.LUT R8, R9, 0xffff0000, RZ, 0xc0, !PT ;  /* 0xffff000009087812 */ /* 0x000fe200078ec0ff */
[----:B------:R-:W-:Y:S01]  /*e500*/  IMAD.U32 R5, R85, 0x10000, RZ ;  /* 0x0001000055057824 */ /* 0x000fe200078e00ff */
[----:B------:R-:W-:Y:S01]  /*e510*/  LOP3.LUT R83, R83, 0xffff0000, RZ, 0xc0, !PT ;  /* 0xffff000053537812 */ /* 0x000fe200078ec0ff */
[----:B------:R-:W-:Y:S01]  /*e520*/  FFMA.FTZ R11, R7, R82, R10 ;  /* 0x00000052070b7223 */ /* 0x000fe2000001000a */
[----:B------:R-:W-:Y:S01]  /*e530*/  LOP3.LUT R85, R85, 0xffff0000, RZ, 0xc0, !PT ;  /* 0xffff000055557812 */ /* 0x000fe200078ec0ff */
[----:B------:R-:W-:-:S02]  /*e540*/  IMAD.U32 R4, R9, 0x10000, RZ ;  /* 0x0001000009047824 */ /* 0x000fc400078e00ff */
        /* <DEDUP_REMOVED lines=8> */
[----:B------:R-:W-:Y:S02]  /*e5d0*/  F2FP.BF16.F32.PACK_AB R6, R13, R14 ;  /* 0x0000000e0d06723e */ /* 0x000fe400000010ff */
[----:B------:R-:W-:-:S02]  /*e5e0*/  F2FP.BF16.F32.PACK_AB R4, R0, R5 ;  /* 0x000000050004723e */ /* 0x000fc400000010ff */
[----:B------:R-:W-:Y:S02]  /*e5f0*/  F2FP.BF16.F32.PACK_AB R7, R11, R84 ;  /* 0x000000540b07723e */ /* 0x000fe400000010ff */
[----:B------:R-:W-:-:S05]  /*e600*/  F2FP.BF16.F32.PACK_AB R5, R8, R9 ;  /* 0x000000090805723e */ /* 0x000fca00000010ff */
[----:B------:R0:W-:Y:S01]  /*e610*/  STS.128 [R36+0xf000], R4 ;  /* 0x00f0000424007388 */ /* 0x0001e20000000c00 */
[----:B------:R-:W-:Y:S05]  /*e620*/  BRA `(.L_x_1716) ;  /* 0x0000004c006c7947 */ /* 0x000fea0003800000 */
.L_x_1677:
[----:B------:R-:W0:Y:S01]  /*e630*/  LDC R10, c[0x0][0x448] ;  /* 0x00011200ff0a7b82 */ /* 0x000e220000000800 */
[----:B------:R-:W-:Y:S01]  /*e640*/  ULDC.64 UR4, c[0x0][0x3f8] ;  /* 0x0000fe0000047ab9 */ /* 0x000fe20000000a00 */
[----:B------:R-:W-:Y:S01]  /*e650*/  ULDC.64 UR6, c[0x0][0x408] ;  /* 0x0001020000067ab9 */ /* 0x000fe20000000a00 */
[----:B------:R-:W-:Y:S02]  /*e660*/  IMAD.MOV.U32 R25, RZ, RZ, R29 ;  /* 0x000000ffff197224 */ /* 0x000fe400078e001d */
[----:B------:R-:W-:Y:S01]  /*e670*/  IMAD.MOV.U32 R27, RZ, RZ, R31 ;  /* 0x000000ffff1b7224 */ /* 0x000fe200078e001f */
[----:B0-----:R-:W-:-:S13]  /*e680*/  ISETP.NE.AND P0, PT, R10, 0x1, PT ;  /* 0x000000010a00780c */ /* 0x001fda0003f05270 */
[----:B------:R-:W0:Y:S08]  /*e690*/  @P0 LDC R0, c[0x0][0x44c] ;  /* 0x00011300ff000b82 */ /* 0x000e300000000800 */
[----:B------:R-:W1:Y:S01]  /*e6a0*/  @P0 LDC R5, c[0x0][0x450] ;  /* 0x00011400ff050b82 */ /* 0x000e620000000800 */
[----:B0-----:R-:W-:-:S05]  /*e6b0*/  @P0 IMAD.HI.U32 R0, R7, R0, RZ ;  /* 0x0000000007000227 */ /* 0x001fca00078e00ff */
[----:B-1----:R-:W-:-:S04]  /*e6c0*/  @P0 SHF.R.U32.HI R7, RZ, R5, R0 ;  /* 0x00000005ff070219 */ /* 0x002fc80000011600 */
        /* <DEDUP_REMOVED lines=21> */
.L_x_2063:
        /* <DEDUP_REMOVED lines=16> */
[----:B------:R-:W-:-:S09]  /*e920*/  ISETP.GE.AND P5, PT, R205, UR4, PT ;  /* 0x00000004cd007c0c */ /* 0x000fd2000bfa6270 */
[C---:B------:R-:W-:Y:S01]  /*e930*/  @!P4 IMAD.SHL.U32 R12, R16.reuse, 0x2, RZ ;  /* 0x00000002100cc824 */ /* 0x040fe200078e00ff */
[----:B------:R-:W-:-:S03]  /*e940*/  @!P4 SHF.L.U64.HI R13, R16, 0x1, R17 ;  /* 0x00000001100dc819 */ /* 0x000fc60000010211 */
[----:B------:R-:W-:Y:S01]  /*e950*/  @!P5 IMAD.SHL.U32 R15, R203, 0x2, RZ ;  /* 0x00000002cb0fd824 */ /* 0x000fe200078e00ff */
[CC--:B--2---:R-:W-:Y:S02]  /*e960*/  @!P4 IADD3 R10, P0, R5.reuse, R12.reuse, RZ ;  /* 0x0000000c050ac210 */ /* 0x0c4fe40007f1e0ff */
[----:B----4-:R-:W-:Y:S02]  /*e970*/  @!P4 IADD3 R12, P1, R14, R12, RZ ;  /* 0x0000000c0e0cc210 */ /* 0x010fe40007f3e0ff */
[-C--:B------:R-:W-:Y:S01]  /*e980*/  @!P5 IADD3 R24, P2, R5, R15.reuse, RZ ;  /* 0x0000000f0518d210 */ /* 0x080fe20007f5e0ff */
[----:B-1----:R-:W-:Y:S01]  /*e990*/  @!P4 IMAD.X R11, R4, 0x1, R13, P0 ;  /* 0x00000001040bc824 */ /* 0x002fe200000e060d */
[----:B------:R-:W-:Y:S02]  /*e9a0*/  @!P5 IADD3 R14, P3, R14, R15, RZ ;  /* 0x0000000f0e0ed210 */ /* 0x000fe40007f7e0ff */
[----:B------:R-:W-:Y:S02]  /*e9b0*/  CS2R R68, SRZ ;  /* 0x0000000000447805 */ /* 0x000fe4000001ff00 */
[----:B------:R-:W-:-:S02]  /*e9c0*/  @!P5 SHF.L.U64.HI R5, R203, 0x1, R224 ;  /* 0x00000001cb05d819 */ /* 0x000fc400000102e0 */
[----:B------:R-:W-:Y:S02]  /*e9d0*/  CS2R R70, SRZ ;  /* 0x0000000000467805 */ /* 0x000fe4000001ff00 */
[----:B------:R-:W-:Y:S02]  /*e9e0*/  CS2R R56, SRZ ;  /* 0x0000000000387805 */ /* 0x000fe4000001ff00 */
[----:B------:R-:W-:Y:S02]  /*e9f0*/  CS2R R58, SRZ ;  /* 0x00000000003a7805 */ /* 0x000fe4000001ff00 */
[----:B------:R-:W-:Y:S02]  /*ea00*/  CS2R R64, SRZ ;  /* 0x0000000000407805 */ /* 0x000fe4000001ff00 */
[----:B------:R-:W-:Y:S01]  /*ea10*/  CS2R R66, SRZ ;  /* 0x0000000000427805 */ /* 0x000fe2000001ff00 */
[----:B---3--:R-:W-:Y:S01]  /*ea20*/  @!P4 IMAD.X R13, R9, 0x1, R13, P1 ;  /* 0x00000001090dc824 */ /* 0x008fe200008e060d */
[----:B------:R1:W5:Y:S01]  /*ea30*/  @!P4 LD.E.128 R60, desc[UR60][R10.64] ;  /* 0x0000003c0a3cc980 */ /* 0x000362000c101d00 */
[----:B------:R-:W-:-:S02]  /*ea40*/  @!P5 IMAD.X R25, R4, 0x1, R5, P2 ;  /* 0x000000010419d824 */ /* 0x000fc400010e0605 */
[----:B------:R-:W-:Y:S01]  /*ea50*/  @!P5 IMAD.X R15, R9, 0x1, R5, P3 ;  /* 0x00000001090fd824 */ /* 0x000fe200018e0605 */
[----:B------:R1:W5:Y:S04]  /*ea60*/  @!P4 LD.E.128 R68, desc[UR60][R12.64] ;  /* 0x0000003c0c44c980 */ /* 0x000368000c101d00 */
[----:B------:R1:W5:Y:S04]  /*ea70*/  @!P5 LD.E.128 R56, desc[UR60][R24.64] ;  /* 0x0000003c1838d980 */ /* 0x000368000c101d00 */
[----:B------:R1:W5:Y:S02]  /*ea80*/  @!P5 LD.E.128 R64, desc[UR60][R14.64] ;  /* 0x0000003c0e40d980 */ /* 0x000364000c101d00 */
.L_x_1725:
[----:B------:R-:W-:Y:S05]  /*ea90*/  BSYNC B1 ;  /* 0x0000000000017941 */ /* 0x000fea0003800000 */
.L_x_1724:
[----:B-1---5:R-:W-:Y:S01]  /*eaa0*/  IMAD.MOV.U32 R4, RZ, RZ, R68 ;  /* 0x000000ffff047224 */ /* 0x022fe200078e0044 */
[----:B------:R-:W-:Y:S01]  /*eab0*/  UMOV UR4, 0xffffffff ;  /* 0xffffffff00047882 */ /* 0x000fe20000000000 */
[----:B--2---:R-:W-:Y:S01]  /*eac0*/  IMAD.MOV.U32 R5, RZ, RZ, R69 ;  /* 0x000000ffff057224 */ /* 0x004fe200078e0045 */
        /* <DEDUP_REMOVED lines=36> */
.L_x_2069:
        /* <DEDUP_REMOVED lines=19> */
[CC--:B---3--:R-:W-:Y:S02]  /*ee40*/  @!P4 IADD3 R10, P0, R5.reuse, R12.reuse, RZ ;  /* 0x0000000c050ac210 */ /* 0x0c8fe40007f1e0ff */
[----:B----4-:R-:W-:Y:S02]  /*ee50*/  @!P4 IADD3 R12, P1, R14, R12, RZ ;  /* 0x0000000c0e0cc210 */ /* 0x010fe40007f3e0ff */
[-C--:B------:R-:W-:Y:S01]  /*ee60*/  @!P5 IADD3 R24, P2, R5, R15.reuse, RZ ;  /* 0x0000000f0518d210 */ /* 0x080fe20007f5e0ff */
[----:B--2---:R-:W-:Y:S01]  /*ee70*/  @!P4 IMAD.X R11, R4, 0x1, R13, P0 ;  /* 0x00000001040bc824 */ /* 0x004fe200000e060d */
        /* <DEDUP_REMOVED lines=8> */
[----:B0-----:R-:W-:Y:S01]  /*ef00*/  @!P4 IMAD.X R13, R9, 0x1, R13, P1 ;  /* 0x00000001090dc824 */ /* 0x001fe200008e060d */
[----:B------:R0:W5:Y:S01]  /*ef10*/  @!P4 LD.E.128 R44, desc[UR60][R10.64] ;  /* 0x0000003c0a2cc980 */ /* 0x000162000c101d00 */
[----:B------:R-:W-:-:S02]  /*ef20*/  @!P5 IMAD.X R25, R4, 0x1, R5, P2 ;  /* 0x000000010419d824 */ /* 0x000fc400010e0605 */
[----:B------:R-:W-:Y:S01]  /*ef30*/  @!P5 IMAD.X R15, R9, 0x1, R5, P3 ;  /* 0x00000001090fd824 */ /* 0x000fe200018e0605 */
[----:B------:R0:W5:Y:S04]  /*ef40*/  @!P4 LD.E.128 R52, desc[UR60][R12.64] ;  /* 0x0000003c0c34c980 */ /* 0x000168000c101d00 */
[----:B------:R0:W5:Y:S04]  /*ef50*/  @!P5 LD.E.128 R40, desc[UR60][R24.64] ;  /* 0x0000003c1828d980 */ /* 0x000168000c101d00 */
[----:B------:R0:W5:Y:S02]  /*ef60*/  @!P5 LD.E.128 R48, desc[UR60][R14.64] ;  /* 0x0000003c0e30d980 */ /* 0x000164000c101d00 */
.L_x_1728:
[----:B------:R-:W-:Y:S05]  /*ef70*/  BSYNC B1 ;  /* 0x0000000000017941 */ /* 0x000fea0003800000 */
.L_x_1727:
[----:B--2--5:R-:W-:Y:S01]  /*ef80*/  IMAD.MOV.U32 R4, RZ, RZ, R52 ;  /* 0x000000ffff047224 */ /* 0x024fe200078e0034 */
[----:B------:R-:W-:Y:S01]  /*ef90*/  UMOV UR4, 0xffffffff ;  /* 0xffffffff00047882 */ /* 0x000fe20000000000 */
[----:B---3--:R-:W-:Y:S02]  /*efa0*/  IMAD.MOV.U32 R5, RZ, RZ, R53 ;  /* 0x000000ffff057224 */ /* 0x008fe400078e0035 */
        /* <DEDUP_REMOVED lines=35> */
.L_x_2075:
        /* <DEDUP_REMOVED lines=21> */
[----:B0-----:R-:W-:Y:S02]  /*f330*/  @!P4 IADD3 R10, P1, R14, R10, RZ ;  /* 0x0000000a0e0ac210 */ /* 0x001fe40007f3e0ff */
        /* <DEDUP_REMOVED lines=10> */
[----:B------:R-:W-:Y:S01]  /*f3e0*/  @!P4 IMAD.X R11, R9, 0x1, R11, P1 ;  /* 0x00000001090bc824 */ /* 0x000fe200008e060b */
[----:B------:R0:W5:Y:S01]  /*f3f0*/  @!P4 LD.E.128 R28, desc[UR60][R72.64] ;  /* 0x0000003c481cc980 */ /* 0x000162000c101d00 */
[----:B------:R-:W-:-:S02]  /*f400*/  @!P5 IMAD.X R13, R4, 0x1, R5, P2 ;  /* 0x00000001040dd824 */ /* 0x000fc400010e0605 */
[----:B------:R-:W-:Y:S01]  /*f410*/  @!P5 IMAD.X R15, R9, 0x1, R5, P3 ;  /* 0x00000001090fd824 */ /* 0x000fe200018e0605 */
[----:B------:R0:W5:Y:S04]  /*f420*/  @!P4 LD.E.128 R36, desc[UR60][R10.64] ;  /* 0x0000003c0a24c980 */ /* 0x000168000c101d00 */
[----:B------:R0:W5:Y:S04]  /*f430*/  @!P5 LD.E.128 R24, desc[UR60][R12.64] ;  /* 0x0000003c0c18d980 */ /* 0x000168000c101d00 */
[----:B------:R0:W5:Y:S02]  /*f440*/  @!P5 LD.E.128 R32, desc[UR60][R14.64] ;  /* 0x0000003c0e20d980 */ /* 0x000164000c101d00 */
.L_x_1731:
[----:B------:R-:W-:Y:S05]  /*f450*/  BSYNC B1 ;  /* 0x0000000000017941 */ /* 0x000fea0003800000 */
.L_x_1730:
        /* <DEDUP_REMOVED lines=38> */
[----:B-1--4-:R-:W1:Y:S02]  /*f6c0*/  SHFL.IDX PT, R0, R0, 0x3, 0x181f ;  /* 0x00781f0000007f89 */ /* 0x012e6400000e0000 */
.L_x_2081:
[----:B------:R-:W4:Y:S01]  /*f6d0*/  LDL R13, [R1+0x7c] ;  /* 0x00007c00010d7983 */ /* 0x000f220000100800 */
[----:B------:R-:W-:Y:S01]  /*f6e0*/  VIADD R84, R84, 0x60 ;  /* 0x0000006054547836 */ /* 0x000fe20000000000 */
[----:B------:R-:W-:Y:S01]  /*f6f0*/  BSSY B1, `(.L_x_1733) ;  /* 0x0000029000017945 */ /* 0x000fe20003800000 */
[----:B0-----:R-:W-:Y:S02]  /*f700*/  CS2R R6, SRZ ;  /* 0x0000000000067805 */ /* 0x001fe4000001ff00 */
[----:B------:R-:W-:Y:S02]  /*f710*/  CS2R R10, SRZ ;  /* 0x00000000000a7805 */ /* 0x000fe4000001ff00 */
[----:B------:R-:W-:Y:S02]  /*f720*/  CS2R R14, SRZ ;  /* 0x00000000000e7805 */ /* 0x000fe4000001ff00 */
[----:B------:R-:W-:Y:S02]  /*f730*/  ISETP.GE.AND P0, PT, R84, R89, PT ;  /* 0x000000595400720c */ /* 0x000fe40003f06270 */
[----:B------:R-:W-:-:S02]  /*f740*/  CS2R R72, SRZ ;  /* 0x0000000000487805 */ /* 0x000fc4000001ff00 */
[----:B------:R-:W-:Y:S02]  /*f750*/  CS2R R74, SRZ ;  /* 0x00000000004a7805 */ /* 0x000fe4000001ff00 */
[----:B----4-:R-:W-:-:S04]  /*f760*/  LEA.HI R8, R13, R13, RZ, 0x1 ;  /* 0x0000000d0d087211 */ /* 0x010fc800078f08ff */
[----:B------:R-:W-:Y:S02]  /*f770*/  LOP3.LUT R12, R8, 0xfffffffe, RZ, 0xc0, !PT ;  /* 0xfffffffe080c7812 */ /* 0x000fe400078ec0ff */
[----:B------:R-:W-:-:S03]  /*f780*/  CS2R R8, SRZ ;  /* 0x0000000000087805 */ /* 0x000fc6000001ff00 */
        /* <DEDUP_REMOVED lines=12> */
[-C--:B---3--:R-:W-:Y:S02]  /*f850*/  @!P4 IADD3 R82, P0, R76, R79.reuse, RZ ;  /* 0x0000004f4c52c210 */ /* 0x088fe40007f1e0ff */
[----:B-1----:R-:W-:Y:S02]  /*f860*/  @!P4 IADD3 R78, P1, R0, R79, RZ ;  /* 0x0000004f004ec210 */ /* 0x002fe40007f3e0ff */
[-C--:B------:R-:W-:Y:S01]  /*f870*/  @!P5 IADD3 R80, P2, R76, R5.reuse, RZ ;  /* 0x000000054c50d210 */ /* 0x080fe20007f5e0ff */
[--C-:B--2---:R-:W-:Y:S01]  /*f880*/  @!P4 IMAD.X R83, R21, 0x1, R4.reuse, P0 ;  /* 0x000000011553c824 */ /* 0x104fe200000e0604 */
[----:B------:R-:W-:Y:S01]  /*f890*/  @!P5 IADD3 R76, P3, R0, R5, RZ ;  /* 0x00000005004cd210 */ /* 0x000fe20007f7e0ff */
[----:B------:R-:W-:Y:S01]  /*f8a0*/  @!P4 IMAD.X R79, R77, 0x1, R4, P1 ;  /* 0x000000014d4fc824 */ /* 0x000fe200008e0604 */
[----:B------:R-:W-:Y:S02]  /*f8b0*/  @!P5 SHF.L.U64.HI R0, R203, 0x1, R224 ;  /* 0x00000001cb00d819 */ /* 0x000fe400000102e0 */
[----:B------:R-:W-:-:S02]  /*f8c0*/  CS2R R4, SRZ ;  /* 0x0000000000047805 */ /* 0x000fc4000001ff00 */
[----:B------:R-:W-:Y:S02]  /*f8d0*/  CS2R R6, SRZ ;  /* 0x0000000000067805 */ /* 0x000fe4000001ff00 */
[----:B------:R-:W-:Y:S02]  /*f8e0*/  CS2R R72, SRZ ;  /* 0x0000000000487805 */ /* 0x000fe4000001ff00 */
[----:B------:R-:W-:Y:S02]  /*f8f0*/  CS2R R74, SRZ ;  /* 0x00000000004a7805 */ /* 0x000fe4000001ff00 */
[----:B------:R-:W-:Y:S02]  /*f900*/  CS2R R8, SRZ ;  /* 0x0000000000087805 */ /* 0x000fe4000001ff00 */
[----:B------:R-:W-:Y:S01]  /*f910*/  CS2R R10, SRZ ;  /* 0x00000000000a7805 */ /* 0x000fe2000001ff00 */
[--C-:B------:R-:W-:Y:S01]  /*f920*/  @!P5 IMAD.X R81, R21, 0x1, R0.reuse, P2 ;  /* 0x000000011551d824 */ /* 0x100fe200010e0600 */
[----:B------:R0:W5:Y:S01]  /*f930*/  @!P4 LD.E.128 R12, desc[UR60][R82.64] ;  /* 0x0000003c520cc980 */ /* 0x000162000c101d00 */
[----:B------:R-:W-:-:S03]  /*f940*/  @!P5 IMAD.X R77, R77, 0x1, R0, P3 ;  /* 0x000000014d4dd824 */ /* 0x000fc600018e0600 */
[----:B------:R0:W5:Y:S04]  /*f950*/  @!P4 LD.E.128 R4, desc[UR60][R78.64] ;  /* 0x0000003c4e04c980 */ /* 0x000168000c101d00 */
[----:B------:R0:W5:Y:S04]  /*f960*/  @!P5 LD.E.128 R72, desc[UR60][R80.64] ;  /* 0x0000003c5048d980 */ /* 0x000168000c101d00 */
[----:B------:R0:W5:Y:S02]  /*f970*/  @!P5 LD.E.128 R8, desc[UR60][R76.64] ;  /* 0x0000003c4c08d980 */ /* 0x000164000c101d00 */
.L_x_1734:
[----:B------:R-:W-:Y:S05]  /*f980*/  BSYNC B1 ;  /* 0x0000000000017941 */ /* 0x000fea0003800000 */
.L_x_1733:
[----:B0-----:R-:W4:Y:S01]  /*f990*/  LDL R79, [R1+0x4c] ;  /* 0x00004c00014f7983 */ /* 0x001f220000100800 */
[----:B------:R-:W0:Y:S03]  /*f9a0*/  SYNCS.PHASECHK.TRANS64.TRYWAIT P0, [R18+URZ+0x30800], R91 ;  /* 0x0308005b120075a7 */ /* 0x000e26000800017f */
[----:B------:R-:W4:Y:S01]  /*f9b0*/  LDL R78, [R1+0xc] ;  /* 0x00000c00014e7983 */ /* 0x000f220000100800 */
[----:B-1---5:R-:W-:Y:S01]  /*f9c0*/  IMAD.MOV.U32 R0, RZ, RZ, R4 ;  /* 0x000000ffff007224 */ /* 0x022fe200078e0004 */
[----:B------:R-:W-:Y:S01]  /*f9d0*/  BSSY B1, `(.L_x_1735) ;  /* 0x0000024000017945 */ /* 0x000fe20003800000 */
[----:B---3--:R-:W-:Y:S02]  /*f9e0*/  IMAD.MOV.U32 R76, RZ, RZ, R7 ;  /* 0x000000ffff4c7224 */ /* 0x008fe400078e0007 */
[----:B------:R-:W-:Y:S01]  /*f9f0*/  IMAD.MOV.U32 R77, RZ, RZ, R8 ;  /* 0x000000ffff4d7224 */ /* 0x000fe200078e0008 */
[----:B------:R-:W-:Y:S01]  /*fa00*/  PRMT R101, R0, 0x7610, R101 ;  /* 0x0000761000657816 */ /* 0x000fe20000000065 */
[----:B--2---:R-:W-:Y:S01]  /*fa10*/  IMAD.MOV.U32 R21, RZ, RZ, R5 ;  /* 0x000000ffff157224 */ /* 0x004fe200078e0005 */
        /* <DEDUP_REMOVED lines=21> */
[----:B------:R-:W-:Y:S02]  /*fb70*/  SHF.R.S32.HI R0, RZ, 0x1f, R205 ;  /* 0x0000001fff007819 */ /* 0x000fe400000114cd */
[----:B------:R-:W-:Y:S01]  /*fb80*/  PRMT R88, R76, 0x7610, R88 ;  /* 0x000076104c587816 */ /* 0x000fe20000000058 */
[----:B------:R-:W-:Y:S01]  /*fb90*/  IMAD.MOV.U32 R76, RZ, RZ, R75 ;  /* 0x000000ffff4c7224 */ /* 0x000fe200078e004b */
[----:B------:R-:W-:Y:S02]  /*fba0*/  LEA.HI R0, R0, R205, RZ, 0x3 ;  /* 0x000000cd00007211 */ /* 0x000fe400078f18ff */
[----:B----4-:R-:W-:Y:S02]  /*fbb0*/  VIADDMNMX R21, R89, -R79, 0x80, PT ;  /* 0x0000008059157446 */ /* 0x010fe4000380094f */
[----:B------:R-:W-:Y:S02]  /*fbc0*/  PRMT R89, R77, 0x7610, R89 ;  /* 0x000076104d597816 */ /* 0x000fe40000000059 */
[----:B------:R-:W-:Y:S01]  /*fbd0*/  ISETP.GE.AND P1, PT, R78, R21, PT ;  /* 0x000000154e00720c */ /* 0x000fe20003f26270 */
[----:B------:R-:W-:-:S05]  /*fbe0*/  IMAD.MOV.U32 R78, RZ, RZ, R74 ;  /* 0x000000ffff4e7224 */ /* 0x000fca00078e004a */
[----:B------:R-:W-:Y:S01]  /*fbf0*/  PRMT R90, R78, 0x7610, R90 ;  /* 0x000076104e5a7816 */ /* 0x000fe2000000005a */
[----:B0-----:R-:W-:Y:S06]  /*fc00*/  @!P0 BRA `(.L_x_1736) ;  /* 0x000001b400d88947 */ /* 0x001fec0003800000 */
.L_x_2082:
[----:B------:R-:W-:Y:S05]  /*fc10*/  BSYNC B1 ;  /* 0x0000000000017941 */ /* 0x000fea0003800000 */
.L_x_1735:
[----:B------:R-:W-:Y:S01]  /*fc20*/  BSSY B1, `(.L_x_1737) ;  /* 0x00000dd000017945 */ /* 0x000fe20003800000 */
[----:B0-----:R-:W-:Y:S02]  /*fc30*/  PRMT R91, R76, 0x7610, R91 ;  /* 0x000076104c5b7816 */ /* 0x001fe4000000005b */
[----:B------:R-:W-:Y:S01]  /*fc40*/  SHF.R.S32.HI R0, RZ, 0x3, R0 ;  /* 0x00000003ff007819 */ /* 0x000fe20000011400 */
[----:B------:R-:W-:Y:S06]  /*fc50*/  @P1 BRA `(.L_x_1738) ;  /* 0x0000000c00641947 */ /* 0x000fec0003800000 */
[----:B------:R0:W5:Y:S01]  /*fc60*/  LDL R161, [R1+0x54] ;  /* 0x0000540001a17983 */ /* 0x0001620000100800 */
[----:B------:R-:W1:Y:S03]  /*fc70*/  LDC R143, c[0x0][0x3f4] ;  /* 0x0000fd00ff8f7b82 */ /* 0x000e660000000800 */
[----:B------:R0:W5:Y:S04]  /*fc80*/  LDL R160, [R1+0xa8] ;  /* 0x0000a80001a07983 */ /* 0x0001680000100800 */
[----:B------:R0:W5:Y:S01]  /*fc90*/  LDL R159, [R1+0x5c] ;  /* 0x00005c00019f7983 */ /* 0x0001620000100800 */
[----:B------:R-:W-:Y:S01]  /*fca0*/  BSSY B2, `(.L_x_1739) ;  /* 0x000006c000027945 */ /* 0x000fe20003800000 */
[----:B-1----:R-:W-:-:S02]  /*fcb0*/  ISETP.GE.AND P0, PT, R16, R143, PT ;  /* 0x0000008f1000720c */ /* 0x002fc40003f06270 */
[----:B------:R-:W-:-:S11]  /*fcc0*/  ISETP.GE.AND P1, PT, R205, R143, PT ;  /* 0x0000008fcd00720c */ /* 0x000fd60003f26270 */
[----:B0-----:R-:W-:Y:S05]  /*fcd0*/  @P0 BRA `(.L_x_1740) ;  /* 0x0000000400a00947 */ /* 0x001fea0003800000 */
[----:B------:R-:W2:Y:S04]  /*fce0*/  LDL R77, [R1+0x70] ;  /* 0x00007000014d7983 */ /* 0x000ea80000100800 */
[----:B------:R-:W3:Y:S01]  /*fcf0*/  LDL R162, [R1+0x60] ;  /* 0x0000600001a27983 */ /* 0x000ee20000100800 */
[----:B------:R-:W-:Y:S02]  /*fd00*/  SHF.R.U64 R148, R68, 0x10, R69 ;  /* 0x0000001044947819 */ /* 0x000fe40000001245 */
[----:B------:R-:W-:Y:S02]  /*fd10*/  SHF.R.U64 R151, R60, 0x10, R61 ;  /* 0x000000103c977819 */ /* 0x000fe4000000123d */
[----:B------:R-:W-:Y:S02]  /*fd20*/  PRMT R155, R145, 0x5410, R148 ;  /* 0x00005410919b7816 */ /* 0x000fe40000000094 */
[----:B------:R-:W-:-:S02]  /*fd30*/  SHF.R.U32.HI R68, RZ, 0x10, R69 ;  /* 0x00000010ff447819 */ /* 0x000fc40000011645 */
[----:B------:R-:W-:Y:S01]  /*fd40*/  PRMT R146, R146, 0x5410, R151 ;  /* 0x0000541092927816 */ /* 0x000fe20000000097 */
[----:B------:R-:W-:Y:S01]  /*fd50*/  IMAD.U32 R154, R155, 0x10000, RZ ;  /* 0x000100009b9a7824 */ /* 0x000fe200078e00ff */
[----:B------:R-:W-:Y:S02]  /*fd60*/  SHF.R.U64 R69, R70, 0x10, R71 ;  /* 0x0000001046457819 */ /* 0x000fe40000001247 */
[----:B------:R-:W-:Y:S02]  /*fd70*/  SHF.R.U32.HI R149, RZ, 0x10, R61 ;  /* 0x00000010ff957819 */ /* 0x000fe4000001163d */
[----:B------:R-:W-:Y:S02]  /*fd80*/  SHF.R.U64 R61, R62, 0x10, R63 ;  /* 0x000000103e3d7819 */ /* 0x000fe4000000123f */
[----:B------:R-:W-:Y:S02]  /*fd90*/  SHF.R.U32.HI R62, RZ, 0x10, R71 ;  /* 0x00000010ff3e7819 */ /* 0x000fe40000011647 */
[----:B------:R-:W-:-:S02]  /*fda0*/  SHF.R.U32.HI R60, RZ, 0x10, R63 ;  /* 0x00000010ff3c7819 */ /* 0x000fc4000001163f */
[----:B------:R-:W-:Y:S02]  /*fdb0*/  PRMT R144, R144, 0x5410, R149 ;  /* 0x0000541090907816 */ /* 0x000fe40000000095 */
[----:B------:R-:W-:Y:S02]  /*fdc0*/  PRMT R62, R85, 0x5432, R62 ;  /* 0x00005432553e7816 */ /* 0x000fe4000000003e */
[----:B------:R-:W-:Y:S02]  /*fdd0*/  PRMT R60, R87, 0x5432, R60 ;  /* 0x00005432573c7816 */ /* 0x000fe4000000003c */
[----:B------:R-:W-:Y:S02]  /*fde0*/  PRMT R147, R147, 0x5410, R68 ;  /* 0x0000541093937816 */ /* 0x000fe40000000044 */
[----:B------:R-:W-:Y:S02]  /*fdf0*/  LOP3.LUT R155, R155, 0xffff0000, RZ, 0xc0, !PT ;  /* 0xffff00009b9b7812 */ /* 0x000fe400078ec0ff */
[----:B------:R-:W-:-:S02]  /*fe00*/  PRMT R69, R86, 0x5432, R69 ;  /* 0x0000543256457816 */ /* 0x000fc40000000045 */
[----:B------:R-:W-:Y:S02]  /*fe10*/  PRMT R61, R88, 0x5432, R61 ;  /* 0x00005432583d7816 */ /* 0x000fe4000000003d */
[----:B--2---:R-:W-:-:S04]  /*fe20*/  LEA.HI R76, R143, R77, RZ, 0x1d ;  /* 0x0000004d8f4c7211 */ /* 0x004fc800078fe8ff */
[----:B------:R-:W-:Y:S01]  /*fe30*/  SHF.R.S32.HI R79, RZ, 0x1f, R76 ;  /* 0x0000001fff4f7819 */ /* 0x000fe2000001144c */
[----:B------:R-:W-:-:S03]  /*fe40*/  IMAD.SHL.U32 R77, R76, 0x8, RZ ;  /* 0x000000084c4d7824 */ /* 0x000fc600078e00ff */
[----:B------:R-:W-:Y:S02]  /*fe50*/  LEA.HI R79, R79, R76, RZ, 0x3 ;  /* 0x0000004c4f4f7211 */ /* 0x000fe400078f18ff */
[----:B-----5:R-:W-:-:S03]  /*fe60*/  LOP3.LUT R77, R161, 0x38, R77, 0xf8, !PT ;  /* 0x00000038a14d7812 */ /* 0x020fc600078ef84d */
[----:B------:R-:W-:Y:S01]  /*fe70*/  IMAD.SHL.U32 R79, R79, 0x400, RZ ;  /* 0x000004004f4f7824 */ /* 0x000fe200078e00ff */
[----:B------:R-:W-:-:S04]  /*fe80*/  LOP3.LUT R76, R77, R160, RZ, 0x3c, !PT ;  /* 0x000000a04d4c7212 */ /* 0x000fc800078e3cff */
[----:B------:R-:W-:-:S04]  /*fe90*/  LOP3.LUT R79, R79, 0x7fffe000, RZ, 0xc0, !PT ;  /* 0x7fffe0004f4f7812 */ /* 0x000fc800078ec0ff */
[----:B------:R-:W-:Y:S02]  /*fea0*/  IADD3 R81, R76, R79, R159 ;  /* 0x0000004f4c517210 */ /* 0x000fe40007ffe09f */
[----:B---3--:R-:W0:Y:S03]  /*feb0*/  LDS.128 R76, [R162] ;  /* 0x00000000a24c7984 */ /* 0x008e260000000c00 */
        /* <DEDUP_REMOVED lines=13> */
[----:B------:R-:W-:Y:S01]  /*ff90*/  LOP3.LUT R152, R81, 0xffff0000, RZ, 0xc0, !PT ;  /* 0xffff000051987812 */ /* 0x000fe200078ec0ff */
[----:B------:R-:W-:Y:S01]  /*ffa0*/  FMUL.FTZ R156, R77, R154 ;  /* 0x0000009a4d9c7220 */ /* 0x000fe20000410000 */
[----:B------:R-:W-:-:S02]  /*ffb0*/  IMAD.U32 R151, R81, 0x10000, RZ ;  /* 0x0001000051977824 */ /* 0x000fc400078e00ff */
[-C--:B------:R-:W-:Y:S01]  /*ffc0*/  FMUL.FTZ R158, R77, R80.reuse ;  /* 0x000000504d9e7220 */ /* 0x080fe20000410000 */
[----:B------:R-:W-:Y:S02]  /*ffd0*/  IMAD.U32 R153, R83, 0x10000, RZ ;  /* 0x0001000053997824 */ /* 0x000fe400078e00ff */
[C---:B------:R-:W-:Y:S01]  /*ffe0*/  FFMA.FTZ R77, R145.reuse, R80, -R156 ;  /* 0x00000050914d7223 */ /* 0x040fe2000001089c */
[----:B------:R-:W-:Y:S02]  /*fff0*/  IMAD.U32 R80, R144, 0x10000, RZ ;  /* 0x0001000090507824 */ /* 0x000fe400078e00ff */
[----:B------:R-:W-:Y:S01]  /*10000*/  FFMA.FTZ R79, R145, R154, R158 ;  /* 0x0000009a914f7223 */ /* 0x000fe2000001009e */
[----:B------:R-:W-:Y:S01]  /*10010*/  IMAD.U32 R156, R62, 0x10000, RZ ;  /* 0x000100003e9c7824 */ /* 0x000fe200078e00ff */
[C---:B------:R-:W-:Y:S01]  /*10020*/  LOP3.LUT R71, R82.reuse, 0xffff0000, RZ, 0xc0, !PT ;  /* 0xffff000052477812 */ /* 0x040fe200078ec0ff */
[----:B------:R-:W-:Y:S01]  /*10030*/  IMAD.U32 R81, R82, 0x10000, RZ ;  /* 0x0001000052517824 */ /* 0x000fe200078e00ff */
[----:B------:R-:W-:Y:S01]  /*10040*/  LOP3.LUT R82, R83, 0xffff0000, RZ, 0xc0, !PT ;  /* 0xffff000053527812 */ /* 0x000fe200078ec0ff */
[----:B------:R-:W-:-:S02]  /*10050*/  IMAD.U32 R154, R60, 0x10000, RZ ;  /* 0x000100003c9a7824 */ /* 0x000fc400078e00ff */
[----:B------:R-:W-:Y:S01]  /*10060*/  FMUL.FTZ R145, R151, R80 ;  /* 0x0000005097917220 */ /* 0x000fe20000410000 */
[----:B------:R-:W-:Y:S02]  /*10070*/  IMAD.U32 R83, R147, 0x10000, RZ ;  /* 0x0001000093537824 */ /* 0x000fe400078e00ff */
[C---:B------:R-:W-:Y:S01]  /*10080*/  FMUL.FTZ R158, R153.reuse, R156 ;  /* 0x0000009c999e7220 */ /* 0x040fe20000410000 */
[-C--:B------:R-:W-:Y:S01]  /*10090*/  FMUL.FTZ R153, R153, R154.reuse ;  /* 0x0000009a99997220 */ /* 0x080fe20000410000 */
[----:B------:R-:W-:Y:S01]  /*100a0*/  LOP3.LUT R147, R147, 0xffff0000, RZ, 0xc0, !PT ;  /* 0xffff000093937812 */ /* 0x000fe200078ec0ff */
[-C--:B------:R-:W-:Y:S01]  /*100b0*/  FMUL.FTZ R157, R151, R83.reuse ;  /* 0x00000053979d7220 */ /* 0x080fe20000410000 */
[----:B------:R-:W-:Y:S01]  /*100c0*/  FFMA.FTZ R145, R148, R83, R145 ;  /* 0x0000005394917223 */ /* 0x000fe20000010091 */
[----:B------:R-:W-:Y:S01]  /*100d0*/  LOP3.LUT R151, R146, 0xffff0000, RZ, 0xc0, !PT ;  /* 0xffff000092977812 */ /* 0x000fe200078ec0ff */
[C---:B------:R-:W-:Y:S01]  /*100e0*/  FFMA.FTZ R83, R149.reuse, R154, -R158 ;  /* 0x0000009a95537223 */ /* 0x040fe2000001089e */
[----:B------:R-:W-:Y:S01]  /*100f0*/  FFMA.FTZ R146, R149, R156, R153 ;  /* 0x0000009c95927223 */ /* 0x000fe20000010099 */
[----:B------:R-:W-:Y:S01]  /*10100*/  FMUL.FTZ R153, R150, R155 ;  /* 0x0000009b96997220 */ /* 0x000fe20000410000 */
[----:B------:R-:W-:Y:S01]  /*10110*/  LOP3.LUT R149, R144, 0xffff0000, RZ, 0xc0, !PT ;  /* 0xffff000090957812 */ /* 0x000fe200078ec0ff */
[----:B------:R-:W-:Y:S01]  /*10120*/  FFMA.FTZ R80, R148, R80, -R157 ;  /* 0x0000005094507223 */ /* 0x000fe2000001089d */
[-C--:B------:R-:W-:Y:S01]  /*10130*/  FMUL.FTZ R157, R150, R151.reuse ;  /* 0x00000097969d7220 */ /* 0x080fe20000410000 */
[----:B------:R-:W-:Y:S01]  /*10140*/  FFMA.FTZ R150, R70, R151, -R153 ;  /* 0x0000009746967223 */ /* 0x000fe20000010899 */
[C---:B------:R-:W-:Y:S01]  /*10150*/  FMUL.FTZ R151, R152.reuse, R147 ;  /* 0x0000009398977220 */ /* 0x040fe20000410000 */
[----:B------:R-:W-:Y:S01]  /*10160*/  FMUL.FTZ R154, R152, R149 ;  /* 0x00000095989a7220 */ /* 0x000fe20000410000 */
[----:B------:R-:W-:Y:S01]  /*10170*/  FFMA.FTZ R152, R70, R155, R157 ;  /* 0x0000009b46987223 */ /* 0x000fe2000001009d */
[----:B------:R-:W-:-:S02]  /*10180*/  IMAD.U32 R148, R69, 0x10000, RZ ;  /* 0x0001000045947824 */ /* 0x000fc400078e00ff */
[C---:B------:R-:W-:Y:S01]  /*10190*/  FFMA.FTZ R151, R76.reuse, R149, -R151 ;  /* 0x000000954c977223 */ /* 0x040fe20000010897 */
[----:B------:R-:W-:Y:S01]  /*101a0*/  FFMA.FTZ R154, R76, R147, R154 ;  /* 0x000000934c9a7223 */ /* 0x000fe2000001009a */
[----:B------:R-:W-:Y:S01]  /*101b0*/  LOP3.LUT R76, R69, 0xffff0000, RZ, 0xc0, !PT ;  /* 0xffff0000454c7812 */ /* 0x000fe200078ec0ff */
[C---:B------:R-:W-:Y:S01]  /*101c0*/  IMAD.U32 R144, R61.reuse, 0x10000, RZ ;  /* 0x000100003d907824 */ /* 0x040fe200078e00ff */
[----:B------:R-:W-:Y:S01]  /*101d0*/  LOP3.LUT R70, R61, 0xffff0000, RZ, 0xc0, !PT ;  /* 0xffff00003d467812 */ /* 0x000fe200078ec0ff */
[C---:B------:R-:W-:Y:S01]  /*101e0*/  FMUL.FTZ R153, R81.reuse, R148 ;  /* 0x0000009451997220 */ /* 0x040fe20000410000 */
[----:B------:R-:W-:Y:S01]  /*101f0*/  LOP3.LUT R69, R62, 0xffff0000, RZ, 0xc0, !PT ;  /* 0xffff00003e457812 */ /* 0x000fe200078ec0ff */
[----:B------:R-:W-:Y:S01]  /*10200*/  FMUL.FTZ R81, R81, R144 ;  /* 0x0000009051517220 */ /* 0x000fe20000410000 */
[----:B------:R-:W-:Y:S01]  /*10210*/  LOP3.LUT R61, R60, 0xffff0000, RZ, 0xc0, !PT ;  /* 0xffff00003c3d7812 */ /* 0x000fe200078ec0ff */
[C---:B------:R-:W-:Y:S01]  /*10220*/  FMUL.FTZ R60, R71.reuse, R76 ;  /* 0x0000004c473c7220 */ /* 0x040fe20000410000 */
[----:B------:R-:W-:Y:S01]  /*10230*/  FMUL.FTZ R71, R71, R70 ;  /* 0x0000004647477220 */ /* 0x000fe20000410000 */
[----:B------:R-:W-:Y:S01]  /*10240*/  FMUL.FTZ R147, R82, R69 ;  /* 0x0000004552937220 */ /* 0x000fe20000410000 */
[----:B------:R-:W-:Y:S01]  /*10250*/  FFMA.FTZ R153, R68, R144, -R153 ;  /* 0x0000009044997223 */ /* 0x000fe20000010899 */
[-C--:B------:R-:W-:Y:S01]  /*10260*/  FMUL.FTZ R82, R82, R61.reuse ;  /* 0x0000003d52527220 */ /* 0x080fe20000410000 */
[C---:B------:R-:W-:Y:S01]  /*10270*/  FFMA.FTZ R62, R63.reuse, R70, -R60 ;  /* 0x000000463f3e7223 */ /* 0x040fe2000001083c */
[----:B------:R-:W-:Y:S01]  /*10280*/  FFMA.FTZ R70, R63, R76, R71 ;  /* 0x0000004c3f467223 */ /* 0x000fe20000010047 */
[----:B------:R-:W-:Y:S01]  /*10290*/  FFMA.FTZ R76, R78, R61, -R147 ;  /* 0x0000003d4e4c7223 */ /* 0x000fe20000010893 */
        /* <DEDUP_REMOVED lines=12> */
.L_x_1740:
[----:B------:R-:W-:Y:S05]  /*10360*/  BSYNC B2 ;  /* 0x0000000000027941 */ /* 0x000fea0003800000 */
.L_x_1739:
[----:B------:R-:W-:Y:S05]  /*10370*/  @P1 BRA `(.L_x_1738) ;  /* 0x00000004009c1947 */ /* 0x000fea0003800000 */
[----:B------:R-:W2:Y:S01]  /*10380*/  LDL R81, [R1+0x9c] ;  /* 0x00009c0001517983 */ /* 0x000ea20000100800 */
[----:B------:R-:W-:Y:S02]  /*10390*/  LEA.HI R143, R143, R0, RZ, 0x1d ;  /* 0x000000008f8f7211 */ /* 0x000fe400078fe8ff */
[----:B------:R-:W-:Y:S02]  /*103a0*/  SHF.R.U64 R77, R56, 0x10, R57 ;  /* 0x00000010384d7819 */ /* 0x000fe40000001239 */
[----:B0-----:R-:W-:Y:S01]  /*103b0*/  SHF.R.S32.HI R62, RZ, 0x1f, R143 ;  /* 0x0000001fff3e7819 */ /* 0x001fe2000001148f */
[----:B------:R-:W-:Y:S01]  /*103c0*/  IMAD.SHL.U32 R60, R143, 0x8, RZ ;  /* 0x000000088f3c7824 */ /* 0x000fe200078e00ff */
[----:B------:R-:W-:Y:S02]  /*103d0*/  SHF.R.U32.HI R80, RZ, 0x10, R57 ;  /* 0x00000010ff507819 */ /* 0x000fe40000011639 */
[----:B------:R-:W-:Y:S02]  /*103e0*/  LEA.HI R62, R62, R143, RZ, 0x3 ;  /* 0x0000008f3e3e7211 */ /* 0x000fe400078f18ff */
[----:B-----5:R-:W-:-:S02]  /*103f0*/  LOP3.LUT R60, R161, 0x38, R60, 0xf8, !PT ;  /* 0x00000038a13c7812 */ /* 0x020fc400078ef83c */
[----:B------:R-:W-:Y:S01]  /*10400*/  SHF.R.U64 R57, R58, 0x10, R59 ;  /* 0x000000103a397819 */ /* 0x000fe2000000123b */
[----:B------:R-:W-:Y:S01]  /*10410*/  IMAD.SHL.U32 R62, R62, 0x400, RZ ;  /* 0x000004003e3e7824 */ /* 0x000fe200078e00ff */
[----:B------:R-:W-:Y:S02]  /*10420*/  LOP3.LUT R61, R60, R160, RZ, 0x3c, !PT ;  /* 0x000000a03c3d7212 */ /* 0x000fe400078e3cff */
[----:B------:R-:W-:Y:S02]  /*10430*/  SHF.R.U64 R58, R64, 0x10, R65 ;  /* 0x00000010403a7819 */ /* 0x000fe40000001241 */
[----:B------:R-:W-:Y:S02]  /*10440*/  LOP3.LUT R62, R62, 0x7fffe000, RZ, 0xc0, !PT ;  /* 0x7fffe0003e3e7812 */ /* 0x000fe400078ec0ff */
[----:B------:R-:W-:Y:S02]  /*10450*/  SHF.R.U64 R56, R66, 0x10, R67 ;  /* 0x0000001042387819 */ /* 0x000fe40000001243 */
[----:B------:R-:W-:-:S02]  /*10460*/  IADD3 R69, R61, R62, R159 ;  /* 0x0000003e3d457210 */ /* 0x000fc40007ffe09f */
[----:B------:R-:W-:Y:S02]  /*10470*/  SHF.R.U32.HI R65, RZ, 0x10, R65 ;  /* 0x00000010ff417819 */ /* 0x000fe40000011641 */
[----:B------:R-:W-:Y:S01]  /*10480*/  PRMT R140, R140, 0x5410, R57 ;  /* 0x000054108c8c7816 */ /* 0x000fe20000000039 */
[----:B------:R-:W-:Y:S01]  /*10490*/  IMAD R76, R69, 0x2, R18 ;  /* 0x00000002454c7824 */ /* 0x000fe200078e0212 */
[----:B------:R-:W-:Y:S02]  /*104a0*/  PRMT R137, R137, 0x5410, R58 ;  /* 0x0000541089897816 */ /* 0x000fe4000000003a */
[----:B------:R-:W-:Y:S02]  /*104b0*/  SHF.R.U32.HI R78, RZ, 0x10, R59 ;  /* 0x00000010ff4e7819 */ /* 0x000fe4000001163b */
[----:B------:R-:W0:Y:S01]  /*104c0*/  LDS.128 R68, [R76+0x10400] ;  /* 0x010400004c447984 */ /* 0x000e220000000c00 */
[----:B------:R-:W-:Y:S02]  /*104d0*/  SHF.R.U32.HI R67, RZ, 0x10, R67 ;  /* 0x00000010ff437819 */ /* 0x000fe40000011643 */
[----:B------:R-:W-:-:S02]  /*104e0*/  PRMT R135, R135, 0x5410, R56 ;  /* 0x0000541087877816 */ /* 0x000fc40000000038 */
[----:B------:R-:W-:Y:S02]  /*104f0*/  PRMT R138, R138, 0x5410, R77 ;  /* 0x000054108a8a7816 */ /* 0x000fe4000000004d */
[----:B------:R-:W-:Y:S01]  /*10500*/  PRMT R139, R139, 0x5410, R80 ;  /* 0x000054108b8b7816 */ /* 0x000fe20000000050 */
[----:B------:R-:W-:Y:S01]  /*10510*/  IMAD.U32 R80, R137, 0x10000, RZ ;  /* 0x0001000089507824 */ /* 0x000fe200078e00ff */
[----:B------:R-:W-:Y:S02]  /*10520*/  PRMT R136, R136, 0x5410, R65 ;  /* 0x0000541088887816 */ /* 0x000fe40000000041 */
[----:B------:R-:W-:Y:S02]  /*10530*/  PRMT R134, R134, 0x5410, R67 ;  /* 0x0000541086867816 */ /* 0x000fe40000000043 */
[----:B------:R-:W-:Y:S01]  /*10540*/  PRMT R141, R141, 0x5410, R78 ;  /* 0x000054108d8d7816 */ /* 0x000fe2000000004e */
[----:B------:R-:W-:Y:S01]  /*10550*/  IMAD.U32 R78, R138, 0x10000, RZ ;  /* 0x000100008a4e7824 */ /* 0x000fe200078e00ff */
[----:B------:R-:W-:-:S02]  /*10560*/  LOP3.LUT R137, R137, 0xffff0000, RZ, 0xc0, !PT ;  /* 0xffff000089897812 */ /* 0x000fc400078ec0ff */
[----:B------:R-:W-:Y:S02]  /*10570*/  LOP3.LUT R138, R138, 0xffff0000, RZ, 0xc0, !PT ;  /* 0xffff00008a8a7812 */ /* 0x000fe400078ec0ff */
[----:B0-----:R-:W-:Y:S01]  /*10580*/  LOP3.LUT R65, R68, 0xffff0000, RZ, 0xc0, !PT ;  /* 0xffff000044417812 */ /* 0x001fe200078ec0ff */
[----:B------:R-:W-:Y:S02]  /*10590*/  IMAD.U32 R66, R69, 0x10000, RZ ;  /* 0x0001000045427824 */ /* 0x000fe400078e00ff */
[----:B------:R-:W-:Y:S02]  /*105a0*/  IMAD.U32 R67, R70, 0x10000, RZ ;  /* 0x0001000046437824 */ /* 0x000fe400078e00ff */
[----:B------:R-:W-:Y:S01]  /*105b0*/  IMAD.U32 R77, R71, 0x10000, RZ ;  /* 0x00010000474d7824 */ /* 0x000fe200078e00ff */
[----:B--2---:R-:W0:Y:S02]  /*105c0*/  LDS.128 R60, [R81] ;  /* 0x00000000513c7984 */ /* 0x004e240000000c00 */
        /* <DEDUP_REMOVED lines=8> */
[----:B------:R-:W-:Y:S01]  /*10650*/  IMAD.U32 R63, R68, 0x10000, RZ ;  /* 0x00010000443f7824 */ /* 0x000fe200078e00ff */
[----:B------:R-:W-:-:S02]  /*10660*/  LOP3.LUT R68, R69, 0xffff0000, RZ, 0xc0, !PT ;  /* 0xffff000045447812 */ /* 0x000fc400078ec0ff */
[----:B------:R-:W-:Y:S01]  /*10670*/  LOP3.LUT R69, R70, 0xffff0000, RZ, 0xc0, !PT ;  /* 0xffff000046457812 */ /* 0x000fe200078ec0ff */
[----:B------:R-:W-:Y:S01]  /*10680*/  FMUL.FTZ R82, R63, R80 ;  /* 0x000000503f527220 */ /* 0x000fe20000410000 */
[----:B------:R-:W-:Y:S01]  /*10690*/  LOP3.LUT R70, R71, 0xffff0000, RZ, 0xc0, !PT ;  /* 0xffff000047467812 */ /* 0x000fe200078ec0ff */
[----:B------:R-:W-:Y:S02]  /*106a0*/  IMAD.U32 R71, R136, 0x10000, RZ ;  /* 0x0001000088477824 */ /* 0x000fe400078e00ff */
[-C--:B------:R-:W-:Y:S01]  /*106b0*/  FMUL.FTZ R142, R63, R78.reuse ;  /* 0x0000004e3f8e7220 */ /* 0x080fe20000410000 */
[----:B------:R-:W-:Y:S01]  /*106c0*/  FFMA.FTZ R82, R57, R78, -R82 ;  /* 0x0000004e39527223 */ /* 0x000fe20000010852 */
[----:B------:R-:W-:Y:S02]  /*106d0*/  IMAD.U32 R63, R139, 0x10000, RZ ;  /* 0x000100008b3f7824 */ /* 0x000fe400078e00ff */
[----:B------:R-:W-:Y:S01]  /*106e0*/  FMUL.FTZ R144, R66, R71 ;  /* 0x0000004742907220 */ /* 0x000fe20000410000 */
[----:B------:R-:W-:-:S02]  /*106f0*/  IMAD.U32 R78, R134, 0x10000, RZ ;  /* 0x00010000864e7824 */ /* 0x000fc400078e00ff */
[----:B------:R-:W-:Y:S01]  /*10700*/  FFMA.FTZ R142, R57, R80, R142 ;  /* 0x00000050398e7223 */ /* 0x000fe2000001008e */
[----:B------:R-:W-:Y:S02]  /*10710*/  IMAD.U32 R57, R141, 0x10000, RZ ;  /* 0x000100008d397824 */ /* 0x000fe400078e00ff */
[-C--:B------:R-:W-:Y:S01]  /*10720*/  FMUL.FTZ R66, R66, R63.reuse ;  /* 0x0000003f42427220 */ /* 0x080fe20000410000 */
[----:B------:R-:W-:Y:S01]  /*10730*/  FFMA.FTZ R144, R59, R63, -R144 ;  /* 0x0000003f3b907223 */ /* 0x000fe20000010890 */
[CC--:B------:R-:W-:Y:S01]  /*10740*/  FMUL.FTZ R63, R77.reuse, R78.reuse ;  /* 0x0000004e4d3f7220 */ /* 0x0c0fe20000410000 */
[----:B------:R-:W-:Y:S01]  /*10750*/  FMUL.FTZ R79, R77, R57 ;  /* 0x000000394d4f7220 */ /* 0x000fe20000410000 */
[----:B------:R-:W-:Y:S01]  /*10760*/  LOP3.LUT R139, R139, 0xffff0000, RZ, 0xc0, !PT ;  /* 0xffff00008b8b7812 */ /* 0x000fe200078ec0ff */
[----:B------:R-:W-:Y:S01]  /*10770*/  FFMA.FTZ R71, R59, R71, R66 ;  /* 0x000000473b477223 */ /* 0x000fe20000010042 */
[----:B------:R-:W-:Y:S01]  /*10780*/  FFMA.FTZ R77, R64, R57, -R63 ;  /* 0x00000039404d7223 */ /* 0x000fe2000001083f */
[----:B------:R-:W-:Y:S01]  /*10790*/  LOP3.LUT R57, R136, 0xffff0000, RZ, 0xc0, !PT ;  /* 0xffff000088397812 */ /* 0x000fe200078ec0ff */
[C---:B------:R-:W-:Y:S01]  /*107a0*/  FMUL.FTZ R59, R65.reuse, R137 ;  /* 0x00000089413b7220 */ /* 0x040fe20000410000 */
[----:B------:R-:W-:Y:S01]  /*107b0*/  FFMA.FTZ R79, R64, R78, R79 ;  /* 0x0000004e404f7223 */ /* 0x000fe2000001004f */
[----:B------:R-:W-:Y:S01]  /*107c0*/  FMUL.FTZ R65, R65, R138 ;  /* 0x0000008a41417220 */ /* 0x000fe20000410000 */
[----:B------:R-:W-:-:S02]  /*107d0*/  IMAD.U32 R66, R135, 0x10000, RZ ;  /* 0x0001000087427824 */ /* 0x000fc400078e00ff */
[C---:B------:R-:W-:Y:S01]  /*107e0*/  FMUL.FTZ R63, R68.reuse, R57 ;  /* 0x00000039443f7220 */ /* 0x040fe20000410000 */
[----:B------:R-:W-:Y:S01]  /*107f0*/  FMUL.FTZ R68, R68, R139 ;  /* 0x0000008b44447220 */ /* 0x000fe20000410000 */
[----:B------:R-:W-:Y:S02]  /*10800*/  IMAD.U32 R64, R140, 0x10000, RZ ;  /* 0x000100008c407824 */ /* 0x000fe400078e00ff */
[C---:B------:R-:W-:Y:S01]  /*10810*/  FFMA.FTZ R59, R58.reuse, R138, -R59 ;  /* 0x0000008a3a3b7223 */ /* 0x040fe2000001083b */
[----:B------:R-:W-:Y:S01]  /*10820*/  FFMA.FTZ R65, R58, R137, R65 ;  /* 0x000000893a417223 */ /* 0x000fe20000010041 */
[C---:B------:R-:W-:Y:S01]  /*10830*/  FFMA.FTZ R63, R60.reuse, R139, -R63 ;  /* 0x0000008b3c3f7223 */ /* 0x040fe2000001083f */
[----:B------:R-:W-:Y:S01]  /*10840*/  FFMA.FTZ R68, R60, R57, R68 ;  /* 0x000000393c447223 */ /* 0x000fe20000010044 */
[C---:B------:R-:W-:Y:S01]  /*10850*/  FMUL.FTZ R58, R67.reuse, R66 ;  /* 0x00000042433a7220 */ /* 0x040fe20000410000 */
[----:B------:R-:W-:Y:S01]  /*10860*/  FMUL.FTZ R60, R67, R64 ;  /* 0x00000040433c7220 */ /* 0x000fe20000410000 */
[----:B------:R-:W-:-:S02]  /*10870*/  LOP3.LUT R135, R135, 0xffff0000, RZ, 0xc0, !PT ;  /* 0xffff000087877812 */ /* 0x000fc400078ec0ff */
[----:B------:R-:W-:Y:S01]  /*10880*/  LOP3.LUT R140, R140, 0xffff0000, RZ, 0xc0, !PT ;  /* 0xffff00008c8c7812 */ /* 0x000fe200078ec0ff */
[C---:B------:R-:W-:Y:S01]  /*10890*/  FFMA.FTZ R58, R61.reuse, R64, -R58 ;  /* 0x000000403d3a7223 */ /* 0x040fe2000001083a */
[----:B------:R-:W-:Y:S01]  /*108a0*/  LOP3.LUT R57, R134, 0xffff0000, RZ, 0xc0, !PT ;  /* 0xffff000086397812 */ /* 0x000fe200078ec0ff */
[----:B------:R-:W-:Y:S01]  /*108b0*/  FFMA.FTZ R66, R61, R66, R60 ;  /* 0x000000423d427223 */ /* 0x000fe2000001003c */
[----:B------:R-:W-:Y:S01]  /*108c0*/  LOP3.LUT R141, R141, 0xffff0000, RZ, 0xc0, !PT ;  /* 0xffff00008d8d7812 */ /* 0x000fe200078ec0ff */
[C---:B------:R-:W-:Y:S01]  /*108d0*/  FMUL.FTZ R61, R69.reuse, R135 ;  /* 0x00000087453d7220 */ /* 0x040fe20000410000 */
[-C--:B------:R-:W-:Y:S01]  /*108e0*/  FMUL.FTZ R60, R69, R140.reuse ;  /* 0x0000008c453c7220 */ /* 0x080fe20000410000 */
[C---:B------:R-:W-:Y:S02]  /*108f0*/  FMUL.FTZ R69, R70.reuse, R57 ;  /* 0x0000003946457220 */ /* 0x040fe40000410000 */
[-C--:B------:R-:W-:Y:S01]  /*10900*/  FMUL.FTZ R70, R70, R141.reuse ;  /* 0x0000008d46467220 */ /* 0x080fe20000410000 */
[----:B------:R-:W-:Y:S01]  /*10910*/  FFMA.FTZ R67, R56, R140, -R61 ;  /* 0x0000008c38437223 */ /* 0x000fe2000001083d */
        /* <DEDUP_REMOVED lines=13> */
.L_x_1738:
[----:B------:R-:W-:Y:S05]  /*109f0*/  BSYNC B1 ;  /* 0x0000000000017941 */ /* 0x000fea0003800000 */
.L_x_1737:
[----:B-1----:R-:W2:Y:S01]  /*10a00*/  LDL R56, [R1+0xa0] ;  /* 0x0000a00001387983 */ /* 0x002ea20000100800 */
[----:B------:R-:W-:Y:S01]  /*10a10*/  BSSY B1, `(.L_x_1741) ;  /* 0x00000dc000017945 */ /* 0x000fe20003800000 */
[----:B--2---:R-:W-:-:S13]  /*10a20*/  ISETP.GE.AND P0, PT, R56, R21, PT ;  /* 0x000000153800720c */ /* 0x004fda0003f06270 */
[----:B------:R-:W-:Y:S05]  /*10a30*/  @P0 BRA `(.L_x_1742) ;  /* 0x0000000c00640947 */ /* 0x000fea0003800000 */
[----:B------:R1:W5:Y:S01]  /*10a40*/  LDL R78, [R1+0x50] ;  /* 0x00005000014e7983 */ /* 0x0003620000100800 */
[----:B------:R-:W2:Y:S03]  /*10a50*/  LDC R65, c[0x0][0x3f4] ;  /* 0x0000fd00ff417b82 */ /* 0x000ea60000000800 */
[----:B------:R1:W5:Y:S04]  /*10a60*/  LDL R76, [R1+0xa4] ;  /* 0x0000a400014c7983 */ /* 0x0003680000100800 */
[----:B0-----:R1:W5:Y:S01]  /*10a70*/  LDL R70, [R1+0x58] ;  /* 0x0000580001467983 */ /* 0x0013620000100800 */
[----:B------:R-:W-:Y:S01]  /*10a80*/  BSSY B2, `(.L_x_1743) ;  /* 0x000006c000027945 */ /* 0x000fe20003800000 */
[----:B--2---:R-:W-:-:S02]  /*10a90*/  ISETP.GE.AND P0, PT, R16, R65, PT ;  /* 0x000000411000720c */ /* 0x004fc40003f06270 */
[----:B------:R-:W-:-:S11]  /*10aa0*/  ISETP.GE.AND P1, PT, R205, R65, PT ;  /* 0x00000041cd00720c */ /* 0x000fd60003f26270 */
[----:B-1----:R-:W-:Y:S05]  /*10ab0*/  @P0 BRA `(.L_x_1744) ;  /* 0x0000000400a00947 */ /* 0x002fea0003800000 */
[----:B------:R-:W2:Y:S04]  /*10ac0*/  LDL R56, [R1+0x70] ;  /* 0x0000700001387983 */ /* 0x000ea80000100800 */
[----:B------:R-:W3:Y:S01]  /*10ad0*/  LDL R80, [R1+0x98] ;  /* 0x0000980001507983 */ /* 0x000ee20000100800 */
[--C-:B------:R-:W-:Y:S02]  /*10ae0*/  SHF.R.U64 R67, R46, 0x10, R47.reuse ;  /* 0x000000102e437819 */ /* 0x100fe4000000122f */
[----:B------:R-:W-:Y:S02]  /*10af0*/  SHF.R.U32.HI R46, RZ, 0x10, R47 ;  /* 0x00000010ff2e7819 */ /* 0x000fe4000001162f */
[----:B------:R-:W-:Y:S02]  /*10b00*/  SHF.R.U64 R47, R52, 0x10, R53 ;  /* 0x00000010342f7819 */ /* 0x000fe40000001235 */
[----:B------:R-:W-:-:S02]  /*10b10*/  SHF.R.U64 R69, R44, 0x10, R45 ;  /* 0x000000102c457819 */ /* 0x000fc4000000122d */
[----:B------:R-:W-:Y:S02]  /*10b20*/  SHF.R.U32.HI R44, RZ, 0x10, R45 ;  /* 0x00000010ff2c7819 */ /* 0x000fe4000001162d */
[----:B------:R-:W-:Y:S02]  /*10b30*/  SHF.R.U64 R45, R54, 0x10, R55 ;  /* 0x00000010362d7819 */ /* 0x000fe40000001237 */
[----:B------:R-:W-:Y:S02]  /*10b40*/  SHF.R.U32.HI R52, RZ, 0x10, R53 ;  /* 0x00000010ff347819 */ /* 0x000fe40000011635 */
[----:B------:R-:W-:Y:S02]  /*10b50*/  SHF.R.U32.HI R54, RZ, 0x10, R55 ;  /* 0x00000010ff367819 */ /* 0x000fe40000011637 */
[----:B------:R-:W-:Y:S02]  /*10b60*/  PRMT R126, R126, 0x5410, R47 ;  /* 0x000054107e7e7816 */ /* 0x000fe4000000002f */
[----:B------:R-:W-:-:S02]  /*10b70*/  PRMT R130, R130, 0x5410, R69 ;  /* 0x0000541082827816 */ /* 0x000fc40000000045 */
[----:B------:R-:W-:Y:S01]  /*10b80*/  PRMT R131, R131, 0x5410, R44 ;  /* 0x0000541083837816 */ /* 0x000fe2000000002c */
[----:B------:R-:W-:Y:S01]  /*10b90*/  IMAD.U32 R69, R126, 0x10000, RZ ;  /* 0x000100007e457824 */ /* 0x000fe200078e00ff */
[----:B------:R-:W-:Y:S02]  /*10ba0*/  PRMT R128, R128, 0x5410, R45 ;  /* 0x0000541080807816 */ /* 0x000fe4000000002d */
[----:B------:R-:W-:Y:S02]  /*10bb0*/  PRMT R133, R133, 0x5410, R46 ;  /* 0x0000541085857816 */ /* 0x000fe4000000002e */
[----:B------:R-:W-:Y:S02]  /*10bc0*/  PRMT R127, R127, 0x5410, R52 ;  /* 0x000054107f7f7816 */ /* 0x000fe40000000034 */
[----:B------:R-:W-:Y:S02]  /*10bd0*/  PRMT R129, R129, 0x5410, R54 ;  /* 0x0000541081817816 */ /* 0x000fe40000000036 */
[----:B------:R-:W-:Y:S01]  /*10be0*/  PRMT R132, R132, 0x5410, R67 ;  /* 0x0000541084847816 */ /* 0x000fe20000000043 */
[----:B------:R-:W-:Y:S01]  /*10bf0*/  IMAD.U32 R67, R130, 0x10000, RZ ;  /* 0x0001000082437824 */ /* 0x000fe200078e00ff */
[----:B------:R-:W-:-:S02]  /*10c00*/  LOP3.LUT R126, R126, 0xffff0000, RZ, 0xc0, !PT ;  /* 0xffff00007e7e7812 */ /* 0x000fc400078ec0ff */
[----:B------:R-:W-:Y:S02]  /*10c10*/  LOP3.LUT R130, R130, 0xffff0000, RZ, 0xc0, !PT ;  /* 0xffff000082827812 */ /* 0x000fe400078ec0ff */
        /* <DEDUP_REMOVED lines=31> */
[----:B------:R-:W-:Y:S02]  /*10e10*/  IMAD.U32 R54, R131, 0x10000, RZ ;  /* 0x0001000083367824 */ /* 0x000fe400078e00ff */
[C---:B------:R-:W-:Y:S01]  /*10e20*/  FFMA.FTZ R71, R44.reuse, R67, -R71 ;  /* 0x000000432c477223 */ /* 0x040fe20000010847 */
[----:B------:R-:W-:Y:S01]  /*10e30*/  FMUL.FTZ R79, R57, R63 ;  /* 0x0000003f394f7220 */ /* 0x000fe20000410000 */
[----:B------:R-:W-:Y:S02]  /*10e40*/  IMAD.U32 R67, R129, 0x10000, RZ ;  /* 0x0001000081437824 */ /* 0x000fe400078e00ff */
[----:B------:R-:W-:Y:S01]  /*10e50*/  FFMA.FTZ R77, R44, R69, R77 ;  /* 0x000000452c4d7223 */ /* 0x000fe2000001004d */
[-C--:B------:R-:W-:Y:S01]  /*10e60*/  FMUL.FTZ R57, R57, R54.reuse ;  /* 0x0000003639397220 */ /* 0x080fe20000410000 */
[----:B------:R-:W-:Y:S01]  /*10e70*/  FFMA.FTZ R79, R46, R54, -R79 ;  /* 0x000000362e4f7223 */ /* 0x000fe2000001084f */
[----:B------:R-:W-:-:S02]  /*10e80*/  IMAD.U32 R44, R133, 0x10000, RZ ;  /* 0x00010000852c7824 */ /* 0x000fc400078e00ff */
[----:B------:R-:W-:Y:S01]  /*10e90*/  FMUL.FTZ R54, R66, R67 ;  /* 0x0000004342367220 */ /* 0x000fe20000410000 */
[----:B------:R-:W-:Y:S01]  /*10ea0*/  FFMA.FTZ R57, R46, R63, R57 ;  /* 0x0000003f2e397223 */ /* 0x000fe20000010039 */
[----:B------:R-:W-:Y:S01]  /*10eb0*/  LOP3.LUT R131, R131, 0xffff0000, RZ, 0xc0, !PT ;  /* 0xffff000083837812 */ /* 0x000fe200078ec0ff */
[-C--:B------:R-:W-:Y:S01]  /*10ec0*/  FMUL.FTZ R66, R66, R44.reuse ;  /* 0x0000002c42427220 */ /* 0x080fe20000410000 */
[----:B------:R-:W-:Y:S01]  /*10ed0*/  FFMA.FTZ R63, R53, R44, -R54 ;  /* 0x0000002c353f7223 */ /* 0x000fe20000010836 */
[----:B------:R-:W-:Y:S01]  /*10ee0*/  LOP3.LUT R127, R127, 0xffff0000, RZ, 0xc0, !PT ;  /* 0xffff00007f7f7812 */ /* 0x000fe200078ec0ff */
[----:B------:R-:W-:Y:S01]  /*10ef0*/  FMUL.FTZ R44, R55, R126 ;  /* 0x0000007e372c7220 */ /* 0x000fe20000410000 */
[----:B------:R-:W-:Y:S01]  /*10f00*/  FFMA.FTZ R67, R53, R67, R66 ;  /* 0x0000004335437223 */ /* 0x000fe20000010042 */
[-C--:B------:R-:W-:Y:S01]  /*10f10*/  FMUL.FTZ R54, R55, R130.reuse ;  /* 0x0000008237367220 */ /* 0x080fe20000410000 */
[----:B------:R-:W-:Y:S02]  /*10f20*/  IMAD.U32 R46, R128, 0x10000, RZ ;  /* 0x00010000802e7824 */ /* 0x000fe400078e00ff */
[----:B------:R-:W-:Y:S01]  /*10f30*/  FFMA.FTZ R130, R45, R130, -R44 ;  /* 0x000000822d827223 */ /* 0x000fe2000001082c */
[C---:B------:R-:W-:Y:S01]  /*10f40*/  FMUL.FTZ R53, R60.reuse, R127 ;  /* 0x0000007f3c357220 */ /* 0x040fe20000410000 */
[-C--:B------:R-:W-:Y:S01]  /*10f50*/  FMUL.FTZ R66, R60, R131.reuse ;  /* 0x000000833c427220 */ /* 0x080fe20000410000 */
[----:B------:R-:W-:Y:S01]  /*10f60*/  IMAD.U32 R44, R132, 0x10000, RZ ;  /* 0x00010000842c7824 */ /* 0x000fe200078e00ff */
[----:B------:R-:W-:Y:S01]  /*10f70*/  LOP3.LUT R128, R128, 0xffff0000, RZ, 0xc0, !PT ;  /* 0xffff000080807812 */ /* 0x000fe200078ec0ff */
[----:B------:R-:W-:Y:S01]  /*10f80*/  FMUL.FTZ R68, R59, R46 ;  /* 0x0000002e3b447220 */ /* 0x000fe20000410000 */
[----:B------:R-:W-:Y:S01]  /*10f90*/  LOP3.LUT R129, R129, 0xffff0000, RZ, 0xc0, !PT ;  /* 0xffff000081817812 */ /* 0x000fe200078ec0ff */
[----:B------:R-:W-:Y:S01]  /*10fa0*/  FFMA.FTZ R60, R56, R131, -R53 ;  /* 0x00000083383c7223 */ /* 0x000fe20000010835 */
[----:B------:R-:W-:Y:S01]  /*10fb0*/  LOP3.LUT R132, R132, 0xffff0000, RZ, 0xc0, !PT ;  /* 0xffff000084847812 */ /* 0x000fe200078ec0ff */
[----:B------:R-:W-:Y:S01]  /*10fc0*/  FFMA.FTZ R66, R56, R127, R66 ;  /* 0x0000007f38427223 */ /* 0x000fe20000010042 */
[----:B------:R-:W-:Y:S01]  /*10fd0*/  LOP3.LUT R133, R133, 0xffff0000, RZ, 0xc0, !PT ;  /* 0xffff000085857812 */ /* 0x000fe200078ec0ff */
[----:B------:R-:W-:Y:S01]  /*10fe0*/  FFMA.FTZ R54, R45, R126, R54 ;  /* 0x0000007e2d367223 */ /* 0x000fe20000010036 */
[----:B------:R-:W-:Y:S01]  /*10ff0*/  FMUL.FTZ R56, R59, R44 ;  /* 0x0000002c3b387220 */ /* 0x000fe20000410000 */
[----:B------:R-:W-:Y:S01]  /*11000*/  FMUL.FTZ R45, R61, R128 ;  /* 0x000000803d2d7220 */ /* 0x000fe20000410000 */
[----:B------:R-:W-:Y:S01]  /*11010*/  FFMA.FTZ R68, R47, R44, -R68 ;  /* 0x0000002c2f447223 */ /* 0x000fe20000010844 */
[C---:B------:R-:W-:Y:S01]  /*11020*/  FMUL.FTZ R53, R62.reuse, R129 ;  /* 0x000000813e357220 */ /* 0x040fe20000410000 */
[----:B------:R-:W-:Y:S01]  /*11030*/  FMUL.FTZ R61, R61, R132 ;  /* 0x000000843d3d7220 */ /* 0x000fe20000410000 */
[-C--:B------:R-:W-:Y:S01]  /*11040*/  FMUL.FTZ R44, R62, R133.reuse ;  /* 0x000000853e2c7220 */ /* 0x080fe20000410000 */
[----:B------:R-:W-:Y:S01]  /*11050*/  FFMA.FTZ R56, R47, R46, R56 ;  /* 0x0000002e2f387223 */ /* 0x000fe20000010038 */
        /* <DEDUP_REMOVED lines=14> */
.L_x_1744:
[----:B------:R-:W-:Y:S05]  /*11140*/  BSYNC B2 ;  /* 0x0000000000027941 */ /* 0x000fea0003800000 */
.L_x_1743:
[----:B------:R-:W-:Y:S05]  /*11150*/  @P1 BRA `(.L_x_1742) ;  /* 0x00000004009c1947 */ /* 0x000fea0003800000 */
[----:B------:R-:W2:Y:S01]  /*11160*/  LDL R62, [R1+0x94] ;  /* 0x00009400013e7983 */ /* 0x000ea20000100800 */
[----:B------:R-:W-:Y:S02]  /*11170*/  LEA.HI R65, R65, R0, RZ, 0x1d ;  /* 0x0000000041417211 */ /* 0x000fe400078fe8ff */
[----:B------:R-:W-:Y:S02]  /*11180*/  SHF.R.U64 R59, R40, 0x10, R41 ;  /* 0x00000010283b7819 */ /* 0x000fe40000001229 */
[----:B0-----:R-:W-:Y:S01]  /*11190*/  SHF.R.S32.HI R46, RZ, 0x1f, R65 ;  /* 0x0000001fff2e7819 */ /* 0x001fe20000011441 */
[----:B------:R-:W-:Y:S01]  /*111a0*/  IMAD.SHL.U32 R44, R65, 0x8, RZ ;  /* 0x00000008412c7824 */ /* 0x000fe200078e00ff */
[----:B------:R-:W-:Y:S02]  /*111b0*/  SHF.R.U64 R57, R42, 0x10, R43 ;  /* 0x000000102a397819 */ /* 0x000fe4000000122b */
[----:B------:R-:W-:Y:S02]  /*111c0*/  LEA.HI R46, R46, R65, RZ, 0x3 ;  /* 0x000000412e2e7211 */ /* 0x000fe400078f18ff */
[----:B-----5:R-:W-:-:S02]  /*111d0*/  LOP3.LUT R44, R78, 0x38, R44, 0xf8, !PT ;  /* 0x000000384e2c7812 */ /* 0x020fc400078ef82c */
[----:B------:R-:W-:Y:S01]  /*111e0*/  SHF.R.U32.HI R40, RZ, 0x10, R41 ;  /* 0x00000010ff287819 */ /* 0x000fe20000011629 */
[----:B------:R-:W-:Y:S01]  /*111f0*/  IMAD.SHL.U32 R46, R46, 0x400, RZ ;  /* 0x000004002e2e7824 */ /* 0x000fe200078e00ff */
[----:B------:R-:W-:Y:S02]  /*11200*/  LOP3.LUT R44, R44, R76, RZ, 0x3c, !PT ;  /* 0x0000004c2c2c7212 */ /* 0x000fe400078e3cff */
[----:B------:R-:W-:Y:S02]  /*11210*/  SHF.R.U32.HI R42, RZ, 0x10, R43 ;  /* 0x00000010ff2a7819 */ /* 0x000fe4000001162b */
[----:B------:R-:W-:Y:S02]  /*11220*/  LOP3.LUT R53, R46, 0x7fffe000, RZ, 0xc0, !PT ;  /* 0x7fffe0002e357812 */ /* 0x000fe400078ec0ff */
[----:B------:R-:W-:Y:S02]  /*11230*/  SHF.R.U64 R43, R48, 0x10, R49 ;  /* 0x00000010302b7819 */ /* 0x000fe40000001231 */
[----:B------:R-:W-:-:S02]  /*11240*/  IADD3 R53, R44, R53, R70 ;  /* 0x000000352c357210 */ /* 0x000fc40007ffe046 */
[----:B------:R-:W-:Y:S02]  /*11250*/  SHF.R.U64 R41, R50, 0x10, R51 ;  /* 0x0000001032297819 */ /* 0x000fe40000001233 */
[----:B------:R-:W-:Y:S01]  /*11260*/  SHF.R.U32.HI R48, RZ, 0x10, R49 ;  /* 0x00000010ff307819 */ /* 0x000fe20000011631 */
[----:B------:R-:W-:Y:S01]  /*11270*/  IMAD R56, R53, 0x2, R18 ;  /* 0x0000000235387824 */ /* 0x000fe200078e0212 */
[----:B------:R-:W-:Y:S02]  /*11280*/  PRMT R123, R123, 0x5410, R40 ;  /* 0x000054107b7b7816 */ /* 0x000fe40000000028 */
[----:B------:R-:W-:Y:S02]  /*11290*/  PRMT R118, R118, 0x5410, R43 ;  /* 0x0000541076767816 */ /* 0x000fe4000000002b */
[----:B------:R-:W0:Y:S01]  /*112a0*/  LDS.128 R52, [R56+0x10400] ;  /* 0x0104000038347984 */ /* 0x000e220000000c00 */
[----:B------:R-:W-:Y:S02]  /*112b0*/  PRMT R120, R120, 0x5410, R41 ;  /* 0x0000541078787816 */ /* 0x000fe40000000029 */
[----:B------:R-:W-:-:S02]  /*112c0*/  SHF.R.U32.HI R50, RZ, 0x10, R51 ;  /* 0x00000010ff327819 */ /* 0x000fc40000011633 */
[----:B------:R-:W-:Y:S02]  /*112d0*/  PRMT R125, R125, 0x5410, R42 ;  /* 0x000054107d7d7816 */ /* 0x000fe4000000002a */
[----:B------:R-:W-:Y:S01]  /*112e0*/  PRMT R122, R122, 0x5410, R59 ;  /* 0x000054107a7a7816 */ /* 0x000fe2000000003b */
[----:B------:R-:W-:Y:S01]  /*112f0*/  IMAD.U32 R59, R118, 0x10000, RZ ;  /* 0x00010000763b7824 */ /* 0x000fe200078e00ff */
[----:B------:R-:W-:Y:S02]  /*11300*/  PRMT R119, R119, 0x5410, R48 ;  /* 0x0000541077777816 */ /* 0x000fe40000000030 */
[----:B------:R-:W-:Y:S01]  /*11310*/  PRMT R121, R121, 0x5410, R50 ;  /* 0x0000541079797816 */ /* 0x000fe20000000032 */
[----:B------:R-:W-:Y:S01]  /*11320*/  IMAD.U32 R58, R122, 0x10000, RZ ;  /* 0x000100007a3a7824 */ /* 0x000fe200078e00ff */
[----:B------:R-:W-:Y:S02]  /*11330*/  PRMT R124, R124, 0x5410, R57 ;  /* 0x000054107c7c7816 */ /* 0x000fe40000000039 */
        /* <DEDUP_REMOVED lines=29> */
[C---:B------:R-:W-:Y:S01]  /*11510*/  FFMA.FTZ R65, R42.reuse, R47, -R65 ;  /* 0x0000002f2a417223 */ /* 0x040fe20000010841 */
[C---:B------:R-:W-:Y:S01]  /*11520*/  FMUL.FTZ R47, R57.reuse, R58 ;  /* 0x0000003a392f7220 */ /* 0x040fe20000410000 */
[-C--:B------:R-:W-:Y:S01]  /*11530*/  FMUL.FTZ R57, R57, R40.reuse ;  /* 0x0000002839397220 */ /* 0x080fe20000410000 */
[----:B------:R-:W-:Y:S01]  /*11540*/  FFMA.FTZ R59, R42, R55, R59 ;  /* 0x000000372a3b7223 */ /* 0x000fe2000001003b */
[----:B------:R-:W-:Y:S01]  /*11550*/  LOP3.LUT R119, R119, 0xffff0000, RZ, 0xc0, !PT ;  /* 0xffff000077777812 */ /* 0x000fe200078ec0ff */
[C---:B------:R-:W-:Y:S01]  /*11560*/  FFMA.FTZ R55, R48.reuse, R40, -R47 ;  /* 0x0000002830377223 */ /* 0x040fe2000001082f */
[----:B------:R-:W-:Y:S01]  /*11570*/  LOP3.LUT R123, R123, 0xffff0000, RZ, 0xc0, !PT ;  /* 0xffff00007b7b7812 */ /* 0x000fe200078ec0ff */
[----:B------:R-:W-:Y:S01]  /*11580*/  FMUL.FTZ R40, R49, R118 ;  /* 0x0000007631287220 */ /* 0x000fe20000410000 */
[----:B------:R-:W-:Y:S01]  /*11590*/  FFMA.FTZ R57, R48, R58, R57 ;  /* 0x0000003a30397223 */ /* 0x000fe20000010039 */
[----:B------:R-:W-:-:S02]  /*115a0*/  IMAD.U32 R42, R120, 0x10000, RZ ;  /* 0x00010000782a7824 */ /* 0x000fc400078e00ff */
[-C--:B------:R-:W-:Y:S01]  /*115b0*/  FMUL.FTZ R48, R49, R122.reuse ;  /* 0x0000007a31307220 */ /* 0x080fe20000410000 */
[C---:B------:R-:W-:Y:S01]  /*115c0*/  FMUL.FTZ R47, R52.reuse, R119 ;  /* 0x00000077342f7220 */ /* 0x040fe20000410000 */
[----:B------:R-:W-:Y:S01]  /*115d0*/  FFMA.FTZ R122, R41, R122, -R40 ;  /* 0x0000007a297a7223 */ /* 0x000fe20000010828 */
[-C--:B------:R-:W-:Y:S01]  /*115e0*/  FMUL.FTZ R52, R52, R123.reuse ;  /* 0x0000007b34347220 */ /* 0x080fe20000410000 */
[----:B------:R-:W-:Y:S02]  /*115f0*/  IMAD.U32 R40, R124, 0x10000, RZ ;  /* 0x000100007c287824 */ /* 0x000fe400078e00ff */
[----:B------:R-:W-:Y:S01]  /*11600*/  FMUL.FTZ R58, R51, R42 ;  /* 0x0000002a333a7220 */ /* 0x000fe20000410000 */
[----:B------:R-:W-:Y:S01]  /*11610*/  LOP3.LUT R120, R120, 0xffff0000, RZ, 0xc0, !PT ;  /* 0xffff000078787812 */ /* 0x000fe200078ec0ff */
[----:B------:R-:W-:Y:S01]  /*11620*/  FFMA.FTZ R50, R44, R123, -R47 ;  /* 0x0000007b2c327223 */ /* 0x000fe2000001082f */
[----:B------:R-:W-:Y:S01]  /*11630*/  LOP3.LUT R124, R124, 0xffff0000, RZ, 0xc0, !PT ;  /* 0xffff00007c7c7812 */ /* 0x000fe200078ec0ff */
[----:B------:R-:W-:Y:S01]  /*11640*/  FFMA.FTZ R52, R44, R119, R52 ;  /* 0x000000772c347223 */ /* 0x000fe20000010034 */
[----:B------:R-:W-:Y:S01]  /*11650*/  LOP3.LUT R121, R121, 0xffff0000, RZ, 0xc0, !PT ;  /* 0xffff000079797812 */ /* 0x000fe200078ec0ff */
[-C--:B------:R-:W-:Y:S01]  /*11660*/  FMUL.FTZ R44, R51, R40.reuse ;  /* 0x00000028332c7220 */ /* 0x080fe20000410000 */
[----:B------:R-:W-:Y:S01]  /*11670*/  LOP3.LUT R125, R125, 0xffff0000, RZ, 0xc0, !PT ;  /* 0xffff00007d7d7812 */ /* 0x000fe200078ec0ff */
[----:B------:R-:W-:Y:S01]  /*11680*/  FFMA.FTZ R58, R43, R40, -R58 ;  /* 0x000000282b3a7223 */ /* 0x000fe2000001083a */
[----:B------:R-:W-:Y:S01]  /*11690*/  FMUL.FTZ R40, R53, R120 ;  /* 0x0000007835287220 */ /* 0x000fe20000410000 */
[----:B------:R-:W-:Y:S01]  /*116a0*/  FFMA.FTZ R48, R41, R118, R48 ;  /* 0x0000007629307223 */ /* 0x000fe20000010030 */
[----:B------:R-:W-:Y:S01]  /*116b0*/  FMUL.FTZ R53, R53, R124 ;  /* 0x0000007c35357220 */ /* 0x000fe20000410000 */
[----:B------:R-:W-:Y:S01]  /*116c0*/  FFMA.FTZ R43, R43, R42, R44 ;  /* 0x0000002a2b2b7223 */ /* 0x000fe2000001002c */
[C---:B------:R-:W-:Y:S01]  /*116d0*/  FMUL.FTZ R41, R54.reuse, R121 ;  /* 0x0000007936297220 */ /* 0x040fe20000410000 */
[-C--:B------:R-:W-:Y:S01]  /*116e0*/  FMUL.FTZ R42, R54, R125.reuse ;  /* 0x0000007d362a7220 */ /* 0x080fe20000410000 */
[C---:B------:R-:W-:Y:S01]  /*116f0*/  FFMA.FTZ R120, R45.reuse, R120, R53 ;  /* 0x000000782d787223 */ /* 0x040fe20000010035 */
[----:B------:R-:W-:Y:S01]  /*11700*/  FFMA.FTZ R47, R45, R124, -R40 ;  /* 0x0000007c2d2f7223 */ /* 0x000fe20000010828 */
[C---:B------:R-:W-:Y:S01]  /*11710*/  FFMA.FTZ R54, R46.reuse, R125, -R41 ;  /* 0x0000007d2e367223 */ /* 0x040fe20000010829 */
        /* <DEDUP_REMOVED lines=11> */
.L_x_1742:
[----:B------:R-:W-:Y:S05]  /*117d0*/  BSYNC B1 ;  /* 0x0000000000017941 */ /* 0x000fea0003800000 */
.L_x_1741:
[----:B------:R-:W-:Y:S01]  /*117e0*/  ISETP.GE.AND P0, PT, R20, R21, PT ;  /* 0x000000151400720c */ /* 0x000fe20003f06270 */
[----:B------:R-:W-:-:S12]  /*117f0*/  BSSY B1, `(.L_x_1745) ;  /* 0x00000df000017945 */ /* 0x000fd80003800000 */
[----:B------:R-:W-:Y:S05]  /*11800*/  @P0 BRA `(.L_x_1746) ;  /* 0x0000000c00740947 */ /* 0x000fea0003800000 */
        /* <DEDUP_REMOVED lines=11> */
[----:B------:R-:W-:Y:S05]  /*118c0*/  @P0 BRA `(.L_x_1748) ;  /* 0x0000000400a00947 */ /* 0x000fea0003800000 */
[----:B------:R-:W2:Y:S04]  /*118d0*/  LDL R40, [R1+0x70] ;  /* 0x0000700001287983 */ /* 0x000ea80000100800 */
[----:B------:R-:W3:Y:S01]  /*118e0*/  LDL R56, [R1+0x90] ;  /* 0x0000900001387983 */ /* 0x000ee20000100800 */
[--C-:B0-----:R-:W-:Y:S02]  /*118f0*/  SHF.R.U64 R53, R30, 0x10, R31.reuse ;  /* 0x000000101e357819 */ /* 0x101fe4000000121f */
        /* <DEDUP_REMOVED lines=101> */
.L_x_1748:
[----:B------:R-:W-:Y:S05]  /*11f50*/  BSYNC B2 ;  /* 0x0000000000027941 */ /* 0x000fea0003800000 */
.L_x_1747:
[----:B------:R-:W-:Y:S05]  /*11f60*/  @P1 BRA `(.L_x_1746) ;  /* 0x00000004009c1947 */ /* 0x000fea0003800000 */
[----:B0-----:R-:W2:Y:S01]  /*11f70*/  LDL R46, [R1+0x8c] ;  /* 0x00008c00012e7983 */ /* 0x001ea20000100800 */
[----:B------:R-:W-:Y:S02]  /*11f80*/  LEA.HI R49, R49, R0, RZ, 0x1d ;  /* 0x0000000031317211 */ /* 0x000fe400078fe8ff */
[----:B------:R-:W-:Y:S02]  /*11f90*/  SHF.R.U64 R40, R24, 0x10, R25 ;  /* 0x0000001018287819 */ /* 0x000fe40000001219 */
[----:B-1----:R-:W-:Y:S01]  /*11fa0*/  SHF.R.S32.HI R28, RZ, 0x1f, R49 ;  /* 0x0000001fff1c7819 */ /* 0x002fe20000011431 */
[----:B------:R-:W-:Y:S01]  /*11fb0*/  IMAD.SHL.U32 R29, R49, 0x8, RZ ;  /* 0x00000008311d7824 */ /* 0x000fe200078e00ff */
[----:B------:R-:W-:Y:S02]  /*11fc0*/  SHF.R.U32.HI R43, RZ, 0x10, R25 ;  /* 0x00000010ff2b7819 */ /* 0x000fe40000011619 */
[----:B------:R-:W-:Y:S02]  /*11fd0*/  LEA.HI R28, R28, R49, RZ, 0x3 ;  /* 0x000000311c1c7211 */ /* 0x000fe400078f18ff */
[----:B------:R-:W-:-:S02]  /*11fe0*/  LOP3.LUT R29, R50, 0x38, R29, 0xf8, !PT ;  /* 0x00000038321d7812 */ /* 0x000fc400078ef81d */
[--C-:B------:R-:W-:Y:S01]  /*11ff0*/  SHF.R.U64 R24, R26, 0x10, R27.reuse ;  /* 0x000000101a187819 */ /* 0x100fe2000000121b */
        /* <DEDUP_REMOVED lines=13> */
[----:B------:R-:W-:Y:S01]  /*120d0*/  PRMT R97, R97, 0x5410, R40 ;  /* 0x0000541061617816 */ /* 0x000fe20000000028 */
[----:B------:R-:W-:Y:S01]  /*120e0*/  IMAD.U32 R42, R92, 0x10000, RZ ;  /* 0x000100005c2a7824 */ /* 0x000fe200078e00ff */
[----:B------:R-:W-:-:S02]  /*120f0*/  SHF.R.U32.HI R35, RZ, 0x10, R35 ;  /* 0x00000010ff237819 */ /* 0x000fc40000011623 */
[----:B------:R-:W-:Y:S02]  /*12100*/  PRMT R93, R93, 0x5410, R32 ;  /* 0x000054105d5d7816 */ /* 0x000fe40000000020 */
[----:B------:R-:W-:Y:S01]  /*12110*/  PRMT R100, R100, 0x5410, R41 ;  /* 0x0000541064647816 */ /* 0x000fe20000000029 */
[----:B------:R-:W-:Y:S01]  /*12120*/  IMAD.U32 R41, R97, 0x10000, RZ ;  /* 0x0001000061297824 */ /* 0x000fe200078e00ff */
[----:B------:R-:W-:Y:S01]  /*12130*/  PRMT R98, R98, 0x5410, R43 ;  /* 0x0000541062627816 */ /* 0x000fe2000000002b */
[C---:B------:R-:W-:Y:S01]  /*12140*/  IMAD.U32 R43, R93.reuse, 0x10000, RZ ;  /* 0x000100005d2b7824 */ /* 0x040fe200078e00ff */
[----:B------:R-:W-:Y:S02]  /*12150*/  PRMT R96, R96, 0x5410, R35 ;  /* 0x0000541060607816 */ /* 0x000fe40000000023 */
[----:B------:R-:W-:Y:S02]  /*12160*/  LOP3.LUT R92, R92, 0xffff0000, RZ, 0xc0, !PT ;  /* 0xffff00005c5c7812 */ /* 0x000fe400078ec0ff */
[----:B------:R-:W-:-:S02]  /*12170*/  LOP3.LUT R93, R93, 0xffff0000, RZ, 0xc0, !PT ;  /* 0xffff00005d5d7812 */ /* 0x000fc400078ec0ff */
[----:B0-----:R-:W-:Y:S01]  /*12180*/  LOP3.LUT R33, R36, 0xffff0000, RZ, 0xc0, !PT ;  /* 0xffff000024217812 */ /* 0x001fe200078ec0ff */
[----:B------:R-:W-:Y:S02]  /*12190*/  IMAD.U32 R34, R37, 0x10000, RZ ;  /* 0x0001000025227824 */ /* 0x000fe400078e00ff */
[----:B------:R-:W-:Y:S02]  /*121a0*/  IMAD.U32 R35, R38, 0x10000, RZ ;  /* 0x0001000026237824 */ /* 0x000fe400078e00ff */
[----:B------:R-:W-:Y:S02]  /*121b0*/  IMAD.U32 R40, R39, 0x10000, RZ ;  /* 0x0001000027287824 */ /* 0x000fe400078e00ff */
[----:B------:R-:W-:Y:S01]  /*121c0*/  FMUL.FTZ R47, R34, R43 ;  /* 0x0000002b222f7220 */ /* 0x000fe20000410000 */
        /* <DEDUP_REMOVED lines=12> */
[-C--:B------:R-:W-:Y:S01]  /*12290*/  FMUL.FTZ R45, R31, R42.reuse ;  /* 0x0000002a1f2d7220 */ /* 0x080fe20000410000 */
[----:B------:R-:W-:Y:S01]  /*122a0*/  LOP3.LUT R38, R39, 0xffff0000, RZ, 0xc0, !PT ;  /* 0xffff000027267812 */ /* 0x000fe200078ec0ff */
[-C--:B------:R-:W-:Y:S01]  /*122b0*/  FMUL.FTZ R39, R31, R41.reuse ;  /* 0x000000291f277220 */ /* 0x080fe20000410000 */
[----:B------:R-:W-:Y:S02]  /*122c0*/  IMAD.U32 R31, R98, 0x10000, RZ ;  /* 0x00010000621f7824 */ /* 0x000fe400078e00ff */
[----:B------:R-:W-:Y:S01]  /*122d0*/  FFMA.FTZ R45, R24, R41, -R45 ;  /* 0x00000029182d7223 */ /* 0x000fe2000001082d */
[----:B------:R-:W-:Y:S02]  /*122e0*/  IMAD.U32 R41, R96, 0x10000, RZ ;  /* 0x0001000060297824 */ /* 0x000fe400078e00ff */
[----:B------:R-:W-:Y:S01]  /*122f0*/  FFMA.FTZ R42, R24, R42, R39 ;  /* 0x0000002a182a7223 */ /* 0x000fe20000010027 */
[----:B------:R-:W-:-:S02]  /*12300*/  IMAD.U32 R39, R100, 0x10000, RZ ;  /* 0x0001000064277824 */ /* 0x000fc400078e00ff */
[-C--:B------:R-:W-:Y:S01]  /*12310*/  FMUL.FTZ R49, R34, R31.reuse ;  /* 0x0000001f22317220 */ /* 0x080fe20000410000 */
[----:B------:R-:W-:Y:S01]  /*12320*/  FFMA.FTZ R47, R26, R31, -R47 ;  /* 0x0000001f1a2f7223 */ /* 0x000fe2000001082f */
[C---:B------:R-:W-:Y:S01]  /*12330*/  FMUL.FTZ R31, R40.reuse, R41 ;  /* 0x00000029281f7220 */ /* 0x040fe20000410000 */
[----:B------:R-:W-:Y:S01]  /*12340*/  FMUL.FTZ R40, R40, R39 ;  /* 0x0000002728287220 */ /* 0x000fe20000410000 */
[----:B------:R-:W-:Y:S01]  /*12350*/  FFMA.FTZ R49, R26, R43, R49 ;  /* 0x0000002b1a317223 */ /* 0x000fe20000010031 */
[----:B------:R-:W-:Y:S01]  /*12360*/  LOP3.LUT R24, R97, 0xffff0000, RZ, 0xc0, !PT ;  /* 0xffff000061187812 */ /* 0x000fe200078ec0ff */
[----:B------:R-:W-:Y:S01]  /*12370*/  FMUL.FTZ R26, R33, R92 ;  /* 0x0000005c211a7220 */ /* 0x000fe20000410000 */
[C---:B------:R-:W-:Y:S01]  /*12380*/  FFMA.FTZ R43, R32.reuse, R39, -R31 ;  /* 0x00000027202b7223 */ /* 0x040fe2000001081f */
[----:B------:R-:W-:Y:S01]  /*12390*/  FFMA.FTZ R41, R32, R41, R40 ;  /* 0x0000002920297223 */ /* 0x000fe20000010028 */
[----:B------:R-:W-:Y:S01]  /*123a0*/  LOP3.LUT R31, R98, 0xffff0000, RZ, 0xc0, !PT ;  /* 0xffff0000621f7812 */ /* 0x000fe200078ec0ff */
[----:B------:R-:W-:Y:S01]  /*123b0*/  FFMA.FTZ R32, R25, R24, -R26 ;  /* 0x0000001819207223 */ /* 0x000fe2000001081a */
[----:B------:R-:W-:-:S02]  /*123c0*/  IMAD.U32 R26, R94, 0x10000, RZ ;  /* 0x000100005e1a7824 */ /* 0x000fc400078e00ff */
[----:B------:R-:W-:Y:S01]  /*123d0*/  FMUL.FTZ R34, R33, R24 ;  /* 0x0000001821227220 */ /* 0x000fe20000410000 */
[C---:B------:R-:W-:Y:S01]  /*123e0*/  FMUL.FTZ R39, R36.reuse, R93 ;  /* 0x0000005d24277220 */ /* 0x040fe20000410000 */
[-C--:B------:R-:W-:Y:S01]  /*123f0*/  FMUL.FTZ R36, R36, R31.reuse ;  /* 0x0000001f24247220 */ /* 0x080fe20000410000 */
[----:B------:R-:W-:Y:S02]  /*12400*/  IMAD.U32 R24, R99, 0x10000, RZ ;  /* 0x0001000063187824 */ /* 0x000fe400078e00ff */
[----:B------:R-:W-:Y:S01]  /*12410*/  FMUL.FTZ R40, R35, R26 ;  /* 0x0000001a23287220 */ /* 0x000fe20000410000 */
[----:B------:R-:W-:Y:S01]  /*12420*/  FFMA.FTZ R33, R25, R92, R34 ;  /* 0x0000005c19217223 */ /* 0x000fe20000010022 */
[C---:B------:R-:W-:Y:S01]  /*12430*/  FFMA.FTZ R34, R28.reuse, R31, -R39 ;  /* 0x0000001f1c227223 */ /* 0x040fe20000010827 */
[----:B------:R-:W-:Y:S01]  /*12440*/  FFMA.FTZ R36, R28, R93, R36 ;  /* 0x0000005d1c247223 */ /* 0x000fe20000010024 */
[-C--:B------:R-:W-:Y:S01]  /*12450*/  FMUL.FTZ R28, R35, R24.reuse ;  /* 0x00000018231c7220 */ /* 0x080fe20000410000 */
[----:B------:R-:W-:Y:S01]  /*12460*/  FFMA.FTZ R40, R27, R24, -R40 ;  /* 0x000000181b287223 */ /* 0x000fe20000010828 */
[----:B------:R-:W-:-:S02]  /*12470*/  LOP3.LUT R94, R94, 0xffff0000, RZ, 0xc0, !PT ;  /* 0xffff00005e5e7812 */ /* 0x000fc400078ec0ff */
[----:B------:R-:W-:Y:S01]  /*12480*/  LOP3.LUT R24, R99, 0xffff0000, RZ, 0xc0, !PT ;  /* 0xffff000063187812 */ /* 0x000fe200078ec0ff */
[----:B------:R-:W-:Y:S01]  /*12490*/  FFMA.FTZ R27, R27, R26, R28 ;  /* 0x0000001a1b1b7223 */ /* 0x000fe2000001001c */
[----:B------:R-:W-:Y:S01]  /*124a0*/  LOP3.LUT R31, R96, 0xffff0000, RZ, 0xc0, !PT ;  /* 0xffff0000601f7812 */ /* 0x000fe200078ec0ff */
[C---:B------:R-:W-:Y:S01]  /*124b0*/  FMUL.FTZ R26, R37.reuse, R94 ;  /* 0x0000005e251a7220 */ /* 0x040fe20000410000 */
[----:B------:R-:W-:Y:S01]  /*124c0*/  LOP3.LUT R25, R100, 0xffff0000, RZ, 0xc0, !PT ;  /* 0xffff000064197812 */ /* 0x000fe200078ec0ff */
[-C--:B------:R-:W-:Y:S02]  /*124d0*/  FMUL.FTZ R37, R37, R24.reuse ;  /* 0x0000001825257220 */ /* 0x080fe40000410000 */
[C---:B------:R-:W-:Y:S01]  /*124e0*/  FMUL.FTZ R39, R38.reuse, R31 ;  /* 0x0000001f26277220 */ /* 0x040fe20000410000 */
[C---:B------:R-:W-:Y:S01]  /*124f0*/  FFMA.FTZ R35, R29.reuse, R24, -R26 ;  /* 0x000000181d237223 */ /* 0x040fe2000001081a */
[-C--:B------:R-:W-:Y:S01]  /*12500*/  FMUL.FTZ R28, R38, R25.reuse ;  /* 0x00000019261c7220 */ /* 0x080fe20000410000 */
[----:B------:R-:W-:Y:S01]  /*12510*/  FFMA.FTZ R94, R29, R94, R37 ;  /* 0x0000005e1d5e7223 */ /* 0x000fe20000010025 */
[----:B------:R-:W-:Y:S01]  /*12520*/  FFMA.FTZ R38, R30, R25, -R39 ;  /* 0x000000191e267223 */ /* 0x000fe20000010827 */
[----:B------:R-:W-:Y:S01]  /*12530*/  F2FP.BF16.F32.PACK_AB R24, R32, R45 ;  /* 0x0000002d2018723e */ /* 0x000fe200000010ff */
        /* <DEDUP_REMOVED lines=10> */
.L_x_1746:
[----:B------:R-:W-:Y:S05]  /*125e0*/  BSYNC B1 ;  /* 0x0000000000017941 */ /* 0x000fea0003800000 */
.L_x_1745:
[----:B------:R-:W-:-:S13]  /*125f0*/  ISETP.GE.AND P0, PT, R3, R21, PT ;  /* 0x000000150300720c */ /* 0x000fda0003f06270 */
[----:B------:R-:W-:Y:S05]  /*12600*/  @P0 BRA `(.L_x_1716) ;  /* 0x0000000c00740947 */ /* 0x000fea0003800000 */
[----:B-1----:R-:W1:Y:S01]  /*12610*/  LDC R41, c[0x0][0x3f4] ;  /* 0x0000fd00ff297b82 */ /* 0x002e620000000800 */
[----:B--2---:R-:W-:Y:S01]  /*12620*/  SHF.R.S32.HI R24, RZ, 0x1f, R3 ;  /* 0x0000001fff187819 */ /* 0x004fe20000011403 */
[----:B------:R-:W-:Y:S01]  /*12630*/  IMAD.SHL.U32 R20, R3, 0x40, RZ ;  /* 0x0000004003147824 */ /* 0x000fe200078e00ff */
[----:B------:R-:W-:Y:S02]  /*12640*/  BSSY B1, `(.L_x_1749) ;  /* 0x0000071000017945 */ /* 0x000fe40003800000 */
[----:B------:R-:W-:Y:S02]  /*12650*/  LEA.HI R24, R24, R3, RZ, 0x3 ;  /* 0x0000000318187211 */ /* 0x000fe400078f18ff */
[----:B------:R-:W-:-:S03]  /*12660*/  LOP3.LUT R34, R20, 0x1c0, RZ, 0xc0, !PT ;  /* 0x000001c014227812 */ /* 0x000fc600078ec0ff */
[----:B------:R-:W-:Y:S01]  /*12670*/  IMAD.SHL.U32 R24, R24, 0x40, RZ ;  /* 0x0000004018187824 */ /* 0x000fe200078e00ff */
[----:B------:R-:W-:-:S04]  /*12680*/  SHF.R.U32.HI R36, RZ, 0x3, R34 ;  /* 0x00000003ff247819 */ /* 0x000fc80000011622 */
[----:B------:R-:W-:Y:S02]  /*12690*/  LOP3.LUT R38, R24, 0xfffffe00, RZ, 0xc0, !PT ;  /* 0xfffffe0018267812 */ /* 0x000fe400078ec0ff */
[-C--:B-1----:R-:W-:Y:S02]  /*126a0*/  ISETP.GE.AND P0, PT, R16, R41.reuse, PT ;  /* 0x000000291000720c */ /* 0x082fe40003f06270 */
[----:B------:R-:W-:-:S11]  /*126b0*/  ISETP.GE.AND P1, PT, R205, R41, PT ;  /* 0x00000029cd00720c */ /* 0x000fd60003f26270 */
[----:B------:R-:W-:Y:S05]  /*126c0*/  @P0 BRA `(.L_x_1750) ;  /* 0x0000000400a00947 */ /* 0x000fea0003800000 */
[----:B------:R-:W2:Y:S04]  /*126d0*/  LDL R25, [R1+0x70] ;  /* 0x0000700001197983 */ /* 0x000ea80000100800 */
[----:B------:R-:W3:Y:S01]  /*126e0*/  LDL R40, [R1+0x88] ;  /* 0x0000880001287983 */ /* 0x000ee20000100800 */
[----:B------:R-:W-:Y:S02]  /*126f0*/  SHF.R.U64 R21, R12, 0x10, R13 ;  /* 0x000000100c157819 */ /* 0x000fe4000000120d */
[--C-:B------:R-:W-:Y:S02]  /*12700*/  SHF.R.U64 R12, R4, 0x10, R5.reuse ;  /* 0x00000010040c7819 */ /* 0x100fe40000001205 */
[----:B------:R-:W-:Y:S02]  /*12710*/  SHF.R.U32.HI R4, RZ, 0x10, R5 ;  /* 0x00000010ff047819 */ /* 0x000fe40000011605 */
[----:B------:R-:W-:-:S02]  /*12720*/  PRMT R101, R101, 0x5410, R12 ;  /* 0x0000541065657816 */ /* 0x000fc4000000000c */
[----:B------:R-:W-:Y:S02]  /*12730*/  SHF.R.U64 R5, R6, 0x10, R7 ;  /* 0x0000001006057819 */ /* 0x000fe40000001207 */
[----:B------:R-:W-:Y:S01]  /*12740*/  PRMT R106, R106, 0x5410, R21 ;  /* 0x000054106a6a7816 */ /* 0x000fe20000000015 */
[----:B------:R-:W-:Y:S01]  /*12750*/  IMAD.U32 R33, R101, 0x10000, RZ ;  /* 0x0001000065217824 */ /* 0x000fe200078e00ff */
[----:B------:R-:W-:Y:S02]  /*12760*/  SHF.R.U32.HI R6, RZ, 0x10, R7 ;  /* 0x00000010ff067819 */ /* 0x000fe40000011607 */
[----:B------:R-:W-:Y:S02]  /*12770*/  PRMT R103, R103, 0x5410, R4 ;  /* 0x0000541067677816 */ /* 0x000fe40000000004 */
[----:B------:R-:W-:Y:S02]  /*12780*/  PRMT R104, R104, 0x5410, R5 ;  /* 0x0000541068687816 */ /* 0x000fe40000000005 */
[----:B------:R-:W-:-:S05]  /*12790*/  PRMT R105, R105, 0x5410, R6 ;  /* 0x0000541069697816 */ /* 0x000fca0000000006 */
[C---:B------:R-:W-:Y:S01]  /*127a0*/  IMAD.U32 R32, R105.reuse, 0x10000, RZ ;  /* 0x0001000069207824 */ /* 0x040fe200078e00ff */
[----:B------:R-:W-:Y:S02]  /*127b0*/  LOP3.LUT R105, R105, 0xffff0000, RZ, 0xc0, !PT ;  /* 0xffff000069697812 */ /* 0x000fe400078ec0ff */
[----:B--2---:R-:W-:-:S04]  /*127c0*/  LEA.HI R3, R41, R25, RZ, 0x1d ;  /* 0x0000001929037211 */ /* 0x004fc800078fe8ff */
[----:B------:R-:W-:Y:S01]  /*127d0*/  SHF.R.S32.HI R24, RZ, 0x1f, R3 ;  /* 0x0000001fff187819 */ /* 0x000fe20000011403 */
[----:B------:R-:W-:-:S03]  /*127e0*/  IMAD.SHL.U32 R20, R3, 0x8, RZ ;  /* 0x0000000803147824 */ /* 0x000fc600078e00ff */
[----:B------:R-:W-:Y:S02]  /*127f0*/  LEA.HI R24, R24, R3, RZ, 0x3 ;  /* 0x0000000318187211 */ /* 0x000fe400078f18ff */
[----:B------:R-:W-:Y:S02]  /*12800*/  LOP3.LUT R3, R34, 0x38, R20, 0xf8, !PT ;  /* 0x0000003822037812 */ /* 0x000fe400078ef814 */
[----:B------:R-:W-:Y:S01]  /*12810*/  SHF.R.U32.HI R20, RZ, 0x10, R13 ;  /* 0x00000010ff147819 */ /* 0x000fe2000001160d */
[----:B------:R-:W-:Y:S01]  /*12820*/  IMAD.SHL.U32 R24, R24, 0x400, RZ ;  /* 0x0000040018187824 */ /* 0x000fe200078e00ff */
[----:B------:R-:W-:Y:S02]  /*12830*/  LOP3.LUT R3, R3, R36, RZ, 0x3c, !PT ;  /* 0x0000002403037212 */ /* 0x000fe400078e3cff */
[----:B------:R-:W-:Y:S02]  /*12840*/  SHF.R.U64 R13, R14, 0x10, R15 ;  /* 0x000000100e0d7819 */ /* 0x000fe4000000120f */
[----:B------:R-:W-:-:S02]  /*12850*/  LOP3.LUT R24, R24, 0x7fffe000, RZ, 0xc0, !PT ;  /* 0x7fffe00018187812 */ /* 0x000fc400078ec0ff */
[----:B------:R-:W-:Y:S02]  /*12860*/  SHF.R.U32.HI R14, RZ, 0x10, R15 ;  /* 0x00000010ff0e7819 */ /* 0x000fe4000001160f */
[----:B------:R-:W-:Y:S02]  /*12870*/  IADD3 R3, R3, R24, R38 ;  /* 0x0000001803037210 */ /* 0x000fe40007ffe026 */
[----:B---3--:R-:W1:Y:S01]  /*12880*/  LDS.128 R24, [R40] ;  /* 0x0000000028187984 */ /* 0x008e620000000c00 */
[----:B------:R-:W-:Y:S02]  /*12890*/  PRMT R109, R109, 0x5410, R14 ;  /* 0x000054106d6d7816 */ /* 0x000fe4000000000e */
[----:B------:R-:W-:Y:S01]  /*128a0*/  IMAD R3, R3, 0x2, R18 ;  /* 0x0000000203037824 */ /* 0x000fe200078e0212 */
[----:B------:R-:W-:Y:S02]  /*128b0*/  PRMT R107, R107, 0x5410, R20 ;  /* 0x000054106b6b7816 */ /* 0x000fe40000000014 */
[----:B------:R-:W-:-:S02]  /*128c0*/  PRMT R108, R108, 0x5410, R13 ;  /* 0x000054106c6c7816 */ /* 0x000fc4000000000d */
[----:B------:R-:W2:Y:S01]  /*128d0*/  LDS.128 R28, [R3+0x10400] ;  /* 0x01040000031c7984 */ /* 0x000ea20000000c00 */
        /* <DEDUP_REMOVED lines=8> */
[C---:B--2---:R-:W-:Y:S01]  /*12960*/  IMAD.U32 R14, R28.reuse, 0x10000, RZ ;  /* 0x000100001c0e7824 */ /* 0x044fe200078e00ff */
[----:B------:R-:W-:Y:S01]  /*12970*/  LOP3.LUT R15, R28, 0xffff0000, RZ, 0xc0, !PT ;  /* 0xffff00001c0f7812 */ /* 0x000fe200078ec0ff */
[C---:B------:R-:W-:Y:S01]  /*12980*/  IMAD.U32 R20, R29.reuse, 0x10000, RZ ;  /* 0x000100001d147824 */ /* 0x040fe200078e00ff */
[----:B------:R-:W-:Y:S01]  /*12990*/  LOP3.LUT R28, R29, 0xffff0000, RZ, 0xc0, !PT ;  /* 0xffff00001d1c7812 */ /* 0x000fe200078ec0ff */
[----:B------:R-:W-:-:S02]  /*129a0*/  IMAD.U32 R29, R106, 0x10000, RZ ;  /* 0x000100006a1d7824 */ /* 0x000fc400078e00ff */
[----:B------:R-:W-:Y:S01]  /*129b0*/  FMUL.FTZ R35, R14, R33 ;  /* 0x000000210e237220 */ /* 0x000fe20000410000 */
[C---:B------:R-:W-:Y:S01]  /*129c0*/  IMAD.U32 R21, R30.reuse, 0x10000, RZ ;  /* 0x000100001e157824 */ /* 0x040fe200078e00ff */
[----:B------:R-:W-:Y:S01]  /*129d0*/  LOP3.LUT R25, R30, 0xffff0000, RZ, 0xc0, !PT ;  /* 0xffff00001e197812 */ /* 0x000fe200078ec0ff */
[C---:B------:R-:W-:Y:S01]  /*129e0*/  IMAD.U32 R27, R31.reuse, 0x10000, RZ ;  /* 0x000100001f1b7824 */ /* 0x040fe200078e00ff */
[----:B------:R-:W-:Y:S01]  /*129f0*/  LOP3.LUT R30, R31, 0xffff0000, RZ, 0xc0, !PT ;  /* 0xffff00001f1e7812 */ /* 0x000fe200078ec0ff */
[----:B------:R-:W-:Y:S02]  /*12a00*/  IMAD.U32 R31, R103, 0x10000, RZ ;  /* 0x00010000671f7824 */ /* 0x000fe400078e00ff */
[-C--:B------:R-:W-:Y:S01]  /*12a10*/  FMUL.FTZ R37, R14, R29.reuse ;  /* 0x0000001d0e257220 */ /* 0x080fe20000410000 */
[----:B------:R-:W-:Y:S01]  /*12a20*/  FFMA.FTZ R35, R4, R29, -R35 ;  /* 0x0000001d04237223 */ /* 0x000fe20000010823 */
[----:B------:R-:W-:Y:S02]  /*12a30*/  IMAD.U32 R29, R107, 0x10000, RZ ;  /* 0x000100006b1d7824 */ /* 0x000fe400078e00ff */
[----:B------:R-:W-:Y:S01]  /*12a40*/  FMUL.FTZ R39, R20, R31 ;  /* 0x0000001f14277220 */ /* 0x000fe20000410000 */
[----:B------:R-:W-:Y:S01]  /*12a50*/  FFMA.FTZ R37, R4, R33, R37 ;  /* 0x0000002104257223 */ /* 0x000fe20000010025 */
[----:B------:R-:W-:-:S02]  /*12a60*/  IMAD.U32 R4, R109, 0x10000, RZ ;  /* 0x000100006d047824 */ /* 0x000fc400078e00ff */
[-C--:B------:R-:W-:Y:S01]  /*12a70*/  FMUL.FTZ R33, R20, R29.reuse ;  /* 0x0000001d14217220 */ /* 0x080fe20000410000 */
[----:B------:R-:W-:Y:S01]  /*12a80*/  FMUL.FTZ R20, R27, R32 ;  /* 0x000000201b147220 */ /* 0x000fe20000410000 */
[----:B------:R-:W-:Y:S01]  /*12a90*/  LOP3.LUT R14, R101, 0xffff0000, RZ, 0xc0, !PT ;  /* 0xffff0000650e7812 */ /* 0x000fe200078ec0ff */
[----:B------:R-:W-:Y:S01]  /*12aa0*/  FFMA.FTZ R39, R6, R29, -R39 ;  /* 0x0000001d06277223 */ /* 0x000fe20000010827 */
[-C--:B------:R-:W-:Y:S01]  /*12ab0*/  FMUL.FTZ R29, R27, R4.reuse ;  /* 0x000000041b1d7220 */ /* 0x080fe20000410000 */
[----:B------:R-:W-:Y:S01]  /*12ac0*/  LOP3.LUT R106, R106, 0xffff0000, RZ, 0xc0, !PT ;  /* 0xffff00006a6a7812 */ /* 0x000fe200078ec0ff */
[----:B------:R-:W-:Y:S01]  /*12ad0*/  FFMA.FTZ R27, R13, R4, -R20 ;  /* 0x000000040d1b7223 */ /* 0x000fe20000010814 */
[----:B------:R-:W-:Y:S01]  /*12ae0*/  LOP3.LUT R103, R103, 0xffff0000, RZ, 0xc0, !PT ;  /* 0xffff000067677812 */ /* 0x000fe200078ec0ff */
[----:B------:R-:W-:Y:S01]  /*12af0*/  FMUL.FTZ R4, R15, R14 ;  /* 0x0000000e0f047220 */ /* 0x000fe20000410000 */
[----:B------:R-:W-:Y:S01]  /*12b00*/  LOP3.LUT R107, R107, 0xffff0000, RZ, 0xc0, !PT ;  /* 0xffff00006b6b7812 */ /* 0x000fe200078ec0ff */
[----:B------:R-:W-:Y:S01]  /*12b10*/  FFMA.FTZ R33, R6, R31, R33 ;  /* 0x0000001f06217223 */ /* 0x000fe20000010021 */
[----:B------:R-:W-:Y:S01]  /*12b20*/  FFMA.FTZ R29, R13, R32, R29 ;  /* 0x000000200d1d7223 */ /* 0x000fe2000001001d */
[----:B------:R-:W-:Y:S01]  /*12b30*/  FMUL.FTZ R20, R15, R106 ;  /* 0x0000006a0f147220 */ /* 0x000fe20000410000 */
[----:B------:R-:W-:-:S02]  /*12b40*/  IMAD.U32 R6, R104, 0x10000, RZ ;  /* 0x0001000068067824 */ /* 0x000fc400078e00ff */
[C---:B------:R-:W-:Y:S01]  /*12b50*/  FMUL.FTZ R13, R28.reuse, R103 ;  /* 0x000000671c0d7220 */ /* 0x040fe20000410000 */
[C---:B------:R-:W-:Y:S01]  /*12b60*/  FFMA.FTZ R106, R5.reuse, R106, -R4 ;  /* 0x0000006a056a7223 */ /* 0x040fe20000010804 */
[-C--:B------:R-:W-:Y:S01]  /*12b70*/  FMUL.FTZ R28, R28, R107.reuse ;  /* 0x0000006b1c1c7220 */ /* 0x080fe20000410000 */
[----:B------:R-:W-:Y:S01]  /*12b80*/  IMAD.U32 R4, R108, 0x10000, RZ ;  /* 0x000100006c047824 */ /* 0x000fe200078e00ff */
[----:B------:R-:W-:Y:S01]  /*12b90*/  LOP3.LUT R104, R104, 0xffff0000, RZ, 0xc0, !PT ;  /* 0xffff000068687812 */ /* 0x000fe200078ec0ff */
[----:B------:R-:W-:Y:S01]  /*12ba0*/  FFMA.FTZ R20, R5, R14, R20 ;  /* 0x0000000e05147223 */ /* 0x000fe20000010014 */
[----:B------:R-:W-:Y:S01]  /*12bb0*/  FMUL.FTZ R32, R21, R6 ;  /* 0x0000000615207220 */ /* 0x000fe20000410000 */
[----:B------:R-:W-:Y:S01]  /*12bc0*/  LOP3.LUT R108, R108, 0xffff0000, RZ, 0xc0, !PT ;  /* 0xffff00006c6c7812 */ /* 0x000fe200078ec0ff */
[C---:B------:R-:W-:Y:S01]  /*12bd0*/  FFMA.FTZ R14, R24.reuse, R107, -R13 ;  /* 0x0000006b180e7223 */ /* 0x040fe2000001080d */
        /* <DEDUP_REMOVED lines=23> */
.L_x_1750:
[----:B------:R-:W-:Y:S05]  /*12d50*/  BSYNC B1 ;  /* 0x0000000000017941 */ /* 0x000fea0003800000 */
.L_x_1749:
[----:B------:R-:W-:Y:S05]  /*12d60*/  @P1 BRA `(.L_x_1716) ;  /* 0x00000004009c1947 */ /* 0x000fea0003800000 */
[----:B------:R-:W2:Y:S01]  /*12d70*/  LDL R32, [R1+0x84] ;  /* 0x0000840001207983 */ /* 0x000ea20000100800 */
[----:B------:R-:W-:Y:S02]  /*12d80*/  LEA.HI R0, R41, R0, RZ, 0x1d ;  /* 0x0000000029007211 */ /* 0x000fe400078fe8ff */
[----:B------:R-:W-:Y:S02]  /*12d90*/  SHF.R.U64 R21, R8, 0x10, R9 ;  /* 0x0000001008157819 */ /* 0x000fe40000001209 */
[----:B-1----:R-:W-:Y:S01]  /*12da0*/  SHF.R.S32.HI R5, RZ, 0x1f, R0 ;  /* 0x0000001fff057819 */ /* 0x002fe20000011400 */
[----:B------:R-:W-:Y:S01]  /*12db0*/  IMAD.SHL.U32 R3, R0, 0x8, RZ ;  /* 0x0000000800037824 */ /* 0x000fe200078e00ff */
[----:B------:R-:W-:Y:S02]  /*12dc0*/  SHF.R.U64 R27, R72, 0x10, R73 ;  /* 0x00000010481b7819 */ /* 0x000fe40000001249 */
[----:B------:R-:W-:Y:S02]  /*12dd0*/  LEA.HI R5, R5, R0, RZ, 0x3 ;  /* 0x0000000005057211 */ /* 0x000fe400078f18ff */
[----:B------:R-:W-:-:S02]  /*12de0*/  LOP3.LUT R0, R34, 0x38, R3, 0xf8, !PT ;  /* 0x0000003822007812 */ /* 0x000fc400078ef803 */
[----:B------:R-:W-:Y:S01]  /*12df0*/  PRMT R84, R84, 0x5410, R21 ;  /* 0x0000541054547816 */ /* 0x000fe20000000015 */
[----:B------:R-:W-:Y:S01]  /*12e00*/  IMAD.SHL.U32 R5, R5, 0x400, RZ ;  /* 0x0000040005057824 */ /* 0x000fe200078e00ff */
[----:B------:R-:W-:Y:S02]  /*12e10*/  LOP3.LUT R0, R0, R36, RZ, 0x3c, !PT ;  /* 0x0000002400007212 */ /* 0x000fe400078e3cff */
[----:B------:R-:W-:Y:S01]  /*12e20*/  SHF.R.U32.HI R8, RZ, 0x10, R9 ;  /* 0x00000010ff087819 */ /* 0x000fe20000011609 */
[----:B------:R-:W-:Y:S01]  /*12e30*/  IMAD.U32 R26, R84, 0x10000, RZ ;  /* 0x00010000541a7824 */ /* 0x000fe200078e00ff */
[----:B------:R-:W-:Y:S02]  /*12e40*/  LOP3.LUT R3, R5, 0x7fffe000, RZ, 0xc0, !PT ;  /* 0x7fffe00005037812 */ /* 0x000fe400078ec0ff */
[----:B------:R-:W-:Y:S02]  /*12e50*/  SHF.R.U64 R9, R10, 0x10, R11 ;  /* 0x000000100a097819 */ /* 0x000fe4000000120b */
[----:B------:R-:W-:-:S02]  /*12e60*/  IADD3 R3, R0, R3, R38 ;  /* 0x0000000300037210 */ /* 0x000fc40007ffe026 */
[----:B------:R-:W-:Y:S02]  /*12e70*/  SHF.R.U64 R25, R74, 0x10, R75 ;  /* 0x000000104a197819 */ /* 0x000fe4000000124b */
[----:B------:R-:W-:Y:S01]  /*12e80*/  SHF.R.U32.HI R10, RZ, 0x10, R11 ;  /* 0x00000010ff0a7819 */ /* 0x000fe2000001160b */
[----:B------:R-:W-:Y:S01]  /*12e90*/  IMAD R3, R3, 0x2, R18 ;  /* 0x0000000203037824 */ /* 0x000fe200078e0212 */
[----:B------:R-:W-:Y:S02]  /*12ea0*/  PRMT R88, R88, 0x5410, R27 ;  /* 0x0000541058587816 */ /* 0x000fe4000000001b */
[----:B------:R-:W-:Y:S02]  /*12eb0*/  SHF.R.U32.HI R72, RZ, 0x10, R73 ;  /* 0x00000010ff487819 */ /* 0x000fe40000011649 */
[----:B------:R-:W1:Y:S01]  /*12ec0*/  LDS.128 R12, [R3+0x10400] ;  /* 0x01040000030c7984 */ /* 0x000e620000000c00 */
[----:B------:R-:W-:Y:S02]  /*12ed0*/  PRMT R85, R85, 0x5410, R8 ;  /* 0x0000541055557816 */ /* 0x000fe40000000008 */
[----:B------:R-:W-:Y:S01]  /*12ee0*/  PRMT R90, R90, 0x5410, R25 ;  /* 0x000054105a5a7816 */ /* 0x000fe20000000019 */
[----:B------:R-:W-:Y:S01]  /*12ef0*/  IMAD.U32 R25, R88, 0x10000, RZ ;  /* 0x0001000058197824 */ /* 0x000fe200078e00ff */
[----:B------:R-:W-:Y:S01]  /*12f00*/  SHF.R.U32.HI R74, RZ, 0x10, R75 ;  /* 0x00000010ff4a7819 */ /* 0x000fe2000001164b */
[----:B------:R-:W-:Y:S01]  /*12f10*/  IMAD.U32 R29, R85, 0x10000, RZ ;  /* 0x00010000551d7824 */ /* 0x000fe200078e00ff */
[----:B------:R-:W-:-:S02]  /*12f20*/  PRMT R89, R89, 0x5410, R72 ;  /* 0x0000541059597816 */ /* 0x000fc40000000048 */
[----:B------:R-:W-:Y:S02]  /*12f30*/  PRMT R87, R87, 0x5410, R10 ;  /* 0x0000541057577816 */ /* 0x000fe4000000000a */
[----:B------:R-:W-:Y:S02]  /*12f40*/  PRMT R91, R91, 0x5410, R74 ;  /* 0x000054105b5b7816 */ /* 0x000fe4000000004a */
[----:B------:R-:W-:Y:S01]  /*12f50*/  PRMT R86, R86, 0x5410, R9 ;  /* 0x0000541056567816 */ /* 0x000fe20000000009 */
[----:B------:R-:W-:Y:S02]  /*12f60*/  IMAD.U32 R31, R87, 0x10000, RZ ;  /* 0x00010000571f7824 */ /* 0x000fe400078e00ff */
[C---:B-1----:R-:W-:Y:S01]  /*12f70*/  IMAD.U32 R11, R12.reuse, 0x10000, RZ ;  /* 0x000100000c0b7824 */ /* 0x042fe200078e00ff */
[----:B------:R-:W-:Y:S01]  /*12f80*/  LOP3.LUT R12, R12, 0xffff0000, RZ, 0xc0, !PT ;  /* 0xffff00000c0c7812 */ /* 0x000fe200078ec0ff */
[C---:B------:R-:W-:Y:S01]  /*12f90*/  IMAD.U32 R20, R13.reuse, 0x10000, RZ ;  /* 0x000100000d147824 */ /* 0x040fe200078e00ff */
[----:B------:R-:W-:Y:S01]  /*12fa0*/  LOP3.LUT R13, R13, 0xffff0000, RZ, 0xc0, !PT ;  /* 0xffff00000d0d7812 */ /* 0x000fe200078ec0ff */
[C---:B------:R-:W-:Y:S01]  /*12fb0*/  FMUL.FTZ R27, R11.reuse, R26 ;  /* 0x0000001a0b1b7220 */ /* 0x040fe20000410000 */
[----:B------:R-:W-:Y:S01]  /*12fc0*/  FMUL.FTZ R33, R11, R25 ;  /* 0x000000190b217220 */ /* 0x000fe20000410000 */
[----:B------:R-:W-:-:S02]  /*12fd0*/  IMAD.U32 R11, R89, 0x10000, RZ ;  /* 0x00010000590b7824 */ /* 0x000fc400078e00ff */
[C---:B------:R-:W-:Y:S01]  /*12fe0*/  IMAD.U32 R24, R15.reuse, 0x10000, RZ ;  /* 0x000100000f187824 */ /* 0x040fe200078e00ff */
[----:B------:R-:W-:Y:S01]  /*12ff0*/  LOP3.LUT R15, R15, 0xffff0000, RZ, 0xc0, !PT ;  /* 0xffff00000f0f7812 */ /* 0x000fe200078ec0ff */
[----:B------:R-:W-:Y:S01]  /*13000*/  FMUL.FTZ R35, R20, R11 ;  /* 0x0000000b14237220 */ /* 0x000fe20000410000 */
[C---:B------:R-:W-:Y:S01]  /*13010*/  IMAD.U32 R21, R14.reuse, 0x10000, RZ ;  /* 0x000100000e157824 */ /* 0x040fe200078e00ff */
[----:B------:R-:W-:Y:S01]  /*13020*/  LOP3.LUT R14, R14, 0xffff0000, RZ, 0xc0, !PT ;  /* 0xffff00000e0e7812 */ /* 0x000fe200078ec0ff */
[----:B--2---:R-:W1:Y:S02]  /*13030*/  LDS.128 R4, [R32] ;  /* 0x0000000020047984 */ /* 0x004e640000000c00 */
[C---:B-1----:R-:W-:Y:S01]  /*13040*/  IMAD.U32 R0, R4.reuse, 0x10000, RZ ;  /* 0x0001000004007824 */ /* 0x042fe200078e00ff */
[----:B------:R-:W-:Y:S01]  /*13050*/  LOP3.LUT R4, R4, 0xffff0000, RZ, 0xc0, !PT ;  /* 0xffff000004047812 */ /* 0x000fe200078ec0ff */
[C---:B------:R-:W-:Y:S01]  /*13060*/  IMAD.U32 R8, R5.reuse, 0x10000, RZ ;  /* 0x0001000005087824 */ /* 0x040fe200078e00ff */
[----:B------:R-:W-:Y:S01]  /*13070*/  LOP3.LUT R5, R5, 0xffff0000, RZ, 0xc0, !PT ;  /* 0xffff000005057812 */ /* 0x000fe200078ec0ff */
[----:B------:R-:W-:Y:S01]  /*13080*/  FFMA.FTZ R28, R0, R25, -R27 ;  /* 0x00000019001c7223 */ /* 0x000fe2000001081b */
[----:B------:R-:W-:Y:S01]  /*13090*/  FMUL.FTZ R27, R20, R29 ;  /* 0x0000001d141b7220 */ /* 0x000fe20000410000 */
[----:B------:R-:W-:Y:S01]  /*130a0*/  FFMA.FTZ R33, R0, R26, R33 ;  /* 0x0000001a00217223 */ /* 0x000fe20000010021 */
[----:B------:R-:W-:-:S02]  /*130b0*/  IMAD.U32 R25, R91, 0x10000, RZ ;  /* 0x000100005b197824 */ /* 0x000fc400078e00ff */
[C---:B------:R-:W-:Y:S01]  /*130c0*/  FFMA.FTZ R35, R8.reuse, R29, R35 ;  /* 0x0000001d08237223 */ /* 0x040fe20000010023 */
[----:B------:R-:W-:Y:S01]  /*130d0*/  FFMA.FTZ R26, R8, R11, -R27 ;  /* 0x0000000b081a7223 */ /* 0x000fe2000001081b */
[----:B------:R-:W-:Y:S02]  /*130e0*/  IMAD.U32 R10, R7, 0x10000, RZ ;  /* 0x00010000070a7824 */ /* 0x000fe400078e00ff */
[C---:B------:R-:W-:Y:S01]  /*130f0*/  FMUL.FTZ R11, R24.reuse, R31 ;  /* 0x0000001f180b7220 */ /* 0x040fe20000410000 */
[-C--:B------:R-:W-:Y:S01]  /*13100*/  FMUL.FTZ R24, R24, R25.reuse ;  /* 0x0000001918187220 */ /* 0x080fe20000410000 */
[----:B------:R-:W-:Y:S01]  /*13110*/  LOP3.LUT R27, R84, 0xffff0000, RZ, 0xc0, !PT ;  /* 0xffff0000541b7812 */ /* 0x000fe200078ec0ff */
[----:B------:R-:W-:Y:S02]  /*13120*/  IMAD.U32 R8, R90, 0x10000, RZ ;  /* 0x000100005a087824 */ /* 0x000fe400078e00ff */
[----:B------:R-:W-:Y:S01]  /*13130*/  FFMA.FTZ R30, R10, R25, -R11 ;  /* 0x000000190a1e7223 */ /* 0x000fe2000001080b */
[----:B------:R-:W-:Y:S01]  /*13140*/  LOP3.LUT R11, R88, 0xffff0000, RZ, 0xc0, !PT ;  /* 0xffff0000580b7812 */ /* 0x000fe200078ec0ff */
[----:B------:R-:W-:Y:S01]  /*13150*/  FFMA.FTZ R31, R10, R31, R24 ;  /* 0x0000001f0a1f7223 */ /* 0x000fe20000010018 */
[----:B------:R-:W-:Y:S01]  /*13160*/  LOP3.LUT R10, R85, 0xffff0000, RZ, 0xc0, !PT ;  /* 0xffff0000550a7812 */ /* 0x000fe200078ec0ff */
[C---:B------:R-:W-:Y:S01]  /*13170*/  FMUL.FTZ R25, R12.reuse, R27 ;  /* 0x0000001b0c197220 */ /* 0x040fe20000410000 */
[----:B------:R-:W-:Y:S01]  /*13180*/  LOP3.LUT R0, R89, 0xffff0000, RZ, 0xc0, !PT ;  /* 0xffff000059007812 */ /* 0x000fe200078ec0ff */
[----:B------:R-:W-:Y:S01]  /*13190*/  FMUL.FTZ R29, R12, R11 ;  /* 0x0000000b0c1d7220 */ /* 0x000fe20000410000 */
[----:B------:R-:W-:-:S02]  /*131a0*/  IMAD.U32 R12, R86, 0x10000, RZ ;  /* 0x00010000560c7824 */ /* 0x000fc400078e00ff */
[C---:B------:R-:W-:Y:S01]  /*131b0*/  FFMA.FTZ R25, R4.reuse, R11, -R25 ;  /* 0x0000000b04197223 */ /* 0x040fe20000010819 */
[C---:B------:R-:W-:Y:S01]  /*131c0*/  FMUL.FTZ R24, R13.reuse, R10 ;  /* 0x0000000a0d187220 */ /* 0x040fe20000410000 */
[----:B------:R-:W-:Y:S01]  /*131d0*/  FMUL.FTZ R11, R13, R0 ;  /* 0x000000000d0b7220 */ /* 0x000fe20000410000 */
[----:B------:R-:W-:Y:S01]  /*131e0*/  FFMA.FTZ R20, R4, R27, R29 ;  /* 0x0000001b04147223 */ /* 0x000fe2000001001d */
[----:B------:R-:W-:Y:S02]  /*131f0*/  IMAD.U32 R9, R6, 0x10000, RZ ;  /* 0x0001000006097824 */ /* 0x000fe400078e00ff */
[----:B------:R-:W-:Y:S01]  /*13200*/  FMUL.FTZ R4, R21, R12 ;  /* 0x0000000c15047220 */ /* 0x000fe20000410000 */
        /* <DEDUP_REMOVED lines=10> */
[-C--:B------:R-:W-:Y:S01]  /*132b0*/  FMUL.FTZ R14, R14, R5.reuse ;  /* 0x000000050e0e7220 */ /* 0x080fe20000410000 */
[----:B------:R-:W-:Y:S01]  /*132c0*/  LOP3.LUT R6, R6, 0xffff0000, RZ, 0xc0, !PT ;  /* 0xffff000006067812 */ /* 0x000fe200078ec0ff */
[----:B------:R-:W-:Y:S01]  /*132d0*/  FMUL.FTZ R8, R15, R4 ;  /* 0x000000040f087220 */ /* 0x000fe20000410000 */
[----:B------:R-:W-:Y:S01]  /*132e0*/  LOP3.LUT R7, R7, 0xffff0000, RZ, 0xc0, !PT ;  /* 0xffff000007077812 */ /* 0x000fe200078ec0ff */
[-C--:B------:R-:W-:Y:S02]  /*132f0*/  FMUL.FTZ R27, R15, R0.reuse ;  /* 0x000000000f1b7220 */ /* 0x080fe40000410000 */
[C---:B------:R-:W-:Y:S01]  /*13300*/  FFMA.FTZ R12, R6.reuse, R5, -R9 ;  /* 0x00000005060c7223 */ /* 0x040fe20000010809 */
[----:B------:R-:W-:Y:S01]  /*13310*/  FFMA.FTZ R11, R6, R11, R14 ;  /* 0x0000000b060b7223 */ /* 0x000fe2000001000e */
        /* <DEDUP_REMOVED lines=8> */
[----:B------:R-:W-:-:S02]  /*133a0*/  F2FP.BF16.F32.PACK_AB R8, R20, R33 ;  /* 0x000000211408723e */ /* 0x000fc400000010ff */
[----:B------:R-:W-:Y:S01]  /*133b0*/  F2FP.BF16.F32.PACK_AB R11, R0, R31 ;  /* 0x0000001f000b723e */ /* 0x000fe200000010ff */
[----:B------:R3:W-:Y:S04]  /*133c0*/  STS.128 [R32], R4 ;  /* 0x0000000420007388 */ /* 0x0007e80000000c00 */
[----:B------:R3:W-:Y:S02]  /*133d0*/  STS.128 [R3+0x10400], R8 ;  /* 0x0104000803007388 */ /* 0x0007e40000000c00 */
.L_x_1716:
[----:B------:R-:W-:Y:S05]  /*133e0*/  BSYNC B0 ;  /* 0x0000000000007941 */ /* 0x000fea0003800000 */
.L_x_1676:
        /* <DEDUP_REMOVED lines=8> */
.L_x_1673:
[----:B------:R-:W-:-:S13]  /*13470*/  ISETP.NE.AND P0, PT, R225, 0x3, PT ;  /* 0x00000003e100780c */ /* 0x000fda0003f05270 */
[----:B------:R-:W-:Y:S05]  /*13480*/  @!P0 BRA `(.L_x_1751) ;  /* 0x0000000000048947 */ /* 0x000fea0003800000 */
[----:B------:R-:W-:Y:S01]  /*13490*/  BPT.TRAP 0x1 ;  /* 0x000000040000795c */ /* 0x000fe20000300000 */
.L_x_1751:
[----:B0-234-:R-:W-:Y:S01]  /*134a0*/  IMAD R8, R204, 0x8, R18 ;  /* 0x00000008cc087824 */ /* 0x01dfe200078e0212 */
[----:B-1----:R-:W-:-:S04]  /*134b0*/  SHF.L.U32 R3, R218, 0x1f, RZ ;  /* 0x0000001fda037819 */ /* 0x002fc800000006ff */
[----:B------:R0:W1:Y:S01]  /*134c0*/  SYNCS.PHASECHK.TRANS64.TRYWAIT P1, [R8+URZ+0x30830], R3 ;  /* 0x03083003080075a7 */ /* 0x000062000802017f */
[----:B------:R-:W-:Y:S05]  /*134d0*/  @!P0 BRA `(.L_x_1752) ;  /* 0x0000000000048947 */ /* 0x000fea0003800000 */
[----:B------:R-:W-:Y:S01]  /*134e0*/  BPT.TRAP 0x1 ;  /* 0x000000040000795c */ /* 0x000fe20000300000 */
.L_x_1752:
[----:B------:R-:W-:Y:S01]  /*134f0*/  VIADD R0, R18, 0x20400 ;  /* 0x0002040012007836 */ /* 0x000fe20000000000 */
[----:B------:R-:W-:Y:S01]  /*13500*/  LOP3.LUT R6, R2, 0x10000, RZ, 0xfc, !PT ;  /* 0x0001000002067812 */ /* 0x000fe200078efcff */
[----:B------:R-:W-:-:S03]  /*13510*/  IMAD.MOV.U32 R7, RZ, RZ, 0x40000040 ;  /* 0x40000040ff077424 */ /* 0x000fc600078e00ff */
[----:B------:R-:W-:-:S04]  /*13520*/  SHF.R.U32.HI R0, RZ, 0x4, R0 ;  /* 0x00000004ff007819 */ /* 0x000fc80000011600 */
[----:B------:R-:W-:-:S04]  /*13530*/  LOP3.LUT R0, R0, 0x3fff, RZ, 0xc0, !PT ;  /* 0x00003fff00007812 */ /* 0x000fc800078ec0ff */
[----:B------:R-:W-:-:S05]  /*13540*/  LOP3.LUT R0, R0, 0x10000, RZ, 0xfc, !PT ;  /* 0x0001000000007812 */ /* 0x000fca00078efcff */
[----:B------:R2:W-:Y:S01]  /*13550*/  STL [R1+0x44], R0 ;  /* 0x0000440001007387 */ /* 0x0005e20000100800 */
[----:B-1----:R-:W-:Y:S05]  /*13560*/  @P1 BRA `(.L_x_1753) ;  /* 0x0000000000081947 */ /* 0x002fea0003800000 */
[----:B------:R-:W1:Y:S02]  /*13570*/  SYNCS.PHASECHK.TRANS64.TRYWAIT P1, [R8+URZ+0x30830], R3 ;  /* 0x03083003080075a7 */ /* 0x000e64000802017f */
[----:B-1----:R-:W-:Y:S05]  /*13580*/  @!P1 BRA `(.L_x_1754) ;  /* 0x0000017c008c9947 */ /* 0x002fea0003800000 */
.L_x_1753:
[----:B--2---:R-:W2:Y:S01]  /*13590*/  LDL R0, [R1+0x44] ;  /* 0x0000440001007983 */ /* 0x004ea20000100800 */
[----:B01----:R-:W-:Y:S01]  /*135a0*/  IMAD.MOV.U32 R3, RZ, RZ, 0x40000040 ;  /* 0x40000040ff037424 */ /* 0x003fe200078e00ff */
[----:B------:R-:W-:Y:S05]  /*135b0*/  WARPSYNC.ALL ;  /* 0x0000000000007948 */ /* 0x000fea0003800000 */
[C---:B------:R-:W-:Y:S01]  /*135c0*/  R2UR UR4, R6.reuse ;  /* 0x00000000060472ca */ /* 0x040fe200000e0000 */
[----:B-----5:R-:W-:Y:S01]  /*135d0*/  WARPGROUP.ARRIVE ;  /* 0x00000000000079c5 */ /* 0x020fe20000000000 */
[----:B------:R-:W-:Y:S01]  /*135e0*/  R2UR UR5, R7 ;  /* 0x00000000070572ca */ /* 0x000fe200000e0000 */
[----:B------:R-:W-:Y:S01]  /*135f0*/  VIADD R64, R6, 0x2 ;  /* 0x0000000206407836 */ /* 0x000fe20000000000 */
[----:B------:R-:W-:Y:S01]  /*13600*/  R2UR UR7, R3 ;  /* 0x00000000030772ca */ /* 0x000fe200000e0000 */
[----:B------:R-:W-:-:S02]  /*13610*/  IMAD.MOV.U32 R65, RZ, RZ, 0x40000040 ;  /* 0x40000040ff417424 */ /* 0x000fc400078e00ff */
[----:B------:R-:W-:Y:S02]  /*13620*/  IMAD.MOV.U32 R5, RZ, RZ, 0x40000040 ;  /* 0x40000040ff057424 */ /* 0x000fe400078e00ff */
[C---:B------:R-:W-:Y:S01]  /*13630*/  VIADD R62, R6.reuse, 0x4 ;  /* 0x00000004063e7836 */ /* 0x040fe20000000000 */
[----:B------:R0:W-:Y:S01]  /*13640*/  STL.64 [R1+0x38], R64 ;  /* 0x0000384001007387 */ /* 0x0001e20000100a00 */
[----:B------:R-:W-:Y:S02]  /*13650*/  IMAD.MOV.U32 R63, RZ, RZ, 0x40000040 ;  /* 0x40000040ff3f7424 */ /* 0x000fe400078e00ff */
[C---:B------:R-:W-:Y:S02]  /*13660*/  VIADD R60, R6.reuse, 0x6 ;  /* 0x00000006063c7836 */ /* 0x040fe40000000000 */
[----:B------:R-:W-:Y:S01]  /*13670*/  IMAD.MOV.U32 R61, RZ, RZ, 0x40000040 ;  /* 0x40000040ff3d7424 */ /* 0x000fe200078e00ff */
[----:B------:R0:W-:Y:S01]  /*13680*/  STL.64 [R1+0x30], R62 ;  /* 0x0000303e01007387 */ /* 0x0001e20000100a00 */
[----:B------:R-:W-:-:S02]  /*13690*/  VIADD R58, R6, 0x400 ;  /* 0x00000400063a7836 */ /* 0x000fc40000000000 */
[----:B------:R-:W-:Y:S01]  /*136a0*/  IMAD.MOV.U32 R59, RZ, RZ, 0x40000040 ;  /* 0x40000040ff3b7424 */ /* 0x000fe200078e00ff */
[----:B------:R0:W-:Y:S01]  /*136b0*/  STL.64 [R1+0x28], R60 ;  /* 0x0000283c01007387 */ /* 0x0001e20000100a00 */
[C---:B------:R-:W-:Y:S02]  /*136c0*/  VIADD R56, R6.reuse, 0x402 ;  /* 0x0000040206387836 */ /* 0x040fe40000000000 */
[----:B------:R-:W-:Y:S01]  /*136d0*/  IMAD.MOV.U32 R57, RZ, RZ, 0x40000040 ;  /* 0x40000040ff397424 */ /* 0x000fe200078e00ff */
[----:B------:R0:W-:Y:S01]  /*136e0*/  STL.64 [R1+0x20], R58 ;  /* 0x0000203a01007387 */ /* 0x0001e20000100a00 */
[C---:B------:R-:W-:Y:S02]  /*136f0*/  VIADD R216, R6.reuse, 0x404 ;  /* 0x0000040406d87836 */ /* 0x040fe40000000000 */
[----:B------:R-:W-:Y:S01]  /*13700*/  IMAD.MOV.U32 R217, RZ, RZ, 0x40000040 ;  /* 0x40000040ffd97424 */ /* 0x000fe200078e00ff */
[----:B------:R0:W-:Y:S01]  /*13710*/  STL.64 [R1+0x18], R56 ;  /* 0x0000183801007387 */ /* 0x0001e20000100a00 */
[----:B------:R-:W-:-:S02]  /*13720*/  VIADD R214, R6, 0x406 ;  /* 0x0000040606d67836 */ /* 0x000fc40000000000 */
[----:B------:R-:W-:Y:S02]  /*13730*/  IMAD.MOV.U32 R215, RZ, RZ, 0x40000040 ;  /* 0x40000040ffd77424 */ /* 0x000fe400078e00ff */
[C---:B------:R-:W-:Y:S02]  /*13740*/  VIADD R212, R6.reuse, 0x800 ;  /* 0x0000080006d47836 */ /* 0x040fe40000000000 */
[----:B------:R-:W-:Y:S02]  /*13750*/  IMAD.MOV.U32 R213, RZ, RZ, 0x40000040 ;  /* 0x40000040ffd57424 */ /* 0x000fe400078e00ff */
[C---:B------:R-:W-:Y:S02]  /*13760*/  VIADD R210, R6.reuse, 0x802 ;  /* 0x0000080206d27836 */ /* 0x040fe40000000000 */
[----:B------:R-:W-:Y:S02]  /*13770*/  IMAD.MOV.U32 R211, RZ, RZ, 0x40000040 ;  /* 0x40000040ffd37424 */ /* 0x000fe400078e00ff */
        /* <DEDUP_REMOVED lines=10> */
[----:B------:R-:W-:Y:S02]  /*13820*/  VIADD R10, R6, 0xc06 ;  /* 0x00000c06060a7836 */ /* 0x000fe40000000000 */
[----:B------:R-:W-:Y:S02]  /*13830*/  IMAD.MOV.U32 R11, RZ, RZ, 0x40000040 ;  /* 0x40000040ff0b7424 */ /* 0x000fe400078e00ff */
[----:B------:R-:W-:-:S02]  /*13840*/  IMAD.MOV.U32 R3, RZ, RZ, 0x40000040 ;  /* 0x40000040ff037424 */ /* 0x000fc400078e00ff */
[----:B--2---:R-:W-:-:S04]  /*13850*/  IMAD R2, R204, 0x800, R0 ;  /* 0x00000800cc027824 */ /* 0x004fc800078e0200 */
[C---:B------:R-:W-:Y:S01]  /*13860*/  VIADD R4, R2.reuse, 0x2 ;  /* 0x0000000202047836 */ /* 0x040fe20000000000 */
[----:B------:R-:W-:-:S13]  /*13870*/  R2UR UR6, R2 ;  /* 0x00000000020672ca */ /* 0x000fda00000e0000 */
[----:B------:R-:W-:Y:S01]  /*13880*/  HGMMA.64x64x16.F32.BF16 R24, gdesc[UR4], RZ, !UPT, gsb0 ;  /* 0x00e00000041879f0 */ /* 0x000fe2000c0018ff */
[----:B------:R-:W-:Y:S02]  /*13890*/  R2UR UR4, R64 ;  /* 0x00000000400472ca */ /* 0x000fe400000e0000 */
[----:B------:R-:W-:Y:S02]  /*138a0*/  R2UR UR5, R65 ;  /* 0x00000000410572ca */ /* 0x000fe400000e0000 */
[----:B------:R-:W-:Y:S01]  /*138b0*/  R2UR UR6, R4 ;  /* 0x00000000040672ca */ /* 0x000fe200000e0000 */
[----:B------:R-:W-:Y:S01]  /*138c0*/  VIADD R4, R2, 0x4 ;  /* 0x0000000402047836 */ /* 0x000fe20000000000 */
[----:B------:R-:W-:Y:S01]  /*138d0*/  R2UR UR7, R5 ;  /* 0x00000000050772ca */ /* 0x000fe200000e0000 */
[----:B------:R-:W-:Y:S01]  /*138e0*/  IMAD.MOV.U32 R5, RZ, RZ, 0x40000040 ;  /* 0x40000040ff057424 */ /* 0x000fe200078e00ff */
[----:B------:R-:W-:Y:S02]  /*138f0*/  WARPGROUP.DEPBAR.LE gsb0, 0x0 ;  /* 0x00008000000079c5 */ /* 0x000fe40000010000 */
[----:B------:R-:W-:-:S09]  /*13900*/  WARPGROUP.ARRIVE ;  /* 0x00000000000079c5 */ /* 0x000fd20000000000 */
[----:B------:R-:W-:Y:S01]  /*13910*/  HGMMA.64x64x16.F32.BF16 R24, gdesc[UR4], R24, gsb0 ;  /* 0x00e00000041879f0 */ /* 0x000fe20008001818 */
        /* <DEDUP_REMOVED lines=102> */
[C---:B------:R-:W-:Y:S01]  /*13f80*/  VIADD R4, R2.reuse, 0x604 ;  /* 0x0000060402047836 */ /* 0x040fe20000000000 */
[----:B------:R-:W-:Y:S01]  /*13f90*/  R2UR UR7, R5 ;  /* 0x00000000050772ca */ /* 0x000fe200000e0000 */
[----:B------:R-:W-:Y:S02]  /*13fa0*/  IMAD.MOV.U32 R5, RZ, RZ, 0x40000040 ;  /* 0x40000040ff057424 */ /* 0x000fe400078e00ff */
[----:B------:R-:W-:Y:S01]  /*13fb0*/  VIADD R2, R2, 0x606 ;  /* 0x0000060602027836 */ /* 0x000fe20000000000 */
[----:B------:R-:W-:-:S02]  /*13fc0*/  WARPGROUP.DEPBAR.LE gsb0, 0x0 ;  /* 0x00008000000079c5 */ /* 0x000fc40000010000 */
[----:B------:R-:W-:-:S07]  /*13fd0*/  WARPGROUP.ARRIVE ;  /* 0x00000000000079c5 */ /* 0x000fce0000000000 */
[----:B------:R-:W-:Y:S01]  /*13fe0*/  HGMMA.64x64x16.F32.BF16 R24, gdesc[UR4], R24, gsb0 ;  /* 0x00e00000041879f0 */ /* 0x000fe20008001818 */
[----:B------:R-:W-:Y:S02]  /*13ff0*/  R2UR UR4, R12 ;  /* 0x000000000c0472ca */ /* 0x000fe400000e0000 */
[----:B------:R-:W-:Y:S02]  /*14000*/  R2UR UR5, R13 ;  /* 0x000000000d0572ca */ /* 0x000fe400000e0000 */
[----:B------:R-:W-:Y:S02]  /*14010*/  R2UR UR6, R4 ;  /* 0x00000000040672ca */ /* 0x000fe400000e0000 */
[----:B------:R-:W-:Y:S01]  /*14020*/  R2UR UR7, R5 ;  /* 0x00000000050772ca */ /* 0x000fe200000e0000 */
[----:B------:R-:W-:Y:S02]  /*14030*/  WARPGROUP.DEPBAR.LE gsb0, 0x0 ;  /* 0x00008000000079c5 */ /* 0x000fe40000010000 */
[----:B------:R-:W-:-:S10]  /*14040*/  WARPGROUP.ARRIVE ;  /* 0x00000000000079c5 */ /* 0x000fd40000000000 */
[----:B------:R-:W-:Y:S01]  /*14050*/  HGMMA.64x64x16.F32.BF16 R24, gdesc[UR4], R24, gsb0 ;  /* 0x00e00000041879f0 */ /* 0x000fe20008001818 */
[----:B------:R-:W-:Y:S02]  /*14060*/  R2UR UR4, R10 ;  /* 0x000000000a0472ca */ /* 0x000fe400000e0000 */
[----:B------:R-:W-:Y:S02]  /*14070*/  R2UR UR5, R11 ;  /* 0x000000000b0572ca */ /* 0x000fe400000e0000 */
[----:B------:R-:W-:Y:S02]  /*14080*/  R2UR UR6, R2 ;  /* 0x00000000020672ca */ /* 0x000fe400000e0000 */
[----:B------:R-:W-:Y:S01]  /*14090*/  R2UR UR7, R3 ;  /* 0x00000000030772ca */ /* 0x000fe200000e0000 */
[----:B------:R-:W-:Y:S02]  /*140a0*/  WARPGROUP.DEPBAR.LE gsb0, 0x0 ;  /* 0x00008000000079c5 */ /* 0x000fe40000010000 */
[----:B------:R-:W-:-:S10]  /*140b0*/  WARPGROUP.ARRIVE ;  /* 0x00000000000079c5 */ /* 0x000fd40000000000 */
[----:B------:R-:W-:Y:S03]  /*140c0*/  HGMMA.64x64x16.F32.BF16 R24, gdesc[UR4], R24, gsb0 ;  /* 0x00e00000041879f0 */ /* 0x000fe60008001818 */
[----:B------:R-:W-:Y:S02]  /*140d0*/  WARPGROUP.DEPBAR.LE gsb0, 0x0 ;  /* 0x00008000000079c5 */ /* 0x000fe40000010000 */
[----:B0-----:R-:W-:Y:S05]  /*140e0*/  @!P0 BRA `(.L_x_1755) ;  /* 0x0000000000048947 */ /* 0x001fea0003800000 */
[----:B------:R-:W-:Y:S01]  /*140f0*/  BPT.TRAP 0x1 ;  /* 0x000000040000795c */ /* 0x000fe20000300000 */
.L_x_1755:
[----:B------:R-:W2:Y:S01]  /*14100*/  LDL R0, [R1+0x64] ;  /* 0x0000640001007983 */ /* 0x000ea20000100800 */
[----:B------:R-:W0:Y:S03]  /*14110*/  LDC R72, c[0x0][0x448] ;  /* 0x00011200ff487b82 */ /* 0x000e260000000800 */
[----:B------:R-:W2:Y:S04]  /*14120*/  LDL R70, [R1+0x4c] ;  /* 0x00004c0001467983 */ /* 0x000ea80000100800 */
[----:B------:R-:W3:Y:S01]  /*14130*/  LDL R65, [R1+0x8] ;  /* 0x0000080001417983 */ /* 0x000ee20000100800 */
[----:B------:R-:W1:Y:S03]  /*14140*/  LDC.64 R56, c[0x0][0x9e0] ;  /* 0x00027800ff387b82 */ /* 0x000e660000000a00 */
[----:B------:R-:W4:Y:S01]  /*14150*/  LDL R9, [R1+0x4] ;  /* 0x0000040001097983 */ /* 0x000f220000100800 */
[----:B------:R-:W-:Y:S01]  /*14160*/  LOP3.LUT R22, R22, 0xffffffbf, RZ, 0xc0, !PT ;  /* 0xffffffbf16167812 */ /* 0x000fe200078ec0ff */
[----:B------:R-:W-:Y:S01]  /*14170*/  ULDC UR4, c[0x0][0x9dc] ;  /* 0x0002770000047ab9 */ /* 0x000fe20000000800 */
[----:B0-----:R-:W-:-:S13]  /*14180*/  ISETP.NE.AND P1, PT, R72, 0x1, PT ;  /* 0x000000014800780c */ /* 0x001fda0003f25270 */
[----:B------:R-:W0:Y:S08]  /*14190*/  @P1 LDC R3, c[0x0][0x44c] ;  /* 0x00011300ff031b82 */ /* 0x000e300000000800 */
[----:B------:R-:W5:Y:S01]  /*141a0*/  @P1 LDC R4, c[0x0][0x450] ;  /* 0x00011400ff041b82 */ /* 0x000f620000000800 */
[----:B------:R-:W-:Y:S01]  /*141b0*/  @P1 LOP3.LUT R22, R22, 0x40, RZ, 0xfc, !PT ;  /* 0x0000004016161812 */ /* 0x000fe200078efcff */
[----:B------:R-:W-:-:S03]  /*141c0*/  IMAD.U32 R223, RZ, RZ, UR4 ;  /* 0x00000004ffdf7e24 */ /* 0x000fc6000f8e00ff */
[----:B------:R-:W-:Y:S02]  /*141d0*/  LOP3.LUT R22, R22, 0xffffffdf, RZ, 0xc0, !PT ;  /* 0xffffffdf16167812 */ /* 0x000fe400078ec0ff */
[----:B------:R-:W-:Y:S01]  /*141e0*/  LEA R58, R95, 0xffffffc0, 0x6 ;  /* 0xffffffc05f3a7811 */ /* 0x000fe200078e30ff */
[----:B--2---:R-:W-:-:S04]  /*141f0*/  IMAD.IADD R0, R0, 0x1, R70 ;  /* 0x0000000100007824 */ /* 0x004fc800078e0246 */
[----:B0-----:R-:W-:-:S04]  /*14200*/  @P1 IMAD.HI.U32 R3, R0, R3, RZ ;  /* 0x0000000300031227 */ /* 0x001fc800078e00ff */
[----:B------:R-:W-:Y:S01]  /*14210*/  IMAD.MOV.U32 R2, RZ, RZ, R0 ;  /* 0x000000ffff027224 */ /* 0x000fe200078e0000 */
[----:B-----5:R-:W-:Y:S01]  /*14220*/  @P1 SHF.R.U32.HI R2, RZ, R4, R3 ;  /* 0x00000004ff021219 */ /* 0x020fe20000011603 */
[----:B------:R-:W-:Y:S02]  /*14230*/  IMAD.MOV.U32 R4, RZ, RZ, -0x40 ;  /* 0xffffffc0ff047424 */ /* 0x000fe400078e00ff */
[----:B------:R-:W-:Y:S02]  /*14240*/  VIADD R0, R8, 0x30840 ;  /* 0x0003084008007836 */ /* 0x000fe40000000000 */
[----:B------:R-:W0:Y:S01]  /*14250*/  SHFL.IDX PT, R8, R2, RZ, 0x1c1f ;  /* 0x001c1fff02087589 */ /* 0x000e2200000e0000 */
[----:B------:R-:W-:-:S04]  /*14260*/  IMAD R5, R95, R4, 0x40 ;  /* 0x000000405f057424 */ /* 0x000fc800078e0204 */
[----:B------:R-:W-:Y:S01]  /*14270*/  VIADD R3, R5, 0x1 ;  /* 0x0000000105037836 */ /* 0x000fe20000000000 */
[----:B-1----:R-:W-:Y:S02]  /*14280*/  ISETP.GE.AND P1, PT, R57, 0x1, PT ;  /* 0x000000013900780c */ /* 0x002fe40003f26270 */
[----:B----4-:R-:W-:Y:S01]  /*14290*/  PRMT R0, R9, 0x654, R0 ;  /* 0x0000065409007816 */ /* 0x010fe20000000000 */
[----:B---3--:R-:W-:Y:S01]  /*142a0*/  IMAD R3, R65, -0x2, R3 ;  /* 0xfffffffe41037824 */ /* 0x008fe200078e0203 */
[----:B------:R-:W-:Y:S02]  /*142b0*/  LOP3.LUT R4, RZ, R223, RZ, 0x33, !PT ;  /* 0x000000dfff047212 */ /* 0x000fe400078e33ff */
[----:B------:R1:W-:Y:S02]  /*142c0*/  SYNCS.ARRIVE.TRANS64.RED.A1T0 RZ, [R0+URZ], RZ ;  /* 0x000000ff00ff79a7 */ /* 0x0003e4000810043f */
[----:B------:R-:W-:Y:S01]  /*142d0*/  IADD3 R3, -R219, R3, R220 ;  /* 0x00000003db037210 */ /* 0x000fe20007ffe1dc */
[----:B-1----:R-:W-:-:S04]  /*142e0*/  IMAD.IADD R0, R220, 0x1, R5 ;  /* 0x00000001dc007824 */ /* 0x002fc800078e0205 */
[----:B------:R-:W-:Y:S02]  /*142f0*/  IMAD.IADD R60, R3, 0x1, R56 ;  /* 0x00000001033c7824 */ /* 0x000fe400078e0238 */
[----:B------:R-:W-:Y:S02]  /*14300*/  IMAD R59, R65, -0x2, R0 ;  /* 0xfffffffe413b7824 */ /* 0x000fe400078e0200 */
[----:B------:R-:W-:Y:S01]  /*14310*/  IMAD.IADD R61, R3, 0x1, R4 ;  /* 0x00000001033d7824 */ /* 0x000fe200078e0204 */
[----:B------:R-:W-:Y:S02]  /*14320*/  @P1 LOP3.LUT R22, R22, 0x20, RZ, 0xfc, !PT ;  /* 0x0000002016161812 */ /* 0x000fe400078efcff */
[----:B0-----:R-:W-:Y:S01]  /*14330*/  VIADDMNMX R0, R8, R60, R59, PT ;  /* 0x0000003c08007246 */ /* 0x001fe2000380013b */
[----:B------:R-:W-:Y:S01]  /*14340*/  IMAD.IADD R4, R61, 0x1, R8 ;  /* 0x000000013d047824 */ /* 0x000fe200078e0208 */
[----:B------:R-:W-:Y:S06]  /*14350*/  @!P1 BRA `(.L_x_1756) ;  /* 0x0000000000509947 */ /* 0x000fec0003800000 */
[----:B------:R-:W-:Y:S01]  /*14360*/  IADD3 R3, -R219, R220, R8 ;  /* 0x000000dcdb037210 */ /* 0x000fe20007ffe108 */
[----:B------:R-:W-:Y:S03]  /*14370*/  BSSY B0, `(.L_x_1757) ;  /* 0x000000e000007945 */ /* 0x000fe60003800000 */
[----:B------:R-:W-:-:S13]  /*14380*/  ISETP.GT.AND P1, PT, R3, -0x1, PT ;  /* 0xffffffff0300780c */ /* 0x000fda0003f24270 */
        /* <DEDUP_REMOVED lines=8> */
.L_x_1758:
[----:B------:R-:W-:-:S13]  /*14410*/  ISETP.NE.AND P1, PT, R57, 0x1, PT ;  /* 0x000000013900780c */ /* 0x000fda0003f25270 */
[----:B------:R-:W0:Y:S02]  /*14420*/  @P1 LDC.64 R8, c[0x0][0x9e8] ;  /* 0x00027a00ff081b82 */ /* 0x000e240000000a00 */
[----:B0-----:R-:W-:-:S05]  /*14430*/  @P1 IMAD.HI.U32 R8, R3, R8, RZ ;  /* 0x0000000803081227 */ /* 0x001fca00078e00ff */
[----:B------:R-:W-:-:S07]  /*14440*/  @P1 SHF.R.U32.HI R3, RZ, R9, R8 ;  /* 0x00000009ff031219 */ /* 0x000fce0000011608 */
.L_x_1759:
[----:B------:R-:W-:Y:S05]  /*14450*/  BSYNC B0 ;  /* 0x0000000000007941 */ /* 0x000fea0003800000 */
.L_x_1757:
[----:B------:R-:W-:-:S04]  /*14460*/  IMAD R3, R3, R57, -R58 ;  /* 0x0000003903037224 */ /* 0x000fc800078e0a3a */
[----:B------:R-:W-:-:S05]  /*14470*/  IMAD R3, R65, -0x2, R3 ;  /* 0xfffffffe41037824 */ /* 0x000fca00078e0203 */
[----:B------:R-:W-:Y:S02]  /*14480*/  VIMNMX R4, R4, R3, !PT ;  /* 0x0000000304047248 */ /* 0x000fe40007fe0100 */
[----:B------:R-:W-:-:S07]  /*14490*/  VIADDMNMX R0, R3, R57, R0, PT ;  /* 0x0000003903007246 */ /* 0x000fce0003800100 */
.L_x_1756:
[C---:B------:R-:W-:Y:S01]  /*144a0*/  ISETP.GE.AND P2, PT, R5.reuse, 0x9, PT ;  /* 0x000000090500780c */ /* 0x040fe20003f46270 */
[----:B------:R-:W0:Y:S01]  /*144b0*/  SHFL.IDX PT, R2, R2, 0x1, 0x1c1f ;  /* 0x003c1f0002027f89 */ /* 0x000e2200000e0000 */
[C---:B------:R-:W-:Y:S02]  /*144c0*/  ISETP.GE.AND P1, PT, R5.reuse, 0x2, PT ;  /* 0x000000020500780c */ /* 0x040fe40003f26270 */
[C---:B------:R-:W-:Y:S02]  /*144d0*/  ISETP.GT.AND P3, PT, R4.reuse, 0x8, !P2 ;  /* 0x000000080400780c */ /* 0x040fe40005764270 */
[----:B------:R-:W-:Y:S02]  /*144e0*/  ISETP.GT.AND P4, PT, R4, 0x1, !P1 ;  /* 0x000000010400780c */ /* 0x000fe40004f84270 */
[----:B------:R-:W-:Y:S02]  /*144f0*/  ISETP.LT.OR P3, PT, R0, 0x9, P3 ;  /* 0x000000090000780c */ /* 0x000fe40001f61670 */
[----:B------:R-:W-:-:S02]  /*14500*/  ISETP.GE.AND P5, PT, R5, 0xa, PT ;  /* 0x0000000a0500780c */ /* 0x000fc40003fa6270 */
[----:B------:R-:W-:Y:S02]  /*14510*/  FSEL R73, R28, -INF , !P3 ;  /* 0xff8000001c497808 */ /* 0x000fe40005800000 */
[----:B------:R-:W-:Y:S02]  /*14520*/  ISETP.LT.OR P4, PT, R0, 0x2, P4 ;  /* 0x000000020000780c */ /* 0x000fe40002781670 */
[----:B------:R-:W-:Y:S02]  /*14530*/  ISETP.GT.AND P3, PT, R4, 0x9, !P5 ;  /* 0x000000090400780c */ /* 0x000fe40006f64270 */
[----:B------:R-:W-:Y:S02]  /*14540*/  FSEL R71, R25, -INF , !P4 ;  /* 0xff80000019477808 */ /* 0x000fe40006000000 */
        /* <DEDUP_REMOVED lines=26> */
[C---:B------:R-:W-:Y:S02]  /*146f0*/  ISETP.GE.AND P4, PT, R5.reuse, 0x22, PT ;  /* 0x000000220500780c */ /* 0x040fe40003f86270 */
        /* <DEDUP_REMOVED lines=26> */
[----:B------:R-:W-:Y:S02]  /*148a0*/  ISETP.GE.AND P3, PT, R5, 0x39, PT ;  /* 0x000000390500780c */ /* 0x000fe40003f66270 */
[----:B------:R-:W-:Y:S02]  /*148b0*/  P2R R28, PR, RZ, 0x20 ;  /* 0x00000020ff1c7803 */ /* 0x000fe40000000000 */
[----:B------:R-:W-:-:S02]  /*148c0*/  ISETP.GT.AND P4, PT, R4, 0x38, !P3 ;  /* 0x000000380400780c */ /* 0x000fc40005f84270 */
[----:B------:R-:W-:Y:S02]  /*148d0*/  ISETP.GE.AND P5, PT, R5, 0x3a, PT ;  /* 0x0000003a0500780c */ /* 0x000fe40003fa6270 */
[----:B------:R-:W-:-:S04]  /*148e0*/  ISETP.LT.OR P4, PT, R0, 0x39, P4 ;  /* 0x000000390000780c */ /* 0x000fc80002781670 */
[----:B------:R-:W-:Y:S02]  /*148f0*/  FSEL R3, R52, -INF , !P4 ;  /* 0xff80000034037808 */ /* 0x000fe40006000000 */
[----:B------:R-:W-:-:S04]  /*14900*/  ISETP.GT.AND P4, PT, R4, RZ, !P6 ;  /* 0x000000ff0400720c */ /* 0x000fc80007784270 */
[----:B------:R-:W-:-:S04]  /*14910*/  ISETP.LT.OR P4, PT, R0, 0x1, P4 ;  /* 0x000000010000780c */ /* 0x000fc80002781670 */
[----:B------:R-:W-:Y:S02]  /*14920*/  FSEL R69, R24, -INF , !P4 ;  /* 0xff80000018457808 */ /* 0x000fe40006000000 */
[----:B------:R-:W-:Y:S01]  /*14930*/  ISETP.GT.AND P4, PT, R4, 0x39, !P5 ;  /* 0x000000390400780c */ /* 0x000fe20006f84270 */
[----:B0-----:R-:W-:-:S03]  /*14940*/  IMAD.IADD R4, R61, 0x1, R2 ;  /* 0x000000013d047824 */ /* 0x001fc600078e0202 */
[----:B------:R-:W-:Y:S02]  /*14950*/  ISETP.LT.OR P4, PT, R0, 0x3a, P4 ;  /* 0x0000003a0000780c */ /* 0x000fe40002781670 */
[----:B------:R-:W-:Y:S02]  /*14960*/  VIADDMNMX R0, R2, R60, R59, PT ;  /* 0x0000003c02007246 */ /* 0x000fe4000380013b */
[----:B------:R-:W-:Y:S02]  /*14970*/  FSEL R53, R53, -INF , !P4 ;  /* 0xff80000035357808 */ /* 0x000fe40006000000 */
[----:B------:R-:W-:-:S13]  /*14980*/  ISETP.GE.AND P4, PT, R57, 0x1, PT ;  /* 0x000000013900780c */ /* 0x000fda0003f86270 */
[----:B------:R-:W-:Y:S05]  /*14990*/  @!P4 BRA `(.L_x_1760) ;  /* 0x000000000050c947 */ /* 0x000fea0003800000 */
        /* <DEDUP_REMOVED lines=11> */
.L_x_1762:
[----:B------:R-:W-:-:S13]  /*14a50*/  ISETP.NE.AND P4, PT, R57, 0x1, PT ;  /* 0x000000013900780c */ /* 0x000fda0003f85270 */
[----:B------:R-:W0:Y:S02]  /*14a60*/  @P4 LDC.64 R60, c[0x0][0x9e8] ;  /* 0x00027a00ff3c4b82 */ /* 0x000e240000000a00 */
[----:B0-----:R-:W-:-:S05]  /*14a70*/  @P4 IMAD.HI.U32 R8, R2, R60, RZ ;  /* 0x0000003c02084227 */ /* 0x001fca00078e00ff */
[----:B------:R-:W-:-:S07]  /*14a80*/  @P4 SHF.R.U32.HI R2, RZ, R61, R8 ;  /* 0x0000003dff024219 */ /* 0x000fce0000011608 */
.L_x_1763:
[----:B------:R-:W-:Y:S05]  /*14a90*/  BSYNC B0 ;  /* 0x0000000000007941 */ /* 0x000fea0003800000 */
.L_x_1761:
[----:B------:R-:W-:-:S04]  /*14aa0*/  IMAD R2, R2, R57, -R58 ;  /* 0x0000003902027224 */ /* 0x000fc800078e0a3a */
[----:B------:R-:W-:-:S05]  /*14ab0*/  IMAD R5, R65, -0x2, R2 ;  /* 0xfffffffe41057824 */ /* 0x000fca00078e0202 */
[----:B------:R-:W-:Y:S02]  /*14ac0*/  VIMNMX R4, R4, R5, !PT ;  /* 0x0000000504047248 */ /* 0x000fe40007fe0100 */
[----:B------:R-:W-:-:S07]  /*14ad0*/  VIADDMNMX R0, R5, R57, R0, PT ;  /* 0x0000003905007246 */ /* 0x000fce0003800100 */
.L_x_1760:
[----:B------:R-:W-:Y:S01]  /*14ae0*/  FMNMX.FTZ R2, R69, R71, !PT ;  /* 0x0000004745027209 */ /* 0x000fe20007810000 */
[----:B------:R-:W-:Y:S01]  /*14af0*/  ULDC UR4, c[0x0][0x988] ;  /* 0x0002620000047ab9 */ /* 0x000fe20000000800 */
        /* <DEDUP_REMOVED lines=14> */
[C---:B------:R-:W-:Y:S02]  /*14be0*/  ISETP.GT.AND P2, PT, R4.reuse, 0x8, !P2 ;  /* 0x000000080400780c */ /* 0x040fe40005744270 */
[----:B------:R-:W-:Y:S02]  /*14bf0*/  ISETP.GT.AND P1, PT, R4, 0x10, !P1 ;  /* 0x000000100400780c */ /* 0x000fe40004f24270 */
[----:B------:R-:W-:-:S02]  /*14c00*/  FMNMX.FTZ R2, R29, R2, !PT ;  /* 0x000000021d027209 */ /* 0x000fc40007810000 */
[C---:B------:R-:W-:Y:S02]  /*14c10*/  ISETP.LT.OR P2, PT, R0.reuse, 0x9, P2 ;  /* 0x000000090000780c */ /* 0x040fe40001741670 */
[----:B------:R-:W-:Y:S02]  /*14c20*/  ISETP.LT.OR P1, PT, R0, 0x11, P1 ;  /* 0x000000110000780c */ /* 0x000fe40000f21670 */
[----:B------:R-:W-:Y:S02]  /*14c30*/  FMNMX.FTZ R2, R41, R2, !PT ;  /* 0x0000000229027209 */ /* 0x000fe40007810000 */
[----:B------:R-:W-:Y:S02]  /*14c40*/  FSEL R59, R30, -INF , !P2 ;  /* 0xff8000001e3b7808 */ /* 0x000fe40005000000 */
[----:B------:R-:W-:Y:S02]  /*14c50*/  ISETP.NE.AND P2, PT, R63, RZ, PT ;  /* 0x000000ff3f00720c */ /* 0x000fe40003f45270 */
[----:B------:R-:W-:-:S02]  /*14c60*/  FSEL R63, R34, -INF , !P1 ;  /* 0xff800000223f7808 */ /* 0x000fc40004800000 */
[----:B------:R-:W-:Y:S02]  /*14c70*/  FMNMX.FTZ R2, R25, R2, !PT ;  /* 0x0000000219027209 */ /* 0x000fe40007810000 */
[----:B------:R-:W-:Y:S02]  /*14c80*/  ISETP.NE.AND P1, PT, R32, RZ, PT ;  /* 0x000000ff2000720c */ /* 0x000fe40003f25270 */
[----:B------:R-:W-:Y:S02]  /*14c90*/  FMNMX.FTZ R2, R45, R2, !PT ;  /* 0x000000022d027209 */ /* 0x000fe40007810000 */
[----:B------:R-:W-:Y:S02]  /*14ca0*/  ISETP.GT.AND P1, PT, R4, 0x11, !P1 ;  /* 0x000000110400780c */ /* 0x000fe40004f24270 */
[----:B------:R-:W-:Y:S02]  /*14cb0*/  FMNMX.FTZ R2, R9, R2, !PT ;  /* 0x0000000209027209 */ /* 0x000fe40007810000 */
[----:B------:R-:W-:-:S02]  /*14cc0*/  ISETP.LT.OR P1, PT, R0, 0x12, P1 ;  /* 0x000000120000780c */ /* 0x000fc40000f21670 */
[----:B------:R-:W-:Y:S02]  /*14cd0*/  ISETP.GT.AND P6, PT, R4, RZ, !P6 ;  /* 0x000000ff0400720c */ /* 0x000fe400077c4270 */
[----:B------:R-:W-:Y:S02]  /*14ce0*/  FMNMX.FTZ R2, R49, R2, !PT ;  /* 0x0000000231027209 */ /* 0x000fe40007810000 */
[----:B------:R-:W-:Y:S02]  /*14cf0*/  FSEL R35, R35, -INF , !P1 ;  /* 0xff80000023237808 */ /* 0x000fe40004800000 */
[----:B------:R-:W-:Y:S02]  /*14d00*/  ISETP.NE.AND P1, PT, R64, RZ, PT ;  /* 0x000000ff4000720c */ /* 0x000fe40003f25270 */
[----:B------:R-:W-:Y:S02]  /*14d10*/  ISETP.LT.OR P6, PT, R0, 0x1, P6 ;  /* 0x000000010000780c */ /* 0x000fe400037c1670 */
[----:B------:R-:W-:-:S02]  /*14d20*/  FMNMX.FTZ R2, R3, R2, !PT ;  /* 0x0000000203027209 */ /* 0x000fc40007810000 */
[----:B------:R-:W-:Y:S02]  /*14d30*/  ISETP.GT.AND P1, PT, R4, 0x18, !P1 ;  /* 0x000000180400780c */ /* 0x000fe40004f24270 */
[----:B------:R-:W-:Y:S02]  /*14d40*/  FSEL R31, R26, -INF , !P6 ;  /* 0xff8000001a1f7808 */ /* 0x000fe40007000000 */
[----:B------:R-:W-:Y:S01]  /*14d50*/  FMNMX.FTZ R26, R53, R2, !PT ;  /* 0x00000002351a7209 */ /* 0x000fe20007810000 */
[----:B------:R-:W-:Y:S01]  /*14d60*/  IMAD.U32 R2, RZ, RZ, UR4 ;  /* 0x00000004ff027e24 */ /* 0x000fe2000f8e00ff */
[----:B------:R-:W-:Y:S02]  /*14d70*/  ISETP.LT.OR P1, PT, R0, 0x19, P1 ;  /* 0x000000190000780c */ /* 0x000fe40000f21670 */
[----:B------:R-:W-:Y:S01]  /*14d80*/  ISETP.NE.AND P4, PT, R44, RZ, PT ;  /* 0x000000ff2c00720c */ /* 0x000fe20003f85270 */
[----:B------:R-:W0:Y:S01]  /*14d90*/  SHFL.BFLY PT, R5, R26, 0x2, 0x1f ;  /* 0x0c401f001a057f89 */ /* 0x000e2200000e0000 */
[----:B------:R-:W-:-:S02]  /*14da0*/  FSEL R65, R38, -INF , !P1 ;  /* 0xff80000026417808 */ /* 0x000fc40004800000 */
[----:B------:R-:W-:Y:S02]  /*14db0*/  ISETP.NE.AND P1, PT, R36, RZ, PT ;  /* 0x000000ff2400720c */ /* 0x000fe40003f25270 */
[C---:B------:R-:W-:Y:S02]  /*14dc0*/  ISETP.GT.AND P3, PT, R4.reuse, 0x38, !P3 ;  /* 0x000000380400780c */ /* 0x040fe40005f64270 */
[C---:B------:R-:W-:Y:S02]  /*14dd0*/  ISETP.GT.AND P1, PT, R4.reuse, 0x19, !P1 ;  /* 0x000000190400780c */ /* 0x040fe40004f24270 */
[----:B------:R-:W-:Y:S02]  /*14de0*/  ISETP.GT.AND P5, PT, R4, 0x39, !P5 ;  /* 0x000000390400780c */ /* 0x000fe40006fa4270 */
[C---:B------:R-:W-:Y:S02]  /*14df0*/  ISETP.LT.OR P1, PT, R0.reuse, 0x1a, P1 ;  /* 0x0000001a0000780c */ /* 0x040fe40000f21670 */
[----:B------:R-:W-:-:S02]  /*14e00*/  ISETP.LT.OR P3, PT, R0, 0x39, P3 ;  /* 0x000000390000780c */ /* 0x000fc40001f61670 */
[----:B------:R-:W-:Y:S02]  /*14e10*/  FSEL R39, R39, -INF , !P1 ;  /* 0xff80000027277808 */ /* 0x000fe40004800000 */
[----:B------:R-:W-:Y:S02]  /*14e20*/  ISETP.NE.AND P1, PT, R66, RZ, PT ;  /* 0x000000ff4200720c */ /* 0x000fe40003f25270 */
[----:B------:R-:W-:Y:S02]  /*14e30*/  ISETP.LT.OR P5, PT, R0, 0x3a, P5 ;  /* 0x0000003a0000780c */ /* 0x000fe40002fa1670 */
[----:B------:R-:W-:Y:S02]  /*14e40*/  ISETP.GT.AND P1, PT, R4, 0x20, !P1 ;  /* 0x000000200400780c */ /* 0x000fe40004f24270 */
[----:B------:R-:W-:Y:S02]  /*14e50*/  FSEL R55, R55, -INF , !P5 ;  /* 0xff80000037377808 */ /* 0x000fe40006800000 */
[----:B------:R-:W-:-:S02]  /*14e60*/  ISETP.LT.OR P1, PT, R0, 0x21, P1 ;  /* 0x000000210000780c */ /* 0x000fc40000f21670 */
[----:B0-----:R-:W-:Y:S02]  /*14e70*/  FMNMX.FTZ R28, R26, R5, !PT ;  /* 0x000000051a1c7209 */ /* 0x001fe40007810000 */
[----:B------:R-:W-:Y:S02]  /*14e80*/  FSEL R67, R42, -INF , !P1 ;  /* 0xff8000002a437808 */ /* 0x000fe40004800000 */
[----:B------:R-:W-:Y:S01]  /*14e90*/  ISETP.NE.AND P1, PT, R40, RZ, PT ;  /* 0x000000ff2800720c */ /* 0x000fe20003f25270 */
[----:B------:R-:W0:Y:S03]  /*14ea0*/  SHFL.BFLY PT, R5, R28, 0x1, 0x1f ;  /* 0x0c201f001c057f89 */ /* 0x000e2600000e0000 */
[----:B------:R-:W-:-:S04]  /*14eb0*/  ISETP.GT.AND P1, PT, R4, 0x21, !P1 ;  /* 0x000000210400780c */ /* 0x000fc80004f24270 */
[----:B------:R-:W-:-:S04]  /*14ec0*/  ISETP.LT.OR P1, PT, R0, 0x22, P1 ;  /* 0x000000220000780c */ /* 0x000fc80000f21670 */
[----:B------:R-:W-:Y:S02]  /*14ed0*/  FSEL R43, R43, -INF , !P1 ;  /* 0xff8000002b2b7808 */ /* 0x000fe40004800000 */
[----:B------:R-:W-:Y:S02]  /*14ee0*/  ISETP.GT.AND P1, PT, R4, 0x28, !P2 ;  /* 0x000000280400780c */ /* 0x000fe40005724270 */
[----:B------:R-:W-:Y:S02]  /*14ef0*/  ISETP.NE.AND P2, PT, R68, RZ, PT ;  /* 0x000000ff4400720c */ /* 0x000fe40003f45270 */
[----:B------:R-:W-:-:S04]  /*14f00*/  ISETP.LT.OR P1, PT, R0, 0x29, P1 ;  /* 0x000000290000780c */ /* 0x000fc80000f21670 */
[----:B------:R-:W-:Y:S02]  /*14f10*/  FSEL R27, R46, -INF , !P1 ;  /* 0xff8000002e1b7808 */ /* 0x000fe40004800000 */
[----:B------:R-:W-:Y:S02]  /*14f20*/  ISETP.GT.AND P1, PT, R4, 0x29, !P4 ;  /* 0x000000290400780c */ /* 0x000fe40006724270 */
[----:B0-----:R-:W-:Y:S02]  /*14f30*/  FMNMX.FTZ R5, R28, R5, !PT ;  /* 0x000000051c057209 */ /* 0x001fe40007810000 */
[----:B------:R-:W-:Y:S02]  /*14f40*/  ISETP.LT.OR P1, PT, R0, 0x2a, P1 ;  /* 0x0000002a0000780c */ /* 0x000fe40000f21670 */
[----:B------:R-:W-:Y:S01]  /*14f50*/  ISETP.NE.AND P4, PT, R48, RZ, PT ;  /* 0x000000ff3000720c */ /* 0x000fe20003f85270 */
[----:B------:R-:W-:Y:S01]  /*14f60*/  FMUL.FTZ R24, R5, R2 ;  /* 0x0000000205187220 */ /* 0x000fe20000410000 */
[----:B------:R-:W-:-:S02]  /*14f70*/  FSEL R47, R47, -INF , !P1 ;  /* 0xff8000002f2f7808 */ /* 0x000fc40004800000 */
[----:B------:R-:W-:-:S04]  /*14f80*/  FSETP.NEU.FTZ.AND P1, PT, R5, -INF , PT ;  /* 0xff8000000500780b */ /* 0x000fc80003f3d000 */
[----:B------:R-:W-:Y:S02]  /*14f90*/  FSEL R30, R24, RZ, P1 ;  /* 0x000000ff181e7208 */ /* 0x000fe40000800000 */
[----:B------:R-:W-:Y:S02]  /*14fa0*/  FMNMX.FTZ R24, R31, R8, !PT ;  /* 0x000000081f187209 */ /* 0x000fe40007810000 */
[C---:B------:R-:W-:Y:S01]  /*14fb0*/  ISETP.GT.AND P1, PT, R4.reuse, 0x30, !P2 ;  /* 0x000000300400780c */ /* 0x040fe20005724270 */
[--C-:B------:R-:W-:Y:S01]  /*14fc0*/  FFMA.FTZ R26, R71, R2, -R30.reuse ;  /* 0x00000002471a7223 */ /* 0x100fe2000001081e */
[----:B------:R-:W-:Y:S01]  /*14fd0*/  FMNMX.FTZ R24, R59, R24, !PT ;  /* 0x000000183b187209 */ /* 0x000fe20007810000 */
[-CC-:B------:R-:W-:Y:S01]  /*14fe0*/  FFMA.FTZ R28, R79, R2.reuse, -R30.reuse ;  /* 0x000000024f1c7223 */ /* 0x180fe2000001081e */
[----:B------:R-:W-:Y:S01]  /*14ff0*/  ISETP.GT.AND P2, PT, R4, 0x31, !P4 ;  /* 0x000000310400780c */ /* 0x000fe20006744270 */
[--C-:B------:R-:W-:Y:S01]  /*15000*/  FFMA.FTZ R4, R69, R2, -R30.reuse ;  /* 0x0000000245047223 */ /* 0x100fe2000001081e */
[----:B------:R-:W-:Y:S01]  /*15010*/  FMNMX.FTZ R24, R61, R24, !PT ;  /* 0x000000183d187209 */ /* 0x000fe20007810000 */
[----:B------:R0:W-:Y:S01]  /*15020*/  MUFU.EX2 R75, R26 ;  /* 0x0000001a004b7308 */ /* 0x0001e20000000800 */
[C---:B------:R-:W-:Y:S01]  /*15030*/  ISETP.LT.OR P1, PT, R0.reuse, 0x31, P1 ;  /* 0x000000310000780c */ /* 0x040fe20000f21670 */
[--C-:B------:R-:W-:Y:S01]  /*15040*/  FFMA.FTZ R37, R37, R2, -R30.reuse ;  /* 0x0000000225257223 */ /* 0x100fe2000001081e */
[----:B------:R-:W-:Y:S01]  /*15050*/  FMNMX.FTZ R24, R63, R24, !PT ;  /* 0x000000183f187209 */ /* 0x000fe20007810000 */
[-CC-:B------:R-:W-:Y:S01]  /*15060*/  FFMA.FTZ R33, R33, R2.reuse, -R30.reuse ;  /* 0x0000000221217223 */ /* 0x180fe2000001081e */
[----:B------:R-:W-:Y:S01]  /*15070*/  ISETP.LT.OR P2, PT, R0, 0x32, P2 ;  /* 0x000000320000780c */ /* 0x000fe20001741670 */
[--C-:B------:R-:W-:Y:S01]  /*15080*/  FFMA.FTZ R0, R73, R2, -R30.reuse ;  /* 0x0000000249007223 */ /* 0x100fe2000001081e */
[----:B------:R-:W-:Y:S01]  /*15090*/  FMNMX.FTZ R24, R35, R24, !PT ;  /* 0x0000001823187209 */ /* 0x000fe20007810000 */
[----:B------:R1:W-:Y:S01]  /*150a0*/  MUFU.EX2 R196, R4 ;  /* 0x0000000400c47308 */ /* 0x0003e20000000800 */
[----:B------:R-:W-:Y:S01]  /*150b0*/  FSEL R69, R50, -INF , !P1 ;  /* 0xff80000032457808 */ /* 0x000fe20004800000 */
[--C-:B0-----:R-:W-:Y:S01]  /*150c0*/  FFMA.FTZ R26, R81, R2, -R30.reuse ;  /* 0x00000002511a7223 */ /* 0x101fe2000001081e */
[----:B------:R-:W-:Y:S01]  /*150d0*/  FMNMX.FTZ R24, R65, R24, !PT ;  /* 0x0000001841187209 */ /* 0x000fe20007810000 */
[-CC-:B------:R-:W-:Y:S01]  /*150e0*/  FFMA.FTZ R29, R29, R2.reuse, -R30.reuse ;  /* 0x000000021d1d7223 */ /* 0x180fe2000001081e */
[----:B------:R-:W-:Y:S01]  /*150f0*/  FSEL R51, R51, -INF , !P2 ;  /* 0xff80000033337808 */ /* 0x000fe20005000000 */
[--C-:B------:R-:W-:Y:S01]  /*15100*/  FFMA.FTZ R41, R41, R2, -R30.reuse ;  /* 0x0000000229297223 */ /* 0x100fe2000001081e */
[----:B------:R-:W-:Y:S01]  /*15110*/  FMNMX.FTZ R24, R39, R24, !PT ;  /* 0x0000001827187209 */ /* 0x000fe20007810000 */
[----:B------:R-:W-:Y:S01]  /*15120*/  MUFU.EX2 R0, R0 ;  /* 0x0000000000007308 */ /* 0x000fe20000000800 */
[----:B------:R-:W-:Y:S01]  /*15130*/  FSEL R71, R54, -INF , !P3 ;  /* 0xff80000036477808 */ /* 0x000fe20005800000 */
[--C-:B-1----:R-:W-:Y:S01]  /*15140*/  FFMA.FTZ R4, R77, R2, -R30.reuse ;  /* 0x000000024d047223 */ /* 0x102fe2000001081e */
[----:B------:R-:W-:Y:S01]  /*15150*/  FMNMX.FTZ R24, R67, R24, !PT ;  /* 0x0000001843187209 */ /* 0x000fe20007810000 */
[-CC-:B------:R-:W-:Y:S01]  /*15160*/  FFMA.FTZ R25, R25, R2.reuse, -R30.reuse ;  /* 0x0000000219197223 */ /* 0x180fe2000001081e */
[----:B------:R-:W-:Y:S01]  /*15170*/  ISETP.NE.AND P4, PT, R72, 0x1, PT ;  /* 0x000000014800780c */ /* 0x000fe20003f85270 */
[--C-:B------:R-:W-:Y:S01]  /*15180*/  FFMA.FTZ R45, R45, R2, -R30.reuse ;  /* 0x000000022d2d7223 */ /* 0x100fe2000001081e */
[----:B------:R-:W-:Y:S01]  /*15190*/  FMNMX.FTZ R24, R43, R24, !PT ;  /* 0x000000182b187209 */ /* 0x000fe20007810000 */
[----:B------:R-:W0:Y:S01]  /*151a0*/  MUFU.EX2 R77, R4 ;  /* 0x00000004004d7308 */ /* 0x000e220000000800 */
[-CC-:B------:R-:W-:Y:S01]  /*151b0*/  FFMA.FTZ R9, R9, R2.reuse, -R30.reuse ;  /* 0x0000000209097223 */ /* 0x180fe2000001081e */
[--C-:B------:R-:W-:Y:S01]  /*151c0*/  FFMA.FTZ R49, R49, R2, -R30.reuse ;  /* 0x0000000231317223 */ /* 0x100fe2000001081e */
[----:B------:R-:W-:Y:S01]  /*151d0*/  FMNMX.FTZ R24, R27, R24, !PT ;  /* 0x000000181b187209 */ /* 0x000fe20007810000 */
[-CC-:B------:R-:W-:Y:S01]  /*151e0*/  FFMA.FTZ R3, R3, R2.reuse, -R30.reuse ;  /* 0x0000000203037223 */ /* 0x180fe2000001081e */
[----:B------:R-:W-:-:S02]  /*151f0*/  FFMA.FTZ R30, R53, R2, -R30 ;  /* 0x00000002351e7223 */ /* 0x000fc4000001081e */
[----:B------:R-:W-:Y:S01]  /*15200*/  FMNMX.FTZ R24, R47, R24, !PT ;  /* 0x000000182f187209 */ /* 0x000fe20007810000 */
[----:B------:R-:W-:Y:S02]  /*15210*/  MUFU.EX2 R28, R28 ;  /* 0x0000001c001c7308 */ /* 0x000fe40000000800 */
[----:B------:R-:W1:Y:S01]  /*15220*/  @P4 LDC R44, c[0x0][0x450] ;  /* 0x00011400ff2c4b82 */ /* 0x000e620000000800 */
[----:B------:R-:W-:-:S04]  /*15230*/  FMNMX.FTZ R24, R69, R24, !PT ;  /* 0x0000001845187209 */ /* 0x000fc80007810000 */
[----:B------:R-:W-:Y:S01]  /*15240*/  FMNMX.FTZ R24, R51, R24, !PT ;  /* 0x0000001833187209 */ /* 0x000fe20007810000 */
[----:B------:R-:W2:Y:S01]  /*15250*/  MUFU.EX2 R79, R26 ;  /* 0x0000001a004f7308 */ /* 0x000ea20000000800 */
[----:B0-----:R-:W-:Y:S02]  /*15260*/  F2FP.BF16.F32.PACK_AB R198, R77, R0 ;  /* 0x000000004dc6723e */ /* 0x001fe400000010ff */
[----:B------:R-:W-:-:S04]  /*15270*/  FMNMX.FTZ R24, R71, R24, !PT ;  /* 0x0000001847187209 */ /* 0x000fc80007810000 */
[----:B------:R-:W-:Y:S01]  /*15280*/  FMNMX.FTZ R24, R55, R24, !PT ;  /* 0x0000001837187209 */ /* 0x000fe20007810000 */
[----:B------:R0:W-:Y:S04]  /*15290*/  MUFU.EX2 R194, R37 ;  /* 0x0000002500c27308 */ /* 0x0001e80000000800 */
[----:B------:R-:W3:Y:S04]  /*152a0*/  SHFL.BFLY PT, R73, R24, 0x2, 0x1f ;  /* 0x0c401f0018497f89 */ /* 0x000ee800000e0000 */
[----:B------:R-:W-:Y:S01]  /*152b0*/  MUFU.EX2 R33, R33 ;  /* 0x0000002100217308 */ /* 0x000fe20000000800 */
[----:B0-----:R-:W-:Y:S01]  /*152c0*/  FADD.FTZ R37, R196, R75 ;  /* 0x0000004bc4257221 */ /* 0x001fe20000010000 */
[----:B--2---:R-:W-:-:S02]  /*152d0*/  F2FP.BF16.F32.PACK_AB R192, R79, R28 ;  /* 0x0000001c4fc0723e */ /* 0x004fc400000010ff */
[----:B------:R-:W-:Y:S01]  /*152e0*/  F2FP.BF16.F32.PACK_AB R196, R75, R196 ;  /* 0x000000c44bc4723e */ /* 0x000fe200000010ff */
[----:B------:R-:W-:-:S03]  /*152f0*/  FADD.FTZ R38, R0, R37 ;  /* 0x0000002500267221 */ /* 0x000fc60000010000 */
[----:B------:R-:W-:Y:S08]  /*15300*/  MUFU.EX2 R29, R29 ;  /* 0x0000001d001d7308 */ /* 0x000ff00000000800 */
[----:B------:R0:W-:Y:S01]  /*15310*/  MUFU.EX2 R188, R41 ;  /* 0x0000002900bc7308 */ /* 0x0001e20000000800 */
[----:B---3--:R-:W-:-:S07]  /*15320*/  FMNMX.FTZ R73, R24, R73, !PT ;  /* 0x0000004918497209 */ /* 0x008fce0007810000 */
[----:B------:R-:W-:Y:S01]  /*15330*/  MUFU.EX2 R25, R25 ;  /* 0x0000001900197308 */ /* 0x000fe20000000800 */
[----:B------:R-:W2:Y:S01]  /*15340*/  SHFL.BFLY PT, R4, R73, 0x1, 0x1f ;  /* 0x0c201f0049047f89 */ /* 0x000ea200000e0000 */
[----:B0-----:R-:W0:Y:S06]  /*15350*/  @P4 LDC R41, c[0x0][0x44c] ;  /* 0x00011300ff294b82 */ /* 0x001e2c0000000800 */
[----:B------:R-:W-:Y:S08]  /*15360*/  MUFU.EX2 R190, R45 ;  /* 0x0000002d00be7308 */ /* 0x000ff00000000800 */
[----:B------:R-:W-:Y:S08]  /*15370*/  MUFU.EX2 R9, R9 ;  /* 0x0000000900097308 */ /* 0x000ff00000000800 */
[----:B------:R-:W-:Y:S01]  /*15380*/  MUFU.EX2 R184, R49 ;  /* 0x0000003100b87308 */ /* 0x000fe20000000800 */
[----:B--2---:R-:W-:Y:S01]  /*15390*/  FMNMX.FTZ R4, R73, R4, !PT ;  /* 0x0000000449047209 */ /* 0x004fe20007810000 */
[----:B0-----:R-:W-:-:S03]  /*153a0*/  @P4 IMAD.HI.U32 R41, R70, R41, RZ ;  /* 0x0000002946294227 */ /* 0x001fc600078e00ff */
[C---:B------:R-:W-:Y:S01]  /*153b0*/  FSETP.NEU.FTZ.AND P1, PT, R4.reuse, -INF , PT ;  /* 0xff8000000400780b */ /* 0x040fe20003f3d000 */
[----:B------:R-:W-:Y:S02]  /*153c0*/  FMUL.FTZ R24, R4, R2 ;  /* 0x0000000204187220 */ /* 0x000fe40000410000 */
[----:B------:R-:W-:Y:S03]  /*153d0*/  MUFU.EX2 R3, R3 ;  /* 0x0000000300037308 */ /* 0x000fe60000000800 */
[----:B------:R-:W-:-:S05]  /*153e0*/  FSEL R24, R24, RZ, P1 ;  /* 0x000000ff18187208 */ /* 0x000fca0000800000 */
        /* <DEDUP_REMOVED lines=14> */
[----:B------:R-:W0:Y:S01]  /*154d0*/  MUFU.EX2 R8, R8 ;  /* 0x0000000800087308 */ /* 0x000e220000000800 */
[-CC-:B------:R-:W-:Y:S01]  /*154e0*/  FFMA.FTZ R51, R51, R2.reuse, -R24.reuse ;  /* 0x0000000233337223 */ /* 0x180fe20000010818 */
[-CC-:B------:R-:W-:Y:S01]  /*154f0*/  FFMA.FTZ R71, R71, R2.reuse, -R24.reuse ;  /* 0x0000000247477223 */ /* 0x180fe20000010818 */
[----:B------:R-:W-:-:S05]  /*15500*/  FFMA.FTZ R55, R55, R2, -R24 ;  /* 0x0000000237377223 */ /* 0x000fca0000010818 */
[----:B------:R-:W-:Y:S08]  /*15510*/  MUFU.EX2 R59, R59 ;  /* 0x0000003b003b7308 */ /* 0x000ff00000000800 */
[----:B------:R-:W2:Y:S01]  /*15520*/  MUFU.EX2 R26, R61 ;  /* 0x0000003d001a7308 */ /* 0x000ea20000000800 */
[----:B0-----:R-:W-:-:S07]  /*15530*/  F2FP.BF16.F32.PACK_AB R197, R8, R31 ;  /* 0x0000001f08c5723e */ /* 0x001fce00000010ff */
[----:B------:R-:W-:Y:S08]  /*15540*/  MUFU.EX2 R63, R63 ;  /* 0x0000003f003f7308 */ /* 0x000ff00000000800 */
[----:B------:R0:W3:Y:S01]  /*15550*/  MUFU.EX2 R32, R35 ;  /* 0x0000002300207308 */ /* 0x0000e20000000800 */
[----:B--2---:R-:W-:-:S07]  /*15560*/  F2FP.BF16.F32.PACK_AB R199, R26, R59 ;  /* 0x0000003b1ac7723e */ /* 0x004fce00000010ff */
[----:B------:R-:W2:Y:S01]  /*15570*/  MUFU.EX2 R65, R65 ;  /* 0x0000004100417308 */ /* 0x000ea20000000800 */
[----:B0-----:R-:W-:Y:S01]  /*15580*/  FADD.FTZ R35, R77, R38 ;  /* 0x000000264d237221 */ /* 0x001fe20000010000 */
[----:B------:R-:W-:-:S03]  /*15590*/  FADD.FTZ R38, R31, R8 ;  /* 0x000000081f267221 */ /* 0x000fc60000010000 */
[----:B------:R-:W-:Y:S01]  /*155a0*/  FADD.FTZ R40, R28, R35 ;  /* 0x000000231c287221 */ /* 0x000fe20000010000 */
[----:B------:R-:W-:Y:S02]  /*155b0*/  FADD.FTZ R35, R59, R38 ;  /* 0x000000263b237221 */ /* 0x000fe40000010000 */
[----:B------:R0:W4:Y:S01]  /*155c0*/  MUFU.EX2 R34, R39 ;  /* 0x0000002700227308 */ /* 0x0001220000000800 */
[----:B------:R-:W-:Y:S01]  /*155d0*/  FADD.FTZ R42, R79, R40 ;  /* 0x000000284f2a7221 */ /* 0x000fe20000010000 */
[----:B------:R-:W-:Y:S01]  /*155e0*/  FADD.FTZ R40, R26, R35 ;  /* 0x000000231a287221 */ /* 0x000fe20000010000 */
[----:B---3--:R-:W-:Y:S02]  /*155f0*/  F2FP.BF16.F32.PACK_AB R193, R32, R63 ;  /* 0x0000003f20c1723e */ /* 0x008fe400000010ff */
[----:B------:R-:W-:Y:S01]  /*15600*/  FADD.FTZ R37, R33, R42 ;  /* 0x0000002a21257221 */ /* 0x000fe20000010000 */
[----:B------:R-:W-:Y:S02]  /*15610*/  FADD.FTZ R35, R63, R40 ;  /* 0x000000283f237221 */ /* 0x000fe40000010000 */
[----:B------:R-:W3:Y:S01]  /*15620*/  MUFU.EX2 R67, R67 ;  /* 0x0000004300437308 */ /* 0x000ee20000000800 */
[----:B------:R-:W-:Y:S01]  /*15630*/  FADD.FTZ R42, R194, R37 ;  /* 0x00000025c22a7221 */ /* 0x000fe20000010000 */
[----:B------:R-:W-:Y:S01]  /*15640*/  FADD.FTZ R40, R32, R35 ;  /* 0x0000002320287221 */ /* 0x000fe20000010000 */
[----:B------:R-:W-:Y:S01]  /*15650*/  F2FP.BF16.F32.PACK_AB R194, R194, R33 ;  /* 0x00000021c2c2723e */ /* 0x000fe200000010ff */
[----:B0-----:R-:W-:-:S02]  /*15660*/  IMAD.MOV.U32 R39, RZ, RZ, R70 ;  /* 0x000000ffff277224 */ /* 0x001fc400078e0046 */
[----:B------:R-:W-:Y:S01]  /*15670*/  FADD.FTZ R37, R29, R42 ;  /* 0x0000002a1d257221 */ /* 0x000fe20000010000 */
[----:B--2---:R-:W-:Y:S01]  /*15680*/  FADD.FTZ R35, R65, R40 ;  /* 0x0000002841237221 */ /* 0x004fe20000010000 */
[----:B-1----:R-:W-:Y:S01]  /*15690*/  @P4 SHF.R.U32.HI R39, RZ, R44, R41 ;  /* 0x0000002cff274219 */ /* 0x002fe20000011629 */
[----:B------:R-:W0:Y:S01]  /*156a0*/  MUFU.EX2 R36, R43 ;  /* 0x0000002b00247308 */ /* 0x000e220000000800 */
[----:B------:R-:W-:Y:S01]  /*156b0*/  FADD.FTZ R42, R188, R37 ;  /* 0x00000025bc2a7221 */ /* 0x000fe20000010000 */
[----:B----4-:R-:W-:Y:S01]  /*156c0*/  FADD.FTZ R40, R34, R35 ;  /* 0x0000002322287221 */ /* 0x010fe20000010000 */
[----:B------:R-:W-:Y:S01]  /*156d0*/  ISETP.GE.AND P4, PT, R57, 0x1, PT ;  /* 0x000000013900780c */ /* 0x000fe20003f86270 */
[----:B------:R-:W-:Y:S02]  /*156e0*/  IMAD.IADD R39, R102, 0x1, R39 ;  /* 0x0000000166277824 */ /* 0x000fe400078e0227 */
[----:B------:R-:W-:Y:S01]  /*156f0*/  FADD.FTZ R37, R25, R42 ;  /* 0x0000002a19257221 */ /* 0x000fe20000010000 */
[----:B------:R-:W-:Y:S01]  /*15700*/  F2FP.BF16.F32.PACK_AB R188, R188, R29 ;  /* 0x0000001dbcbc723e */ /* 0x000fe200000010ff */
[----:B------:R-:W1:Y:S01]  /*15710*/  MUFU.EX2 R27, R27 ;  /* 0x0000001b001b7308 */ /* 0x000e620000000800 */
[----:B---3--:R-:W-:Y:S01]  /*15720*/  FADD.FTZ R35, R67, R40 ;  /* 0x0000002843237221 */ /* 0x008fe20000010000 */
[C---:B------:R-:W-:Y:S01]  /*15730*/  FADD.FTZ R40, R190.reuse, R37 ;  /* 0x00000025be287221 */ /* 0x040fe20000010000 */
[----:B------:R-:W-:Y:S01]  /*15740*/  F2FP.BF16.F32.PACK_AB R190, R190, R25 ;  /* 0x00000019bebe723e */ /* 0x000fe200000010ff */
[----:B------:R-:W-:Y:S01]  /*15750*/  IMAD.IADD R56, R39, 0x1, R56 ;  /* 0x0000000127387824 */ /* 0x000fe200078e0238 */
[----:B------:R-:W-:-:S03]  /*15760*/  F2FP.BF16.F32.PACK_AB R195, R34, R65 ;  /* 0x0000004122c3723e */ /* 0x000fc600000010ff */
[----:B------:R-:W2:Y:S01]  /*15770*/  MUFU.EX2 R38, R47 ;  /* 0x0000002f00267308 */ /* 0x000ea20000000800 */
[C---:B0-----:R-:W-:Y:S01]  /*15780*/  FADD.FTZ R0, R36.reuse, R35 ;  /* 0x0000002324007221 */ /* 0x041fe20000010000 */
[----:B------:R-:W-:Y:S01]  /*15790*/  FADD.FTZ R35, R9, R40 ;  /* 0x0000002809237221 */ /* 0x000fe20000010000 */
[----:B------:R-:W-:-:S03]  /*157a0*/  F2FP.BF16.F32.PACK_AB R189, R36, R67 ;  /* 0x0000004324bd723e */ /* 0x000fc600000010ff */
[C---:B------:R-:W-:Y:S01]  /*157b0*/  FADD.FTZ R40, R184.reuse, R35 ;  /* 0x00000023b8287221 */ /* 0x040fe20000010000 */
[----:B------:R-:W-:Y:S01]  /*157c0*/  F2FP.BF16.F32.PACK_AB R184, R184, R9 ;  /* 0x00000009b8b8723e */ /* 0x000fe200000010ff */
[----:B------:R-:W0:Y:S01]  /*157d0*/  MUFU.EX2 R69, R69 ;  /* 0x0000004500457308 */ /* 0x000e220000000800 */
[----:B-1----:R-:W-:Y:S01]  /*157e0*/  FADD.FTZ R33, R27, R0 ;  /* 0x000000001b217221 */ /* 0x002fe20000010000 */
[----:B------:R-:W-:-:S06]  /*157f0*/  FADD.FTZ R221, R3, R40 ;  /* 0x0000002803dd7221 */ /* 0x000fcc0000010000 */
        /* <DEDUP_REMOVED lines=9> */
[----:B--2---:R-:W-:Y:S01]  /*15890*/  FADD.FTZ R9, R71, R8 ;  /* 0x0000000847097221 */ /* 0x004fe20000010000 */
[----:B------:R-:W-:Y:S02]  /*158a0*/  VIADD R8, R95, 0xfffffffe ;  /* 0xfffffffe5f087836 */ /* 0x000fe40000000000 */
[C---:B0-----:R-:W-:Y:S01]  /*158b0*/  FADD.FTZ R221, R30.reuse, R221 ;  /* 0x000000dd1edd7221 */ /* 0x041fe20000010000 */
[----:B------:R-:W-:Y:S01]  /*158c0*/  F2FP.BF16.F32.PACK_AB R186, R30, R3 ;  /* 0x000000031eba723e */ /* 0x000fe200000010ff */
[C---:B-1----:R-:W-:Y:S01]  /*158d0*/  FADD.FTZ R9, R0.reuse, R9 ;  /* 0x0000000900097221 */ /* 0x042fe20000010000 */
[----:B------:R-:W-:Y:S01]  /*158e0*/  F2FP.BF16.F32.PACK_AB R187, R0, R71 ;  /* 0x0000004700bb723e */ /* 0x000fe200000010ff */
[----:B------:R-:W-:Y:S06]  /*158f0*/  @!P4 BRA `(.L_x_1764) ;  /* 0x000000000048c947 */ /* 0x000fec0003800000 */
        /* <DEDUP_REMOVED lines=11> */
.L_x_1766:
[----:B------:R-:W-:-:S13]  /*159b0*/  ISETP.NE.AND P1, PT, R57, 0x1, PT ;  /* 0x000000013900780c */ /* 0x000fda0003f25270 */
[----:B------:R-:W0:Y:S02]  /*159c0*/  @P1 LDC.64 R24, c[0x0][0x9e8] ;  /* 0x00027a00ff181b82 */ /* 0x000e240000000a00 */
[----:B0-----:R-:W-:-:S05]  /*159d0*/  @P1 IMAD.HI.U32 R24, R0, R24, RZ ;  /* 0x0000001800181227 */ /* 0x001fca00078e00ff */
[----:B------:R-:W-:-:S07]  /*159e0*/  @P1 SHF.R.U32.HI R0, RZ, R25, R24 ;  /* 0x00000019ff001219 */ /* 0x000fce0000011618 */
.L_x_1767:
[----:B------:R-:W-:Y:S05]  /*159f0*/  BSYNC B0 ;  /* 0x0000000000007941 */ /* 0x000fea0003800000 */
.L_x_1765:
[----:B------:R-:W-:-:S05]  /*15a00*/  IMAD R57, R0, R57, R57 ;  /* 0x0000003900397224 */ /* 0x000fca00078e0239 */
[----:B------:R-:W-:-:S07]  /*15a10*/  VIMNMX R56, R56, R57, PT ;  /* 0x0000003938387248 */ /* 0x000fce0003fe0100 */
.L_x_1764:
[----:B------:R-:W2:Y:S01]  /*15a20*/  LDL R25, [R1+0x68] ;  /* 0x0000680001197983 */ /* 0x000ea20000100800 */
[----:B------:R-:W-:Y:S01]  /*15a30*/  SHF.R.S32.HI R3, RZ, 0x1f, R56 ;  /* 0x0000001fff037819 */ /* 0x000fe20000011438 */
[----:B------:R-:W-:Y:S01]  /*15a40*/  BSSY B1, `(.L_x_1768) ;  /* 0x000032b000017945 */ /* 0x000fe20003800000 */
[----:B------:R-:W-:Y:S01]  /*15a50*/  IMAD.MOV.U32 R0, RZ, RZ, 0x3f800000 ;  /* 0x3f800000ff007424 */ /* 0x000fe200078e00ff */
[----:B------:R-:W-:Y:S02]  /*15a60*/  CS2R R150, SRZ ;  /* 0x0000000000967805 */ /* 0x000fe4000001ff00 */
[----:B------:R-:W-:Y:S01]  /*15a70*/  LEA.HI R24, R3, R56, RZ, 0x6 ;  /* 0x0000003803187211 */ /* 0x000fe200078f30ff */
[----:B------:R-:W-:Y:S01]  /*15a80*/  IMAD.MOV.U32 R3, RZ, RZ, 0x3f800000 ;  /* 0x3f800000ff037424 */ /* 0x000fe200078e00ff */
[----:B------:R-:W-:Y:S02]  /*15a90*/  CS2R R148, SRZ ;  /* 0x0000000000947805 */ /* 0x000fe4000001ff00 */
[----:B------:R-:W-:-:S02]  /*15aa0*/  CS2R R146, SRZ ;  /* 0x0000000000927805 */ /* 0x000fc4000001ff00 */
[----:B------:R-:W-:Y:S02]  /*15ab0*/  SHF.R.S32.HI R24, RZ, 0x6, R24 ;  /* 0x00000006ff187819 */ /* 0x000fe40000011418 */
        /* <DEDUP_REMOVED lines=60> */
[----:B--2---:R-:W-:-:S04]  /*15e80*/  VIMNMX R25, R25, R24, !PT ;  /* 0x0000001819197248 */ /* 0x004fc80007fe0100 */
[----:B------:R-:W-:Y:S01]  /*15e90*/  ISETP.GE.AND P1, PT, R8, R25, PT ;  /* 0x000000190800720c */ /* 0x000fe20003f26270 */
[----:B------:R0:W-:Y:S02]  /*15ea0*/  STL [R1+0x10], R25 ;  /* 0x0000101901007387 */ /* 0x0001e40000100800 */
[----:B0-----:R-:W-:-:S10]  /*15eb0*/  CS2R R24, SRZ ;  /* 0x0000000000187805 */ /* 0x001fd4000001ff00 */
[----:B------:R-:W-:Y:S05]  /*15ec0*/  @!P1 BRA `(.L_x_1769) ;  /* 0x0000002c00889947 */ /* 0x000fea0003800000 */
[----:B------:R-:W-:Y:S01]  /*15ed0*/  BSSY B0, `(.L_x_1770) ;  /* 0x00002dd000007945 */ /* 0x000fe20003800000 */
[----:B------:R-:W-:Y:S02]  /*15ee0*/  IMAD.MOV.U32 R0, RZ, RZ, 0x3f800000 ;  /* 0x3f800000ff007424 */ /* 0x000fe400078e00ff */
[----:B------:R-:W-:-:S07]  /*15ef0*/  IMAD.MOV.U32 R151, RZ, RZ, RZ ;  /* 0x000000ffff977224 */ /* 0x000fce00078e00ff */
.L_x_1791:
[----:B------:R-:W-:-:S05]  /*15f00*/  VIADD R222, R204, 0x1 ;  /* 0x00000001ccde7836 */ /* 0x000fca0000000000 */
[----:B------:R-:W-:-:S04]  /*15f10*/  ISETP.NE.AND P1, PT, R222, 0x2, PT ;  /* 0x00000002de00780c */ /* 0x000fc80003f25270 */
[----:B------:R-:W-:Y:S02]  /*15f20*/  SEL R226, RZ, 0x1, P1 ;  /* 0x00000001ffe27807 */ /* 0x000fe40000800000 */
[----:B------:R-:W-:Y:S02]  /*15f30*/  SEL R222, R222, RZ, P1 ;  /* 0x000000ffdede7207 */ /* 0x000fe40000800000 */
[----:B------:R-:W-:Y:S01]  /*15f40*/  LOP3.LUT R226, R218, R226, RZ, 0x3c, !PT ;  /* 0x000000e2dae27212 */ /* 0x000fe200078e3cff */
[----:B------:R-:W-:Y:S06]  /*15f50*/  @!P0 BRA `(.L_x_1771) ;  /* 0x0000000000048947 */ /* 0x000fec0003800000 */
[----:B------:R-:W-:Y:S01]  /*15f60*/  BPT.TRAP 0x1 ;  /* 0x000000040000795c */ /* 0x000fe20000300000 */
.L_x_1771:
[----:B------:R-:W-:Y:S01]  /*15f70*/  IMAD R223, R222, 0x8, R18 ;  /* 0x00000008dedf7824 */ /* 0x000fe200078e0212 */
[----:B------:R-:W-:-:S04]  /*15f80*/  SHF.L.U32 R152, R226, 0x1f, RZ ;  /* 0x0000001fe2987819 */ /* 0x000fc800000006ff */
[----:B------:R0:W1:Y:S01]  /*15f90*/  SYNCS.PHASECHK.TRANS64.TRYWAIT P1, [R223+URZ+0x30830], R152 ;  /* 0x03083098df0075a7 */ /* 0x000062000802017f */
[----:B------:R-:W-:Y:S05]  /*15fa0*/  @!P0 BRA `(.L_x_1772) ;  /* 0x0000000000048947 */ /* 0x000fea0003800000 */
[----:B------:R-:W-:Y:S01]  /*15fb0*/  BPT.TRAP 0x1 ;  /* 0x000000040000795c */ /* 0x000fe20000300000 */
.L_x_1772:
[----:B------:R-:W2:Y:S01]  /*15fc0*/  LDL R2, [R1+0x44] ;  /* 0x0000440001027983 */ /* 0x000ea20000100800 */
[----:B------:R-:W-:Y:S01]  /*15fd0*/  BSSY B2, `(.L_x_1773) ;  /* 0x0000007000027945 */ /* 0x000fe20003800000 */
[----:B--2---:R-:W-:-:S04]  /*15fe0*/  IMAD R2, R222, 0x800, R2 ;  /* 0x00000800de027824 */ /* 0x004fc800078e0202 */
[C---:B------:R-:W-:Y:S02]  /*15ff0*/  VIADD R156, R2.reuse, 0x2 ;  /* 0x00000002029c7836 */ /* 0x040fe40000000000 */
[----:B------:R-:W-:Y:S01]  /*16000*/  VIADD R155, R2, 0x4 ;  /* 0x00000004029b7836 */ /* 0x000fe20000000000 */
[----:B-1----:R-:W-:Y:S06]  /*16010*/  @P1 BRA `(.L_x_1774) ;  /* 0x0000000000081947 */ /* 0x002fec0003800000 */
[----:B------:R-:W1:Y:S02]  /*16020*/  SYNCS.PHASECHK.TRANS64.TRYWAIT P1, [R223+URZ+0x30830], R152 ;  /* 0x03083098df0075a7 */ /* 0x000e64000802017f */
[----:B-1----:R-:W-:Y:S05]  /*16030*/  @!P1 BRA `(.L_x_1775) ;  /* 0x0000015000f49947 */ /* 0x002fea0003800000 */
.L_x_1774:
[----:B------:R-:W-:Y:S05]  /*16040*/  BSYNC B2 ;  /* 0x0000000000027941 */ /* 0x000fea0003800000 */
.L_x_1773:
[----:B------:R2:W-:Y:S04]  /*16050*/  STL.64 [R1+0xd0], R18 ;  /* 0x0000d01201007387 */ /* 0x0005e80000100a00 */
[----:B--2---:R-:W2:Y:S04]  /*16060*/  LDL.64 R18, [R1+0x38] ;  /* 0x0000380001127983 */ /* 0x004ea80000100a00 */
[----:B------:R3:W-:Y:S04]  /*16070*/  STL.64 [R1+0xc8], R16 ;  /* 0x0000c81001007387 */ /* 0x0007e80000100a00 */
[----:B---3--:R-:W3:Y:S04]  /*16080*/  LDL.64 R16, [R1+0x30] ;  /* 0x0000300001107983 */ /* 0x008ee80000100a00 */
[----:B------:R4:W-:Y:S01]  /*16090*/  STL.64 [R1+0xc0], R8 ;  /* 0x0000c00801007387 */ /* 0x0009e20000100a00 */
[----:B01----:R-:W-:-:S03]  /*160a0*/  IMAD.MOV.U32 R152, RZ, RZ, R2 ;  /* 0x000000ffff987224 */ /* 0x003fc600078e0002 */
[----:B----4-:R-:W4:Y:S02]  /*160b0*/  LDL.64 R8, [R1+0x28] ;  /* 0x0000280001087983 */ /* 0x010f240000100a00 */
[----:B------:R-:W-:Y:S01]  /*160c0*/  R2UR UR6, R152 ;  /* 0x00000000980672ca */ /* 0x000fe200000e0000 */
[----:B------:R-:W-:Y:S02]  /*160d0*/  IMAD.MOV.U32 R152, RZ, RZ, R156 ;  /* 0x000000ffff987224 */ /* 0x000fe400078e009c */
[----:B------:R-:W-:Y:S01]  /*160e0*/  VIADD R154, R2, 0x6 ;  /* 0x00000006029a7836 */ /* 0x000fe20000000000 */
[----:B------:R0:W-:Y:S02]  /*160f0*/  STL.64 [R1+0xb8], R4 ;  /* 0x0000b80401007387 */ /* 0x0001e40000100a00 */
[----:B------:R-:W-:Y:S01]  /*16100*/  R2UR UR4, R152 ;  /* 0x00000000980472ca */ /* 0x000fe200000e0000 */
[----:B------:R-:W-:-:S05]  /*16110*/  IMAD.MOV.U32 R152, RZ, RZ, R155 ;  /* 0x000000ffff987224 */ /* 0x000fca00078e009b */
[----:B------:R-:W-:Y:S01]  /*16120*/  R2UR UR8, R152 ;  /* 0x00000000980872ca */ /* 0x000fe200000e0000 */
[----:B------:R-:W-:Y:S02]  /*16130*/  VIADD R152, R2, 0x200 ;  /* 0x0000020002987836 */ /* 0x000fe40000000000 */
[----:B------:R-:W-:Y:S02]  /*16140*/  IMAD.MOV.U32 R155, RZ, RZ, 0x40000040 ;  /* 0x40000040ff9b7424 */ /* 0x000fe400078e00ff */
[----:B------:R-:W-:Y:S01]  /*16150*/  IMAD.MOV.U32 R153, RZ, RZ, 0x40000040 ;  /* 0x40000040ff997424 */ /* 0x000fe200078e00ff */
[----:B------:R-:W-:Y:S01]  /*16160*/  R2UR UR14, R152 ;  /* 0x00000000980e72ca */ /* 0x000fe200000e0000 */
[----:B------:R-:W-:Y:S01]  /*16170*/  VIADD R156, R2, 0x204 ;  /* 0x00000204029c7836 */ /* 0x000fe20000000000 */
[----:B------:R-:W-:Y:S01]  /*16180*/  R2UR UR10, R154 ;  /* 0x000000009a0a72ca */ /* 0x000fe200000e0000 */
[C---:B------:R-:W-:Y:S01]  /*16190*/  VIADD R152, R2.reuse, 0x206 ;  /* 0x0000020602987836 */ /* 0x040fe20000000000 */
[----:B------:R-:W-:Y:S01]  /*161a0*/  R2UR UR11, R155 ;  /* 0x000000009b0b72ca */ /* 0x000fe200000e0000 */
[----:B------:R-:W-:Y:S01]  /*161b0*/  IMAD.MOV.U32 R157, RZ, RZ, 0x40000040 ;  /* 0x40000040ff9d7424 */ /* 0x000fe200078e00ff */
[C---:B------:R-:W-:Y:S01]  /*161c0*/  R2UR UR5, R153.reuse ;  /* 0x00000000990572ca */ /* 0x040fe200000e0000 */
[----:B------:R-:W-:Y:S01]  /*161d0*/  VIADD R154, R2, 0x202 ;  /* 0x00000202029a7836 */ /* 0x000fe20000000000 */
[----:B------:R-:W-:Y:S01]  /*161e0*/  R2UR UR22, R156 ;  /* 0x000000009c1672ca */ /* 0x000fe200000e0000 */
        /* <DEDUP_REMOVED lines=9> */
[----:B------:R-:W-:Y:S01]  /*16280*/  MOV R229, UR11 ;  /* 0x0000000b00e57c02 */ /* 0x000fe20008000f00 */
[----:B------:R-:W-:Y:S01]  /*16290*/  UMOV UR11, UR5 ;  /* 0x00000005000b7c82 */ /* 0x000fe20008000000 */
[----:B------:R-:W-:Y:S01]  /*162a0*/  MOV R227, UR10 ;  /* 0x0000000a00e37c02 */ /* 0x000fe20008000f00 */
[----:B------:R-:W-:Y:S01]  /*162b0*/  UMOV UR10, UR4 ;  /* 0x00000004000a7c82 */ /* 0x000fe20008000000 */
[----:B------:R-:W-:Y:S01]  /*162c0*/  R2UR UR7, R153 ;  /* 0x00000000990772ca */ /* 0x000fe200000e0000 */
[----:B0-----:R-:W4:Y:S01]  /*162d0*/  LDL.64 R4, [R1+0x20] ;  /* 0x0000200001047983 */ /* 0x001f220000100a00 */
[----:B------:R-:W-:Y:S01]  /*162e0*/  R2UR UR34, R154 ;  /* 0x000000009a2272ca */ /* 0x000fe200000e0000 */
[----:B------:R-:W-:Y:S01]  /*162f0*/  VIADD R154, R2, 0x604 ;  /* 0x00000604029a7836 */ /* 0x000fe20000000000 */
[----:B------:R-:W-:Y:S01]  /*16300*/  R2UR UR42, R156 ;  /* 0x000000009c2a72ca */ /* 0x000fe200000e0000 */
[----:B------:R-:W-:Y:S01]  /*16310*/  VIADD R156, R2, 0x602 ;  /* 0x00000602029c7836 */ /* 0x000fe20000000000 */
[----:B------:R-:W-:Y:S01]  /*16320*/  R2UR UR46, R152 ;  /* 0x00000000982e72ca */ /* 0x000fe200000e0000 */
[----:B------:R-:W-:Y:S01]  /*16330*/  VIADD R152, R2, 0x606 ;  /* 0x0000060602987836 */ /* 0x000fe20000000000 */
[----:B------:R-:W-:Y:S01]  /*16340*/  R2UR UR4, R6 ;  /* 0x00000000060472ca */ /* 0x000fe200000e0000 */
[-C--:B------:R-:W-:Y:S01]  /*16350*/  FMUL.FTZ R24, R24, R3.reuse ;  /* 0x0000000318187220 */ /* 0x080fe20000410000 */
[----:B------:R-:W-:Y:S01]  /*16360*/  R2UR UR5, R7 ;  /* 0x00000000070572ca */ /* 0x000fe200000e0000 */
[-C--:B------:R-:W-:Y:S01]  /*16370*/  FMUL.FTZ R25, R25, R3.reuse ;  /* 0x0000000319197220 */ /* 0x080fe20000410000 */
[C---:B------:R-:W-:Y:S01]  /*16380*/  R2UR UR9, R153.reuse ;  /* 0x00000000990972ca */ /* 0x040fe200000e0000 */
[-C--:B------:R-:W-:Y:S01]  /*16390*/  FMUL.FTZ R28, R28, R3.reuse ;  /* 0x000000031c1c7220 */ /* 0x080fe20000410000 */
[----:B------:R-:W-:Y:S01]  /*163a0*/  R2UR UR15, R153 ;  /* 0x00000000990f72ca */ /* 0x000fe200000e0000 */
        /* <DEDUP_REMOVED lines=29> */
[----:B------:R-:W-:Y:S01]  /*16580*/  WARPGROUP.ARRIVE ;  /* 0x00000000000079c5 */ /* 0x000fe20000000000 */
[-C--:B------:R-:W-:Y:S01]  /*16590*/  FMUL.FTZ R60, R60, R3.reuse ;  /* 0x000000033c3c7220 */ /* 0x080fe20000410000 */
[-C--:B------:R-:W-:Y:S01]  /*165a0*/  FMUL.FTZ R61, R61, R3.reuse ;  /* 0x000000033d3d7220 */ /* 0x080fe20000410000 */
[-C--:B------:R-:W-:Y:S01]  /*165b0*/  FMUL.FTZ R64, R64, R3.reuse ;  /* 0x0000000340407220 */ /* 0x080fe20000410000 */
[-C--:B------:R-:W-:Y:S01]  /*165c0*/  FMUL.FTZ R65, R65, R3.reuse ;  /* 0x0000000341417220 */ /* 0x080fe20000410000 */
[-C--:B------:R-:W-:Y:S01]  /*165d0*/  FMUL.FTZ R68, R68, R3.reuse ;  /* 0x0000000344447220 */ /* 0x080fe20000410000 */
[----:B------:R-:W-:Y:S01]  /*165e0*/  HGMMA.64x64x16.F32.BF16 R152, gdesc[UR4], RZ, !UPT, gsb0 ;  /* 0x00e00000049879f0 */ /* 0x000fe2000c0018ff */
[----:B------:R-:W-:Y:S01]  /*165f0*/  UMOV UR6, UR8 ;  /* 0x0000000800067c82 */ /* 0x000fe20008000000 */
[----:B------:R-:W-:Y:S01]  /*16600*/  UMOV UR7, UR9 ;  /* 0x0000000900077c82 */ /* 0x000fe20008000000 */
        /* <DEDUP_REMOVED lines=40> */
[----:B------:R-:W-:-:S02]  /*16890*/  FMUL.FTZ R149, R149, R3 ;  /* 0x0000000395957220 */ /* 0x000fc40000410000 */
[----:B------:R-:W4:Y:S01]  /*168a0*/  LDL.64 R2, [R1+0x18] ;  /* 0x0000180001027983 */ /* 0x000f220000100a00 */
        /* <DEDUP_REMOVED lines=66> */
[----:B--2---:R-:W-:-:S02]  /*16cd0*/  R2UR UR8, R18 ;  /* 0x00000000120872ca */ /* 0x004fc400000e0000 */
[----:B------:R-:W-:Y:S02]  /*16ce0*/  R2UR UR9, R19 ;  /* 0x00000000130972ca */ /* 0x000fe400000e0000 */
[----:B------:R-:W-:Y:S01]  /*16cf0*/  R2UR UR20, R216 ;  /* 0x00000000d81472ca */ /* 0x000fe200000e0000 */
[----:B------:R0:W5:Y:S10]  /*16d00*/  LDL.LU.64 R18, [R1+0xd0] ;  /* 0x0000d00001127983 */ /* 0x0001740000300a00 */
[----:B------:R-:W-:Y:S01]  /*16d10*/  HGMMA.64x64x16.F32.BF16 R152, gdesc[UR8], R152, gsb0 ;  /* 0x00e00000089879f0 */ /* 0x000fe20008001898 */
[----:B---3--:R-:W-:-:S02]  /*16d20*/  R2UR UR4, R16 ;  /* 0x00000000100472ca */ /* 0x008fc400000e0000 */
[----:B------:R-:W-:Y:S02]  /*16d30*/  R2UR UR5, R17 ;  /* 0x00000000110572ca */ /* 0x000fe400000e0000 */
[----:B------:R-:W-:Y:S01]  /*16d40*/  R2UR UR11, R229 ;  /* 0x00000000e50b72ca */ /* 0x000fe200000e0000 */
[----:B------:R0:W5:Y:S01]  /*16d50*/  LDL.LU.64 R16, [R1+0xc8] ;  /* 0x0000c80001107983 */ /* 0x0001620000300a00 */
[----:B------:R-:W-:Y:S01]  /*16d60*/  R2UR UR10, R227 ;  /* 0x00000000e30a72ca */ /* 0x000fe200000e0000 */
[----:B------:R-:W-:Y:S02]  /*16d70*/  WARPGROUP.DEPBAR.LE gsb0, 0x0 ;  /* 0x00008000000079c5 */ /* 0x000fe40000010000 */
[----:B------:R-:W-:-:S06]  /*16d80*/  WARPGROUP.ARRIVE ;  /* 0x00000000000079c5 */ /* 0x000fcc0000000000 */
[----:B------:R-:W-:Y:S01]  /*16d90*/  HGMMA.64x64x16.F32.BF16 R152, gdesc[UR4], R152, gsb0 ;  /* 0x00e00000049879f0 */ /* 0x000fe20008001898 */
[----:B----4-:R-:W-:Y:S02]  /*16da0*/  R2UR UR8, R8 ;  /* 0x00000000080872ca */ /* 0x010fe400000e0000 */
[----:B------:R-:W-:Y:S02]  /*16db0*/  R2UR UR9, R9 ;  /* 0x00000000090972ca */ /* 0x000fe400000e0000 */
[----:B------:R-:W-:Y:S01]  /*16dc0*/  R2UR UR12, R4 ;  /* 0x00000000040c72ca */ /* 0x000fe200000e0000 */
[----:B------:R0:W5:Y:S01]  /*16dd0*/  LDL.LU.64 R8, [R1+0xc0] ;  /* 0x0000c00001087983 */ /* 0x0001620000300a00 */
[----:B------:R-:W-:Y:S02]  /*16de0*/  WARPGROUP.DEPBAR.LE gsb0, 0x0 ;  /* 0x00008000000079c5 */ /* 0x000fe40000010000 */
[----:B------:R-:W-:-:S07]  /*16df0*/  WARPGROUP.ARRIVE ;  /* 0x00000000000079c5 */ /* 0x000fce0000000000 */
[----:B------:R-:W-:Y:S01]  /*16e00*/  HGMMA.64x64x16.F32.BF16 R152, gdesc[UR8], R152, gsb0 ;  /* 0x00e00000089879f0 */ /* 0x000fe20008001898 */
[----:B------:R-:W-:Y:S02]  /*16e10*/  R2UR UR13, R5 ;  /* 0x00000000050d72ca */ /* 0x000fe400000e0000 */
[----:B------:R-:W-:Y:S01]  /*16e20*/  R2UR UR16, R2 ;  /* 0x00000000021072ca */ /* 0x000fe200000e0000 */
[----:B------:R0:W5:Y:S01]  /*16e30*/  LDL.LU.64 R4, [R1+0xb8] ;  /* 0x0000b80001047983 */ /* 0x0001620000300a00 */
[----:B------:R-:W-:Y:S02]  /*16e40*/  WARPGROUP.DEPBAR.LE gsb0, 0x0 ;  /* 0x00008000000079c5 */ /* 0x000fe40000010000 */
[----:B------:R-:W-:-:S07]  /*16e50*/  WARPGROUP.ARRIVE ;  /* 0x00000000000079c5 */ /* 0x000fce0000000000 */
[----:B------:R-:W-:Y:S01]  /*16e60*/  HGMMA.64x64x16.F32.BF16 R152, gdesc[UR12], R152, gsb0 ;  /* 0x00e000000c9879f0 */ /* 0x000fe20008001898 */
[----:B------:R-:W-:Y:S02]  /*16e70*/  R2UR UR17, R3 ;  /* 0x00000000031172ca */ /* 0x000fe400000e0000 */
[----:B------:R-:W-:Y:S02]  /*16e80*/  WARPGROUP.DEPBAR.LE gsb0, 0x0 ;  /* 0x00008000000079c5 */ /* 0x000fe40000010000 */
[----:B------:R-:W-:-:S09]  /*16e90*/  WARPGROUP.ARRIVE ;  /* 0x00000000000079c5 */ /* 0x000fd20000000000 */
[----:B------:R-:W-:Y:S01]  /*16ea0*/  HGMMA.64x64x16.F32.BF16 R152, gdesc[UR16], R152, gsb0 ;  /* 0x00e00000109879f0 */ /* 0x000fe20008001898 */
[----:B------:R-:W-:Y:S02]  /*16eb0*/  R2UR UR21, R217 ;  /* 0x00000000d91572ca */ /* 0x000fe400000e0000 */
[----:B------:R-:W-:Y:S02]  /*16ec0*/  WARPGROUP.DEPBAR.LE gsb0, 0x0 ;  /* 0x00008000000079c5 */ /* 0x000fe40000010000 */
[----:B------:R-:W-:-:S09]  /*16ed0*/  WARPGROUP.ARRIVE ;  /* 0x00000000000079c5 */ /* 0x000fd20000000000 */
[----:B------:R-:W-:Y:S01]  /*16ee0*/  HGMMA.64x64x16.F32.BF16 R152, gdesc[UR20], R152, gsb0 ;  /* 0x00e00000149879f0 */ /* 0x000fe20008001898 */
[----:B------:R-:W-:Y:S02]  /*16ef0*/  R2UR UR24, R214 ;  /* 0x00000000d61872ca */ /* 0x000fe400000e0000 */
[----:B------:R-:W-:Y:S01]  /*16f00*/  R2UR UR25, R215 ;  /* 0x00000000d71972ca */ /* 0x000fe200000e0000 */
[----:B------:R-:W-:Y:S02]  /*16f10*/  WARPGROUP.DEPBAR.LE gsb0, 0x0 ;  /* 0x00008000000079c5 */ /* 0x000fe40000010000 */
[----:B------:R-:W-:-:S10]  /*16f20*/  WARPGROUP.ARRIVE ;  /* 0x00000000000079c5 */ /* 0x000fd40000000000 */
        /* <DEDUP_REMOVED lines=44> */
.L_x_1776:
[----:B------:R-:W-:Y:S01]  /*171f0*/  SHF.L.U32 R0, R218, 0x1f, RZ ;  /* 0x0000001fda007819 */ /* 0x000fe200000006ff */
[----:B-----5:R-:W-:-:S04]  /*17200*/  IMAD R218, R204, 0x8, R18 ;  /* 0x00000008ccda7824 */ /* 0x020fc800078e0212 */
[----:B------:R0:W1:Y:S01]  /*17210*/  SYNCS.PHASECHK.TRANS64.TRYWAIT P1, [R218+URZ+0x30850], R0 ;  /* 0x03085000da0075a7 */ /* 0x000062000802017f */
[----:B------:R-:W-:Y:S05]  /*17220*/  @!P0 BRA `(.L_x_1777) ;  /* 0x0000000000048947 */ /* 0x000fea0003800000 */
[----:B------:R-:W-:Y:S01]  /*17230*/  BPT.TRAP 0x1 ;  /* 0x000000040000795c */ /* 0x000fe20000300000 */
.L_x_1777:
[----:B------:R-:W-:Y:S04]  /*17240*/  BSSY B2, `(.L_x_1778) ;  /* 0x0000004000027945 */ /* 0x000fe80003800000 */
[----:B-1----:R-:W-:Y:S05]  /*17250*/  @P1 BRA `(.L_x_1779) ;  /* 0x0000000000081947 */ /* 0x002fea0003800000 */
[----:B------:R-:W1:Y:S02]  /*17260*/  SYNCS.PHASECHK.TRANS64.TRYWAIT P1, [R218+URZ+0x30850], R0 ;  /* 0x03085000da0075a7 */ /* 0x000e64000802017f */
[----:B-1----:R-:W-:Y:S05]  /*17270*/  @!P1 BRA `(.L_x_1780) ;  /* 0x0000014000789947 */ /* 0x002fea0003800000 */
.L_x_1779:
[----:B------:R-:W-:Y:S05]  /*17280*/  BSYNC B2 ;  /* 0x0000000000027941 */ /* 0x000fea0003800000 */
.L_x_1778:
[----:B01----:R-:W-:Y:S01]  /*17290*/  VIADD R0, R18, 0x400 ;  /* 0x0000040012007836 */ /* 0x003fe20000000000 */
[----:B------:R-:W-:Y:S01]  /*172a0*/  WARPGROUP.ARRIVE ;  /* 0x00000000000079c5 */ /* 0x000fe20000000000 */
[----:B------:R-:W-:-:S03]  /*172b0*/  IMAD.MOV.U32 R3, RZ, RZ, 0x40000040 ;  /* 0x40000040ff037424 */ /* 0x000fc600078e00ff */
[----:B------:R-:W-:Y:S02]  /*172c0*/  SHF.R.U32.HI R0, RZ, 0x4, R0 ;  /* 0x00000004ff007819 */ /* 0x000fe40000011600 */
[----:B------:R-:W-:Y:S01]  /*172d0*/  R2UR UR7, R3 ;  /* 0x00000000030772ca */ /* 0x000fe200000e0000 */
[----:B------:R-:W-:Y:S01]  /*172e0*/  IMAD.MOV.U32 R3, RZ, RZ, 0x40000040 ;  /* 0x40000040ff037424 */ /* 0x000fe200078e00ff */
[----:B------:R-:W-:-:S04]  /*172f0*/  LOP3.LUT R0, R0, 0x3fff, RZ, 0xc0, !PT ;  /* 0x00003fff00007812 */ /* 0x000fc800078ec0ff */
[----:B------:R-:W-:-:S05]  /*17300*/  LOP3.LUT R0, R0, 0x2000000, RZ, 0xfc, !PT ;  /* 0x0200000000007812 */ /* 0x000fca00078efcff */
[----:B------:R-:W-:-:S05]  /*17310*/  IMAD R2, R204, 0x800, R0 ;  /* 0x00000800cc027824 */ /* 0x000fca00078e0200 */
[----:B------:R-:W-:-:S13]  /*17320*/  R2UR UR6, R2 ;  /* 0x00000000020672ca */ /* 0x000fda00000e0000 */
[----:B------:R-:W-:Y:S03]  /*17330*/  HGMMA.64x256x16.F32.BF16 R24, R196, gdesc[UR4].tnspB, R24, gsb0 ;  /* 0x43e00004c4187df0 */ /* 0x000fe60008001818 */
[----:B------:R-:W-:Y:S02]  /*17340*/  WARPGROUP.DEPBAR.LE gsb0, 0x0 ;  /* 0x00008000000079c5 */ /* 0x000fe40000010000 */
[----:B------:R-:W-:Y:S01]  /*17350*/  VIADD R196, R2, 0x80 ;  /* 0x0000008002c47836 */ /* 0x000fe20000000000 */
[----:B------:R-:W-:Y:S01]  /*17360*/  WARPGROUP.ARRIVE ;  /* 0x00000000000079c5 */ /* 0x000fe20000000000 */
[----:B------:R-:W-:-:S03]  /*17370*/  IMAD.MOV.U32 R197, RZ, RZ, 0x40000040 ;  /* 0x40000040ffc57424 */ /* 0x000fc600078e00ff */
[----:B------:R-:W-:Y:S02]  /*17380*/  R2UR UR6, R196 ;  /* 0x00000000c40672ca */ /* 0x000fe400000e0000 */
[----:B------:R-:W-:-:S15]  /*17390*/  R2UR UR7, R197 ;  /* 0x00000000c50772ca */ /* 0x000fde00000e0000 */
[----:B------:R-:W-:-:S01]  /*173a0*/  NOP ;  /* 0x0000000000007918 */ /* 0x000fc20000000000 */
[----:B------:R-:W-:Y:S03]  /*173b0*/  HGMMA.64x256x16.F32.BF16 R24, R192, gdesc[UR4].tnspB, R24, gsb0 ;  /* 0x43e00004c0187df0 */ /* 0x000fe60008001818 */
[----:B------:R-:W-:Y:S02]  /*173c0*/  WARPGROUP.DEPBAR.LE gsb0, 0x0 ;  /* 0x00008000000079c5 */ /* 0x000fe40000010000 */
[C---:B------:R-:W-:Y:S01]  /*173d0*/  VIADD R192, R2.reuse, 0x100 ;  /* 0x0000010002c07836 */ /* 0x040fe20000000000 */
[----:B------:R-:W-:Y:S01]  /*173e0*/  WARPGROUP.ARRIVE ;  /* 0x00000000000079c5 */ /* 0x000fe20000000000 */
[----:B------:R-:W-:Y:S02]  /*173f0*/  IMAD.MOV.U32 R193, RZ, RZ, 0x40000040 ;  /* 0x40000040ffc17424 */ /* 0x000fe400078e00ff */
[----:B------:R-:W-:Y:S01]  /*17400*/  VIADD R2, R2, 0x180 ;  /* 0x0000018002027836 */ /* 0x000fe20000000000 */
[----:B------:R-:W-:-:S02]  /*17410*/  R2UR UR6, R192 ;  /* 0x00000000c00672ca */ /* 0x000fc400000e0000 */
[----:B------:R-:W-:-:S15]  /*17420*/  R2UR UR7, R193 ;  /* 0x00000000c10772ca */ /* 0x000fde00000e0000 */
[----:B------:R-:W-:-:S01]  /*17430*/  NOP ;  /* 0x0000000000007918 */ /* 0x000fc20000000000 */
        /* <DEDUP_REMOVED lines=10> */
.L_x_1781:
[----:B------:R-:W2:Y:S01]  /*174e0*/  LDL R184, [R1+0x4c] ;  /* 0x00004c0001b87983 */ /* 0x000ea20000100800 */
[----:B------:R-:W0:Y:S03]  /*174f0*/  LDC R0, c[0x0][0x448] ;  /* 0x00011200ff007b82 */ /* 0x000e260000000800 */
[----:B------:R-:W2:Y:S04]  /*17500*/  LDL R3, [R1+0x64] ;  /* 0x0000640001037983 */ /* 0x000ea80000100800 */
[----:B------:R-:W3:Y:S04]  /*17510*/  LDL R191, [R1+0x4] ;  /* 0x0000040001bf7983 */ /* 0x000ee80000100800 */
[----:B------:R-:W4:Y:S01]  /*17520*/  LDL R192, [R1+0x8] ;  /* 0x0000080001c07983 */ /* 0x000f220000100800 */
[----:B------:R-:W-:Y:S01]  /*17530*/  VIADD R223, R223, 0x30840 ;  /* 0x00030840dfdf7836 */ /* 0x000fe20000000000 */
[----:B------:R-:W-:Y:S01]  /*17540*/  ULDC UR4, c[0x0][0x9dc] ;  /* 0x0002770000047ab9 */ /* 0x000fe20000000800 */
[----:B0-----:R-:W-:-:S13]  /*17550*/  ISETP.NE.AND P1, PT, R0, 0x1, PT ;  /* 0x000000010000780c */ /* 0x001fda0003f25270 */
[----:B------:R-:W0:Y:S08]  /*17560*/  @P1 LDC R2, c[0x0][0x44c] ;  /* 0x00011300ff021b82 */ /* 0x000e300000000800 */
[----:B------:R-:W1:Y:S01]  /*17570*/  @P1 LDC R0, c[0x0][0x450] ;  /* 0x00011400ff001b82 */ /* 0x000e620000000800 */
[----:B------:R-:W-:Y:S01]  /*17580*/  LOP3.LUT P5, RZ, R22, 0x20, RZ, 0xc0, !PT ;  /* 0x0000002016ff7812 */ /* 0x000fe200078ac0ff */
[----:B--2---:R-:W-:-:S04]  /*17590*/  IMAD.IADD R188, R3, 0x1, R184 ;  /* 0x0000000103bc7824 */ /* 0x004fc800078e02b8 */
[----:B0-----:R-:W-:-:S05]  /*175a0*/  @P1 IMAD.HI.U32 R2, R188, R2, RZ ;  /* 0x00000002bc021227 */ /* 0x001fca00078e00ff */
[----:B-1----:R-:W-:Y:S01]  /*175b0*/  @P1 SHF.R.U32.HI R188, RZ, R0, R2 ;  /* 0x00000000ffbc1219 */ /* 0x002fe20000011602 */
[----:B------:R-:W-:-:S04]  /*175c0*/  IMAD.SHL.U32 R0, R8, 0x40, RZ ;  /* 0x0000004008007824 */ /* 0x000fc800078e00ff */
[----:B------:R-:W0:Y:S01]  /*175d0*/  SHFL.IDX PT, R189, R188, RZ, 0x1c1f ;  /* 0x001c1fffbcbd7589 */ /* 0x000e2200000e0000 */
[----:B---3--:R-:W-:Y:S02]  /*175e0*/  PRMT R223, R191, 0x654, R223 ;  /* 0x00000654bfdf7816 */ /* 0x008fe400000000df */
[----:B------:R-:W-:Y:S02]  /*175f0*/  IADD3 R186, -R0, 0x1, RZ ;  /* 0x0000000100ba7810 */ /* 0x000fe40007ffe1ff */
[----:B------:R1:W-:Y:S03]  /*17600*/  SYNCS.ARRIVE.TRANS64.RED.A1T0 RZ, [R223+URZ], RZ ;  /* 0x000000ffdfff79a7 */ /* 0x0003e6000810043f */
[----:B----4-:R-:W-:Y:S02]  /*17610*/  IMAD R186, R192, -0x2, R186 ;  /* 0xfffffffec0ba7824 */ /* 0x010fe400078e02ba */
[----:B-1----:R-:W-:-:S03]  /*17620*/  IMAD.U32 R223, RZ, RZ, UR4 ;  /* 0x00000004ffdf7e24 */ /* 0x002fc6000f8e00ff */
[----:B------:R-:W-:Y:S01]  /*17630*/  IADD3 R186, -R219, R186, R220 ;  /* 0x000000badbba7210 */ /* 0x000fe20007ffe1dc */
[----:B------:R-:W-:Y:S01]  /*17640*/  ULDC UR4, c[0x0][0x9e0] ;  /* 0x0002780000047ab9 */ /* 0x000fe20000000800 */
[----:B------:R-:W-:-:S05]  /*17650*/  LOP3.LUT R187, RZ, R223, RZ, 0x33, !PT ;  /* 0x000000dfffbb7212 */ /* 0x000fca00078e33ff */
[----:B------:R-:W-:Y:S02]  /*17660*/  IMAD.IADD R187, R187, 0x1, R186 ;  /* 0x00000001bbbb7824 */ /* 0x000fe400078e02ba */
[----:B------:R-:W-:Y:S02]  /*17670*/  VIADD R186, R186, UR4 ;  /* 0x00000004baba7c36 */ /* 0x000fe40008000000 */
[--C-:B0-----:R-:W-:Y:S02]  /*17680*/  IMAD.IADD R184, R187, 0x1, R189.reuse ;  /* 0x00000001bbb87824 */ /* 0x101fe400078e02bd */
[----:B------:R-:W-:Y:S01]  /*17690*/  IMAD.IADD R185, R186, 0x1, R189 ;  /* 0x00000001bab97824 */ /* 0x000fe200078e02bd */
[----:B------:R-:W-:Y:S06]  /*176a0*/  @!P5 BRA `(.L_x_1782) ;  /* 0x000000000060d947 */ /* 0x000fec0003800000 */
[----:B------:R-:W-:Y:S01]  /*176b0*/  IADD3 R189, -R219, R220, R189 ;  /* 0x000000dcdbbd7210 */ /* 0x000fe20007ffe1bd */
[----:B------:R-:W-:Y:S03]  /*176c0*/  BSSY B2, `(.L_x_1783) ;  /* 0x0000012000027945 */ /* 0x000fe60003800000 */
        /* <DEDUP_REMOVED lines=11> */
.L_x_1784:
[----:B------:R-:W-:Y:S02]  /*17780*/  ULDC UR4, c[0x0][0x9e4] ;  /* 0x0002790000047ab9 */ /* 0x000fe40000000800 */
[----:B------:R-:W-:-:S05]  /*17790*/  IMAD.U32 R190, RZ, RZ, UR4 ;  /* 0x00000004ffbe7e24 */ /* 0x000fca000f8e00ff */
[----:B------:R-:W-:-:S13]  /*177a0*/  ISETP.NE.AND P1, PT, R190, 0x1, PT ;  /* 0x00000001be00780c */ /* 0x000fda0003f25270 */
[----:B------:R-:W0:Y:S02]  /*177b0*/  @P1 LDC.64 R2, c[0x0][0x9e8] ;  /* 0x00027a00ff021b82 */ /* 0x000e240000000a00 */
[----:B0-----:R-:W-:-:S05]  /*177c0*/  @P1 IMAD.HI.U32 R2, R189, R2, RZ ;  /* 0x00000002bd021227 */ /* 0x001fca00078e00ff */
[----:B------:R-:W-:-:S07]  /*177d0*/  @P1 SHF.R.U32.HI R189, RZ, R3, R2 ;  /* 0x00000003ffbd1219 */ /* 0x000fce0000011602 */
.L_x_1785:
[----:B------:R-:W-:Y:S05]  /*177e0*/  BSYNC B2 ;  /* 0x0000000000027941 */ /* 0x000fea0003800000 */
.L_x_1783:
[----:B------:R-:W-:-:S04]  /*177f0*/  IMAD R189, R189, R190, -R0 ;  /* 0x000000bebdbd7224 */ /* 0x000fc800078e0a00 */
[----:B------:R-:W-:-:S05]  /*17800*/  IMAD R189, R192, -0x2, R189 ;  /* 0xfffffffec0bd7824 */ /* 0x000fca00078e02bd */
[----:B------:R-:W-:Y:S02]  /*17810*/  VIMNMX R184, R184, R189, !PT ;  /* 0x000000bdb8b87248 */ /* 0x000fe40007fe0100 */
[----:B------:R-:W-:-:S07]  /*17820*/  VIADDMNMX R185, R189, R190, R185, PT ;  /* 0x000000bebdb97246 */ /* 0x000fce00038001b9 */
.L_x_1782:
[----:B------:R-:W-:Y:S01]  /*17830*/  ISETP.GT.AND P1, PT, R8, -0x1, PT ;  /* 0xffffffff0800780c */ /* 0x000fe20003f24270 */
[----:B------:R-:W0:Y:S03]  /*17840*/  SHFL.IDX PT, R188, R188, 0x1, 0x1c1f ;  /* 0x003c1f00bcbc7f89 */ /* 0x000e2600000e0000 */
[C---:B------:R-:W-:Y:S02]  /*17850*/  ISETP.GT.AND P2, PT, R184.reuse, RZ, P1 ;  /* 0x000000ffb800720c */ /* 0x040fe40000f44270 */
[C---:B------:R-:W-:Y:S02]  /*17860*/  ISETP.GT.AND P4, PT, R184.reuse, 0x1, P1 ;  /* 0x00000001b800780c */ /* 0x040fe40000f84270 */
[----:B------:R-:W-:Y:S02]  /*17870*/  ISETP.LT.OR P3, PT, R185, 0x1, P2 ;  /* 0x00000001b900780c */ /* 0x000fe40001761670 */
[----:B------:R-:W-:-:S02]  /*17880*/  ISETP.GT.AND P2, PT, R184, 0x8, P1 ;  /* 0x00000008b800780c */ /* 0x000fc40000f44270 */
[----:B------:R-:W-:Y:S02]  /*17890*/  FSEL R152, R152, -INF , !P3 ;  /* 0xff80000098987808 */ /* 0x000fe40005800000 */
[----:B------:R-:W-:Y:S02]  /*178a0*/  ISETP.GT.AND P3, PT, R184, 0x9, P1 ;  /* 0x00000009b800780c */ /* 0x000fe40000f64270 */
[C---:B------:R-:W-:Y:S02]  /*178b0*/  ISETP.LT.OR P4, PT, R185.reuse, 0x2, P4 ;  /* 0x00000002b900780c */ /* 0x040fe40002781670 */
[C---:B------:R-:W-:Y:S02]  /*178c0*/  ISETP.LT.OR P2, PT, R185.reuse, 0x9, P2 ;  /* 0x00000009b900780c */ /* 0x040fe40001741670 */
[----:B------:R-:W-:Y:S02]  /*178d0*/  ISETP.LT.OR P3, PT, R185, 0xa, P3 ;  /* 0x0000000ab900780c */ /* 0x000fe40001f61670 */
[----:B------:R-:W-:-:S02]  /*178e0*/  FSEL R153, R153, -INF , !P4 ;  /* 0xff80000099997808 */ /* 0x000fc40006000000 */
[----:B------:R-:W-:Y:S01]  /*178f0*/  FSEL R156, R156, -INF , !P2 ;  /* 0xff8000009c9c7808 */ /* 0x000fe20005000000 */
[--C-:B0-----:R-:W-:Y:S01]  /*17900*/  IMAD.IADD R186, R186, 0x1, R188.reuse ;  /* 0x00000001baba7824 */ /* 0x101fe200078e02bc */
[----:B------:R-:W-:Y:S01]  /*17910*/  FSEL R157, R157, -INF , !P3 ;  /* 0xff8000009d9d7808 */ /* 0x000fe20005800000 */
[----:B------:R-:W-:Y:S01]  /*17920*/  IMAD.IADD R187, R187, 0x1, R188 ;  /* 0x00000001bbbb7824 */ /* 0x000fe200078e02bc */
[C---:B------:R-:W-:Y:S02]  /*17930*/  ISETP.GT.AND P4, PT, R184.reuse, 0x10, P1 ;  /* 0x00000010b800780c */ /* 0x040fe40000f84270 */
[C---:B------:R-:W-:Y:S02]  /*17940*/  ISETP.GT.AND P2, PT, R184.reuse, 0x11, P1 ;  /* 0x00000011b800780c */ /* 0x040fe40000f44270 */
[----:B------:R-:W-:Y:S02]  /*17950*/  ISETP.GT.AND P3, PT, R184, 0x18, P1 ;  /* 0x00000018b800780c */ /* 0x000fe40000f64270 */
[----:B------:R-:W-:-:S02]  /*17960*/  ISETP.LT.OR P4, PT, R185, 0x11, P4 ;  /* 0x00000011b900780c */ /* 0x000fc40002781670 */
[C---:B------:R-:W-:Y:S02]  /*17970*/  ISETP.LT.OR P2, PT, R185.reuse, 0x12, P2 ;  /* 0x00000012b900780c */ /* 0x040fe40001741670 */
[----:B------:R-:W-:Y:S02]  /*17980*/  ISETP.LT.OR P3, PT, R185, 0x19, P3 ;  /* 0x00000019b900780c */ /* 0x000fe40001f61670 */
[----:B------:R-:W-:Y:S02]  /*17990*/  FSEL R160, R160, -INF , !P4 ;  /* 0xff800000a0a07808 */ /* 0x000fe40006000000 */
[----:B------:R-:W-:Y:S02]  /*179a0*/  FSEL R161, R161, -INF , !P2 ;  /* 0xff800000a1a17808 */ /* 0x000fe40005000000 */
[----:B------:R-:W-:Y:S02]  /*179b0*/  FSEL R164, R164, -INF , !P3 ;  /* 0xff800000a4a47808 */ /* 0x000fe40005800000 */
[----:B------:R-:W-:-:S02]  /*179c0*/  ISETP.GT.AND P4, PT, R184, 0x19, P1 ;  /* 0x00000019b800780c */ /* 0x000fc40000f84270 */
[C---:B------:R-:W-:Y:S02]  /*179d0*/  ISETP.GT.AND P2, PT, R184.reuse, 0x20, P1 ;  /* 0x00000020b800780c */ /* 0x040fe40000f44270 */
[----:B------:R-:W-:Y:S02]  /*179e0*/  ISETP.GT.AND P3, PT, R184, 0x21, P1 ;  /* 0x00000021b800780c */ /* 0x000fe40000f64270 */
[C---:B------:R-:W-:Y:S02]  /*179f0*/  ISETP.LT.OR P4, PT, R185.reuse, 0x1a, P4 ;  /* 0x0000001ab900780c */ /* 0x040fe40002781670 */
[C---:B------:R-:W-:Y:S02]  /*17a00*/  ISETP.LT.OR P2, PT, R185.reuse, 0x21, P2 ;  /* 0x00000021b900780c */ /* 0x040fe40001741670 */
[----:B------:R-:W-:Y:S02]  /*17a10*/  ISETP.LT.OR P3, PT, R185, 0x22, P3 ;  /* 0x00000022b900780c */ /* 0x000fe40001f61670 */
[----:B------:R-:W-:-:S02]  /*17a20*/  FSEL R165, R165, -INF , !P4 ;  /* 0xff800000a5a57808 */ /* 0x000fc40006000000 */
[----:B------:R-:W-:Y:S02]  /*17a30*/  FSEL R168, R168, -INF , !P2 ;  /* 0xff800000a8a87808 */ /* 0x000fe40005000000 */
[----:B------:R-:W-:Y:S02]  /*17a40*/  FSEL R169, R169, -INF , !P3 ;  /* 0xff800000a9a97808 */ /* 0x000fe40005800000 */
        /* <DEDUP_REMOVED lines=17> */
[----:B------:R-:W-:Y:S01]  /*17b60*/  FSEL R181, R181, -INF , !P3 ;  /* 0xff800000b5b57808 */ /* 0x000fe20005800000 */
        /* <DEDUP_REMOVED lines=14> */
.L_x_1788:
[----:B------:R-:W-:Y:S02]  /*17c50*/  ULDC UR4, c[0x0][0x9e4] ;  /* 0x0002790000047ab9 */ /* 0x000fe40000000800 */
[----:B------:R-:W-:-:S05]  /*17c60*/  IMAD.U32 R184, RZ, RZ, UR4 ;  /* 0x00000004ffb87e24 */ /* 0x000fca000f8e00ff */
[----:B------:R-:W-:-:S13]  /*17c70*/  ISETP.NE.AND P2, PT, R184, 0x1, PT ;  /* 0x00000001b800780c */ /* 0x000fda0003f45270 */
[----:B------:R-:W0:Y:S02]  /*17c80*/  @P2 LDC.64 R2, c[0x0][0x9e8] ;  /* 0x00027a00ff022b82 */ /* 0x000e240000000a00 */
[----:B0-----:R-:W-:-:S05]  /*17c90*/  @P2 IMAD.HI.U32 R2, R188, R2, RZ ;  /* 0x00000002bc022227 */ /* 0x001fca00078e00ff */
[----:B------:R-:W-:-:S07]  /*17ca0*/  @P2 SHF.R.U32.HI R188, RZ, R3, R2 ;  /* 0x00000003ffbc2219 */ /* 0x000fce0000011602 */
.L_x_1789:
[----:B------:R-:W-:Y:S05]  /*17cb0*/  BSYNC B2 ;  /* 0x0000000000027941 */ /* 0x000fea0003800000 */
.L_x_1787:
[----:B------:R-:W-:-:S04]  /*17cc0*/  IMAD R0, R188, R184, -R0 ;  /* 0x000000b8bc007224 */ /* 0x000fc800078e0a00 */
[----:B------:R-:W-:-:S05]  /*17cd0*/  IMAD R0, R192, -0x2, R0 ;  /* 0xfffffffec0007824 */ /* 0x000fca00078e0200 */
[----:B------:R-:W-:Y:S02]  /*17ce0*/  VIMNMX R187, R187, R0, !PT ;  /* 0x00000000bbbb7248 */ /* 0x000fe40007fe0100 */
[----:B------:R-:W-:-:S07]  /*17cf0*/  VIADDMNMX R186, R0, R184, R186, PT ;  /* 0x000000b800ba7246 */ /* 0x000fce00038001ba */
.L_x_1786:
[----:B------:R-:W-:Y:S01]  /*17d00*/  FMNMX.FTZ R2, R152, R5, !PT ;  /* 0x0000000598027209 */ /* 0x000fe20007810000 */
[----:B------:R-:W-:Y:S01]  /*17d10*/  ULDC UR4, c[0x0][0x988] ;  /* 0x0002620000047ab9 */ /* 0x000fe20000000800 */
[----:B------:R-:W-:Y:S02]  /*17d20*/  LOP3.LUT R22, R22, 0xffffdfff, RZ, 0xc0, !PT ;  /* 0xffffdfff16167812 */ /* 0x000fe400078ec0ff */
[----:B------:R-:W-:Y:S02]  /*17d30*/  FMNMX.FTZ R2, R153, R2, !PT ;  /* 0x0000000299027209 */ /* 0x000fe40007810000 */
[C---:B------:R-:W-:Y:S02]  /*17d40*/  ISETP.GT.AND P2, PT, R187.reuse, 0x1, P1 ;  /* 0x00000001bb00780c */ /* 0x040fe40000f44270 */
[----:B------:R-:W-:Y:S02]  /*17d50*/  FMNMX.FTZ R2, R156, R2, !PT ;  /* 0x000000029c027209 */ /* 0x000fe40007810000 */
[----:B------:R-:W-:-:S02]  /*17d60*/  ISETP.GT.AND P3, PT, R187, 0x8, P1 ;  /* 0x00000008bb00780c */ /* 0x000fc40000f64270 */
[----:B------:R-:W-:Y:S02]  /*17d70*/  FMNMX.FTZ R2, R157, R2, !PT ;  /* 0x000000029d027209 */ /* 0x000fe40007810000 */
[----:B------:R-:W-:Y:S02]  /*17d80*/  @P0 LOP3.LUT R22, R22, 0x2000, RZ, 0xfc, !PT ;  /* 0x0000200016160812 */ /* 0x000fe400078efcff */
[----:B------:R-:W-:Y:S02]  /*17d90*/  FMNMX.FTZ R2, R160, R2, !PT ;  /* 0x00000002a0027209 */ /* 0x000fe40007810000 */
[----:B------:R-:W-:Y:S02]  /*17da0*/  ISETP.GT.AND P0, PT, R187, 0x21, P1 ;  /* 0x00000021bb00780c */ /* 0x000fe40000f04270 */
[----:B------:R-:W-:Y:S02]  /*17db0*/  FMNMX.FTZ R2, R161, R2, !PT ;  /* 0x00000002a1027209 */ /* 0x000fe40007810000 */
[----:B------:R-:W-:-:S02]  /*17dc0*/  ISETP.LT.OR P2, PT, R186, 0x2, P2 ;  /* 0x00000002ba00780c */ /* 0x000fc40001741670 */
[----:B------:R-:W-:Y:S02]  /*17dd0*/  FMNMX.FTZ R2, R164, R2, !PT ;  /* 0x00000002a4027209 */ /* 0x000fe40007810000 */
[----:B------:R-:W-:Y:S02]  /*17de0*/  ISETP.LT.OR P3, PT, R186, 0x9, P3 ;  /* 0x00000009ba00780c */ /* 0x000fe40001f61670 */
[----:B------:R-:W-:Y:S02]  /*17df0*/  FMNMX.FTZ R2, R165, R2, !PT ;  /* 0x00000002a5027209 */ /* 0x000fe40007810000 */
[----:B------:R-:W-:Y:S02]  /*17e00*/  FSEL R0, R155, -INF , !P2 ;  /* 0xff8000009b007808 */ /* 0x000fe40005000000 */
[----:B------:R-:W-:Y:S02]  /*17e10*/  FMNMX.FTZ R2, R168, R2, !PT ;  /* 0x00000002a8027209 */ /* 0x000fe40007810000 */
[----:B------:R-:W-:-:S02]  /*17e20*/  FSEL R158, R158, -INF , !P3 ;  /* 0xff8000009e9e7808 */ /* 0x000fc40005800000 */
[----:B------:R-:W-:Y:S02]  /*17e30*/  FMNMX.FTZ R2, R169, R2, !PT ;  /* 0x00000002a9027209 */ /* 0x000fe40007810000 */
[C---:B------:R-:W-:Y:S02]  /*17e40*/  ISETP.GT.AND P4, PT, R187.reuse, 0x9, P1 ;  /* 0x00000009bb00780c */ /* 0x040fe40000f84270 */
[----:B------:R-:W-:Y:S02]  /*17e50*/  FMNMX.FTZ R2, R172, R2, !PT ;  /* 0x00000002ac027209 */ /* 0x000fe40007810000 */
[----:B------:R-:W-:Y:S02]  /*17e60*/  ISETP.GT.AND P2, PT, R187, 0x10, P1 ;  /* 0x00000010bb00780c */ /* 0x000fe40000f44270 */
[----:B------:R-:W-:Y:S02]  /*17e70*/  FMNMX.FTZ R2, R173, R2, !PT ;  /* 0x00000002ad027209 */ /* 0x000fe40007810000 */
[----:B------:R-:W-:-:S02]  /*17e80*/  ISETP.GT.AND P3, PT, R187, 0x11, P1 ;  /* 0x00000011bb00780c */ /* 0x000fc40000f64270 */
[----:B------:R-:W-:Y:S02]  /*17e90*/  FMNMX.FTZ R2, R176, R2, !PT ;  /* 0x00000002b0027209 */ /* 0x000fe40007810000 */
[----:B------:R-:W-:Y:S02]  /*17ea0*/  LOP3.LUT R22, R22, 0xffff7fff, RZ, 0xc0, !PT ;  /* 0xffff7fff16167812 */ /* 0x000fe400078ec0ff */
[----:B------:R-:W-:Y:S02]  /*17eb0*/  FMNMX.FTZ R2, R177, R2, !PT ;  /* 0x00000002b1027209 */ /* 0x000fe40007810000 */
[----:B------:R-:W-:Y:S02]  /*17ec0*/  ISETP.LT.OR P4, PT, R186, 0xa, P4 ;  /* 0x0000000aba00780c */ /* 0x000fe40002781670 */
[----:B------:R-:W-:Y:S02]  /*17ed0*/  FMNMX.FTZ R2, R180, R2, !PT ;  /* 0x00000002b4027209 */ /* 0x000fe40007810000 */
[----:B------:R-:W-:-:S02]  /*17ee0*/  ISETP.LT.OR P2, PT, R186, 0x11, P2 ;  /* 0x00000011ba00780c */ /* 0x000fc40001741670 */
[----:B------:R-:W-:Y:S02]  /*17ef0*/  FMNMX.FTZ R2, R181, R2, !PT ;  /* 0x00000002b5027209 */ /* 0x000fe40007810000 */
[----:B------:R-:W-:Y:S02]  /*17f00*/  ISETP.LT.OR P3, PT, R186, 0x12, P3 ;  /* 0x00000012ba00780c */ /* 0x000fe40001f61670 */
[----:B------:R-:W-:Y:S01]  /*17f10*/  @P0 LOP3.LUT R22, R22, 0x8000, RZ, 0xfc, !PT ;  /* 0x0000800016160812 */ /* 0x000fe200078efcff */
[----:B------:R-:W0:Y:S01]  /*17f20*/  SHFL.BFLY PT, R3, R2, 0x2, 0x1f ;  /* 0x0c401f0002037f89 */ /* 0x000e2200000e0000 */
[----:B------:R-:W-:Y:S02]  /*17f30*/  ISETP.GT.AND P0, PT, R187, RZ, P1 ;  /* 0x000000ffbb00720c */ /* 0x000fe40000f04270 */
[----:B------:R-:W-:Y:S02]  /*17f40*/  FSEL R159, R159, -INF , !P4 ;  /* 0xff8000009f9f7808 */ /* 0x000fe40006000000 */
[----:B------:R-:W-:-:S02]  /*17f50*/  FSEL R162, R162, -INF , !P2 ;  /* 0xff800000a2a27808 */ /* 0x000fc40005000000 */
[----:B------:R-:W-:Y:S02]  /*17f60*/  FSEL R163, R163, -INF , !P3 ;  /* 0xff800000a3a37808 */ /* 0x000fe40005800000 */
[C---:B------:R-:W-:Y:S02]  /*17f70*/  ISETP.GT.AND P4, PT, R187.reuse, 0x18, P1 ;  /* 0x00000018bb00780c */ /* 0x040fe40000f84270 */
[C---:B------:R-:W-:Y:S02]  /*17f80*/  ISETP.GT.AND P2, PT, R187.reuse, 0x19, P1 ;  /* 0x00000019bb00780c */ /* 0x040fe40000f44270 */
[----:B------:R-:W-:Y:S02]  /*17f90*/  ISETP.GT.AND P3, PT, R187, 0x20, P1 ;  /* 0x00000020bb00780c */ /* 0x000fe40000f64270 */
[C---:B------:R-:W-:Y:S02]  /*17fa0*/  ISETP.LT.OR P4, PT, R186.reuse, 0x19, P4 ;  /* 0x00000019ba00780c */ /* 0x040fe40002781670 */
[----:B------:R-:W-:-:S02]  /*17fb0*/  ISETP.LT.OR P2, PT, R186, 0x1a, P2 ;  /* 0x0000001aba00780c */ /* 0x000fc40001741670 */
[----:B------:R-:W-:Y:S02]  /*17fc0*/  ISETP.LT.OR P3, PT, R186, 0x21, P3 ;  /* 0x00000021ba00780c */ /* 0x000fe40001f61670 */
[----:B------:R-:W-:Y:S02]  /*17fd0*/  LOP3.LUT R22, R22, 0xfffffff7, RZ, 0xc0, !PT ;  /* 0xfffffff716167812 */ /* 0x000fe400078ec0ff */
[----:B------:R-:W-:Y:S02]  /*17fe0*/  FSEL R166, R166, -INF , !P4 ;  /* 0xff800000a6a67808 */ /* 0x000fe40006000000 */
[----:B------:R-:W-:Y:S02]  /*17ff0*/  FSEL R167, R167, -INF , !P2 ;  /* 0xff800000a7a77808 */ /* 0x000fe40005000000 */
[----:B------:R-:W-:Y:S02]  /*18000*/  FSEL R170, R170, -INF , !P3 ;  /* 0xff800000aaaa7808 */ /* 0x000fe40005800000 */
[----:B------:R-:W-:-:S02]  /*18010*/  ISETP.GT.AND P2, PT, R187, 0x28, P1 ;  /* 0x00000028bb00780c */ /* 0x000fc40000f44270 */
[C---:B------:R-:W-:Y:S02]  /*18020*/  ISETP.GT.AND P3, PT, R187.reuse, 0x29, P1 ;  /* 0x00000029bb00780c */ /* 0x040fe40000f64270 */
[C---:B------:R-:W-:Y:S02]  /*18030*/  ISETP.GT.AND P4, PT, R187.reuse, 0x30, P1 ;  /* 0x00000030bb00780c */ /* 0x040fe40000f84270 */
[C---:B------:R-:W-:Y:S02]  /*18040*/  ISETP.GT.AND P5, PT, R187.reuse, 0x31, P1 ;  /* 0x00000031bb00780c */ /* 0x040fe40000fa4270 */
[C---:B------:R-:W-:Y:S02]  /*18050*/  ISETP.GT.AND P6, PT, R187.reuse, 0x38, P1 ;  /* 0x00000038bb00780c */ /* 0x040fe40000fc4270 */
[----:B------:R-:W-:Y:S02]  /*18060*/  ISETP.GT.AND P1, PT, R187, 0x39, P1 ;  /* 0x00000039bb00780c */ /* 0x000fe40000f24270 */
[----:B------:R-:W-:-:S02]  /*18070*/  @P0 LOP3.LUT R22, R22, 0x8, RZ, 0xfc, !PT ;  /* 0x0000000816160812 */ /* 0x000fc400078efcff */
[----:B0-----:R-:W-:Y:S01]  /*18080*/  FMNMX.FTZ R3, R2, R3, !PT ;  /* 0x0000000302037209 */ /* 0x001fe20007810000 */
[----:B------:R-:W-:Y:S01]  /*18090*/  IMAD.U32 R2, RZ, RZ, UR4 ;  /* 0x00000004ff027e24 */ /* 0x000fe2000f8e00ff */
[C---:B------:R-:W-:Y:S02]  /*180a0*/  LOP3.LUT P0, RZ, R22.reuse, 0x8000, RZ, 0xc0, !PT ;  /* 0x0000800016ff7812 */ /* 0x040fe4000780c0ff */
[----:B------:R-:W-:Y:S01]  /*180b0*/  LOP3.LUT R22, R22, 0xfffffffd, RZ, 0xc0, !PT ;  /* 0xfffffffd16167812 */ /* 0x000fe200078ec0ff */
[----:B------:R-:W0:Y:S01]  /*180c0*/  SHFL.BFLY PT, R155, R3, 0x1, 0x1f ;  /* 0x0c201f00039b7f89 */ /* 0x000e2200000e0000 */
[C---:B------:R-:W-:Y:S02]  /*180d0*/  ISETP.LT.OR P0, PT, R186.reuse, 0x22, P0 ;  /* 0x00000022ba00780c */ /* 0x040fe40000701670 */
[----:B------:R-:W-:Y:S02]  /*180e0*/  ISETP.LT.OR P4, PT, R186, 0x31, P4 ;  /* 0x00000031ba00780c */ /* 0x000fe40002781670 */
[----:B------:R-:W-:-:S02]  /*180f0*/  @P1 LOP3.LUT R22, R22, 0x2, RZ, 0xfc, !PT ;  /* 0x0000000216161812 */ /* 0x000fc400078efcff */
[----:B------:R-:W-:Y:S02]  /*18100*/  ISETP.LT.OR P5, PT, R186, 0x32, P5 ;  /* 0x00000032ba00780c */ /* 0x000fe40002fa1670 */
[C---:B------:R-:W-:Y:S02]  /*18110*/  LOP3.LUT P1, RZ, R22.reuse, 0x8, RZ, 0xc0, !PT ;  /* 0x0000000816ff7812 */ /* 0x040fe4000782c0ff */
[----:B------:R-:W-:Y:S02]  /*18120*/  LOP3.LUT R22, R22, 0xffffffef, RZ, 0xc0, !PT ;  /* 0xffffffef16167812 */ /* 0x000fe400078ec0ff */
[----:B------:R-:W-:Y:S02]  /*18130*/  ISETP.LT.OR P1, PT, R186, 0x1, P1 ;  /* 0x00000001ba00780c */ /* 0x000fe40000f21670 */
[----:B------:R-:W-:Y:S02]  /*18140*/  @P0 LOP3.LUT R22, R22, 0x10, RZ, 0xfc, !PT ;  /* 0x0000001016160812 */ /* 0x000fe400078efcff */
[----:B------:R-:W-:-:S02]  /*18150*/  ISETP.LT.OR P0, PT, R186, 0x29, P2 ;  /* 0x00000029ba00780c */ /* 0x000fc40001701670 */
[C---:B------:R-:W-:Y:S02]  /*18160*/  LOP3.LUT P2, RZ, R22.reuse, 0x2, RZ, 0xc0, !PT ;  /* 0x0000000216ff7812 */ /* 0x040fe4000784c0ff */
[----:B------:R-:W-:Y:S02]  /*18170*/  LOP3.LUT R22, R22, 0xfffffffb, RZ, 0xc0, !PT ;  /* 0xfffffffb16167812 */ /* 0x000fe400078ec0ff */
[----:B------:R-:W-:Y:S02]  /*18180*/  FSEL R154, R154, -INF , !P1 ;  /* 0xff8000009a9a7808 */ /* 0x000fe40004800000 */
[----:B0-----:R-:W-:Y:S02]  /*18190*/  FMNMX.FTZ R155, R3, R155, !PT ;  /* 0x0000009b039b7209 */ /* 0x001fe40007810000 */
[----:B------:R-:W-:Y:S02]  /*181a0*/  FSEL R178, R178, -INF , !P4 ;  /* 0xff800000b2b27808 */ /* 0x000fe40006000000 */
[----:B------:R-:W-:-:S02]  /*181b0*/  ISETP.LT.OR P6, PT, R186, 0x39, P6 ;  /* 0x00000039ba00780c */ /* 0x000fc400037c1670 */
[----:B------:R-:W-:Y:S02]  /*181c0*/  @P0 LOP3.LUT R22, R22, 0x4, RZ, 0xfc, !PT ;  /* 0x0000000416160812 */ /* 0x000fe400078efcff */
[----:B------:R-:W-:Y:S02]  /*181d0*/  ISETP.LT.OR P0, PT, R186, 0x2a, P3 ;  /* 0x0000002aba00780c */ /* 0x000fe40001f01670 */
[C---:B------:R-:W-:Y:S02]  /*181e0*/  FSETP.NEU.FTZ.AND P3, PT, R155.reuse, -INF , PT ;  /* 0xff8000009b00780b */ /* 0x040fe40003f7d000 */
[----:B------:R-:W-:Y:S02]  /*181f0*/  LOP3.LUT R22, R22, 0xffffbfff, RZ, 0xc0, !PT ;  /* 0xffffbfff16167812 */ /* 0x000fe400078ec0ff */
[----:B------:R-:W-:Y:S02]  /*18200*/  FSEL R3, R155, RZ, P3 ;  /* 0x000000ff9b037208 */ /* 0x000fe40001800000 */
[----:B------:R-:W-:-:S02]  /*18210*/  FSEL R179, R179, -INF , !P5 ;  /* 0xff800000b3b37808 */ /* 0x000fc40006800000 */
[----:B------:R-:W-:Y:S01]  /*18220*/  ISETP.LT.OR P2, PT, R186, 0x3a, P2 ;  /* 0x0000003aba00780c */ /* 0x000fe20001741670 */
[----:B------:R-:W-:Y:S01]  /*18230*/  FADD.FTZ R3, -R3, R5 ;  /* 0x0000000503037221 */ /* 0x000fe20000010100 */
[-C--:B------:R-:W-:Y:S01]  /*18240*/  FMUL.FTZ R5, R155, R2.reuse ;  /* 0x000000029b057220 */ /* 0x080fe20000410000 */
[----:B------:R-:W-:Y:S02]  /*18250*/  @P0 LOP3.LUT R22, R22, 0x4000, RZ, 0xfc, !PT ;  /* 0x0000400016160812 */ /* 0x000fe400078efcff */
[----:B------:R-:W-:Y:S01]  /*18260*/  FSEL R182, R182, -INF , !P6 ;  /* 0xff800000b6b67808 */ /* 0x000fe20007000000 */
[-C--:B------:R-:W-:Y:S01]  /*18270*/  FMUL.FTZ R3, R3, R2.reuse ;  /* 0x0000000203037220 */ /* 0x080fe20000410000 */
[----:B------:R-:W-:Y:S02]  /*18280*/  FSEL R5, R5, RZ, P3 ;  /* 0x000000ff05057208 */ /* 0x000fe40001800000 */
[C---:B------:R-:W-:Y:S02]  /*18290*/  LOP3.LUT P0, RZ, R22.reuse, 0x10, RZ, 0xc0, !PT ;  /* 0x0000001016ff7812 */ /* 0x040fe4000780c0ff */
[----:B------:R-:W-:Y:S01]  /*182a0*/  LOP3.LUT P3, RZ, R22, 0x4, RZ, 0xc0, !PT ;  /* 0x0000000416ff7812 */ /* 0x000fe2000786c0ff */
[-CC-:B------:R-:W-:Y:S01]  /*182b0*/  FFMA.FTZ R152, R152, R2.reuse, -R5.reuse ;  /* 0x0000000298987223 */ /* 0x180fe20000010805 */
        /* <DEDUP_REMOVED lines=14> */
[----:B------:R-:W-:Y:S01]  /*183a0*/  FFMA.FTZ R5, R181, R2, -R5 ;  /* 0x00000002b5057223 */ /* 0x000fe20000010805 */
[----:B------:R-:W-:Y:S01]  /*183b0*/  FMNMX.FTZ R181, R154, R4, !PT ;  /* 0x000000049ab57209 */ /* 0x000fe20007810000 */
[----:B------:R-:W-:Y:S01]  /*183c0*/  MUFU.EX2 R196, R152 ;  /* 0x0000009800c47308 */ /* 0x000fe20000000800 */
[----:B------:R-:W-:-:S02]  /*183d0*/  FSEL R171, R171, -INF , !P0 ;  /* 0xff800000abab7808 */ /* 0x000fc40004000000 */
[----:B------:R-:W-:Y:S02]  /*183e0*/  FMNMX.FTZ R181, R0, R181, !PT ;  /* 0x000000b500b57209 */ /* 0x000fe40007810000 */
[----:B------:R-:W-:Y:S02]  /*183f0*/  LOP3.LUT P0, RZ, R22, 0x4000, RZ, 0xc0, !PT ;  /* 0x0000400016ff7812 */ /* 0x000fe4000780c0ff */
[----:B------:R-:W-:Y:S01]  /*18400*/  FMNMX.FTZ R181, R158, R181, !PT ;  /* 0x000000b59eb57209 */ /* 0x000fe20007810000 */
[----:B------:R-:W0:Y:S01]  /*18410*/  MUFU.EX2 R3, R3 ;  /* 0x0000000300037308 */ /* 0x000e220000000800 */
[----:B------:R-:W-:Y:S02]  /*18420*/  FSEL R174, R174, -INF , !P3 ;  /* 0xff800000aeae7808 */ /* 0x000fe40005800000 */
[----:B------:R-:W-:Y:S02]  /*18430*/  FMNMX.FTZ R181, R159, R181, !PT ;  /* 0x000000b59fb57209 */ /* 0x000fe40007810000 */
[----:B------:R-:W-:-:S02]  /*18440*/  FSEL R175, R175, -INF , !P0 ;  /* 0xff800000afaf7808 */ /* 0x000fc40004000000 */
[----:B------:R-:W-:Y:S01]  /*18450*/  FMNMX.FTZ R181, R162, R181, !PT ;  /* 0x000000b5a2b57209 */ /* 0x000fe20007810000 */
[----:B------:R-:W1:Y:S01]  /*18460*/  MUFU.EX2 R153, R153 ;  /* 0x0000009900997308 */ /* 0x000e620000000800 */
[----:B------:R-:W-:Y:S02]  /*18470*/  FSEL R183, R183, -INF , !P2 ;  /* 0xff800000b7b77808 */ /* 0x000fe40005000000 */
[----:B------:R-:W-:Y:S02]  /*18480*/  FMNMX.FTZ R181, R163, R181, !PT ;  /* 0x000000b5a3b57209 */ /* 0x000fe40007810000 */
[----:B------:R-:W-:Y:S02]  /*18490*/  LOP3.LUT P0, RZ, R22, 0x2000, RZ, 0xc0, !PT ;  /* 0x0000200016ff7812 */ /* 0x000fe4000780c0ff */
[----:B------:R-:W-:Y:S01]  /*184a0*/  FMNMX.FTZ R181, R166, R181, !PT ;  /* 0x000000b5a6b57209 */ /* 0x000fe20007810000 */
[----:B------:R-:W2:Y:S01]  /*184b0*/  MUFU.EX2 R156, R156 ;  /* 0x0000009c009c7308 */ /* 0x000ea20000000800 */
[----:B0-----:R-:W-:-:S02]  /*184c0*/  FFMA.FTZ R221, R3, R221, R196 ;  /* 0x000000dd03dd7223 */ /* 0x001fc400000100c4 */
[----:B------:R-:W-:-:S04]  /*184d0*/  FMNMX.FTZ R181, R167, R181, !PT ;  /* 0x000000b5a7b57209 */ /* 0x000fc80007810000 */
[----:B------:R-:W-:Y:S01]  /*184e0*/  FMNMX.FTZ R181, R170, R181, !PT ;  /* 0x000000b5aab57209 */ /* 0x000fe20007810000 */
[----:B------:R-:W-:Y:S03]  /*184f0*/  MUFU.EX2 R157, R157 ;  /* 0x0000009d009d7308 */ /* 0x000fe60000000800 */
        /* <DEDUP_REMOVED lines=9> */
[----:B------:R-:W-:-:S05]  /*18590*/  FMNMX.FTZ R181, R183, R181, !PT ;  /* 0x000000b5b7b57209 */ /* 0x000fca0007810000 */
[----:B------:R-:W0:Y:S01]  /*185a0*/  SHFL.BFLY PT, R184, R181, 0x2, 0x1f ;  /* 0x0c401f00b5b87f89 */ /* 0x000e2200000e0000 */
        /* <DEDUP_REMOVED lines=9> */
[----:B0-----:R-:W-:-:S04]  /*18640*/  FMNMX.FTZ R152, R181, R184, !PT ;  /* 0x000000b8b5987209 */ /* 0x001fc80007810000 */
[----:B------:R-:W-:-:S03]  /*18650*/  FSETP.NEU.FTZ.AND P1, PT, R152, -INF , PT ;  /* 0xff8000009800780b */ /* 0x000fc60003f3d000 */
[----:B------:R-:W-:Y:S01]  /*18660*/  MUFU.EX2 R180, R180 ;  /* 0x000000b400b47308 */ /* 0x000fe20000000800 */
[----:B------:R-:W-:-:S05]  /*18670*/  FSEL R181, R152, RZ, P1 ;  /* 0x000000ff98b57208 */ /* 0x000fca0000800000 */
[----:B------:R-:W-:Y:S01]  /*18680*/  FADD.FTZ R4, -R181, R4 ;  /* 0x00000004b5047221 */ /* 0x000fe20000010100 */
[-C--:B------:R-:W-:Y:S01]  /*18690*/  FMUL.FTZ R181, R152, R2.reuse ;  /* 0x0000000298b57220 */ /* 0x080fe20000410000 */
[----:B------:R-:W-:Y:S02]  /*186a0*/  MUFU.EX2 R5, R5 ;  /* 0x0000000500057308 */ /* 0x000fe40000000800 */
[----:B------:R-:W-:Y:S02]  /*186b0*/  FMUL.FTZ R4, R4, R2 ;  /* 0x0000000204047220 */ /* 0x000fe40000410000 */
[----:B------:R-:W-:-:S05]  /*186c0*/  FSEL R181, R181, RZ, P1 ;  /* 0x000000ffb5b57208 */ /* 0x000fca0000800000 */
        /* <DEDUP_REMOVED lines=17> */
[----:B------:R-:W-:-:S04]  /*187e0*/  FFMA.FTZ R181, R183, R2, -R181 ;  /* 0x00000002b7b57223 */ /* 0x000fc800000108b5 */
[----:B------:R1:W0:Y:S08]  /*187f0*/  MUFU.EX2 R0, R4 ;  /* 0x0000000400007308 */ /* 0x0002300000000800 */
[----:B------:R-:W3:Y:S01]  /*18800*/  MUFU.EX2 R158, R158 ;  /* 0x0000009e009e7308 */ /* 0x000ee20000000800 */
[----:B-1----:R-:W-:-:S04]  /*18810*/  FADD.FTZ R4, R153, R221 ;  /* 0x000000dd99047221 */ /* 0x002fc80000010000 */
[----:B--2---:R-:W-:-:S03]  /*18820*/  FADD.FTZ R4, R156, R4 ;  /* 0x000000049c047221 */ /* 0x004fc60000010000 */
[----:B------:R-:W1:Y:S01]  /*18830*/  MUFU.EX2 R159, R159 ;  /* 0x0000009f009f7308 */ /* 0x000e620000000800 */
[----:B0-----:R-:W-:Y:S01]  /*18840*/  FFMA.FTZ R9, R0, R9, R154 ;  /* 0x0000000900097223 */ /* 0x001fe2000001009a */
[----:B------:R-:W-:-:S03]  /*18850*/  FADD.FTZ R4, R157, R4 ;  /* 0x000000049d047221 */ /* 0x000fc60000010000 */
[----:B------:R-:W-:Y:S01]  /*18860*/  FADD.FTZ R9, R197, R9 ;  /* 0x00000009c5097221 */ /* 0x000fe20000010000 */
[----:B------:R-:W-:Y:S02]  /*18870*/  FADD.FTZ R4, R160, R4 ;  /* 0x00000004a0047221 */ /* 0x000fe40000010000 */
[----:B------:R-:W0:Y:S01]  /*18880*/  MUFU.EX2 R162, R162 ;  /* 0x000000a200a27308 */ /* 0x000e220000000800 */
[----:B---3--:R-:W-:Y:S01]  /*18890*/  FADD.FTZ R9, R158, R9 ;  /* 0x000000099e097221 */ /* 0x008fe20000010000 */
[----:B------:R-:W-:-:S04]  /*188a0*/  FADD.FTZ R4, R161, R4 ;  /* 0x00000004a1047221 */ /* 0x000fc80000010000 */
[----:B------:R-:W-:Y:S02]  /*188b0*/  FADD.FTZ R4, R164, R4 ;  /* 0x00000004a4047221 */ /* 0x000fe40000010000 */
[----:B------:R-:W2:Y:S01]  /*188c0*/  MUFU.EX2 R163, R163 ;  /* 0x000000a300a37308 */ /* 0x000ea20000000800 */
[----:B-1----:R-:W-:Y:S01]  /*188d0*/  FADD.FTZ R9, R159, R9 ;  /* 0x000000099f097221 */ /* 0x002fe20000010000 */
[----:B------:R-:W-:-:S04]  /*188e0*/  FADD.FTZ R4, R165, R4 ;  /* 0x00000004a5047221 */ /* 0x000fc80000010000 */
[----:B------:R-:W-:Y:S02]  /*188f0*/  FADD.FTZ R4, R168, R4 ;  /* 0x00000004a8047221 */ /* 0x000fe40000010000 */
[----:B------:R-:W1:Y:S01]  /*18900*/  MUFU.EX2 R166, R166 ;  /* 0x000000a600a67308 */ /* 0x000e620000000800 */
[----:B0-----:R-:W-:Y:S01]  /*18910*/  FADD.FTZ R9, R162, R9 ;  /* 0x00000009a2097221 */ /* 0x001fe20000010000 */
[----:B------:R-:W-:-:S04]  /*18920*/  FADD.FTZ R4, R169, R4 ;  /* 0x00000004a9047221 */ /* 0x000fc80000010000 */
[----:B------:R-:W-:Y:S02]  /*18930*/  FADD.FTZ R4, R172, R4 ;  /* 0x00000004ac047221 */ /* 0x000fe40000010000 */
[----:B------:R-:W0:Y:S01]  /*18940*/  MUFU.EX2 R167, R167 ;  /* 0x000000a700a77308 */ /* 0x000e220000000800 */
[----:B--2---:R-:W-:Y:S01]  /*18950*/  FADD.FTZ R9, R163, R9 ;  /* 0x00000009a3097221 */ /* 0x004fe20000010000 */
        /* <DEDUP_REMOVED lines=8> */
[----:B------:R-:W-:-:S06]  /*189e0*/  FADD.FTZ R221, R5, R4 ;  /* 0x0000000405dd7221 */ /* 0x000fcc0000010000 */
        /* <DEDUP_REMOVED lines=11> */
[----:B0-----:R-:W-:-:S04]  /*18aa0*/  FADD.FTZ R9, R179, R9 ;  /* 0x00000009b3097221 */ /* 0x001fc80000010000 */
[----:B--2---:R-:W-:-:S04]  /*18ab0*/  FADD.FTZ R9, R182, R9 ;  /* 0x00000009b6097221 */ /* 0x004fc80000010000 */
[----:B-1----:R-:W-:Y:S01]  /*18ac0*/  FADD.FTZ R9, R181, R9 ;  /* 0x00000009b5097221 */ /* 0x002fe20000010000 */
[----:B------:R-:W-:Y:S06]  /*18ad0*/  @!P0 BRA `(.L_x_1790) ;  /* 0x0000000000048947 */ /* 0x000fec0003800000 */
[----:B------:R-:W-:Y:S01]  /*18ae0*/  BPT.TRAP 0x1 ;  /* 0x000000040000795c */ /* 0x000fe20000300000 */
.L_x_1790:
[----:B------:R-:W2:Y:S01]  /*18af0*/  LDL R4, [R1+0x10] ;  /* 0x0000100001047983 */ /* 0x000ea20000100800 */
[----:B------:R-:W-:Y:S01]  /*18b00*/  VIADD R218, R218, 0x30860 ;  /* 0x00030860dada7836 */ /* 0x000fe20000000000 */
[----:B------:R-:W-:Y:S01]  /*18b10*/  F2FP.BF16.F32.PACK_AB R186, R5, R180 ;  /* 0x000000b405ba723e */ /* 0x000fe200000010ff */
[----:B------:R-:W-:Y:S01]  /*18b20*/  IMAD.MOV.U32 R5, RZ, RZ, R155 ;  /* 0x000000ffff057224 */ /* 0x000fe200078e009b */
[----:B------:R-:W-:Y:S01]  /*18b30*/  F2FP.BF16.F32.PACK_AB R196, R153, R196 ;  /* 0x000000c499c4723e */ /* 0x000fe200000010ff */
[----:B------:R-:W-:Y:S01]  /*18b40*/  IMAD.MOV.U32 R204, RZ, RZ, R222 ;  /* 0x000000ffffcc7224 */ /* 0x000fe200078e00de */
[----:B------:R-:W-:Y:S02]  /*18b50*/  PRMT R218, R191, 0x654, R218 ;  /* 0x00000654bfda7816 */ /* 0x000fe400000000da */
[----:B------:R-:W-:Y:S02]  /*18b60*/  F2FP.BF16.F32.PACK_AB R197, R197, R154 ;  /* 0x0000009ac5c5723e */ /* 0x000fe400000010ff */
[----:B------:R0:W-:Y:S01]  /*18b70*/  SYNCS.ARRIVE.TRANS64.RED.A1T0 RZ, [R218+URZ], RZ ;  /* 0x000000ffdaff79a7 */ /* 0x0001e2000810043f */
[----:B------:R-:W-:-:S02]  /*18b80*/  F2FP.BF16.F32.PACK_AB R198, R157, R156 ;  /* 0x0000009c9dc6723e */ /* 0x000fc400000010ff */
[----:B------:R-:W-:Y:S02]  /*18b90*/  F2FP.BF16.F32.PACK_AB R199, R159, R158 ;  /* 0x0000009e9fc7723e */ /* 0x000fe400000010ff */
[----:B------:R-:W-:Y:S02]  /*18ba0*/  F2FP.BF16.F32.PACK_AB R192, R161, R160 ;  /* 0x000000a0a1c0723e */ /* 0x000fe400000010ff */
[----:B------:R-:W-:Y:S01]  /*18bb0*/  F2FP.BF16.F32.PACK_AB R193, R163, R162 ;  /* 0x000000a2a3c1723e */ /* 0x000fe200000010ff */
[----:B0-----:R-:W-:Y:S01]  /*18bc0*/  IMAD.MOV.U32 R218, RZ, RZ, R226 ;  /* 0x000000ffffda7224 */ /* 0x001fe200078e00e2 */
        /* <DEDUP_REMOVED lines=9> */
[C---:B--2---:R-:W-:Y:S01]  /*18c60*/  ISETP.GT.AND P1, PT, R8.reuse, R4, PT ;  /* 0x000000040800720c */ /* 0x044fe20003f24270 */
[----:B------:R-:W-:Y:S02]  /*18c70*/  VIADD R8, R8, 0xffffffff ;  /* 0xffffffff08087836 */ /* 0x000fe40000000000 */
[----:B------:R-:W-:-:S10]  /*18c80*/  IMAD.MOV.U32 R4, RZ, RZ, R152 ;  /* 0x000000ffff047224 */ /* 0x000fd400078e0098 */
[----:B------:R-:W-:Y:S05]  /*18c90*/  @P1 BRA `(.L_x_1791) ;  /* 0xffffffd000981947 */ /* 0x000fea000383ffff */
[----:B------:R-:W-:Y:S05]  /*18ca0*/  BSYNC B0 ;  /* 0x0000000000007941 */ /* 0x000fea0003800000 */
.L_x_1770:
[----:B------:R-:W-:Y:S02]  /*18cb0*/  IMAD.MOV.U32 R4, RZ, RZ, R152 ;  /* 0x000000ffff047224 */ /* 0x000fe400078e0098 */
[----:B------:R-:W-:Y:S02]  /*18cc0*/  IMAD.MOV.U32 R5, RZ, RZ, R155 ;  /* 0x000000ffff057224 */ /* 0x000fe400078e009b */
[----:B------:R-:W-:Y:S02]  /*18cd0*/  IMAD.MOV.U32 R204, RZ, RZ, R222 ;  /* 0x000000ffffcc7224 */ /* 0x000fe400078e00de */
[----:B------:R-:W-:-:S07]  /*18ce0*/  IMAD.MOV.U32 R218, RZ, RZ, R226 ;  /* 0x000000ffffda7224 */ /* 0x000fce00078e00e2 */
.L_x_1769:
[----:B------:R-:W-:Y:S05]  /*18cf0*/  BSYNC B1 ;  /* 0x0000000000017941 */ /* 0x000fea0003800000 */
.L_x_1768:
[----:B------:R-:W2:Y:S01]  /*18d00*/  LDL R153, [R1+0x4c] ;  /* 0x00004c0001997983 */ /* 0x000ea20000100800 */
[----:B------:R-:W0:Y:S01]  /*18d10*/  LDC R152, c[0x0][0x448] ;  /* 0x00011200ff987b82 */ /* 0x000e220000000800 */
[----:B------:R-:W-:-:S07]  /*18d20*/  LOP3.LUT R22, R22, 0xffffffdf, RZ, 0xc0, !PT ;  /* 0xffffffdf16167812 */ /* 0x000fce00078ec0ff */
[----:B------:R-:W1:Y:S01]  /*18d30*/  LDC R155, c[0x0][0x9e4] ;  /* 0x00027900ff9b7b82 */ /* 0x000e620000000800 */
[----:B0-----:R-:W-:-:S13]  /*18d40*/  ISETP.NE.AND P1, PT, R152, 0x1, PT ;  /* 0x000000019800780c */ /* 0x001fda0003f25270 */
[----:B------:R-:W0:Y:S01]  /*18d50*/  @P1 LDC R154, c[0x0][0x44c] ;  /* 0x00011300ff9a1b82 */ /* 0x000e220000000800 */
[----:B------:R-:W-:-:S04]  /*18d60*/  @P1 LOP3.LUT R22, R22, 0x20, RZ, 0xfc, !PT ;  /* 0x0000002016161812 */ /* 0x000fc800078efcff */
[----:B------:R-:W-:-:S03]  /*18d70*/  LOP3.LUT R22, R22, 0xffffffbf, RZ, 0xc0, !PT ;  /* 0xffffffbf16167812 */ /* 0x000fc600078ec0ff */
[----:B------:R-:W3:Y:S01]  /*18d80*/  @P1 LDC R152, c[0x0][0x450] ;  /* 0x00011400ff981b82 */ /* 0x000ee20000000800 */
[----:B--2---:R-:W-:-:S04]  /*18d90*/  VIADD R153, R153, 0x7f ;  /* 0x0000007f99997836 */ /* 0x004fc80000000000 */
[----:B0-----:R-:W-:-:S05]  /*18da0*/  @P1 IMAD.HI.U32 R154, R153, R154, RZ ;  /* 0x0000009a999a1227 */ /* 0x001fca00078e00ff */
[----:B---3--:R-:W-:Y:S02]  /*18db0*/  @P1 SHF.R.U32.HI R153, RZ, R152, R154 ;  /* 0x00000098ff991219 */ /* 0x008fe4000001169a */
[----:B-1----:R-:W-:Y:S02]  /*18dc0*/  ISETP.GE.AND P1, PT, R155, 0x1, PT ;  /* 0x000000019b00780c */ /* 0x002fe40003f26270 */
[----:B------:R-:W-:-:S05]  /*18dd0*/  IADD3 R152, R220, 0x1, -R219 ;  /* 0x00000001dc987810 */ /* 0x000fca0007ffe8db */
[----:B------:R-:W-:-:S04]  /*18de0*/  IMAD.IADD R153, R152, 0x1, R153 ;  /* 0x0000000198997824 */ /* 0x000fc800078e0299 */
[----:B------:R-:W-:Y:S02]  /*18df0*/  IMAD.IADD R223, R153, 0x1, -R223 ;  /* 0x0000000199df7824 */ /* 0x000fe400078e0adf */
[----:B------:R-:W-:Y:S01]  /*18e00*/  @P1 LOP3.LUT R22, R22, 0x40, RZ, 0xfc, !PT ;  /* 0x0000004016161812 */ /* 0x000fe200078efcff */
[----:B------:R-:W-:Y:S06]  /*18e10*/  @!P1 BRA `(.L_x_1792) ;  /* 0x0000000000489947 */ /* 0x000fec0003800000 */
[----:B------:R-:W-:Y:S01]  /*18e20*/  IMAD.MOV.U32 R154, RZ, RZ, R153 ;  /* 0x000000ffff9a7224 */ /* 0x000fe200078e0099 */
[----:B------:R-:W-:Y:S04]  /*18e30*/  BSSY B0, `(.L_x_1793) ;  /* 0x000000e000007945 */ /* 0x000fe80003800000 */
        /* <DEDUP_REMOVED lines=9> */
.L_x_1794:
[----:B------:R-:W-:-:S13]  /*18ed0*/  ISETP.NE.AND P1, PT, R155, 0x1, PT ;  /* 0x000000019b00780c */ /* 0x000fda0003f25270 */
[----:B------:R-:W0:Y:S02]  /*18ee0*/  @P1 LDC.64 R152, c[0x0][0x9e8] ;  /* 0x00027a00ff981b82 */ /* 0x000e240000000a00 */
[----:B0-----:R-:W-:-:S05]  /*18ef0*/  @P1 IMAD.HI.U32 R152, R154, R152, RZ ;  /* 0x000000989a981227 */ /* 0x001fca00078e00ff */
[----:B------:R-:W-:-:S07]  /*18f00*/  @P1 SHF.R.U32.HI R154, RZ, R153, R152 ;  /* 0x00000099ff9a1219 */ /* 0x000fce0000011698 */
.L_x_1795:
[----:B------:R-:W-:Y:S05]  /*18f10*/  BSYNC B0 ;  /* 0x0000000000007941 */ /* 0x000fea0003800000 */
.L_x_1793:
[----:B------:R-:W-:-:S05]  /*18f20*/  IMAD R154, R154, R155, RZ ;  /* 0x0000009b9a9a7224 */ /* 0x000fca00078e02ff */
[----:B------:R-:W-:-:S07]  /*18f30*/  VIMNMX R223, R223, R154, !PT ;  /* 0x0000009adfdf7248 */ /* 0x000fce0007fe0100 */
.L_x_1792:
[----:B------:R-:W2:Y:S01]  /*18f40*/  LDL R153, [R1+0x68] ;  /* 0x0000680001997983 */ /* 0x000ea20000100800 */
[----:B------:R-:W-:Y:S01]  /*18f50*/  VIADD R223, R223, 0x3f ;  /* 0x0000003fdfdf7836 */ /* 0x000fe20000000000 */
[----:B------:R-:W-:Y:S04]  /*18f60*/  BSSY B0, `(.L_x_1796) ;  /* 0x0000224000007945 */ /* 0x000fe80003800000 */
[----:B------:R-:W-:-:S04]  /*18f70*/  SHF.R.S32.HI R152, RZ, 0x1f, R223 ;  /* 0x0000001fff987819 */ /* 0x000fc800000114df */
[----:B------:R-:W-:-:S04]  /*18f80*/  LEA.HI R152, R152, R223, RZ, 0x6 ;  /* 0x000000df98987211 */ /* 0x000fc800078f30ff */
[----:B------:R-:W-:-:S04]  /*18f90*/  SHF.R.S32.HI R152, RZ, 0x6, R152 ;  /* 0x00000006ff987819 */ /* 0x000fc80000011498 */
[----:B--2---:R-:W-:-:S04]  /*18fa0*/  VIMNMX R153, R153, R152, !PT ;  /* 0x0000009899997248 */ /* 0x004fc80007fe0100 */
[----:B------:R-:W-:Y:S01]  /*18fb0*/  ISETP.GE.AND P1, PT, R8, R153, PT ;  /* 0x000000990800720c */ /* 0x000fe20003f26270 */
[----:B------:R0:W-:-:S12]  /*18fc0*/  STL [R1+0x48], R153 ;  /* 0x0000489901007387 */ /* 0x0001d80000100800 */
[----:B0-----:R-:W-:Y:S05]  /*18fd0*/  @!P1 BRA `(.L_x_1797) ;  /* 0x0000002000709947 */ /* 0x001fea0003800000 */
[----:B------:R-:W-:Y:S01]  /*18fe0*/  BSSY B1, `(.L_x_1798) ;  /* 0x000021a000017945 */ /* 0x000fe20003800000 */
[----:B------:R-:W-:Y:S02]  /*18ff0*/  IMAD.MOV.U32 R227, RZ, RZ, R8 ;  /* 0x000000ffffe37224 */ /* 0x000fe400078e0008 */
[----:B------:R-:W-:Y:S02]  /*19000*/  IMAD.MOV.U32 R226, RZ, RZ, R4 ;  /* 0x000000ffffe27224 */ /* 0x000fe400078e0004 */
[----:B------:R-:W-:Y:S02]  /*19010*/  IMAD.MOV.U32 R222, RZ, RZ, R5 ;  /* 0x000000ffffde7224 */ /* 0x000fe400078e0005 */
[----:B------:R-:W-:Y:S02]  /*19020*/  IMAD.MOV.U32 R8, RZ, RZ, R218 ;  /* 0x000000ffff087224 */ /* 0x000fe400078e00da */
[----:B------:R-:W-:-:S07]  /*19030*/  IMAD.MOV.U32 R229, RZ, RZ, R204 ;  /* 0x000000ffffe57224 */ /* 0x000fce00078e00cc */
.L_x_1811:
[----:B------:R-:W-:-:S04]  /*19040*/  ISETP.NE.AND P1, PT, R229, 0x1, PT ;  /* 0x00000001e500780c */ /* 0x000fc80003f25270 */
[----:B------:R-:W-:-:S04]  /*19050*/  SEL R218, RZ, 0x1, P1 ;  /* 0x00000001ffda7807 */ /* 0x000fc80000800000 */
[----:B------:R-:W-:Y:S01]  /*19060*/  LOP3.LUT R218, R8, R218, RZ, 0x3c, !PT ;  /* 0x000000da08da7212 */ /* 0x000fe200078e3cff */
[----:B------:R-:W-:Y:S06]  /*19070*/  @!P0 BRA `(.L_x_1799) ;  /* 0x0000000000048947 */ /* 0x000fec0003800000 */
[----:B------:R-:W-:Y:S01]  /*19080*/  BPT.TRAP 0x1 ;  /* 0x000000040000795c */ /* 0x000fe20000300000 */
.L_x_1799:
[----:B------:R-:W-:Y:S01]  /*19090*/  VIADD R204, R229, 0x1 ;  /* 0x00000001e5cc7836 */ /* 0x000fe20000000000 */
[----:B------:R-:W-:-:S04]  /*190a0*/  SHF.L.U32 R4, R218, 0x1f, RZ ;  /* 0x0000001fda047819 */ /* 0x000fc800000006ff */
[----:B------:R-:W-:-:S04]  /*190b0*/  ISETP.NE.AND P1, PT, R204, 0x2, PT ;  /* 0x00000002cc00780c */ /* 0x000fc80003f25270 */
[----:B------:R-:W-:-:S05]  /*190c0*/  SEL R204, R204, RZ, P1 ;  /* 0x000000ffcccc7207 */ /* 0x000fca0000800000 */
[----:B------:R-:W-:-:S04]  /*190d0*/  IMAD R223, R204, 0x8, R18 ;  /* 0x00000008ccdf7824 */ /* 0x000fc800078e0212 */
[----:B------:R0:W1:Y:S01]  /*190e0*/  SYNCS.PHASECHK.TRANS64.TRYWAIT P1, [R223+URZ+0x30830], R4 ;  /* 0x03083004df0075a7 */ /* 0x000062000802017f */
[----:B------:R-:W-:Y:S05]  /*190f0*/  @!P0 BRA `(.L_x_1800) ;  /* 0x0000000000048947 */ /* 0x000fea0003800000 */
[----:B------:R-:W-:Y:S01]  /*19100*/  BPT.TRAP 0x1 ;  /* 0x000000040000795c */ /* 0x000fe20000300000 */
.L_x_1800:
        /* <DEDUP_REMOVED lines=8> */
.L_x_1802:
[----:B------:R-:W-:Y:S05]  /*19190*/  BSYNC B2 ;  /* 0x0000000000027941 */ /* 0x000fea0003800000 */
.L_x_1801:
[----:B------:R-:W-:Y:S04]  /*191a0*/  STL.64 [R1+0xd0], R22 ;  /* 0x0000d01601007387 */ /* 0x000fe80000100a00 */
[----:B------:R-:W-:Y:S04]  /*191b0*/  STL [R1+0xc8], R18 ;  /* 0x0000c81201007387 */ /* 0x000fe80000100800 */
[----:B------:R2:W-:Y:S04]  /*191c0*/  STL.64 [R1+0xc0], R16 ;  /* 0x0000c01001007387 */ /* 0x0005e80000100a00 */
[----:B--2---:R-:W2:Y:S04]  /*191d0*/  LDL.64 R16, [R1+0x30] ;  /* 0x0000300001107983 */ /* 0x004ea80000100a00 */
[----:B------:R3:W-:Y:S04]  /*191e0*/  STL.64 [R1+0xb8], R8 ;  /* 0x0000b80801007387 */ /* 0x0007e80000100a00 */
[----:B------:R-:W4:Y:S01]  /*191f0*/  LDL.64 R22, [R1+0x38] ;  /* 0x0000380001167983 */ /* 0x000f220000100a00 */
[----:B01----:R-:W-:-:S05]  /*19200*/  IMAD.MOV.U32 R4, RZ, RZ, R2 ;  /* 0x000000ffff047224 */ /* 0x003fca00078e0002 */
[----:B------:R-:W-:Y:S01]  /*19210*/  R2UR UR6, R4 ;  /* 0x00000000040672ca */ /* 0x000fe200000e0000 */
[----:B------:R-:W-:Y:S01]  /*19220*/  IMAD.MOV.U32 R4, RZ, RZ, R154 ;  /* 0x000000ffff047224 */ /* 0x000fe200078e009a */
[----:B---3--:R-:W3:Y:S01]  /*19230*/  LDL.64 R8, [R1+0x28] ;  /* 0x0000280001087983 */ /* 0x008ee20000100a00 */
[----:B------:R-:W-:Y:S02]  /*19240*/  VIADD R152, R2, 0x6 ;  /* 0x0000000602987836 */ /* 0x000fe40000000000 */
[----:B------:R-:W-:Y:S01]  /*19250*/  IMAD.MOV.U32 R5, RZ, RZ, 0x40000040 ;  /* 0x40000040ff057424 */ /* 0x000fe200078e00ff */
[----:B------:R-:W-:Y:S01]  /*19260*/  R2UR UR4, R4 ;  /* 0x00000000040472ca */ /* 0x000fe200000e0000 */
[----:B------:R-:W-:Y:S01]  /*19270*/  IMAD.MOV.U32 R4, RZ, RZ, R153 ;  /* 0x000000ffff047224 */ /* 0x000fe200078e0099 */
[----:B------:R-:W-:Y:S01]  /*19280*/  R2UR UR10, R152 ;  /* 0x00000000980a72ca */ /* 0x000fe200000e0000 */
[----:B------:R-:W-:Y:S01]  /*19290*/  IMAD.MOV.U32 R153, RZ, RZ, 0x40000040 ;  /* 0x40000040ff997424 */ /* 0x000fe200078e00ff */
[----:B------:R-:W-:-:S02]  /*192a0*/  R2UR UR7, R5 ;  /* 0x00000000050772ca */ /* 0x000fc400000e0000 */
[----:B------:R-:W-:Y:S01]  /*192b0*/  R2UR UR8, R4 ;  /* 0x00000000040872ca */ /* 0x000fe200000e0000 */
[C---:B------:R-:W-:Y:S01]  /*192c0*/  VIADD R4, R2.reuse, 0x200 ;  /* 0x0000020002047836 */ /* 0x040fe20000000000 */
[----:B------:R-:W-:Y:S01]  /*192d0*/  R2UR UR11, R153 ;  /* 0x00000000990b72ca */ /* 0x000fe200000e0000 */
[----:B------:R-:W-:Y:S01]  /*192e0*/  VIADD R154, R2, 0x204 ;  /* 0x00000204029a7836 */ /* 0x000fe20000000000 */
[C---:B------:R-:W-:Y:S02]  /*192f0*/  R2UR UR5, R5.reuse ;  /* 0x00000000050572ca */ /* 0x040fe400000e0000 */
[----:B------:R-:W-:Y:S01]  /*19300*/  R2UR UR14, R4 ;  /* 0x00000000040e72ca */ /* 0x000fe200000e0000 */
[----:B------:R-:W-:Y:S01]  /*19310*/  VIADD R4, R2, 0x206 ;  /* 0x0000020602047836 */ /* 0x000fe20000000000 */
[----:B------:R-:W-:-:S04]  /*19320*/  R2UR UR9, R5 ;  /* 0x00000000050972ca */ /* 0x000fc800000e0000 */
[----:B------:R-:W-:Y:S01]  /*19330*/  R2UR UR26, R4 ;  /* 0x00000000041a72ca */ /* 0x000fe200000e0000 */
[----:B------:R-:W-:Y:S02]  /*19340*/  VIADD R4, R2, 0x404 ;  /* 0x0000040402047836 */ /* 0x000fe40000000000 */
[----:B------:R-:W-:Y:S02]  /*19350*/  MOV R152, UR11 ;  /* 0x0000000b00987c02 */ /* 0x000fe40008000f00 */
[----:B------:R-:W-:Y:S01]  /*19360*/  R2UR UR22, R154 ;  /* 0x000000009a1672ca */ /* 0x000fe200000e0000 */
[----:B------:R-:W-:Y:S01]  /*19370*/  VIADD R154, R2, 0x400 ;  /* 0x00000400029a7836 */ /* 0x000fe20000000000 */
[----:B------:R-:W-:Y:S01]  /*19380*/  R2UR UR38, R4 ;  /* 0x00000000042672ca */ /* 0x000fe200000e0000 */
[----:B------:R0:W-:Y:S01]  /*19390*/  STL [R1+0x14], R152 ;  /* 0x0000149801007387 */ /* 0x0001e20000100800 */
[----:B------:R-:W-:Y:S02]  /*193a0*/  VIADD R4, R2, 0x600 ;  /* 0x0000060002047836 */ /* 0x000fe40000000000 */
[----:B------:R-:W-:Y:S01]  /*193b0*/  R2UR UR30, R154 ;  /* 0x000000009a1e72ca */ /* 0x000fe200000e0000 */
[----:B------:R-:W-:-:S02]  /*193c0*/  VIADD R154, R2, 0x406 ;  /* 0x00000406029a7836 */ /* 0x000fc40000000000 */
[----:B0-----:R-:W-:Y:S01]  /*193d0*/  VIADD R152, R2, 0x202 ;  /* 0x0000020202987836 */ /* 0x001fe20000000000 */
[----:B------:R-:W-:Y:S01]  /*193e0*/  R2UR UR46, R4 ;  /* 0x00000000042e72ca */ /* 0x000fe200000e0000 */
[----:B------:R-:W-:-:S03]  /*193f0*/  VIADD R4, R2, 0x606 ;  /* 0x0000060602047836 */ /* 0x000fc60000000000 */
[----:B------:R-:W-:Y:S01]  /*19400*/  R2UR UR18, R152 ;  /* 0x00000000981272ca */ /* 0x000fe200000e0000 */
[----:B------:R-:W-:Y:S01]  /*19410*/  VIADD R152, R2, 0x402 ;  /* 0x0000040202987836 */ /* 0x000fe20000000000 */
[----:B------:R-:W-:Y:S01]  /*19420*/  R2UR UR42, R154 ;  /* 0x000000009a2a72ca */ /* 0x000fe200000e0000 */
[----:B------:R-:W-:Y:S01]  /*19430*/  VIADD R154, R2, 0x602 ;  /* 0x00000602029a7836 */ /* 0x000fe20000000000 */
[C---:B------:R-:W-:Y:S01]  /*19440*/  R2UR UR15, R5.reuse ;  /* 0x00000000050f72ca */ /* 0x040fe200000e0000 */
[-C--:B------:R-:W-:Y:S01]  /*19450*/  FMUL.FTZ R24, R24, R3.reuse ;  /* 0x0000000318187220 */ /* 0x080fe20000410000 */
[----:B------:R-:W-:Y:S01]  /*19460*/  R2UR UR34, R152 ;  /* 0x00000000982272ca */ /* 0x000fe200000e0000 */
[----:B------:R-:W-:Y:S01]  /*19470*/  VIADD R152, R2, 0x604 ;  /* 0x0000060402987836 */ /* 0x000fe20000000000 */
        /* <DEDUP_REMOVED lines=68> */
[----:B------:R-:W3:Y:S01]  /*198c0*/  LDL.64 R4, [R1+0x18] ;  /* 0x0000180001047983 */ /* 0x000ee20000100a00 */
[-C--:B------:R-:W-:Y:S01]  /*198d0*/  FMUL.FTZ R26, R26, R0.reuse ;  /* 0x000000001a1a7220 */ /* 0x080fe20000410000 */
[-C--:B------:R-:W-:Y:S01]  /*198e0*/  FMUL.FTZ R27, R27, R0.reuse ;  /* 0x000000001b1b7220 */ /* 0x080fe20000410000 */
[-C--:B------:R-:W-:Y:S01]  /*198f0*/  FMUL.FTZ R30, R30, R0.reuse ;  /* 0x000000001e1e7220 */ /* 0x080fe20000410000 */
[----:B------:R-:W3:Y:S01]  /*19900*/  LDL.64 R2, [R1+0x20] ;  /* 0x0000200001027983 */ /* 0x000ee20000100a00 */
        /* <DEDUP_REMOVED lines=61> */
[----:B------:R-:W3:Y:S01]  /*19ce0*/  LDL.LU R0, [R1+0x14] ;  /* 0x0000140001007983 */ /* 0x000ee20000300800 */
[----:B------:R-:W-:Y:S01]  /*19cf0*/  MOV R18, UR10 ;  /* 0x0000000a00127c02 */ /* 0x000fe20008000f00 */
[----:B------:R-:W-:Y:S01]  /*19d00*/  UMOV UR10, UR4 ;  /* 0x00000004000a7c82 */ /* 0x000fe20008000000 */
[----:B------:R-:W-:Y:S01]  /*19d10*/  UMOV UR11, UR5 ;  /* 0x00000005000b7c82 */ /* 0x000fe20008000000 */
[----:B------:R-:W-:Y:S01]  /*19d20*/  R2UR UR4, R6 ;  /* 0x00000000060472ca */ /* 0x000fe200000e0000 */
[----:B------:R-:W-:Y:S01]  /*19d30*/  IMAD.MOV.U32 R155, RZ, RZ, 0x40000040 ;  /* 0x40000040ff9b7424 */ /* 0x000fe200078e00ff */
[----:B------:R-:W-:Y:S02]  /*19d40*/  R2UR UR5, R7 ;  /* 0x00000000070572ca */ /* 0x000fe400000e0000 */
[----:B------:R-:W-:Y:S02]  /*19d50*/  R2UR UR19, R153 ;  /* 0x00000000991372ca */ /* 0x000fe400000e0000 */
[----:B------:R-:W-:-:S02]  /*19d60*/  R2UR UR23, R155 ;  /* 0x000000009b1772ca */ /* 0x000fc400000e0000 */
[----:B------:R-:W-:Y:S02]  /*19d70*/  R2UR UR31, R155 ;  /* 0x000000009b1f72ca */ /* 0x000fe400000e0000 */
[----:B------:R-:W-:Y:S02]  /*19d80*/  R2UR UR35, R153 ;  /* 0x00000000992372ca */ /* 0x000fe400000e0000 */
[C---:B------:R-:W-:Y:S02]  /*19d90*/  R2UR UR43, R155.reuse ;  /* 0x000000009b2b72ca */ /* 0x040fe400000e0000 */
[----:B------:R-:W-:Y:S02]  /*19da0*/  R2UR UR50, R154 ;  /* 0x000000009a3272ca */ /* 0x000fe400000e0000 */
[----:B------:R-:W-:Y:S02]  /*19db0*/  R2UR UR51, R155 ;  /* 0x000000009b3372ca */ /* 0x000fe400000e0000 */
[----:B------:R-:W-:-:S02]  /*19dc0*/  R2UR UR54, R152 ;  /* 0x00000000983672ca */ /* 0x000fc400000e0000 */
[----:B------:R-:W-:Y:S02]  /*19dd0*/  R2UR UR55, R153 ;  /* 0x00000000993772ca */ /* 0x000fe400000e0000 */
[----:B------:R-:W-:-:S06]  /*19de0*/  WARPGROUP.ARRIVE ;  /* 0x00000000000079c5 */ /* 0x000fcc0000000000 */
[----:B------:R-:W-:Y:S01]  /*19df0*/  HGMMA.64x64x16.F32.BF16 R152, gdesc[UR4], RZ, !UPT, gsb0 ;  /* 0x00e00000049879f0 */ /* 0x000fe2000c0018ff */
[----:B------:R-:W-:Y:S01]  /*19e00*/  UMOV UR6, UR8 ;  /* 0x0000000800067c82 */ /* 0x000fe20008000000 */
[----:B------:R-:W-:Y:S01]  /*19e10*/  UMOV UR7, UR9 ;  /* 0x0000000900077c82 */ /* 0x000fe20008000000 */
[----:B----4-:R-:W-:Y:S02]  /*19e20*/  R2UR UR8, R22 ;  /* 0x00000000160872ca */ /* 0x010fe400000e0000 */
[----:B------:R-:W-:Y:S01]  /*19e30*/  R2UR UR9, R23 ;  /* 0x00000000170972ca */ /* 0x000fe200000e0000 */
[----:B------:R-:W-:Y:S02]  /*19e40*/  WARPGROUP.DEPBAR.LE gsb0, 0x0 ;  /* 0x00008000000079c5 */ /* 0x000fe40000010000 */
[----:B------:R-:W-:Y:S01]  /*19e50*/  WARPGROUP.ARRIVE ;  /* 0x00000000000079c5 */ /* 0x000fe20000000000 */
[----:B--2---:R-:W-:Y:S01]  /*19e60*/  R2UR UR4, R16 ;  /* 0x00000000100472ca */ /* 0x004fe200000e0000 */
[----:B------:R0:W5:Y:S08]  /*19e70*/  LDL.LU.64 R22, [R1+0xd0] ;  /* 0x0000d00001167983 */ /* 0x0001700000300a00 */
[----:B------:R-:W-:Y:S01]  /*19e80*/  HGMMA.64x64x16.F32.BF16 R152, gdesc[UR8], R152, gsb0 ;  /* 0x00e00000089879f0 */ /* 0x000fe20008001898 */
[----:B------:R-:W-:-:S02]  /*19e90*/  R2UR UR5, R17 ;  /* 0x00000000110572ca */ /* 0x000fc400000e0000 */
[----:B------:R-:W-:Y:S02]  /*19ea0*/  WARPGROUP.DEPBAR.LE gsb0, 0x0 ;  /* 0x00008000000079c5 */ /* 0x000fe40000010000 */
[----:B------:R-:W-:-:S09]  /*19eb0*/  WARPGROUP.ARRIVE ;  /* 0x00000000000079c5 */ /* 0x000fd20000000000 */
[----:B------:R-:W-:Y:S01]  /*19ec0*/  HGMMA.64x64x16.F32.BF16 R152, gdesc[UR4], R152, gsb0 ;  /* 0x00e00000049879f0 */ /* 0x000fe20008001898 */
[----:B------:R-:W-:Y:S02]  /*19ed0*/  R2UR UR10, R18 ;  /* 0x00000000120a72ca */ /* 0x000fe400000e0000 */
[----:B---3--:R-:W-:Y:S01]  /*19ee0*/  R2UR UR8, R8 ;  /* 0x00000000080872ca */ /* 0x008fe200000e0000 */
[----:B------:R0:W5:Y:S01]  /*19ef0*/  LDL.LU R18, [R1+0xc8] ;  /* 0x0000c80001127983 */ /* 0x0001620000300800 */
[----:B------:R-:W-:Y:S02]  /*19f00*/  R2UR UR9, R9 ;  /* 0x00000000090972ca */ /* 0x000fe400000e0000 */
[----:B------:R-:W-:Y:S01]  /*19f10*/  R2UR UR20, R216 ;  /* 0x00000000d81472ca */ /* 0x000fe200000e0000 */
[----:B------:R0:W5:Y:S01]  /*19f20*/  LDL.LU.64 R16, [R1+0xc0] ;  /* 0x0000c00001107983 */ /* 0x0001620000300a00 */
[----:B------:R-:W-:Y:S02]  /*19f30*/  R2UR UR21, R217 ;  /* 0x00000000d91572ca */ /* 0x000fe400000e0000 */
[----:B------:R-:W-:Y:S01]  /*19f40*/  R2UR UR24, R214 ;  /* 0x00000000d61872ca */ /* 0x000fe200000e0000 */
[----:B------:R0:W5:Y:S01]  /*19f50*/  LDL.LU.64 R8, [R1+0xb8] ;  /* 0x0000b80001087983 */ /* 0x0001620000300a00 */
[----:B------:R-:W-:-:S02]  /*19f60*/  WARPGROUP.DEPBAR.LE gsb0, 0x0 ;  /* 0x00008000000079c5 */ /* 0x000fc40000010000 */
[----:B------:R-:W-:Y:S01]  /*19f70*/  WARPGROUP.ARRIVE ;  /* 0x00000000000079c5 */ /* 0x000fe20000000000 */
[----:B------:R-:W-:-:S13]  /*19f80*/  R2UR UR11, R0 ;  /* 0x00000000000b72ca */ /* 0x000fda00000e0000 */
        /* <DEDUP_REMOVED lines=12> */
[----:B------:R-:W-:-:S06]  /*1a050*/  WARPGROUP.ARRIVE ;  /* 0x00000000000079c5 */ /* 0x000fcc0000000000 */
        /* <DEDUP_REMOVED lines=48> */
.L_x_1804:
[----:B-----5:R-:W-:Y:S01]  /*1a360*/  SHF.L.U32 R0, R8, 0x1f, RZ ;  /* 0x0000001f08007819 */ /* 0x020fe200000006ff */
[----:B------:R-:W-:-:S04]  /*1a370*/  IMAD R8, R229, 0x8, R18 ;  /* 0x00000008e5087824 */ /* 0x000fc800078e0212 */
[----:B------:R0:W1:Y:S01]  /*1a380*/  SYNCS.PHASECHK.TRANS64.TRYWAIT P1, [R8+URZ+0x30850], R0 ;  /* 0x03085000080075a7 */ /* 0x000062000802017f */
[----:B------:R-:W-:Y:S05]  /*1a390*/  @!P0 BRA `(.L_x_1805) ;  /* 0x0000000000048947 */ /* 0x000fea0003800000 */
[----:B------:R-:W-:Y:S01]  /*1a3a0*/  BPT.TRAP 0x1 ;  /* 0x000000040000795c */ /* 0x000fe20000300000 */
.L_x_1805:
[----:B------:R-:W-:Y:S04]  /*1a3b0*/  BSSY B2, `(.L_x_1806) ;  /* 0x0000004000027945 */ /* 0x000fe80003800000 */
[----:B-1----:R-:W-:Y:S05]  /*1a3c0*/  @P1 BRA `(.L_x_1807) ;  /* 0x0000000000081947 */ /* 0x002fea0003800000 */
[----:B------:R-:W1:Y:S02]  /*1a3d0*/  SYNCS.PHASECHK.TRANS64.TRYWAIT P1, [R8+URZ+0x30850], R0 ;  /* 0x03085000080075a7 */ /* 0x000e64000802017f */
[----:B-1----:R-:W-:Y:S05]  /*1a3e0*/  @!P1 BRA `(.L_x_1808) ;  /* 0x0000011000449947 */ /* 0x002fea0003800000 */
.L_x_1807:
[----:B------:R-:W-:Y:S05]  /*1a3f0*/  BSYNC B2 ;  /* 0x0000000000027941 */ /* 0x000fea0003800000 */
.L_x_1806:
        /* <DEDUP_REMOVED lines=37> */
.L_x_1809:
[----:B------:R-:W2:Y:S01]  /*1a650*/  LDL R185, [R1+0x4] ;  /* 0x0000040001b97983 */ /* 0x000ea20000100800 */
[----:B------:R-:W-:Y:S01]  /*1a660*/  FMNMX.FTZ R0, R152, R222, !PT ;  /* 0x000000de98007209 */ /* 0x000fe20007810000 */
[----:B------:R-:W-:Y:S01]  /*1a670*/  ULDC UR4, c[0x0][0x988] ;  /* 0x0002620000047ab9 */ /* 0x000fe20000000800 */
[----:B------:R-:W-:Y:S02]  /*1a680*/  VIADD R223, R223, 0x30840 ;  /* 0x00030840dfdf7836 */ /* 0x000fe40000000000 */
[----:B------:R-:W-:-:S04]  /*1a690*/  FMNMX.FTZ R0, R153, R0, !PT ;  /* 0x0000000099007209 */ /* 0x000fc80007810000 */
        /* <DEDUP_REMOVED lines=13> */
[----:B------:R-:W-:-:S05]  /*1a770*/  FMNMX.FTZ R0, R181, R0, !PT ;  /* 0x00000000b5007209 */ /* 0x000fca0007810000 */
[----:B------:R-:W0:Y:S02]  /*1a780*/  SHFL.BFLY PT, R2, R0, 0x2, 0x1f ;  /* 0x0c401f0000027f89 */ /* 0x000e2400000e0000 */
[----:B0-----:R-:W-:Y:S02]  /*1a790*/  FMNMX.FTZ R2, R0, R2, !PT ;  /* 0x0000000200027209 */ /* 0x001fe40007810000 */
[----:B------:R-:W-:-:S03]  /*1a7a0*/  FMNMX.FTZ R0, R154, R226, !PT ;  /* 0x000000e29a007209 */ /* 0x000fc60007810000 */
[----:B------:R-:W0:Y:S01]  /*1a7b0*/  SHFL.BFLY PT, R5, R2, 0x1, 0x1f ;  /* 0x0c201f0002057f89 */ /* 0x000e2200000e0000 */
[----:B------:R-:W-:-:S04]  /*1a7c0*/  FMNMX.FTZ R0, R155, R0, !PT ;  /* 0x000000009b007209 */ /* 0x000fc80007810000 */
[----:B------:R-:W-:-:S04]  /*1a7d0*/  FMNMX.FTZ R0, R158, R0, !PT ;  /* 0x000000009e007209 */ /* 0x000fc80007810000 */
[----:B------:R-:W-:-:S04]  /*1a7e0*/  FMNMX.FTZ R0, R159, R0, !PT ;  /* 0x000000009f007209 */ /* 0x000fc80007810000 */
[----:B------:R-:W-:-:S04]  /*1a7f0*/  FMNMX.FTZ R0, R162, R0, !PT ;  /* 0x00000000a2007209 */ /* 0x000fc80007810000 */
[----:B------:R-:W-:-:S04]  /*1a800*/  FMNMX.FTZ R0, R163, R0, !PT ;  /* 0x00000000a3007209 */ /* 0x000fc80007810000 */
[----:B------:R-:W-:Y:S02]  /*1a810*/  FMNMX.FTZ R0, R166, R0, !PT ;  /* 0x00000000a6007209 */ /* 0x000fe40007810000 */
[----:B0-----:R-:W-:Y:S02]  /*1a820*/  FMNMX.FTZ R5, R2, R5, !PT ;  /* 0x0000000502057209 */ /* 0x001fe40007810000 */
[----:B------:R-:W-:-:S03]  /*1a830*/  FMNMX.FTZ R0, R167, R0, !PT ;  /* 0x00000000a7007209 */ /* 0x000fc60007810000 */
[----:B------:R-:W-:Y:S01]  /*1a840*/  FADD.FTZ R3, -R5, R222 ;  /* 0x000000de05037221 */ /* 0x000fe20000010100 */
        /* <DEDUP_REMOVED lines=9> */
[----:B0-----:R-:W-:-:S05]  /*1a8e0*/  FMNMX.FTZ R2, R0, R2, !PT ;  /* 0x0000000200027209 */ /* 0x001fca0007810000 */
[----:B------:R-:W0:Y:S02]  /*1a8f0*/  SHFL.BFLY PT, R4, R2, 0x1, 0x1f ;  /* 0x0c201f0002047f89 */ /* 0x000e2400000e0000 */
[----:B0-----:R-:W-:Y:S01]  /*1a900*/  FMNMX.FTZ R4, R2, R4, !PT ;  /* 0x0000000402047209 */ /* 0x001fe20007810000 */
[----:B------:R-:W-:-:S04]  /*1a910*/  IMAD.U32 R2, RZ, RZ, UR4 ;  /* 0x00000004ff027e24 */ /* 0x000fc8000f8e00ff */
[-C--:B------:R-:W-:Y:S01]  /*1a920*/  FMUL.FTZ R184, R5, R2.reuse ;  /* 0x0000000205b87220 */ /* 0x080fe20000410000 */
[----:B------:R-:W-:Y:S01]  /*1a930*/  FADD.FTZ R0, -R4, R226 ;  /* 0x000000e204007221 */ /* 0x000fe20000010100 */
[-C--:B------:R-:W-:Y:S02]  /*1a940*/  FMUL.FTZ R3, R3, R2.reuse ;  /* 0x0000000203037220 */ /* 0x080fe40000410000 */
        /* <DEDUP_REMOVED lines=15> */
[-C--:B------:R-:W-:Y:S01]  /*1aa40*/  FFMA.FTZ R181, R181, R2.reuse, -R184 ;  /* 0x00000002b5b57223 */ /* 0x080fe200000108b8 */
[-C--:B------:R-:W-:Y:S01]  /*1aa50*/  FMUL.FTZ R184, R4, R2.reuse ;  /* 0x0000000204b87220 */ /* 0x080fe20000410000 */
[-C--:B------:R-:W-:Y:S01]  /*1aa60*/  FMUL.FTZ R0, R0, R2.reuse ;  /* 0x0000000200007220 */ /* 0x080fe20000410000 */
[----:B------:R-:W-:Y:S02]  /*1aa70*/  MUFU.EX2 R3, R3 ;  /* 0x0000000300037308 */ /* 0x000fe40000000800 */
        /* <DEDUP_REMOVED lines=17> */
[----:B------:R-:W-:-:S05]  /*1ab90*/  FFMA.FTZ R183, R183, R2, -R184 ;  /* 0x00000002b7b77223 */ /* 0x000fca00000108b8 */
[----:B------:R-:W1:Y:S01]  /*1aba0*/  MUFU.EX2 R197, R154 ;  /* 0x0000009a00c57308 */ /* 0x000e620000000800 */
[----:B0-----:R-:W-:-:S07]  /*1abb0*/  FFMA.FTZ R221, R3, R221, R152 ;  /* 0x000000dd03dd7223 */ /* 0x001fce0000010098 */
[----:B------:R-:W0:Y:S08]  /*1abc0*/  MUFU.EX2 R153, R153 ;  /* 0x0000009900997308 */ /* 0x000e300000000800 */
[----:B------:R-:W3:Y:S01]  /*1abd0*/  MUFU.EX2 R155, R155 ;  /* 0x0000009b009b7308 */ /* 0x000ee20000000800 */
[----:B-1----:R-:W-:-:S07]  /*1abe0*/  FFMA.FTZ R9, R0, R9, R197 ;  /* 0x0000000900097223 */ /* 0x002fce00000100c5 */
[----:B------:R-:W1:Y:S01]  /*1abf0*/  MUFU.EX2 R156, R156 ;  /* 0x0000009c009c7308 */ /* 0x000e620000000800 */
[----:B0-----:R-:W-:-:S07]  /*1ac00*/  FADD.FTZ R221, R153, R221 ;  /* 0x000000dd99dd7221 */ /* 0x001fce0000010000 */
[----:B------:R-:W0:Y:S01]  /*1ac10*/  MUFU.EX2 R158, R158 ;  /* 0x0000009e009e7308 */ /* 0x000e220000000800 */
[----:B---3--:R-:W-:Y:S01]  /*1ac20*/  FADD.FTZ R154, R155, R9 ;  /* 0x000000099b9a7221 */ /* 0x008fe20000010000 */
[----:B--2---:R-:W-:-:S06]  /*1ac30*/  PRMT R223, R185, 0x654, R223 ;  /* 0x00000654b9df7816 */ /* 0x004fcc00000000df */
[----:B------:R-:W2:Y:S01]  /*1ac40*/  MUFU.EX2 R157, R157 ;  /* 0x0000009d009d7308 */ /* 0x000ea20000000800 */
[----:B-1----:R-:W-:Y:S01]  /*1ac50*/  FADD.FTZ R9, R156, R221 ;  /* 0x000000dd9c097221 */ /* 0x002fe20000010000 */
[----:B------:R1:W-:Y:S06]  /*1ac60*/  SYNCS.ARRIVE.TRANS64.RED.A1T0 RZ, [R223+URZ], RZ ;  /* 0x000000ffdfff79a7 */ /* 0x0003ec000810043f */
[----:B------:R-:W3:Y:S01]  /*1ac70*/  MUFU.EX2 R159, R159 ;  /* 0x0000009f009f7308 */ /* 0x000ee20000000800 */
[----:B0-----:R-:W-:-:S07]  /*1ac80*/  FADD.FTZ R154, R158, R154 ;  /* 0x0000009a9e9a7221 */ /* 0x001fce0000010000 */
[----:B------:R-:W0:Y:S01]  /*1ac90*/  MUFU.EX2 R160, R160 ;  /* 0x000000a000a07308 */ /* 0x000e220000000800 */
[----:B--2---:R-:W-:-:S07]  /*1aca0*/  FADD.FTZ R9, R157, R9 ;  /* 0x000000099d097221 */ /* 0x004fce0000010000 */
[----:B------:R-:W2:Y:S01]  /*1acb0*/  MUFU.EX2 R162, R162 ;  /* 0x000000a200a27308 */ /* 0x000ea20000000800 */
[----:B---3--:R-:W-:-:S07]  /*1acc0*/  FADD.FTZ R154, R159, R154 ;  /* 0x0000009a9f9a7221 */ /* 0x008fce0000010000 */
        /* <DEDUP_REMOVED lines=43> */
[----:B0-----:R-:W-:Y:S01]  /*1af80*/  FADD.FTZ R182, R187, R182 ;  /* 0x000000b6bbb67221 */ /* 0x001fe20000010000 */
[----:B--2---:R-:W-:-:S03]  /*1af90*/  FADD.FTZ R221, R181, R9 ;  /* 0x00000009b5dd7221 */ /* 0x004fc60000010000 */
[----:B---3--:R-:W-:Y:S01]  /*1afa0*/  FADD.FTZ R9, R154, R182 ;  /* 0x000000b69a097221 */ /* 0x008fe20000010000 */
[----:B-1----:R-:W-:Y:S06]  /*1afb0*/  @!P0 BRA `(.L_x_1810) ;  /* 0x0000000000048947 */ /* 0x002fec0003800000 */
[----:B------:R-:W-:Y:S01]  /*1afc0*/  BPT.TRAP 0x1 ;  /* 0x000000040000795c */ /* 0x000fe20000300000 */
.L_x_1810:
[----:B------:R-:W2:Y:S01]  /*1afd0*/  LDL R182, [R1+0x48] ;  /* 0x0000480001b67983 */ /* 0x000ea20000100800 */
[----:B------:R-:W-:Y:S01]  /*1afe0*/  VIADD R8, R8, 0x30860 ;  /* 0x0003086008087836 */ /* 0x000fe20000000000 */
[----:B------:R-:W-:Y:S01]  /*1aff0*/  F2FP.BF16.F32.PACK_AB R196, R153, R152 ;  /* 0x0000009899c4723e */ /* 0x000fe200000010ff */
[----:B------:R-:W-:Y:S01]  /*1b000*/  IMAD.MOV.U32 R226, RZ, RZ, R4 ;  /* 0x000000ffffe27224 */ /* 0x000fe200078e0004 */
[----:B------:R-:W-:Y:S01]  /*1b010*/  F2FP.BF16.F32.PACK_AB R197, R155, R197 ;  /* 0x000000c59bc5723e */ /* 0x000fe200000010ff */
[----:B------:R-:W-:Y:S01]  /*1b020*/  IMAD.MOV.U32 R222, RZ, RZ, R5 ;  /* 0x000000ffffde7224 */ /* 0x000fe200078e0005 */
[----:B------:R-:W-:Y:S01]  /*1b030*/  PRMT R8, R185, 0x654, R8 ;  /* 0x00000654b9087816 */ /* 0x000fe20000000008 */
[----:B------:R-:W-:Y:S01]  /*1b040*/  IMAD.MOV.U32 R229, RZ, RZ, R204 ;  /* 0x000000ffffe57224 */ /* 0x000fe200078e00cc */
        /* <DEDUP_REMOVED lines=17> */
[----:B------:R-:W-:-:S12]  /*1b160*/  VIADD R227, R227, 0xffffffff ;  /* 0xffffffffe3e37836 */ /* 0x000fd80000000000 */
[----:B------:R-:W-:Y:S05]  /*1b170*/  @P1 BRA `(.L_x_1811) ;  /* 0xffffffdc00b01947 */ /* 0x000fea000383ffff */
[----:B------:R-:W-:Y:S05]  /*1b180*/  BSYNC B1 ;  /* 0x0000000000017941 */ /* 0x000fea0003800000 */
.L_x_1798:
[----:B------:R-:W-:-:S07]  /*1b190*/  IMAD.MOV.U32 R8, RZ, RZ, R227 ;  /* 0x000000ffff087224 */ /* 0x000fce00078e00e3 */
.L_x_1797:
[----:B------:R-:W-:Y:S05]  /*1b1a0*/  BSYNC B0 ;  /* 0x0000000000007941 */ /* 0x000fea0003800000 */
.L_x_1796:
[----:B------:R-:W2:Y:S01]  /*1b1b0*/  LDL R152, [R1+0x68] ;  /* 0x0000680001987983 */ /* 0x000ea20000100800 */
[----:B------:R-:W-:Y:S01]  /*1b1c0*/  BSSY B0, `(.L_x_1812) ;  /* 0x00002e4000007945 */ /* 0x000fe20003800000 */
[----:B--2---:R-:W-:-:S13]  /*1b1d0*/  ISETP.GE.AND P1, PT, R8, R152, PT ;  /* 0x000000980800720c */ /* 0x004fda0003f26270 */
[----:B------:R-:W-:Y:S05]  /*1b1e0*/  @!P1 BRA `(.L_x_1813) ;  /* 0x0000002c00849947 */ /* 0x000fea0003800000 */
[----:B------:R-:W-:Y:S02]  /*1b1f0*/  IMAD.MOV.U32 R227, RZ, RZ, R4 ;  /* 0x000000ffffe37224 */ /* 0x000fe400078e0004 */
[----:B------:R-:W-:Y:S02]  /*1b200*/  IMAD.MOV.U32 R226, RZ, RZ, R5 ;  /* 0x000000ffffe27224 */ /* 0x000fe400078e0005 */
[----:B------:R-:W-:Y:S02]  /*1b210*/  IMAD.MOV.U32 R222, RZ, RZ, R218 ;  /* 0x000000ffffde7224 */ /* 0x000fe400078e00da */
[----:B------:R-:W-:-:S07]  /*1b220*/  IMAD.MOV.U32 R229, RZ, RZ, R204 ;  /* 0x000000ffffe57224 */ /* 0x000fce00078e00cc */
.L_x_1834:
[----:B------:R-:W-:-:S04]  /*1b230*/  ISETP.NE.AND P1, PT, R229, 0x1, PT ;  /* 0x00000001e500780c */ /* 0x000fc80003f25270 */
[----:B------:R-:W-:-:S04]  /*1b240*/  SEL R218, RZ, 0x1, P1 ;  /* 0x00000001ffda7807 */ /* 0x000fc80000800000 */
[----:B------:R-:W-:Y:S01]  /*1b250*/  LOP3.LUT R218, R222, R218, RZ, 0x3c, !PT ;  /* 0x000000dadeda7212 */ /* 0x000fe200078e3cff */
[----:B------:R-:W-:Y:S06]  /*1b260*/  @!P0 BRA `(.L_x_1814) ;  /* 0x0000000000048947 */ /* 0x000fec0003800000 */
[----:B------:R-:W-:Y:S01]  /*1b270*/  BPT.TRAP 0x1 ;  /* 0x000000040000795c */ /* 0x000fe20000300000 */
.L_x_1814:
        /* <DEDUP_REMOVED lines=8> */
.L_x_1815:
        /* <DEDUP_REMOVED lines=8> */
.L_x_1817:
[----:B------:R-:W-:Y:S05]  /*1b380*/  BSYNC B1 ;  /* 0x0000000000017941 */ /* 0x000fea0003800000 */
.L_x_1816:
        /* <DEDUP_REMOVED lines=284> */
.L_x_1819:
[----:B------:R-:W-:Y:S01]  /*1c550*/  SHF.L.U32 R0, R222, 0x1f, RZ ;  /* 0x0000001fde007819 */ /* 0x000fe200000006ff */
[----:B-----5:R-:W-:-:S04]  /*1c560*/  IMAD R222, R229, 0x8, R18 ;  /* 0x00000008e5de7824 */ /* 0x020fc800078e0212 */
[----:B------:R0:W1:Y:S01]  /*1c570*/  SYNCS.PHASECHK.TRANS64.TRYWAIT P1, [R222+URZ+0x30850], R0 ;  /* 0x03085000de0075a7 */ /* 0x000062000802017f */
[----:B------:R-:W-:Y:S05]  /*1c580*/  @!P0 BRA `(.L_x_1820) ;  /* 0x0000000000048947 */ /* 0x000fea0003800000 */
[----:B------:R-:W-:Y:S01]  /*1c590*/  BPT.TRAP 0x1 ;  /* 0x000000040000795c */ /* 0x000fe20000300000 */
.L_x_1820:
[----:B------:R-:W-:Y:S04]  /*1c5a0*/  BSSY B1, `(.L_x_1821) ;  /* 0x0000004000017945 */ /* 0x000fe80003800000 */
[----:B-1----:R-:W-:Y:S05]  /*1c5b0*/  @P1 BRA `(.L_x_1822) ;  /* 0x0000000000081947 */ /* 0x002fea0003800000 */
[----:B------:R-:W1:Y:S02]  /*1c5c0*/  SYNCS.PHASECHK.TRANS64.TRYWAIT P1, [R222+URZ+0x30850], R0 ;  /* 0x03085000de0075a7 */ /* 0x000e64000802017f */
[----:B-1----:R-:W-:Y:S05]  /*1c5d0*/  @!P1 BRA `(.L_x_1823) ;  /* 0x000000ec00f09947 */ /* 0x002fea0003800000 */
.L_x_1822:
[----:B------:R-:W-:Y:S05]  /*1c5e0*/  BSYNC B1 ;  /* 0x0000000000017941 */ /* 0x000fea0003800000 */
.L_x_1821:
        /* <DEDUP_REMOVED lines=37> */
.L_x_1824:
[----:B------:R-:W2:Y:S01]  /*1c840*/  LDL R4, [R1+0x4c] ;  /* 0x00004c0001047983 */ /* 0x000ea20000100800 */
[----:B------:R-:W0:Y:S03]  /*1c850*/  LDC R0, c[0x0][0x448] ;  /* 0x00011200ff007b82 */ /* 0x000e260000000800 */
[----:B------:R-:W2:Y:S04]  /*1c860*/  LDL R3, [R1+0x64] ;  /* 0x0000640001037983 */ /* 0x000ea80000100800 */
[----:B------:R-:W3:Y:S04]  /*1c870*/  LDL R190, [R1+0x8] ;  /* 0x0000080001be7983 */ /* 0x000ee80000100800 */
[----:B------:R-:W4:Y:S01]  /*1c880*/  LDL R189, [R1+0x4] ;  /* 0x0000040001bd7983 */ /* 0x000f220000100800 */
[----:B------:R-:W-:Y:S01]  /*1c890*/  VIADD R223, R223, 0x30840 ;  /* 0x00030840dfdf7836 */ /* 0x000fe20000000000 */
[----:B------:R-:W-:Y:S01]  /*1c8a0*/  ULDC UR4, c[0x0][0x9dc] ;  /* 0x0002770000047ab9 */ /* 0x000fe20000000800 */
[----:B------:R-:W-:Y:S01]  /*1c8b0*/  ULDC UR5, c[0x0][0x9e0] ;  /* 0x0002780000057ab9 */ /* 0x000fe20000000800 */
[----:B------:R-:W-:Y:S01]  /*1c8c0*/  ULOP3.LUT UR4, URZ, UR4, URZ, 0x33, !UPT ;  /* 0x000000043f047292 */ /* 0x000fe2000f8e333f */
[----:B0-----:R-:W-:-:S13]  /*1c8d0*/  ISETP.NE.AND P1, PT, R0, 0x1, PT ;  /* 0x000000010000780c */ /* 0x001fda0003f25270 */
[----:B------:R-:W0:Y:S08]  /*1c8e0*/  @P1 LDC R2, c[0x0][0x44c] ;  /* 0x00011300ff021b82 */ /* 0x000e300000000800 */
[----:B------:R-:W1:Y:S01]  /*1c8f0*/  @P1 LDC R0, c[0x0][0x450] ;  /* 0x00011400ff001b82 */ /* 0x000e620000000800 */
[----:B--2---:R-:W-:-:S07]  /*1c900*/  IMAD.IADD R186, R3, 0x1, R4 ;  /* 0x0000000103ba7824 */ /* 0x004fce00078e0204 */
[----:B------:R-:W2:Y:S01]  /*1c910*/  LDC R3, c[0x0][0x9e4] ;  /* 0x00027900ff037b82 */ /* 0x000ea20000000800 */
[----:B0-----:R-:W-:Y:S01]  /*1c920*/  @P1 IMAD.HI.U32 R2, R186, R2, RZ ;  /* 0x00000002ba021227 */ /* 0x001fe200078e00ff */
[----:B----4-:R-:W-:-:S04]  /*1c930*/  PRMT R223, R189, 0x654, R223 ;  /* 0x00000654bddf7816 */ /* 0x010fc800000000df */
[----:B-1----:R-:W-:Y:S01]  /*1c940*/  @P1 SHF.R.U32.HI R186, RZ, R0, R2 ;  /* 0x00000000ffba1219 */ /* 0x002fe20000011602 */
[----:B------:R-:W-:Y:S01]  /*1c950*/  IMAD.SHL.U32 R0, R8, 0x40, RZ ;  /* 0x0000004008007824 */ /* 0x000fe200078e00ff */
[----:B------:R0:W-:Y:S03]  /*1c960*/  SYNCS.ARRIVE.TRANS64.RED.A1T0 RZ, [R223+URZ], RZ ;  /* 0x000000ffdfff79a7 */ /* 0x0001e6000810043f */
[----:B------:R-:W1:Y:S01]  /*1c970*/  SHFL.IDX PT, R187, R186, RZ, 0x1c1f ;  /* 0x001c1fffbabb7589 */ /* 0x000e6200000e0000 */
[----:B------:R-:W-:-:S05]  /*1c980*/  IADD3 R2, -R0, 0x1, RZ ;  /* 0x0000000100027810 */ /* 0x000fca0007ffe1ff */
[----:B---3--:R-:W-:Y:S01]  /*1c990*/  IMAD R2, R190, -0x2, R2 ;  /* 0xfffffffebe027824 */ /* 0x008fe200078e0202 */
[----:B--2---:R-:W-:-:S04]  /*1c9a0*/  ISETP.GE.AND P5, PT, R3, 0x1, PT ;  /* 0x000000010300780c */ /* 0x004fc80003fa6270 */
[----:B------:R-:W-:-:S05]  /*1c9b0*/  IADD3 R184, -R219, R2, R220 ;  /* 0x00000002dbb87210 */ /* 0x000fca0007ffe1dc */
[C---:B------:R-:W-:Y:S02]  /*1c9c0*/  VIADD R185, R184.reuse, UR5 ;  /* 0x00000005b8b97c36 */ /* 0x040fe40008000000 */
[----:B------:R-:W-:Y:S02]  /*1c9d0*/  VIADD R184, R184, UR4 ;  /* 0x00000004b8b87c36 */ /* 0x000fe40008000000 */
[--C-:B-1----:R-:W-:Y:S02]  /*1c9e0*/  IMAD.IADD R5, R185, 0x1, R187.reuse ;  /* 0x00000001b9057824 */ /* 0x102fe400078e02bb */
[----:B------:R-:W-:Y:S01]  /*1c9f0*/  IMAD.IADD R4, R184, 0x1, R187 ;  /* 0x00000001b8047824 */ /* 0x000fe200078e02bb */
[----:B0-----:R-:W-:Y:S06]  /*1ca00*/  @!P5 BRA `(.L_x_1825) ;  /* 0x000000000060d947 */ /* 0x001fec0003800000 */
        /* <DEDUP_REMOVED lines=13> */
.L_x_1827:
[----:B------:R-:W-:Y:S02]  /*1cae0*/  ULDC UR4, c[0x0][0x9e4] ;  /* 0x0002790000047ab9 */ /* 0x000fe40000000800 */
[----:B------:R-:W-:-:S05]  /*1caf0*/  IMAD.U32 R188, RZ, RZ, UR4 ;  /* 0x00000004ffbc7e24 */ /* 0x000fca000f8e00ff */
[----:B------:R-:W-:-:S13]  /*1cb00*/  ISETP.NE.AND P1, PT, R188, 0x1, PT ;  /* 0x00000001bc00780c */ /* 0x000fda0003f25270 */
[----:B------:R-:W0:Y:S02]  /*1cb10*/  @P1 LDC.64 R2, c[0x0][0x9e8] ;  /* 0x00027a00ff021b82 */ /* 0x000e240000000a00 */
[----:B0-----:R-:W-:-:S05]  /*1cb20*/  @P1 IMAD.HI.U32 R2, R187, R2, RZ ;  /* 0x00000002bb021227 */ /* 0x001fca00078e00ff */
[----:B------:R-:W-:-:S07]  /*1cb30*/  @P1 SHF.R.U32.HI R187, RZ, R3, R2 ;  /* 0x00000003ffbb1219 */ /* 0x000fce0000011602 */
.L_x_1828:
[----:B------:R-:W-:Y:S05]  /*1cb40*/  BSYNC B1 ;  /* 0x0000000000017941 */ /* 0x000fea0003800000 */
.L_x_1826:
[----:B------:R-:W-:-:S04]  /*1cb50*/  IMAD R187, R187, R188, -R0 ;  /* 0x000000bcbbbb7224 */ /* 0x000fc800078e0a00 */
[----:B------:R-:W-:-:S05]  /*1cb60*/  IMAD R187, R190, -0x2, R187 ;  /* 0xfffffffebebb7824 */ /* 0x000fca00078e02bb */
[----:B------:R-:W-:Y:S02]  /*1cb70*/  VIMNMX R4, R4, R187, !PT ;  /* 0x000000bb04047248 */ /* 0x000fe40007fe0100 */
[----:B------:R-:W-:-:S07]  /*1cb80*/  VIADDMNMX R5, R187, R188, R5, PT ;  /* 0x000000bcbb057246 */ /* 0x000fce0003800105 */
.L_x_1825:
        /* <DEDUP_REMOVED lines=66> */
.L_x_1831:
[----:B------:R-:W-:Y:S02]  /*1cfb0*/  ULDC UR4, c[0x0][0x9e4] ;  /* 0x0002790000047ab9 */ /* 0x000fe40000000800 */
[----:B------:R-:W-:-:S05]  /*1cfc0*/  IMAD.U32 R4, RZ, RZ, UR4 ;  /* 0x00000004ff047e24 */ /* 0x000fca000f8e00ff */
[----:B------:R-:W-:-:S13]  /*1cfd0*/  ISETP.NE.AND P2, PT, R4, 0x1, PT ;  /* 0x000000010400780c */ /* 0x000fda0003f45270 */
[----:B------:R-:W0:Y:S02]  /*1cfe0*/  @P2 LDC.64 R2, c[0x0][0x9e8] ;  /* 0x00027a00ff022b82 */ /* 0x000e240000000a00 */
[----:B0-----:R-:W-:-:S05]  /*1cff0*/  @P2 IMAD.HI.U32 R2, R186, R2, RZ ;  /* 0x00000002ba022227 */ /* 0x001fca00078e00ff */
[----:B------:R-:W-:-:S07]  /*1d000*/  @P2 SHF.R.U32.HI R186, RZ, R3, R2 ;  /* 0x00000003ffba2219 */ /* 0x000fce0000011602 */
.L_x_1832:
[----:B------:R-:W-:Y:S05]  /*1d010*/  BSYNC B1 ;  /* 0x0000000000017941 */ /* 0x000fea0003800000 */
.L_x_1830:
[----:B------:R-:W-:-:S04]  /*1d020*/  IMAD R0, R186, R4, -R0 ;  /* 0x00000004ba007224 */ /* 0x000fc800078e0a00 */
[----:B------:R-:W-:-:S05]  /*1d030*/  IMAD R0, R190, -0x2, R0 ;  /* 0xfffffffebe007824 */ /* 0x000fca00078e0200 */
[----:B------:R-:W-:Y:S02]  /*1d040*/  VIMNMX R184, R184, R0, !PT ;  /* 0x00000000b8b87248 */ /* 0x000fe40007fe0100 */
[----:B------:R-:W-:-:S07]  /*1d050*/  VIADDMNMX R185, R0, R4, R185, PT ;  /* 0x0000000400b97246 */ /* 0x000fce00038001b9 */
.L_x_1829:
[----:B------:R-:W-:Y:S01]  /*1d060*/  FMNMX.FTZ R0, R152, R226, !PT ;  /* 0x000000e298007209 */ /* 0x000fe20007810000 */
[----:B------:R-:W-:Y:S01]  /*1d070*/  ULDC UR4, c[0x0][0x988] ;  /* 0x0002620000047ab9 */ /* 0x000fe20000000800 */
[----:B------:R-:W-:Y:S02]  /*1d080*/  LOP3.LUT R22, R22, 0xffffdfff, RZ, 0xc0, !PT ;  /* 0xffffdfff16167812 */ /* 0x000fe400078ec0ff */
[----:B------:R-:W-:Y:S02]  /*1d090*/  FMNMX.FTZ R0, R153, R0, !PT ;  /* 0x0000000099007209 */ /* 0x000fe40007810000 */
[----:B------:R-:W-:Y:S02]  /*1d0a0*/  ISETP.GT.AND P2, PT, R184, 0x1, P1 ;  /* 0x00000001b800780c */ /* 0x000fe40000f44270 */
[----:B------:R-:W-:Y:S02]  /*1d0b0*/  FMNMX.FTZ R0, R156, R0, !PT ;  /* 0x000000009c007209 */ /* 0x000fe40007810000 */
[----:B------:R-:W-:-:S02]  /*1d0c0*/  ISETP.GT.AND P3, PT, R184, 0x8, P1 ;  /* 0x00000008b800780c */ /* 0x000fc40000f64270 */
[----:B------:R-:W-:Y:S02]  /*1d0d0*/  FMNMX.FTZ R0, R157, R0, !PT ;  /* 0x000000009d007209 */ /* 0x000fe40007810000 */
[----:B------:R-:W-:Y:S02]  /*1d0e0*/  @P0 LOP3.LUT R22, R22, 0x2000, RZ, 0xfc, !PT ;  /* 0x0000200016160812 */ /* 0x000fe400078efcff */
[----:B------:R-:W-:Y:S02]  /*1d0f0*/  FMNMX.FTZ R0, R160, R0, !PT ;  /* 0x00000000a0007209 */ /* 0x000fe40007810000 */
[----:B------:R-:W-:Y:S02]  /*1d100*/  ISETP.LT.OR P2, PT, R185, 0x2, P2 ;  /* 0x00000002b900780c */ /* 0x000fe40001741670 */
[----:B------:R-:W-:Y:S02]  /*1d110*/  FMNMX.FTZ R0, R161, R0, !PT ;  /* 0x00000000a1007209 */ /* 0x000fe40007810000 */
[----:B------:R-:W-:-:S02]  /*1d120*/  ISETP.LT.OR P3, PT, R185, 0x9, P3 ;  /* 0x00000009b900780c */ /* 0x000fc40001f61670 */
[----:B------:R-:W-:Y:S02]  /*1d130*/  FMNMX.FTZ R0, R164, R0, !PT ;  /* 0x00000000a4007209 */ /* 0x000fe40007810000 */
[----:B------:R-:W-:Y:S02]  /*1d140*/  ISETP.GT.AND P0, PT, R184, 0x21, P1 ;  /* 0x00000021b800780c */ /* 0x000fe40000f04270 */
[----:B------:R-:W-:Y:S02]  /*1d150*/  FMNMX.FTZ R0, R165, R0, !PT ;  /* 0x00000000a5007209 */ /* 0x000fe40007810000 */
[----:B------:R-:W-:Y:S02]  /*1d160*/  FSEL R155, R155, -INF , !P2 ;  /* 0xff8000009b9b7808 */ /* 0x000fe40005000000 */
[----:B------:R-:W-:Y:S02]  /*1d170*/  FMNMX.FTZ R0, R168, R0, !PT ;  /* 0x00000000a8007209 */ /* 0x000fe40007810000 */
[----:B------:R-:W-:-:S02]  /*1d180*/  FSEL R158, R158, -INF , !P3 ;  /* 0xff8000009e9e7808 */ /* 0x000fc40005800000 */
[----:B------:R-:W-:Y:S02]  /*1d190*/  FMNMX.FTZ R0, R169, R0, !PT ;  /* 0x00000000a9007209 */ /* 0x000fe40007810000 */
[----:B------:R-:W-:Y:S02]  /*1d1a0*/  ISETP.GT.AND P4, PT, R184, 0x9, P1 ;  /* 0x00000009b800780c */ /* 0x000fe40000f84270 */
[----:B------:R-:W-:Y:S02]  /*1d1b0*/  FMNMX.FTZ R0, R172, R0, !PT ;  /* 0x00000000ac007209 */ /* 0x000fe40007810000 */
[C---:B------:R-:W-:Y:S02]  /*1d1c0*/  ISETP.GT.AND P2, PT, R184.reuse, 0x10, P1 ;  /* 0x00000010b800780c */ /* 0x040fe40000f44270 */
[----:B------:R-:W-:Y:S02]  /*1d1d0*/  FMNMX.FTZ R0, R173, R0, !PT ;  /* 0x00000000ad007209 */ /* 0x000fe40007810000 */
[----:B------:R-:W-:-:S02]  /*1d1e0*/  ISETP.GT.AND P3, PT, R184, 0x11, P1 ;  /* 0x00000011b800780c */ /* 0x000fc40000f64270 */
[----:B------:R-:W-:Y:S02]  /*1d1f0*/  FMNMX.FTZ R0, R176, R0, !PT ;  /* 0x00000000b0007209 */ /* 0x000fe40007810000 */
[----:B------:R-:W-:Y:S02]  /*1d200*/  ISETP.LT.OR P4, PT, R185, 0xa, P4 ;  /* 0x0000000ab900780c */ /* 0x000fe40002781670 */
[----:B------:R-:W-:Y:S02]  /*1d210*/  FMNMX.FTZ R0, R177, R0, !PT ;  /* 0x00000000b1007209 */ /* 0x000fe40007810000 */
[C---:B------:R-:W-:Y:S02]  /*1d220*/  ISETP.LT.OR P2, PT, R185.reuse, 0x11, P2 ;  /* 0x00000011b900780c */ /* 0x040fe40001741670 */
[----:B------:R-:W-:Y:S02]  /*1d230*/  ISETP.LT.OR P3, PT, R185, 0x12, P3 ;  /* 0x00000012b900780c */ /* 0x000fe40001f61670 */
[----:B------:R-:W-:-:S02]  /*1d240*/  LOP3.LUT R22, R22, 0xffff7fff, RZ, 0xc0, !PT ;  /* 0xffff7fff16167812 */ /* 0x000fc400078ec0ff */
[----:B------:R-:W-:Y:S02]  /*1d250*/  FMNMX.FTZ R0, R180, R0, !PT ;  /* 0x00000000b4007209 */ /* 0x000fe40007810000 */
[----:B------:R-:W-:Y:S02]  /*1d260*/  FSEL R159, R159, -INF , !P4 ;  /* 0xff8000009f9f7808 */ /* 0x000fe40006000000 */
[----:B------:R-:W-:Y:S02]  /*1d270*/  FSEL R162, R162, -INF , !P2 ;  /* 0xff800000a2a27808 */ /* 0x000fe40005000000 */
[----:B------:R-:W-:Y:S02]  /*1d280*/  FSEL R163, R163, -INF , !P3 ;  /* 0xff800000a3a37808 */ /* 0x000fe40005800000 */
[C---:B------:R-:W-:Y:S02]  /*1d290*/  ISETP.GT.AND P4, PT, R184.reuse, 0x18, P1 ;  /* 0x00000018b800780c */ /* 0x040fe40000f84270 */
[----:B------:R-:W-:-:S02]  /*1d2a0*/  ISETP.GT.AND P2, PT, R184, 0x19, P1 ;  /* 0x00000019b800780c */ /* 0x000fc40000f44270 */
[----:B------:R-:W-:Y:S02]  /*1d2b0*/  ISETP.GT.AND P3, PT, R184, 0x20, P1 ;  /* 0x00000020b800780c */ /* 0x000fe40000f64270 */
[----:B------:R-:W-:Y:S02]  /*1d2c0*/  @P0 LOP3.LUT R22, R22, 0x8000, RZ, 0xfc, !PT ;  /* 0x0000800016160812 */ /* 0x000fe400078efcff */
[----:B------:R-:W-:Y:S02]  /*1d2d0*/  ISETP.GT.AND P0, PT, R184, RZ, P1 ;  /* 0x000000ffb800720c */ /* 0x000fe40000f04270 */
[----:B------:R-:W-:Y:S02]  /*1d2e0*/  FMNMX.FTZ R0, R181, R0, !PT ;  /* 0x00000000b5007209 */ /* 0x000fe40007810000 */
[C---:B------:R-:W-:Y:S02]  /*1d2f0*/  ISETP.LT.OR P4, PT, R185.reuse, 0x19, P4 ;  /* 0x00000019b900780c */ /* 0x040fe40002781670 */
[C---:B------:R-:W-:Y:S01]  /*1d300*/  ISETP.LT.OR P2, PT, R185.reuse, 0x1a, P2 ;  /* 0x0000001ab900780c */ /* 0x040fe20001741670 */
[----:B------:R-:W0:Y:S01]  /*1d310*/  SHFL.BFLY PT, R2, R0, 0x2, 0x1f ;  /* 0x0c401f0000027f89 */ /* 0x000e2200000e0000 */
[----:B------:R-:W-:-:S02]  /*1d320*/  ISETP.LT.OR P3, PT, R185, 0x21, P3 ;  /* 0x00000021b900780c */ /* 0x000fc40001f61670 */
[----:B------:R-:W-:Y:S02]  /*1d330*/  FSEL R166, R166, -INF , !P4 ;  /* 0xff800000a6a67808 */ /* 0x000fe40006000000 */
[----:B------:R-:W-:Y:S02]  /*1d340*/  FSEL R167, R167, -INF , !P2 ;  /* 0xff800000a7a77808 */ /* 0x000fe40005000000 */
[----:B------:R-:W-:Y:S02]  /*1d350*/  FSEL R170, R170, -INF , !P3 ;  /* 0xff800000aaaa7808 */ /* 0x000fe40005800000 */
[C---:B------:R-:W-:Y:S02]  /*1d360*/  ISETP.GT.AND P2, PT, R184.reuse, 0x28, P1 ;  /* 0x00000028b800780c */ /* 0x040fe40000f44270 */
[C---:B------:R-:W-:Y:S02]  /*1d370*/  ISETP.GT.AND P3, PT, R184.reuse, 0x29, P1 ;  /* 0x00000029b800780c */ /* 0x040fe40000f64270 */
[----:B------:R-:W-:-:S02]  /*1d380*/  ISETP.GT.AND P4, PT, R184, 0x30, P1 ;  /* 0x00000030b800780c */ /* 0x000fc40000f84270 */
[C---:B------:R-:W-:Y:S02]  /*1d390*/  ISETP.GT.AND P5, PT, R184.reuse, 0x31, P1 ;  /* 0x00000031b800780c */ /* 0x040fe40000fa4270 */
[----:B------:R-:W-:Y:S02]  /*1d3a0*/  ISETP.GT.AND P6, PT, R184, 0x38, P1 ;  /* 0x00000038b800780c */ /* 0x000fe40000fc4270 */
[----:B------:R-:W-:Y:S02]  /*1d3b0*/  LOP3.LUT R22, R22, 0xfffffff7, RZ, 0xc0, !PT ;  /* 0xfffffff716167812 */ /* 0x000fe400078ec0ff */
[----:B------:R-:W-:Y:S02]  /*1d3c0*/  ISETP.GT.AND P1, PT, R184, 0x39, P1 ;  /* 0x00000039b800780c */ /* 0x000fe40000f24270 */
[----:B------:R-:W-:Y:S02]  /*1d3d0*/  @P0 LOP3.LUT R22, R22, 0x8, RZ, 0xfc, !PT ;  /* 0x0000000816160812 */ /* 0x000fe400078efcff */
[----:B0-----:R-:W-:-:S02]  /*1d3e0*/  FMNMX.FTZ R2, R0, R2, !PT ;  /* 0x0000000200027209 */ /* 0x001fc40007810000 */
[C---:B------:R-:W-:Y:S02]  /*1d3f0*/  LOP3.LUT P0, RZ, R22.reuse, 0x8000, RZ, 0xc0, !PT ;  /* 0x0000800016ff7812 */ /* 0x040fe4000780c0ff */
[----:B------:R-:W-:Y:S01]  /*1d400*/  LOP3.LUT R22, R22, 0xfffffffd, RZ, 0xc0, !PT ;  /* 0xfffffffd16167812 */ /* 0x000fe200078ec0ff */
[----:B------:R-:W0:Y:S01]  /*1d410*/  SHFL.BFLY PT, R5, R2, 0x1, 0x1f ;  /* 0x0c201f0002057f89 */ /* 0x000e2200000e0000 */
[C---:B------:R-:W-:Y:S02]  /*1d420*/  ISETP.LT.OR P0, PT, R185.reuse, 0x22, P0 ;  /* 0x00000022b900780c */ /* 0x040fe40000701670 */
[C---:B------:R-:W-:Y:S02]  /*1d430*/  ISETP.LT.OR P4, PT, R185.reuse, 0x31, P4 ;  /* 0x00000031b900780c */ /* 0x040fe40002781670 */
[----:B------:R-:W-:Y:S02]  /*1d440*/  @P1 LOP3.LUT R22, R22, 0x2, RZ, 0xfc, !PT ;  /* 0x0000000216161812 */ /* 0x000fe400078efcff */
[----:B------:R-:W-:-:S02]  /*1d450*/  ISETP.LT.OR P5, PT, R185, 0x32, P5 ;  /* 0x00000032b900780c */ /* 0x000fc40002fa1670 */
[C---:B------:R-:W-:Y:S02]  /*1d460*/  LOP3.LUT P1, RZ, R22.reuse, 0x8, RZ, 0xc0, !PT ;  /* 0x0000000816ff7812 */ /* 0x040fe4000782c0ff */
[----:B------:R-:W-:Y:S02]  /*1d470*/  LOP3.LUT R22, R22, 0xffffffef, RZ, 0xc0, !PT ;  /* 0xffffffef16167812 */ /* 0x000fe400078ec0ff */
[C---:B------:R-:W-:Y:S02]  /*1d480*/  ISETP.LT.OR P1, PT, R185.reuse, 0x1, P1 ;  /* 0x00000001b900780c */ /* 0x040fe40000f21670 */
[----:B------:R-:W-:Y:S02]  /*1d490*/  @P0 LOP3.LUT R22, R22, 0x10, RZ, 0xfc, !PT ;  /* 0x0000001016160812 */ /* 0x000fe400078efcff */
[----:B------:R-:W-:Y:S02]  /*1d4a0*/  FSEL R154, R154, -INF , !P1 ;  /* 0xff8000009a9a7808 */ /* 0x000fe40004800000 */
[----:B------:R-:W-:-:S02]  /*1d4b0*/  ISETP.LT.OR P0, PT, R185, 0x29, P2 ;  /* 0x00000029b900780c */ /* 0x000fc40001701670 */
[----:B------:R-:W-:Y:S02]  /*1d4c0*/  FMNMX.FTZ R4, R154, R227, !PT ;  /* 0x000000e39a047209 */ /* 0x000fe40007810000 */
[C---:B------:R-:W-:Y:S02]  /*1d4d0*/  LOP3.LUT P2, RZ, R22.reuse, 0x2, RZ, 0xc0, !PT ;  /* 0x0000000216ff7812 */ /* 0x040fe4000784c0ff */
[----:B------:R-:W-:Y:S02]  /*1d4e0*/  FMNMX.FTZ R4, R155, R4, !PT ;  /* 0x000000049b047209 */ /* 0x000fe40007810000 */
[----:B------:R-:W-:Y:S02]  /*1d4f0*/  LOP3.LUT R22, R22, 0xfffffffb, RZ, 0xc0, !PT ;  /* 0xfffffffb16167812 */ /* 0x000fe400078ec0ff */
[----:B------:R-:W-:Y:S02]  /*1d500*/  FMNMX.FTZ R4, R158, R4, !PT ;  /* 0x000000049e047209 */ /* 0x000fe40007810000 */
[----:B0-----:R-:W-:Y:S01]  /*1d510*/  FMNMX.FTZ R5, R2, R5, !PT ;  /* 0x0000000502057209 */ /* 0x001fe20007810000 */
[----:B------:R-:W-:Y:S01]  /*1d520*/  IMAD.U32 R2, RZ, RZ, UR4 ;  /* 0x00000004ff027e24 */ /* 0x000fe2000f8e00ff */
[----:B------:R-:W-:-:S02]  /*1d530*/  @P0 LOP3.LUT R22, R22, 0x4, RZ, 0xfc, !PT ;  /* 0x0000000416160812 */ /* 0x000fc400078efcff */
[----:B------:R-:W-:Y:S01]  /*1d540*/  ISETP.LT.OR P0, PT, R185, 0x2a, P3 ;  /* 0x0000002ab900780c */ /* 0x000fe20001f01670 */
[----:B------:R-:W-:Y:S01]  /*1d550*/  FMUL.FTZ R3, R5, R2 ;  /* 0x0000000205037220 */ /* 0x000fe20000410000 */
[----:B------:R-:W-:Y:S02]  /*1d560*/  FMNMX.FTZ R4, R159, R4, !PT ;  /* 0x000000049f047209 */ /* 0x000fe40007810000 */
[----:B------:R-:W-:Y:S02]  /*1d570*/  LOP3.LUT R22, R22, 0xffffbfff, RZ, 0xc0, !PT ;  /* 0xffffbfff16167812 */ /* 0x000fe400078ec0ff */
[----:B------:R-:W-:Y:S02]  /*1d580*/  FMNMX.FTZ R4, R162, R4, !PT ;  /* 0x00000004a2047209 */ /* 0x000fe40007810000 */
[----:B------:R-:W-:Y:S02]  /*1d590*/  FSETP.NEU.FTZ.AND P3, PT, R5, -INF , PT ;  /* 0xff8000000500780b */ /* 0x000fe40003f7d000 */
[----:B------:R-:W-:-:S02]  /*1d5a0*/  FMNMX.FTZ R4, R163, R4, !PT ;  /* 0x00000004a3047209 */ /* 0x000fc40007810000 */
[----:B------:R-:W-:Y:S02]  /*1d5b0*/  FSEL R0, R5, RZ, P3 ;  /* 0x000000ff05007208 */ /* 0x000fe40001800000 */
[----:B------:R-:W-:Y:S02]  /*1d5c0*/  @P0 LOP3.LUT R22, R22, 0x4000, RZ, 0xfc, !PT ;  /* 0x0000400016160812 */ /* 0x000fe400078efcff */
[----:B------:R-:W-:Y:S01]  /*1d5d0*/  FMNMX.FTZ R4, R166, R4, !PT ;  /* 0x00000004a6047209 */ /* 0x000fe20007810000 */
[----:B------:R-:W-:Y:S01]  /*1d5e0*/  FADD.FTZ R0, -R0, R226 ;  /* 0x000000e200007221 */ /* 0x000fe20000010100 */
[----:B------:R-:W-:Y:S02]  /*1d5f0*/  LOP3.LUT P0, RZ, R22, 0x10, RZ, 0xc0, !PT ;  /* 0x0000001016ff7812 */ /* 0x000fe4000780c0ff */
[----:B------:R-:W-:Y:S01]  /*1d600*/  FMNMX.FTZ R4, R167, R4, !PT ;  /* 0x00000004a7047209 */ /* 0x000fe20007810000 */
[----:B------:R-:W-:Y:S01]  /*1d610*/  FMUL.FTZ R184, R0, R2 ;  /* 0x0000000200b87220 */ /* 0x000fe20000410000 */
[----:B------:R-:W-:-:S02]  /*1d620*/  FSEL R3, R3, RZ, P3 ;  /* 0x000000ff03037208 */ /* 0x000fc40001800000 */
[----:B------:R-:W-:Y:S02]  /*1d630*/  LOP3.LUT P3, RZ, R22, 0x4, RZ, 0xc0, !PT ;  /* 0x0000000416ff7812 */ /* 0x000fe4000786c0ff */
[----:B------:R-:W-:Y:S01]  /*1d640*/  FSEL R171, R171, -INF , !P0 ;  /* 0xff800000abab7808 */ /* 0x000fe20004000000 */
[--C-:B------:R-:W-:Y:S01]  /*1d650*/  FFMA.FTZ R152, R152, R2, -R3.reuse ;  /* 0x0000000298987223 */ /* 0x100fe20000010803 */
[----:B------:R-:W-:Y:S01]  /*1d660*/  FMNMX.FTZ R4, R170, R4, !PT ;  /* 0x00000004aa047209 */ /* 0x000fe20007810000 */
[-CC-:B------:R-:W-:Y:S01]  /*1d670*/  FFMA.FTZ R153, R153, R2.reuse, -R3.reuse ;  /* 0x0000000299997223 */ /* 0x180fe20000010803 */
[----:B------:R-:W-:Y:S01]  /*1d680*/  LOP3.LUT P0, RZ, R22, 0x4000, RZ, 0xc0, !PT ;  /* 0x0000400016ff7812 */ /* 0x000fe2000780c0ff */
[-CC-:B------:R-:W-:Y:S01]  /*1d690*/  FFMA.FTZ R156, R156, R2.reuse, -R3.reuse ;  /* 0x000000029c9c7223 */ /* 0x180fe20000010803 */
[----:B------:R-:W-:Y:S01]  /*1d6a0*/  FSEL R174, R174, -INF , !P3 ;  /* 0xff800000aeae7808 */ /* 0x000fe20005800000 */
[--C-:B------:R-:W-:Y:S01]  /*1d6b0*/  FFMA.FTZ R157, R157, R2, -R3.reuse ;  /* 0x000000029d9d7223 */ /* 0x100fe20000010803 */
[----:B------:R-:W-:Y:S01]  /*1d6c0*/  FMNMX.FTZ R4, R171, R4, !PT ;  /* 0x00000004ab047209 */ /* 0x000fe20007810000 */
        /* <DEDUP_REMOVED lines=9> */
[----:B------:R-:W-:Y:S01]  /*1d760*/  ISETP.LT.OR P6, PT, R185, 0x39, P6 ;  /* 0x00000039b900780c */ /* 0x000fe200037c1670 */
        /* <DEDUP_REMOVED lines=11> */
[----:B------:R-:W-:Y:S01]  /*1d820*/  FSEL R183, R183, -INF , !P2 ;  /* 0xff800000b7b77808 */ /* 0x000fe20005000000 */
[----:B------:R-:W-:Y:S01]  /*1d830*/  FFMA.FTZ R3, R181, R2, -R3 ;  /* 0x00000002b5037223 */ /* 0x000fe20000010803 */
[----:B------:R-:W-:Y:S01]  /*1d840*/  FMNMX.FTZ R4, R182, R4, !PT ;  /* 0x00000004b6047209 */ /* 0x000fe20007810000 */
[----:B------:R-:W-:Y:S01]  /*1d850*/  MUFU.EX2 R152, R152 ;  /* 0x0000009800987308 */ /* 0x000fe20000000800 */
[----:B------:R-:W-:-:S02]  /*1d860*/  LOP3.LUT P0, RZ, R22, 0x2000, RZ, 0xc0, !PT ;  /* 0x0000200016ff7812 */ /* 0x000fc4000780c0ff */
[----:B------:R-:W-:-:S05]  /*1d870*/  FMNMX.FTZ R4, R183, R4, !PT ;  /* 0x00000004b7047209 */ /* 0x000fca0007810000 */
[----:B------:R-:W0:Y:S01]  /*1d880*/  SHFL.BFLY PT, R181, R4, 0x2, 0x1f ;  /* 0x0c401f0004b57f89 */ /* 0x000e2200000e0000 */
        /* <DEDUP_REMOVED lines=10> */
[C---:B------:R-:W-:Y:S01]  /*1d930*/  FSETP.NEU.FTZ.AND P1, PT, R4.reuse, -INF , PT ;  /* 0xff8000000400780b */ /* 0x040fe20003f3d000 */
[C---:B-1----:R-:W-:Y:S02]  /*1d940*/  FMUL.FTZ R3, R4.reuse, R2 ;  /* 0x0000000204037220 */ /* 0x042fe40000410000 */
[----:B------:R-:W-:Y:S01]  /*1d950*/  MUFU.EX2 R165, R165 ;  /* 0x000000a500a57308 */ /* 0x000fe20000000800 */
[----:B------:R-:W-:Y:S02]  /*1d960*/  FSEL R181, R4, RZ, P1 ;  /* 0x000000ff04b57208 */ /* 0x000fe40000800000 */
[----:B------:R-:W-:-:S03]  /*1d970*/  FSEL R0, R3, RZ, P1 ;  /* 0x000000ff03007208 */ /* 0x000fc60000800000 */
[----:B------:R-:W-:Y:S02]  /*1d980*/  FADD.FTZ R181, -R181, R227 ;  /* 0x000000e3b5b57221 */ /* 0x000fe40000010100 */
[----:B------:R-:W0:Y:S01]  /*1d990*/  MUFU.EX2 R3, R184 ;  /* 0x000000b800037308 */ /* 0x000e220000000800 */
[-CC-:B------:R-:W-:Y:S01]  /*1d9a0*/  FFMA.FTZ R154, R154, R2.reuse, -R0.reuse ;  /* 0x000000029a9a7223 */ /* 0x180fe20000010800 */
[-CC-:B------:R-:W-:Y:S01]  /*1d9b0*/  FFMA.FTZ R155, R155, R2.reuse, -R0.reuse ;  /* 0x000000029b9b7223 */ /* 0x180fe20000010800 */
[-C--:B------:R-:W-:Y:S01]  /*1d9c0*/  FMUL.FTZ R181, R181, R2.reuse ;  /* 0x00000002b5b57220 */ /* 0x080fe20000410000 */
        /* <DEDUP_REMOVED lines=14> */
[----:B------:R-:W-:Y:S01]  /*1dab0*/  MUFU.EX2 R154, R154 ;  /* 0x0000009a009a7308 */ /* 0x000fe20000000800 */
[----:B0-----:R-:W-:-:S04]  /*1dac0*/  FFMA.FTZ R221, R3, R221, R152 ;  /* 0x000000dd03dd7223 */ /* 0x001fc80000010098 */
[----:B------:R-:W-:-:S03]  /*1dad0*/  FADD.FTZ R221, R153, R221 ;  /* 0x000000dd99dd7221 */ /* 0x000fc60000010000 */
[----:B------:R-:W0:Y:S08]  /*1dae0*/  MUFU.EX2 R0, R181 ;  /* 0x000000b500007308 */ /* 0x000e300000000800 */
[----:B------:R-:W1:Y:S08]  /*1daf0*/  MUFU.EX2 R155, R155 ;  /* 0x0000009b009b7308 */ /* 0x000e700000000800 */
[----:B------:R-:W2:Y:S01]  /*1db00*/  MUFU.EX2 R158, R158 ;  /* 0x0000009e009e7308 */ /* 0x000ea20000000800 */
[----:B0-----:R-:W-:-:S07]  /*1db10*/  FFMA.FTZ R9, R0, R9, R154 ;  /* 0x0000000900097223 */ /* 0x001fce000001009a */
[----:B------:R-:W0:Y:S01]  /*1db20*/  MUFU.EX2 R159, R159 ;  /* 0x0000009f009f7308 */ /* 0x000e220000000800 */
[----:B-1----:R-:W-:Y:S01]  /*1db30*/  FADD.FTZ R181, R155, R9 ;  /* 0x000000099bb57221 */ /* 0x002fe20000010000 */
[----:B------:R-:W-:-:S04]  /*1db40*/  FADD.FTZ R9, R156, R221 ;  /* 0x000000dd9c097221 */ /* 0x000fc80000010000 */
[----:B------:R-:W-:Y:S02]  /*1db50*/  FADD.FTZ R9, R157, R9 ;  /* 0x000000099d097221 */ /* 0x000fe40000010000 */
[----:B------:R-:W1:Y:S01]  /*1db60*/  MUFU.EX2 R162, R162 ;  /* 0x000000a200a27308 */ /* 0x000e620000000800 */
[----:B--2---:R-:W-:Y:S01]  /*1db70*/  FADD.FTZ R181, R158, R181 ;  /* 0x000000b59eb57221 */ /* 0x004fe20000010000 */
[----:B------:R-:W-:-:S04]  /*1db80*/  FADD.FTZ R9, R160, R9 ;  /* 0x00000009a0097221 */ /* 0x000fc80000010000 */
[----:B------:R-:W-:Y:S02]  /*1db90*/  FADD.FTZ R9, R161, R9 ;  /* 0x00000009a1097221 */ /* 0x000fe40000010000 */
[----:B------:R-:W2:Y:S01]  /*1dba0*/  MUFU.EX2 R163, R163 ;  /* 0x000000a300a37308 */ /* 0x000ea20000000800 */
[----:B0-----:R-:W-:Y:S01]  /*1dbb0*/  FADD.FTZ R181, R159, R181 ;  /* 0x000000b59fb57221 */ /* 0x001fe20000010000 */
[----:B------:R-:W-:-:S04]  /*1dbc0*/  FADD.FTZ R9, R164, R9 ;  /* 0x00000009a4097221 */ /* 0x000fc80000010000 */
[----:B------:R-:W-:Y:S02]  /*1dbd0*/  FADD.FTZ R9, R165, R9 ;  /* 0x00000009a5097221 */ /* 0x000fe40000010000 */
        /* <DEDUP_REMOVED lines=33> */
[----:B--2---:R-:W-:-:S04]  /*1ddf0*/  FADD.FTZ R9, R180, R9 ;  /* 0x00000009b4097221 */ /* 0x004fc80000010000 */
[----:B------:R-:W-:Y:S01]  /*1de00*/  FADD.FTZ R221, R186, R9 ;  /* 0x00000009badd7221 */ /* 0x000fe20000010000 */
[----:B0-----:R-:W-:-:S04]  /*1de10*/  FADD.FTZ R181, R182, R181 ;  /* 0x000000b5b6b57221 */ /* 0x001fc80000010000 */
[----:B-1----:R-:W-:Y:S01]  /*1de20*/  FADD.FTZ R9, R183, R181 ;  /* 0x000000b5b7097221 */ /* 0x002fe20000010000 */
[----:B------:R-:W-:Y:S06]  /*1de30*/  @!P0 BRA `(.L_x_1833) ;  /* 0x0000000000048947 */ /* 0x000fec0003800000 */
[----:B------:R-:W-:Y:S01]  /*1de40*/  BPT.TRAP 0x1 ;  /* 0x000000040000795c */ /* 0x000fe20000300000 */
.L_x_1833:
        /* <DEDUP_REMOVED lines=27> */
.L_x_1813:
[----:B------:R-:W-:Y:S05]  /*1e000*/  BSYNC B0 ;  /* 0x0000000000007941 */ /* 0x000fea0003800000 */
.L_x_1812:
        /* <DEDUP_REMOVED lines=131> */
.L_x_1835:
[----:B------:R-:W-:Y:S01]  /*1e840*/  IMAD R8, R204, 0x8, R18 ;  /* 0x00000008cc087824 */ /* 0x000fe200078e0212 */
[----:B------:R-:W-:-:S04]  /*1e850*/  SHF.L.U32 R3, R218, 0x1f, RZ ;  /* 0x0000001fda037819 */ /* 0x000fc800000006ff */
[----:B------:R0:W1:Y:S01]  /*1e860*/  SYNCS.PHASECHK.TRANS64.TRYWAIT P1, [R8+URZ+0x30850], R3 ;  /* 0x03085003080075a7 */ /* 0x000062000802017f */
[----:B------:R-:W-:Y:S05]  /*1e870*/  @!P0 BRA `(.L_x_1836) ;  /* 0x0000000000048947 */ /* 0x000fea0003800000 */
[----:B------:R-:W-:Y:S01]  /*1e880*/  BPT.TRAP 0x1 ;  /* 0x000000040000795c */ /* 0x000fe20000300000 */
.L_x_1836:
        /* <DEDUP_REMOVED lines=9> */
.L_x_1838:
[----:B------:R-:W-:Y:S05]  /*1e920*/  BSYNC B0 ;  /* 0x0000000000007941 */ /* 0x000fea0003800000 */
.L_x_1837:
[----:B------:R-:W-:Y:S01]  /*1e930*/  IMAD.MOV.U32 R6, RZ, RZ, R0 ;  /* 0x000000ffff067224 */ /* 0x000fe200078e0000 */
[----:B------:R-:W-:Y:S01]  /*1e940*/  WARPGROUP.ARRIVE ;  /* 0x00000000000079c5 */ /* 0x000fe20000000000 */
[----:B------:R-:W-:-:S03]  /*1e950*/  IMAD.MOV.U32 R7, RZ, RZ, 0x40000040 ;  /* 0x40000040ff077424 */ /* 0x000fc600078e00ff */
        /* <DEDUP_REMOVED lines=17> */
[----:B------:R-:W2:Y:S02]  /*1ea70*/  SHFL.BFLY PT, R0, R221, 0x2, 0x1f ;  /* 0x0c401f00dd007f89 */ /* 0x000ea400000e0000 */
[----:B--2---:R-:W-:-:S05]  /*1ea80*/  FADD.FTZ R0, R0, R221 ;  /* 0x000000dd00007221 */ /* 0x004fca0000010000 */
[----:B01----:R-:W0:Y:S02]  /*1ea90*/  SHFL.BFLY PT, R3, R0, 0x1, 0x1f ;  /* 0x0c201f0000037f89 */ /* 0x003e2400000e0000 */
[----:B0-----:R-:W-:Y:S01]  /*1eaa0*/  FADD.FTZ R13, R0, R3 ;  /* 0x00000003000d7221 */ /* 0x001fe20000010000 */
[----:B------:R-:W-:Y:S02]  /*1eab0*/  IMAD.MOV.U32 R3, RZ, RZ, -0x800000 ;  /* 0xff800000ff037424 */ /* 0x000fe400078e00ff */
[----:B------:R-:W-:Y:S02]  /*1eac0*/  IMAD.MOV.U32 R0, RZ, RZ, -0x800000 ;  /* 0xff800000ff007424 */ /* 0x000fe400078e00ff */
[----:B------:R-:W-:-:S13]  /*1ead0*/  FSETP.NE.FTZ.AND P1, PT, R13, RZ, PT ;  /* 0x000000ff0d00720b */ /* 0x000fda0003f35000 */
[----:B------:R-:W0:Y:S02]  /*1eae0*/  @P1 MUFU.LG2 R11, R13 ;  /* 0x0000000d000b1308 */ /* 0x000e240000000c00 */
[----:B0-----:R-:W-:Y:S01]  /*1eaf0*/  @P1 FMUL.FTZ R11, R11, 0.69314718246459960938 ;  /* 0x3f3172180b0b1820 */ /* 0x001fe20000410000 */
[----:B------:R-:W-:Y:S02]  /*1eb00*/  WARPGROUP.DEPBAR.LE gsb0, 0x0 ;  /* 0x00008000000079c5 */ /* 0x000fe40000010000 */
[----:B------:R-:W-:-:S06]  /*1eb10*/  WARPGROUP.ARRIVE ;  /* 0x00000000000079c5 */ /* 0x000fcc0000000000 */
[----:B------:R-:W-:Y:S01]  /*1eb20*/  HGMMA.64x256x16.F32.BF16 R24, R188, gdesc[UR4].tnspB, R24, gsb0 ;  /* 0x43e00004bc187df0 */ /* 0x000fe20008001818 */
[----:B------:R-:W-:Y:S02]  /*1eb30*/  R2UR UR6, R6 ;  /* 0x00000000060672ca */ /* 0x000fe400000e0000 */
[----:B------:R-:W-:Y:S01]  /*1eb40*/  R2UR UR7, R7 ;  /* 0x00000000070772ca */ /* 0x000fe200000e0000 */
[----:B------:R-:W0:Y:S02]  /*1eb50*/  SHFL.BFLY PT, R6, R9, 0x2, 0x1f ;  /* 0x0c401f0009067f89 */ /* 0x000e2400000e0000 */
[----:B0-----:R-:W-:-:S05]  /*1eb60*/  FADD.FTZ R10, R6, R9 ;  /* 0x00000009060a7221 */ /* 0x001fca0000010000 */
[----:B------:R-:W0:Y:S02]  /*1eb70*/  SHFL.BFLY PT, R7, R10, 0x1, 0x1f ;  /* 0x0c201f000a077f89 */ /* 0x000e2400000e0000 */
[----:B0-----:R-:W-:Y:S01]  /*1eb80*/  FADD.FTZ R14, R10, R7 ;  /* 0x000000070a0e7221 */ /* 0x001fe20000010000 */
[----:B------:R-:W-:Y:S01]  /*1eb90*/  CS2R R6, SRZ ;  /* 0x0000000000067805 */ /* 0x000fe2000001ff00 */
[----:B------:R-:W-:-:S03]  /*1eba0*/  @P1 FMUL.FTZ R10, R2, 0.69314718246459960938 ;  /* 0x3f317218020a1820 */ /* 0x000fc60000410000 */
[----:B------:R-:W-:Y:S01]  /*1ebb0*/  FSETP.NE.FTZ.AND P2, PT, R14, RZ, PT ;  /* 0x000000ff0e00720b */ /* 0x000fe20003f55000 */
[----:B------:R-:W-:Y:S01]  /*1ebc0*/  @P1 FFMA.FTZ R3, R10, R5, R11 ;  /* 0x000000050a031223 */ /* 0x000fe2000001000b */
        /* <DEDUP_REMOVED lines=12> */
.L_x_1840:
[----:B------:R-:W2:Y:S01]  /*1ec90*/  LDL.LU R2, [R1+0x4] ;  /* 0x0000040001027983 */ /* 0x000ea20000300800 */
[----:B------:R-:W-:Y:S02]  /*1eca0*/  VIADD R4, R8, 0x30860 ;  /* 0x0003086008047836 */ /* 0x000fe40000000000 */
[-C--:B------:R-:W-:Y:S01]  /*1ecb0*/  FMUL.FTZ R24, R24, R7.reuse ;  /* 0x0000000718187220 */ /* 0x080fe20000410000 */
[----:B------:R-:W-:Y:S01]  /*1ecc0*/  FMUL.FTZ R25, R25, R7 ;  /* 0x0000000719197220 */ /* 0x000fe20000410000 */
[----:B------:R-:W3:Y:S01]  /*1ecd0*/  LDL.LU R18, [R1+0x7c] ;  /* 0x00007c0001127983 */ /* 0x000ee20000300800 */
[----:B------:R-:W-:Y:S02]  /*1ece0*/  VIADD R204, R204, 0x1 ;  /* 0x00000001cccc7836 */ /* 0x000fe40000000000 */
[----:B------:R-:W-:-:S03]  /*1ecf0*/  FMUL.FTZ R14, R27, R6 ;  /* 0x000000061b0e7220 */ /* 0x000fc60000410000 */
[----:B------:R-:W-:Y:S01]  /*1ed00*/  ISETP.NE.AND P1, PT, R204, 0x2, PT ;  /* 0x00000002cc00780c */ /* 0x000fe20003f25270 */
[-C--:B------:R-:W-:Y:S01]  /*1ed10*/  FMUL.FTZ R172, R112, R7.reuse ;  /* 0x0000000770ac7220 */ /* 0x080fe20000410000 */
[-C--:B------:R-:W-:Y:S02]  /*1ed20*/  FMUL.FTZ R173, R116, R7.reuse ;  /* 0x0000000774ad7220 */ /* 0x080fe40000410000 */
        /* <DEDUP_REMOVED lines=122> */
[----:B------:R-:W-:-:S02]  /*1f4d0*/  LOP3.LUT R218, R218, R27, RZ, 0x3c, !PT ;  /* 0x0000001bdada7212 */ /* 0x000fc400078e3cff */
[----:B------:R-:W-:Y:S02]  /*1f4e0*/  SEL R204, R204, RZ, P1 ;  /* 0x000000ffcccc7207 */ /* 0x000fe40000800000 */
[----:B--2---:R-:W-:Y:S01]  /*1f4f0*/  PRMT R4, R2, 0x654, R4 ;  /* 0x0000065402047816 */ /* 0x004fe20000000004 */
[----:B---3--:R-:W-:Y:S02]  /*1f500*/  VIADD R18, R18, 0x1 ;  /* 0x0000000112127836 */ /* 0x008fe40000000000 */
[----:B------:R-:W-:Y:S01]  /*1f510*/  FMUL.FTZ R2, R37, R7 ;  /* 0x0000000725027220 */ /* 0x000fe20000410000 */
[----:B------:R0:W-:Y:S02]  /*1f520*/  SYNCS.ARRIVE.TRANS64.RED.A1T0 RZ, [R4+URZ], RZ ;  /* 0x000000ff04ff79a7 */ /* 0x0001e4000810043f */
[----:B------:R1:W-:Y:S01]  /*1f530*/  STL [R1+0x7c], R18 ;  /* 0x00007c1201007387 */ /* 0x0003e20000100800 */
[-C--:B------:R-:W-:Y:S01]  /*1f540*/  FMUL.FTZ R7, R38, R6.reuse ;  /* 0x0000000626077220 */ /* 0x080fe20000410000 */
[----:B0-----:R-:W-:-:S07]  /*1f550*/  FMUL.FTZ R4, R26, R6 ;  /* 0x000000061a047220 */ /* 0x001fce0000410000 */
.L_x_1666:
[----:B------:R-:W0:Y:S08]  /*1f560*/  S2UR UR4, SR_CgaCtaId ;  /* 0x00000000000479c3 */ /* 0x000e300000008800 */
[----:B------:R-:W-:Y:S01]  /*1f570*/  BAR.SYNC.DEFER_BLOCKING 0x5, 0x180 ;  /* 0x0146000000007b1d */ /* 0x000fe20000010000 */
[----:B-1----:R-:W-:-:S05]  /*1f580*/  MOV R18, 0x400 ;  /* 0x0000040000127802 */ /* 0x002fca0000000f00 */
[----:B------:R-:W-:Y:S01]  /*1f590*/  BSSY B0, `(.L_x_1841) ;  /* 0x00002d0000007945 */ /* 0x000fe20003800000 */
[----:B0-----:R-:W-:-:S05]  /*1f5a0*/  IMAD.U32 R6, RZ, RZ, UR4 ;  /* 0x00000004ff067e24 */ /* 0x001fca000f8e00ff */
[----:B------:R0:W-:Y:S01]  /*1f5b0*/  STL [R1+0x4], R6 ;  /* 0x0000040601007387 */ /* 0x0001e20000100800 */
[----:B------:R-:W-:-:S05]  /*1f5c0*/  LEA R18, R6, R18, 0x18 ;  /* 0x0000001206127211 */ /* 0x000fca00078ec0ff */
[----:B------:R0:W1:Y:S01]  /*1f5d0*/  LDS.128 R36, [R18+0x308d0] ;  /* 0x0308d00012247984 */ /* 0x0000620000000c00 */
[----:B------:R-:W-:Y:S06]  /*1f5e0*/  BAR.ARV 0x4, 0x180 ;  /* 0x0106000000007b1d */ /* 0x000fec0000002000 */
[----:B------:R-:W-:Y:S05]  /*1f5f0*/  @P0 BRA `(.L_x_1842) ;  /* 0x0000001c00d80947 */ /* 0x000fea0003800000 */
[----:B0-----:R-:W2:Y:S04]  /*1f600*/  LDL R6, [R1+0xb4] ;  /* 0x0000b40001067983 */ /* 0x001ea80000100800 */
[----:B------:R-:W3:Y:S01]  /*1f610*/  LDL R180, [R1+0x78] ;  /* 0x0000780001b47983 */ /* 0x000ee20000100800 */
[----:B------:R-:W0:Y:S01]  /*1f620*/  S2R R27, SR_SWINHI ;  /* 0x00000000001b7919 */ /* 0x000e220000002f00 */
[----:B------:R-:W-:Y:S01]  /*1f630*/  F2FP.BF16.F32.PACK_AB R24, R25, R24 ;  /* 0x000000181918723e */ /* 0x000fe200000010ff */
[----:B------:R-:W-:Y:S01]  /*1f640*/  ULDC.64 UR4, c[0x0][0xc00] ;  /* 0x0003000000047ab9 */ /* 0x000fe20000000a00 */
[----:B------:R-:W4:Y:S01]  /*1f650*/  LDL R178, [R1+0x74] ;  /* 0x0000740001b27983 */ /* 0x000f220000100800 */
        /* <DEDUP_REMOVED lines=26> */
[----:B------:R-:W-:Y:S01]  /*1f800*/  BAR.SYNC.DEFER_BLOCKING 0x1, 0x100 ;  /* 0x0044000000007b1d */ /* 0x000fe20000010000 */
[----:B--2---:R-:W-:-:S03]  /*1f810*/  IMAD.WIDE R134, R6, 0x2, R34 ;  /* 0x0000000206867825 */ /* 0x004fc600078e0222 */
[C---:B------:R-:W-:Y:S02]  /*1f820*/  IADD3 R95, P1, R134.reuse, 0x20, RZ ;  /* 0x00000020865f7810 */ /* 0x040fe40007f3e0ff */
[----:B------:R-:W-:Y:S02]  /*1f830*/  IADD3 R103, P0, R134, 0x40, RZ ;  /* 0x0000004086677810 */ /* 0x000fe40007f1e0ff */
[----:B------:R-:W-:Y:S02]  /*1f840*/  LOP3.LUT R94, R95, 0x380, RZ, 0xc0, !PT ;  /* 0x000003805f5e7812 */ /* 0x000fe400078ec0ff */
[----:B------:R-:W-:Y:S02]  /*1f850*/  LOP3.LUT R102, R103, 0x380, RZ, 0xc0, !PT ;  /* 0x0000038067667812 */ /* 0x000fe400078ec0ff */
[----:B------:R-:W-:Y:S02]  /*1f860*/  SHF.R.U64 R94, R94, 0x3, RZ ;  /* 0x000000035e5e7819 */ /* 0x000fe400000012ff */
[----:B------:R-:W-:-:S02]  /*1f870*/  IADD3 R119, P5, R134, 0x4040, RZ ;  /* 0x0000404086777810 */ /* 0x000fc40007fbe0ff */
[----:B------:R-:W-:Y:S01]  /*1f880*/  LOP3.LUT R94, R94, R95, RZ, 0x3c, !PT ;  /* 0x0000005f5e5e7212 */ /* 0x000fe200078e3cff */
[--C-:B------:R-:W-:Y:S01]  /*1f890*/  IMAD.X R95, RZ, RZ, R135.reuse, P1 ;  /* 0x000000ffff5f7224 */ /* 0x100fe200008e0687 */
[----:B------:R-:W-:Y:S02]  /*1f8a0*/  SHF.R.U64 R102, R102, 0x3, RZ ;  /* 0x0000000366667819 */ /* 0x000fe400000012ff */
[C---:B------:R-:W-:Y:S02]  /*1f8b0*/  IADD3 R123, P1, R134.reuse, 0x8000, RZ ;  /* 0x00008000867b7810 */ /* 0x040fe40007f3e0ff */
[----:B------:R-:W-:Y:S02]  /*1f8c0*/  IADD3 R121, P2, R134, 0x4060, RZ ;  /* 0x0000406086797810 */ /* 0x000fe40007f5e0ff */
[----:B------:R-:W-:Y:S02]  /*1f8d0*/  LOP3.LUT R118, R119, 0x380, RZ, 0xc0, !PT ;  /* 0x0000038077767812 */ /* 0x000fe400078ec0ff */
[----:B------:R-:W-:Y:S01]  /*1f8e0*/  LOP3.LUT R102, R102, R103, RZ, 0x3c, !PT ;  /* 0x0000006766667212 */ /* 0x000fe200078e3cff */
[----:B------:R-:W-:Y:S01]  /*1f8f0*/  IMAD.X R103, RZ, RZ, R135, P0 ;  /* 0x000000ffff677224 */ /* 0x000fe200000e0687 */
[----:B------:R-:W-:-:S02]  /*1f900*/  LOP3.LUT R122, R123, 0x380, RZ, 0xc0, !PT ;  /* 0x000003807b7a7812 */ /* 0x000fc400078ec0ff */
[C---:B------:R-:W-:Y:S02]  /*1f910*/  LOP3.LUT R27, R134.reuse, 0x380, RZ, 0xc0, !PT ;  /* 0x00000380861b7812 */ /* 0x040fe400078ec0ff */
[C---:B------:R-:W-:Y:S02]  /*1f920*/  IADD3 R107, P4, R134.reuse, 0x60, RZ ;  /* 0x00000060866b7810 */ /* 0x040fe40007f9e0ff */
[C---:B------:R-:W-:Y:S02]  /*1f930*/  IADD3 R111, P3, R134.reuse, 0x4000, RZ ;  /* 0x00004000866f7810 */ /* 0x040fe40007f7e0ff */
[----:B------:R-:W-:Y:S02]  /*1f940*/  LOP3.LUT R120, R121, 0x380, RZ, 0xc0, !PT ;  /* 0x0000038079787812 */ /* 0x000fe400078ec0ff */
[----:B------:R-:W-:Y:S02]  /*1f950*/  IADD3 R125, P0, R134, 0x8020, RZ ;  /* 0x00008020867d7810 */ /* 0x000fe40007f1e0ff */
[----:B------:R-:W-:-:S02]  /*1f960*/  SHF.R.U64 R118, R118, 0x3, RZ ;  /* 0x0000000376767819 */ /* 0x000fc400000012ff */
[----:B------:R-:W-:Y:S02]  /*1f970*/  IADD3 R115, P6, R134, 0x4020, RZ ;  /* 0x0000402086737810 */ /* 0x000fe40007fde0ff */
[----:B------:R-:W-:Y:S02]  /*1f980*/  SHF.R.U64 R122, R122, 0x3, RZ ;  /* 0x000000037a7a7819 */ /* 0x000fe400000012ff */
[----:B------:R-:W-:Y:S02]  /*1f990*/  SHF.R.U64 R27, R27, 0x3, RZ ;  /* 0x000000031b1b7819 */ /* 0x000fe400000012ff */
[----:B------:R-:W-:Y:S02]  /*1f9a0*/  LOP3.LUT R106, R107, 0x380, RZ, 0xc0, !PT ;  /* 0x000003806b6a7812 */ /* 0x000fe400078ec0ff */
[----:B------:R-:W-:Y:S02]  /*1f9b0*/  LOP3.LUT R110, R111, 0x380, RZ, 0xc0, !PT ;  /* 0x000003806f6e7812 */ /* 0x000fe400078ec0ff */
[----:B------:R-:W-:-:S02]  /*1f9c0*/  SHF.R.U64 R120, R120, 0x3, RZ ;  /* 0x0000000378787819 */ /* 0x000fc400000012ff */
[----:B------:R-:W-:Y:S02]  /*1f9d0*/  LOP3.LUT R124, R125, 0x380, RZ, 0xc0, !PT ;  /* 0x000003807d7c7812 */ /* 0x000fe400078ec0ff */
[----:B------:R-:W-:Y:S01]  /*1f9e0*/  LOP3.LUT R118, R118, R119, RZ, 0x3c, !PT ;  /* 0x0000007776767212 */ /* 0x000fe200078e3cff */
[--C-:B------:R-:W-:Y:S01]  /*1f9f0*/  IMAD.X R119, RZ, RZ, R135.reuse, P5 ;  /* 0x000000ffff777224 */ /* 0x100fe200028e0687 */
[----:B------:R-:W-:Y:S02]  /*1fa00*/  LOP3.LUT R114, R115, 0x380, RZ, 0xc0, !PT ;  /* 0x0000038073727812 */ /* 0x000fe400078ec0ff */
[----:B------:R-:W-:Y:S01]  /*1fa10*/  LOP3.LUT R122, R122, R123, RZ, 0x3c, !PT ;  /* 0x0000007b7a7a7212 */ /* 0x000fe200078e3cff */
[--C-:B------:R-:W-:Y:S01]  /*1fa20*/  IMAD.X R123, RZ, RZ, R135.reuse, P1 ;  /* 0x000000ffff7b7224 */ /* 0x100fe200008e0687 */
[----:B------:R-:W-:Y:S01]  /*1fa30*/  LOP3.LUT R26, R27, R134, RZ, 0x3c, !PT ;  /* 0x000000861b1a7212 */ /* 0x000fe200078e3cff */
[----:B------:R-:W-:Y:S01]  /*1fa40*/  IMAD.MOV.U32 R27, RZ, RZ, R135 ;  /* 0x000000ffff1b7224 */ /* 0x000fe200078e0087 */
[----:B------:R-:W-:-:S02]  /*1fa50*/  SHF.R.U64 R106, R106, 0x3, RZ ;  /* 0x000000036a6a7819 */ /* 0x000fc400000012ff */
[----:B------:R-:W-:Y:S02]  /*1fa60*/  IADD3 R177, P5, R134, 0xc020, RZ ;  /* 0x0000c02086b17810 */ /* 0x000fe40007fbe0ff */
[----:B------:R-:W-:Y:S02]  /*1fa70*/  SHF.R.U64 R110, R110, 0x3, RZ ;  /* 0x000000036e6e7819 */ /* 0x000fe400000012ff */
[----:B------:R-:W-:Y:S01]  /*1fa80*/  LOP3.LUT R120, R120, R121, RZ, 0x3c, !PT ;  /* 0x0000007978787212 */ /* 0x000fe200078e3cff */
[----:B------:R-:W-:Y:S01]  /*1fa90*/  IMAD.X R121, RZ, RZ, R135, P2 ;  /* 0x000000ffff797224 */ /* 0x000fe200010e0687 */
[----:B------:R-:W-:Y:S02]  /*1faa0*/  SHF.R.U64 R124, R124, 0x3, RZ ;  /* 0x000000037c7c7819 */ /* 0x000fe400000012ff */
[----:B------:R-:W-:Y:S02]  /*1fab0*/  IADD3 R181, P1, R134, 0xc060, RZ ;  /* 0x0000c06086b57810 */ /* 0x000fe40007f3e0ff */
[----:B------:R-:W-:-:S02]  /*1fac0*/  SHF.R.U64 R114, R114, 0x3, RZ ;  /* 0x0000000372727819 */ /* 0x000fc400000012ff */
[----:B------:R-:W-:Y:S02]  /*1fad0*/  IADD3 R179, P2, R134, 0xc040, RZ ;  /* 0x0000c04086b37810 */ /* 0x000fe40007f5e0ff */
[----:B------:R-:W-:Y:S01]  /*1fae0*/  LOP3.LUT R106, R106, R107, RZ, 0x3c, !PT ;  /* 0x0000006b6a6a7212 */ /* 0x000fe200078e3cff */
[--C-:B------:R-:W-:Y:S01]  /*1faf0*/  IMAD.X R107, RZ, RZ, R135.reuse, P4 ;  /* 0x000000ffff6b7224 */ /* 0x100fe200020e0687 */
[----:B------:R-:W-:Y:S02]  /*1fb00*/  LOP3.LUT R4, R177, 0x380, RZ, 0xc0, !PT ;  /* 0x00000380b1047812 */ /* 0x000fe400078ec0ff */
[----:B------:R-:W-:Y:S01]  /*1fb10*/  LOP3.LUT R110, R110, R111, RZ, 0x3c, !PT ;  /* 0x0000006f6e6e7212 */ /* 0x000fe200078e3cff */
[--C-:B------:R-:W-:Y:S01]  /*1fb20*/  IMAD.X R111, RZ, RZ, R135.reuse, P3 ;  /* 0x000000ffff6f7224 */ /* 0x100fe200018e0687 */
[----:B------:R-:W-:Y:S01]  /*1fb30*/  LOP3.LUT R124, R124, R125, RZ, 0x3c, !PT ;  /* 0x0000007d7c7c7212 */ /* 0x000fe200078e3cff */
[----:B------:R-:W-:Y:S01]  /*1fb40*/  IMAD.X R125, RZ, RZ, R135, P0 ;  /* 0x000000ffff7d7224 */ /* 0x000fe200000e0687 */
[----:B------:R-:W-:-:S02]  /*1fb50*/  MOV R6, R26 ;  /* 0x0000001a00067202 */ /* 0x000fc40000000f00 */
[----:B------:R-:W-:Y:S02]  /*1fb60*/  LOP3.LUT R14, R181, 0x380, RZ, 0xc0, !PT ;  /* 0x00000380b50e7812 */ /* 0x000fe400078ec0ff */
[----:B------:R-:W-:Y:S02]  /*1fb70*/  IADD3 R127, P4, R134, 0x8040, RZ ;  /* 0x00008040867f7810 */ /* 0x000fe40007f9e0ff */
[----:B------:R-:W-:Y:S02]  /*1fb80*/  F2FP.BF16.F32.PACK_AB R27, R12, R30 ;  /* 0x0000001e0c1b723e */ /* 0x000fe400000010ff */
[----:B------:R-:W-:Y:S01]  /*1fb90*/  LOP3.LUT R114, R114, R115, RZ, 0x3c, !PT ;  /* 0x0000007372727212 */ /* 0x000fe200078e3cff */
[----:B------:R-:W-:Y:S01]  /*1fba0*/  IMAD.X R115, RZ, RZ, R135, P6 ;  /* 0x000000ffff737224 */ /* 0x000fe200030e0687 */
[----:B------:R-:W-:Y:S02]  /*1fbb0*/  IADD3 R129, P3, R134, 0x8060, RZ ;  /* 0x0000806086817810 */ /* 0x000fe40007f7e0ff */
[----:B------:R-:W-:-:S02]  /*1fbc0*/  F2FP.BF16.F32.PACK_AB R26, R29, R28 ;  /* 0x0000001c1d1a723e */ /* 0x000fc400000010ff */
[----:B------:R-:W-:Y:S02]  /*1fbd0*/  LOP3.LUT R12, R179, 0x380, RZ, 0xc0, !PT ;  /* 0x00000380b30c7812 */ /* 0x000fe400078ec0ff */
[----:B------:R-:W-:Y:S02]  /*1fbe0*/  ISETP.NE.U32.AND P0, PT, RZ, UR4, PT ;  /* 0x00000004ff007c0c */ /* 0x000fe4000bf05070 */
[----:B------:R-:W-:Y:S02]  /*1fbf0*/  SHF.R.U64 R4, R4, 0x3, RZ ;  /* 0x0000000304047819 */ /* 0x000fe400000012ff */
[----:B------:R-:W-:Y:S02]  /*1fc00*/  IADD3 R131, P6, R134, 0xc000, RZ ;  /* 0x0000c00086837810 */ /* 0x000fe40007fde0ff */
[----:B------:R-:W-:Y:S02]  /*1fc10*/  SHF.R.U64 R14, R14, 0x3, RZ ;  /* 0x000000030e0e7819 */ /* 0x000fe400000012ff */
[----:B------:R-:W-:Y:S01]  /*1fc20*/  LOP3.LUT R126, R127, 0x380, RZ, 0xc0, !PT ;  /* 0x000003807f7e7812 */ /* 0x000fe200078ec0ff */
[----:B------:R-:W-:Y:S01]  /*1fc30*/  IMAD.X R29, RZ, RZ, R135, P1 ;  /* 0x000000ffff1d7224 */ /* 0x000fe200008e0687 */
[----:B------:R-:W-:Y:S01]  /*1fc40*/  LOP3.LUT R128, R129, 0x380, RZ, 0xc0, !PT ;  /* 0x0000038081807812 */ /* 0x000fe200078ec0ff */
[----:B------:R0:W-:Y:S01]  /*1fc50*/  STSM.16.M88.4 [R6], R24 ;  /* 0x0000001806007844 */ /* 0x0001e20000000200 */
[----:B------:R-:W-:-:S02]  /*1fc60*/  SHF.R.U64 R12, R12, 0x3, RZ ;  /* 0x000000030c0c7819 */ /* 0x000fc400000012ff */
[----:B------:R-:W-:Y:S01]  /*1fc70*/  ISETP.NE.AND.EX P0, PT, RZ, UR5, PT, P0 ;  /* 0x00000005ff007c0c */ /* 0x000fe2000bf05300 */
[----:B------:R-:W-:Y:S01]  /*1fc80*/  ULDC.64 UR4, c[0x0][0xc08] ;  /* 0x0003020000047ab9 */ /* 0x000fe20000000a00 */
[----:B------:R-:W-:Y:S01]  /*1fc90*/  LOP3.LUT R138, R4, R177, RZ, 0x3c, !PT ;  /* 0x000000b1048a7212 */ /* 0x000fe200078e3cff */
[----:B------:R-:W-:Y:S01]  /*1fca0*/  IMAD.X R143, RZ, RZ, R135, P2 ;  /* 0x000000ffff8f7224 */ /* 0x000fe200010e0687 */
[----:B------:R-:W-:Y:S02]  /*1fcb0*/  LOP3.LUT R130, R131, 0x380, RZ, 0xc0, !PT ;  /* 0x0000038083827812 */ /* 0x000fe400078ec0ff */
[----:B------:R-:W-:Y:S02]  /*1fcc0*/  LOP3.LUT R28, R14, R181, RZ, 0x3c, !PT ;  /* 0x000000b50e1c7212 */ /* 0x000fe400078e3cff */
[----:B------:R-:W-:Y:S02]  /*1fcd0*/  MOV R94, R94 ;  /* 0x0000005e005e7202 */ /* 0x000fe40000000f00 */
[----:B------:R-:W-:-:S02]  /*1fce0*/  F2FP.BF16.F32.PACK_AB R4, R33, R153 ;  /* 0x000000992104723e */ /* 0x000fc400000010ff */
[----:B------:R-:W-:Y:S02]  /*1fcf0*/  SHF.R.U64 R126, R126, 0x3, RZ ;  /* 0x000000037e7e7819 */ /* 0x000fe400000012ff */
[----:B0-----:R-:W-:Y:S02]  /*1fd00*/  F2FP.BF16.F32.PACK_AB R6, R2, R154 ;  /* 0x0000009a0206723e */ /* 0x001fe400000010ff */
[----:B------:R-:W-:Y:S02]  /*1fd10*/  ISETP.NE.U32.AND P2, PT, RZ, UR4, PT ;  /* 0x00000004ff007c0c */ /* 0x000fe4000bf45070 */
[----:B------:R-:W-:Y:S02]  /*1fd20*/  SHF.R.U64 R128, R128, 0x3, RZ ;  /* 0x0000000380807819 */ /* 0x000fe400000012ff */
[----:B------:R-:W-:Y:S02]  /*1fd30*/  LOP3.LUT R142, R12, R179, RZ, 0x3c, !PT ;  /* 0x000000b30c8e7212 */ /* 0x000fe400078e3cff */
[----:B------:R-:W-:-:S02]  /*1fd40*/  MOV R102, R102 ;  /* 0x0000006600667202 */ /* 0x000fc40000000f00 */
[----:B------:R-:W-:Y:S02]  /*1fd50*/  MOV R106, R106 ;  /* 0x0000006a006a7202 */ /* 0x000fe40000000f00 */
[----:B------:R-:W-:Y:S02]  /*1fd60*/  F2FP.BF16.F32.PACK_AB R12, R49, R157 ;  /* 0x0000009d310c723e */ /* 0x000fe400000010ff */
[----:B------:R-:W-:Y:S01]  /*1fd70*/  F2FP.BF16.F32.PACK_AB R14, R53, R52 ;  /* 0x00000034350e723e */ /* 0x000fe200000010ff */
[----:B------:R0:W-:Y:S01]  /*1fd80*/  STSM.16.M88.4 [R94], R4 ;  /* 0x000000045e007844 */ /* 0x0001e20000000200 */
[----:B------:R-:W-:Y:S02]  /*1fd90*/  SHF.R.U64 R130, R130, 0x3, RZ ;  /* 0x0000000382827819 */ /* 0x000fe400000012ff */
[----:B------:R-:W-:Y:S02]  /*1fda0*/  MOV R110, R110 ;  /* 0x0000006e006e7202 */ /* 0x000fe40000000f00 */
[----:B------:R-:W-:-:S02]  /*1fdb0*/  MOV R2, R28 ;  /* 0x0000001c00027202 */ /* 0x000fc40000000f00 */
[----:B------:R-:W-:Y:S02]  /*1fdc0*/  F2FP.BF16.F32.PACK_AB R24, R57, R158 ;  /* 0x0000009e3918723e */ /* 0x000fe400000010ff */
[----:B------:R-:W-:Y:S02]  /*1fdd0*/  F2FP.BF16.F32.PACK_AB R25, R59, R58 ;  /* 0x0000003a3b19723e */ /* 0x000fe400000010ff */
[----:B------:R-:W-:Y:S02]  /*1fde0*/  F2FP.BF16.F32.PACK_AB R26, R61, R159 ;  /* 0x0000009f3d1a723e */ /* 0x000fe400000010ff */
[----:B------:R-:W-:Y:S02]  /*1fdf0*/  F2FP.BF16.F32.PACK_AB R27, R63, R62 ;  /* 0x0000003e3f1b723e */ /* 0x000fe400000010ff */
[----:B------:R-:W-:Y:S01]  /*1fe00*/  LOP3.LUT R126, R126, R127, RZ, 0x3c, !PT ;  /* 0x0000007f7e7e7212 */ /* 0x000fe200078e3cff */
[----:B------:R-:W-:Y:S01]  /*1fe10*/  IMAD.X R127, RZ, RZ, R135, P4 ;  /* 0x000000ffff7f7224 */ /* 0x000fe200020e0687 */
[----:B------:R-:W-:-:S02]  /*1fe20*/  MOV R114, R114 ;  /* 0x0000007200727202 */ /* 0x000fc40000000f00 */
[----:B------:R-:W-:Y:S02]  /*1fe30*/  F2FP.BF16.F32.PACK_AB R28, R65, R160 ;  /* 0x000000a0411c723e */ /* 0x000fe400000010ff */
[----:B------:R-:W-:Y:S02]  /*1fe40*/  F2FP.BF16.F32.PACK_AB R29, R67, R66 ;  /* 0x00000042431d723e */ /* 0x000fe400000010ff */
[----:B------:R-:W-:Y:S02]  /*1fe50*/  F2FP.BF16.F32.PACK_AB R30, R69, R161 ;  /* 0x000000a1451e723e */ /* 0x000fe400000010ff */
[----:B------:R-:W-:Y:S01]  /*1fe60*/  ISETP.NE.AND.EX P2, PT, RZ, UR5, PT, P2 ;  /* 0x00000005ff007c0c */ /* 0x000fe2000bf45320 */
[----:B------:R2:W-:Y:S01]  /*1fe70*/  STSM.16.M88.4 [R102], R8 ;  /* 0x0000000866007844 */ /* 0x0005e20000000200 */
[----:B------:R-:W-:Y:S01]  /*1fe80*/  LOP3.LUT R128, R128, R129, RZ, 0x3c, !PT ;  /* 0x0000008180807212 */ /* 0x000fe200078e3cff */
[----:B------:R-:W-:Y:S01]  /*1fe90*/  IMAD.X R129, RZ, RZ, R135, P3 ;  /* 0x000000ffff817224 */ /* 0x000fe200018e0687 */
[----:B------:R-:W-:-:S02]  /*1fea0*/  MOV R118, R118 ;  /* 0x0000007600767202 */ /* 0x000fc40000000f00 */
[----:B0-----:R-:W-:Y:S02]  /*1feb0*/  F2FP.BF16.F32.PACK_AB R4, R73, R162 ;  /* 0x000000a24904723e */ /* 0x001fe400000010ff */
[----:B------:R-:W-:Y:S02]  /*1fec0*/  F2FP.BF16.F32.PACK_AB R5, R75, R74 ;  /* 0x0000004a4b05723e */ /* 0x000fe400000010ff */
[----:B------:R-:W-:Y:S02]  /*1fed0*/  F2FP.BF16.F32.PACK_AB R6, R77, R163 ;  /* 0x000000a34d06723e */ /* 0x000fe400000010ff */
[----:B------:R-:W-:Y:S01]  /*1fee0*/  F2FP.BF16.F32.PACK_AB R7, R79, R78 ;  /* 0x0000004e4f07723e */ /* 0x000fe200000010ff */
[----:B------:R0:W-:Y:S01]  /*1fef0*/  STSM.16.M88.4 [R106], R12 ;  /* 0x0000000c6a007844 */ /* 0x0001e20000000200 */
[----:B------:R-:W-:Y:S01]  /*1ff00*/  LOP3.LUT R130, R130, R131, RZ, 0x3c, !PT ;  /* 0x0000008382827212 */ /* 0x000fe200078e3cff */
[----:B------:R-:W-:Y:S01]  /*1ff10*/  IMAD.X R131, RZ, RZ, R135, P6 ;  /* 0x000000ffff837224 */ /* 0x000fe200030e0687 */
[----:B------:R-:W-:Y:S01]  /*1ff20*/  MOV R120, R120 ;  /* 0x0000007800787202 */ /* 0x000fe20000000f00 */
[----:B------:R-:W-:Y:S01]  /*1ff30*/  STSM.16.M88.4 [R110], R24 ;  /* 0x000000186e007844 */ /* 0x000fe20000000200 */
[----:B--2---:R-:W-:-:S02]  /*1ff40*/  F2FP.BF16.F32.PACK_AB R8, R81, R164 ;  /* 0x000000a45108723e */ /* 0x004fc400000010ff */
[----:B------:R-:W-:Y:S02]  /*1ff50*/  F2FP.BF16.F32.PACK_AB R9, R83, R82 ;  /* 0x000000525309723e */ /* 0x000fe400000010ff */
[----:B------:R-:W-:Y:S02]  /*1ff60*/  F2FP.BF16.F32.PACK_AB R10, R85, R165 ;  /* 0x000000a5550a723e */ /* 0x000fe400000010ff */
[----:B------:R-:W-:Y:S01]  /*1ff70*/  F2FP.BF16.F32.PACK_AB R11, R87, R86 ;  /* 0x00000056570b723e */ /* 0x000fe200000010ff */
[----:B------:R-:W-:Y:S01]  /*1ff80*/  IMAD.X R139, RZ, RZ, R135, P5 ;  /* 0x000000ffff8b7224 */ /* 0x000fe200028e0687 */
[----:B------:R-:W-:Y:S01]  /*1ff90*/  MOV R122, R122 ;  /* 0x0000007a007a7202 */ /* 0x000fe20000000f00 */
[----:B------:R-:W-:Y:S01]  /*1ffa0*/  STSM.16.M88.4 [R114], R28 ;  /* 0x0000001c72007844 */ /* 0x000fe20000000200 */
[----:B------:R-:W-:Y:S02]  /*1ffb0*/  MOV R124, R124 ;  /* 0x0000007c007c7202 */ /* 0x000fe40000000f00 */
[----:B0-----:R-:W-:-:S02]  /*1ffc0*/  F2FP.BF16.F32.PACK_AB R12, R89, R166 ;  /* 0x000000a6590c723e */ /* 0x001fc400000010ff */
[----:B------:R-:W-:Y:S02]  /*1ffd0*/  F2FP.BF16.F32.PACK_AB R13, R91, R90 ;  /* 0x0000005a5b0d723e */ /* 0x000fe400000010ff */
[----:B------:R-:W-:Y:S02]  /*1ffe0*/  F2FP.BF16.F32.PACK_AB R14, R93, R167 ;  /* 0x000000a75d0e723e */ /* 0x000fe400000010ff */
[----:B------:R-:W-:Y:S01]  /*1fff0*/  F2FP.BF16.F32.PACK_AB R15, R21, R20 ;  /* 0x00000014150f723e */ /* 0x000fe200000010ff */
[----:B------:R0:W-:Y:S01]  /*20000*/  STSM.16.M88.4 [R118], R4 ;  /* 0x0000000476007844 */ /* 0x0001e20000000200 */
[----:B------:R-:W-:Y:S02]  /*20010*/  F2FP.BF16.F32.PACK_AB R52, R97, R168 ;  /* 0x000000a86134723e */ /* 0x000fe400000010ff */
[----:B------:R-:W-:Y:S02]  /*20020*/  F2FP.BF16.F32.PACK_AB R53, R99, R98 ;  /* 0x000000626335723e */ /* 0x000fe400000010ff */
[----:B------:R-:W-:Y:S01]  /*20030*/  MOV R126, R126 ;  /* 0x0000007e007e7202 */ /* 0x000fe20000000f00 */
[----:B------:R2:W-:Y:S01]  /*20040*/  STSM.16.M88.4 [R120], R8 ;  /* 0x0000000878007844 */ /* 0x0005e20000000200 */
[----:B------:R-:W-:-:S02]  /*20050*/  MOV R128, R128 ;  /* 0x0000008000807202 */ /* 0x000fc40000000f00 */
[----:B------:R-:W-:Y:S01]  /*20060*/  MOV R130, R130 ;  /* 0x0000008200827202 */ /* 0x000fe20000000f00 */
[----:B------:R3:W-:Y:S01]  /*20070*/  STSM.16.M88.4 [R122], R12 ;  /* 0x0000000c7a007844 */ /* 0x0007e20000000200 */
[----:B-1----:R-:W-:Y:S02]  /*20080*/  MOV R36, R138 ;  /* 0x0000008a00247202 */ /* 0x002fe40000000f00 */
[----:B------:R-:W-:Y:S02]  /*20090*/  F2FP.BF16.F32.PACK_AB R153, R84, R80 ;  /* 0x000000505499723e */ /* 0x000fe400000010ff */
[----:B0-----:R-:W-:Y:S02]  /*200a0*/  F2FP.BF16.F32.PACK_AB R4, R113, R172 ;  /* 0x000000ac7104723e */ /* 0x001fe400000010ff */
[----:B------:R-:W-:Y:S02]  /*200b0*/  F2FP.BF16.F32.PACK_AB R5, R56, R50 ;  /* 0x000000323805723e */ /* 0x000fe400000010ff */
[----:B------:R-:W-:-:S02]  /*200c0*/  F2FP.BF16.F32.PACK_AB R6, R117, R173 ;  /* 0x000000ad7506723e */ /* 0x000fc400000010ff */
[----:B------:R-:W-:Y:S01]  /*200d0*/  F2FP.BF16.F32.PACK_AB R7, R64, R60 ;  /* 0x0000003c4007723e */ /* 0x000fe200000010ff */
[----:B------:R-:W-:Y:S01]  /*200e0*/  STSM.16.M88.4 [R124], R52 ;  /* 0x000000347c007844 */ /* 0x000fe20000000200 */
[----:B--2---:R-:W-:Y:S02]  /*200f0*/  F2FP.BF16.F32.PACK_AB R8, R112, R174 ;  /* 0x000000ae7008723e */ /* 0x004fe400000010ff */
[----:B------:R-:W-:Y:S02]  /*20100*/  F2FP.BF16.F32.PACK_AB R154, R133, R132 ;  /* 0x00000084859a723e */ /* 0x000fe400000010ff */
[----:B------:R-:W-:Y:S02]  /*20110*/  F2FP.BF16.F32.PACK_AB R9, R71, R68 ;  /* 0x000000444709723e */ /* 0x000fe400000010ff */
[----:B------:R-:W-:Y:S02]  /*20120*/  F2FP.BF16.F32.PACK_AB R10, R116, R175 ;  /* 0x000000af740a723e */ /* 0x000fe400000010ff */
[----:B------:R-:W-:Y:S01]  /*20130*/  F2FP.BF16.F32.PACK_AB R11, R76, R72 ;  /* 0x000000484c0b723e */ /* 0x000fe200000010ff */
[----:B------:R-:W-:Y:S01]  /*20140*/  STSM.16.M88.4 [R126], R40 ;  /* 0x000000287e007844 */ /* 0x000fe20000000200 */
[----:B------:R-:W-:Y:S01]  /*20150*/  MOV R142, R142 ;  /* 0x0000008e008e7202 */ /* 0x000fe20000000f00 */
[----:B---3--:R-:W0:Y:S01]  /*20160*/  LDC.64 R12, c[0x0][0xc00] ;  /* 0x00030000ff0c7b82 */ /* 0x008e220000000a00 */
[----:B------:R-:W-:Y:S01]  /*20170*/  F2FP.BF16.F32.PACK_AB R138, R141, R140 ;  /* 0x0000008c8d8a723e */ /* 0x000fe200000010ff */
[----:B------:R1:W-:Y:S01]  /*20180*/  STSM.16.M88.4 [R128], R4 ;  /* 0x0000000480007844 */ /* 0x0003e20000000200 */
[----:B------:R-:W-:-:S03]  /*20190*/  F2FP.BF16.F32.PACK_AB R139, R108, R104 ;  /* 0x000000686c8b723e */ /* 0x000fc600000010ff */
[----:B------:R-:W-:Y:S01]  /*201a0*/  STSM.16.M88.4 [R130], R8 ;  /* 0x0000000882007844 */ /* 0x000fe20000000200 */
[----:B------:R-:W-:Y:S01]  /*201b0*/  ULDC UR4, c[0x0][0xa88] ;  /* 0x0002a20000047ab9 */ /* 0x000fe20000000800 */
[----:B------:R-:W-:Y:S01]  /*201c0*/  IMAD.MOV.U32 R20, RZ, RZ, RZ ;  /* 0x000000ffff147224 */ /* 0x000fe200078e00ff */
[----:B------:R-:W2:Y:S01]  /*201d0*/  LDC R80, c[0x0][0xbe8] ;  /* 0x0002fa00ff507b82 */ /* 0x000ea20000000800 */
[----:B------:R-:W-:Y:S04]  /*201e0*/  STSM.16.M88.4 [R36], R152 ;  /* 0x0000009824007844 */ /* 0x000fe80000000200 */
[----:B------:R-:W-:Y:S03]  /*201f0*/  STSM.16.M88.4 [R142], R136 ;  /* 0x000000888e007844 */ /* 0x000fe60000000200 */
[----:B-1----:R-:W1:Y:S01]  /*20200*/  @P2 LDC.64 R4, c[0x0][0xc08] ;  /* 0x00030200ff042b82 */ /* 0x002e620000000a00 */
[----:B------:R4:W-:Y:S01]  /*20210*/  STSM.16.M88.4 [R2], R144 ;  /* 0x0000009002007844 */ /* 0x0009e20000000200 */
[----:B------:R-:W-:-:S02]  /*20220*/  IMAD.U32 R7, RZ, RZ, UR4 ;  /* 0x00000004ff077e24 */ /* 0x000fc4000f8e00ff */
[----:B0-----:R-:W-:-:S04]  /*20230*/  IMAD.WIDE R12, R180, 0x4, R12 ;  /* 0x00000004b40c7825 */ /* 0x001fc800078e020c */
[----:B------:R-:W-:Y:S01]  /*20240*/  BAR.SYNC.DEFER_BLOCKING 0x1, 0x100 ;  /* 0x0044000000007b1d */ /* 0x000fe20000010000 */
[----:B-1----:R-:W-:-:S05]  /*20250*/  @P2 IMAD.WIDE R4, R180, 0x4, R4 ;  /* 0x00000004b4042825 */ /* 0x002fca00078e0204 */
[----:B------:R0:W5:Y:S04]  /*20260*/  @P0 LDG.E R20, desc[UR60][R12.64] ;  /* 0x0000003c0c140981 */ /* 0x000168000c1e1900 */
[----:B------:R0:W5:Y:S01]  /*20270*/  @P2 LDG.E R7, desc[UR60][R4.64] ;  /* 0x0000003c04072981 */ /* 0x000162000c1e1900 */
[----:B--2---:R-:W-:-:S13]  /*20280*/  ISETP.NE.AND P1, PT, R80, 0x1, PT ;  /* 0x000000015000780c */ /* 0x004fda0003f25270 */
[----:B------:R-:W1:Y:S08]  /*20290*/  @P1 LDC R6, c[0x0][0xbec] ;  /* 0x0002fb00ff061b82 */ /* 0x000e700000000800 */
[----:B------:R-:W2:Y:S01]  /*202a0*/  @P1 LDC R15, c[0x0][0xbf0] ;  /* 0x0002fc00ff0f1b82 */ /* 0x000ea20000000800 */
[----:B----4-:R-:W-:Y:S01]  /*202b0*/  SHF.R.S32.HI R2, RZ, 0x1f, R178 ;  /* 0x0000001fff027819 */ /* 0x010fe200000114b2 */
[----:B0-----:R-:W-:Y:S06]  /*202c0*/  @P2 BRA `(.L_x_1843) ;  /* 0x0000000000102947 */ /* 0x001fec0003800000 */
[----:B------:R-:W-:Y:S05]  /*202d0*/  @!P0 BRA `(.L_x_1843) ;  /* 0x00000000000c8947 */ /* 0x000fea0003800000 */
[----:B------:R-:W3:Y:S04]  /*202e0*/  LDG.E R4, desc[UR60][R12.64] ;  /* 0x0000003c0c047981 */ /* 0x000ee8000c1e1900 */
[----:B-----5:R-:W3:Y:S02]  /*202f0*/  LDG.E R7, desc[UR60][R12.64+0x4] ;  /* 0x0000043c0c077981 */ /* 0x020ee4000c1e1900 */
[----:B---3--:R-:W-:-:S07]  /*20300*/  IMAD.IADD R7, R7, 0x1, -R4 ;  /* 0x0000000107077824 */ /* 0x008fce00078e0a04 */
.L_x_1843:
[----:B------:R-:W3:Y:S01]  /*20310*/  LDL R5, [R1+0x64] ;  /* 0x0000640001057983 */ /* 0x000ee20000100800 */
[----:B------:R-:W-:-:S03]  /*20320*/  ULDC.64 UR4, c[0x0][0xb90] ;  /* 0x0002e40000047ab9 */ /* 0x000fc60000000a00 */
[----:B------:R-:W4:Y:S01]  /*20330*/  LDL R87, [R1+0x70] ;  /* 0x0000700001577983 */ /* 0x000f220000100800 */
[----:B-----5:R-:W-:Y:S02]  /*20340*/  SHF.R.S32.HI R21, RZ, 0x1f, R20 ;  /* 0x0000001fff157819 */ /* 0x020fe40000011414 */
[----:B------:R-:W-:Y:S01]  /*20350*/  SHF.R.S32.HI R36, RZ, 0x1f, R180 ;  /* 0x0000001fff247819 */ /* 0x000fe200000114b4 */
[----:B------:R-:W3:Y:S01]  /*20360*/  LDL.LU R86, [R1+0x4c] ;  /* 0x00004c0001567983 */ /* 0x000ee20000300800 */
[----:B------:R-:W-:Y:S01]  /*20370*/  SEL R81, R180, RZ, !P0 ;  /* 0x000000ffb4517207 */ /* 0x000fe20004000000 */
[----:B------:R-:W-:Y:S01]  /*20380*/  IMAD R82, R7, R80, RZ ;  /* 0x0000005007527224 */ /* 0x000fe200078e02ff */
[----:B------:R-:W0:Y:S01]  /*20390*/  @P1 LDC R83, c[0x0][0xbec] ;  /* 0x0002fb00ff531b82 */ /* 0x000e220000000800 */
[----:B------:R-:W4:Y:S01]  /*203a0*/  LDL R84, [R1+0xc] ;  /* 0x00000c0001547983 */ /* 0x000f220000100800 */
[----:B------:R-:W-:Y:S01]  /*203b0*/  IMAD R4, R2, UR4, RZ ;  /* 0x0000000402047c24 */ /* 0x000fe2000f8e02ff */
[----:B------:R-:W-:-:S02]  /*203c0*/  SEL R36, R36, RZ, !P0 ;  /* 0x000000ff24247207 */ /* 0x000fc40004000000 */
[----:B------:R-:W4:Y:S01]  /*203d0*/  LDL R14, [R1+0xb0] ;  /* 0x0000b000010e7983 */ /* 0x000f220000100800 */
[C---:B------:R-:W-:Y:S02]  /*203e0*/  IMAD R13, R178.reuse, UR5, R4 ;  /* 0x00000005b20d7c24 */ /* 0x040fe4000f8e0204 */
[----:B------:R-:W0:Y:S01]  /*203f0*/  @P1 LDC R85, c[0x0][0xbf0] ;  /* 0x0002fc00ff551b82 */ /* 0x000e220000000800 */
[----:B------:R-:W4:Y:S01]  /*20400*/  LDL R10, [R1+0x80] ;  /* 0x00008000010a7983 */ /* 0x000f220000100800 */
[----:B---3--:R-:W-:Y:S02]  /*20410*/  IMAD.IADD R25, R5, 0x1, R86 ;  /* 0x0000000105197824 */ /* 0x008fe400078e0256 */
[----:B------:R-:W-:Y:S01]  /*20420*/  IMAD.WIDE.U32 R4, R178, UR4, R20 ;  /* 0x00000004b2047c25 */ /* 0x000fe2000f8e0014 */
[----:B------:R-:W-:-:S03]  /*20430*/  ULDC.64 UR4, c[0x0][0xb98] ;  /* 0x0002e60000047ab9 */ /* 0x000fc60000000a00 */
[----:B-1----:R-:W-:-:S04]  /*20440*/  @P1 IMAD.HI.U32 R6, R25, R6, RZ ;  /* 0x0000000619061227 */ /* 0x002fc800078e00ff */
[----:B------:R-:W-:Y:S01]  /*20450*/  IMAD.MOV.U32 R9, RZ, RZ, R25 ;  /* 0x000000ffff097224 */ /* 0x000fe200078e0019 */
[----:B--2---:R-:W-:Y:S01]  /*20460*/  @P1 SHF.R.U32.HI R9, RZ, R15, R6 ;  /* 0x0000000fff091219 */ /* 0x004fe20000011606 */
[----:B----4-:R-:W-:Y:S02]  /*20470*/  IMAD R11, R84, 0x8, R87 ;  /* 0x00000008540b7824 */ /* 0x010fe400078e0257 */
[----:B------:R-:W-:Y:S02]  /*20480*/  IMAD.IADD R5, R5, 0x1, R13 ;  /* 0x0000000105057824 */ /* 0x000fe400078e020d */
[----:B------:R-:W-:Y:S02]  /*20490*/  IMAD.SHL.U32 R11, R11, 0x8, RZ ;  /* 0x000000080b0b7824 */ /* 0x000fe400078e00ff */
[----:B------:R-:W-:Y:S02]  /*204a0*/  IMAD.MOV R13, RZ, RZ, -R9 ;  /* 0x000000ffff0d7224 */ /* 0x000fe400078e0a09 */
[----:B------:R-:W-:-:S04]  /*204b0*/  IMAD.WIDE R34, R11, 0x2, R34 ;  /* 0x000000020b227825 */ /* 0x000fc800078e0222 */
[----:B------:R-:W-:Y:S02]  /*204c0*/  IMAD R6, R36, UR4, RZ ;  /* 0x0000000424067c24 */ /* 0x000fe4000f8e02ff */
[----:B------:R-:W-:-:S04]  /*204d0*/  IMAD.WIDE.U32 R4, R81, UR4, R4 ;  /* 0x0000000451047c25 */ /* 0x000fc8000f8e0004 */
[----:B------:R-:W-:Y:S01]  /*204e0*/  IMAD R11, R80, R13, R25 ;  /* 0x0000000d500b7224 */ /* 0x000fe200078e0219 */
[----:B------:R-:W-:Y:S01]  /*204f0*/  SHF.R.S32.HI R13, RZ, 0x1f, R9 ;  /* 0x0000001fff0d7819 */ /* 0x000fe20000011409 */
[----:B------:R-:W-:Y:S01]  /*20500*/  IMAD R8, R81, UR5, R6 ;  /* 0x0000000551087c24 */ /* 0x000fe2000f8e0206 */
[----:B------:R-:W-:Y:S01]  /*20510*/  IADD3 R4, P0, R9, R4, RZ ;  /* 0x0000000409047210 */ /* 0x000fe20007f1e0ff */
[----:B------:R-:W-:Y:S01]  /*20520*/  ULDC.64 UR4, c[0x0][0xb88] ;  /* 0x0002e20000047ab9 */ /* 0x000fe20000000a00 */
        /* <DEDUP_REMOVED lines=8> */
[----:B------:R-:W-:Y:S02]  /*205b0*/  LEA.HI.X R4, R4, UR5, R5, 0x2, P0 ;  /* 0x0000000504047c11 */ /* 0x000fe400080f1405 */
[C---:B------:R-:W-:Y:S01]  /*205c0*/  IADD3 R33, P2, R34.reuse, 0x5000, RZ ;  /* 0x0000500022217810 */ /* 0x040fe20007f5e0ff */
[----:B------:R-:W-:Y:S01]  /*205d0*/  SHFL.IDX PT, R54, R6, RZ, 0x1c1f ;  /* 0x001c1fff06367589 */ /* 0x000fe200000e0000 */
[----:B------:R-:W-:Y:S01]  /*205e0*/  IADD3 R25, P0, R34, 0x3000, RZ ;  /* 0x0000300022197810 */ /* 0x000fe20007f1e0ff */
[----:B------:R-:W-:Y:S01]  /*205f0*/  IMAD.IADD R15, R14, 0x1, R86 ;  /* 0x000000010e0f7824 */ /* 0x000fe200078e0256 */
[----:B------:R-:W-:Y:S02]  /*20600*/  ULDC.64 UR4, c[0x0][0xaa0] ;  /* 0x0002a80000047ab9 */ /* 0x000fe40000000a00 */
[----:B------:R-:W-:Y:S02]  /*20610*/  LOP3.LUT R24, R25, 0x380, RZ, 0xc0, !PT ;  /* 0x0000038019187812 */ /* 0x000fe400078ec0ff */
[----:B------:R-:W-:-:S02]  /*20620*/  LOP3.LUT R32, R33, 0x380, RZ, 0xc0, !PT ;  /* 0x0000038021207812 */ /* 0x000fc400078ec0ff */
[----:B------:R-:W-:Y:S02]  /*20630*/  SHF.R.U64 R24, R24, 0x3, RZ ;  /* 0x0000000318187819 */ /* 0x000fe400000012ff */
[----:B------:R-:W-:Y:S02]  /*20640*/  SHF.R.U64 R32, R32, 0x3, RZ ;  /* 0x0000000320207819 */ /* 0x000fe400000012ff */
[----:B------:R-:W-:Y:S01]  /*20650*/  LOP3.LUT R24, R24, R25, RZ, 0x3c, !PT ;  /* 0x0000001918187212 */ /* 0x000fe200078e3cff */
[--C-:B------:R-:W-:Y:S01]  /*20660*/  IMAD.X R25, RZ, RZ, R35.reuse, P0 ;  /* 0x000000ffff197224 */ /* 0x100fe200000e0623 */
[----:B------:R-:W-:Y:S02]  /*20670*/  IADD3 R53, P0, R34, 0x9000, RZ ;  /* 0x0000900022357810 */ /* 0x000fe40007f1e0ff */
[----:B------:R-:W-:Y:S01]  /*20680*/  LOP3.LUT R32, R32, R33, RZ, 0x3c, !PT ;  /* 0x0000002120207212 */ /* 0x000fe200078e3cff */
[----:B------:R-:W-:Y:S01]  /*20690*/  IMAD.X R33, RZ, RZ, R35, P2 ;  /* 0x000000ffff217224 */ /* 0x000fe200010e0623 */
[----:B------:R-:W-:-:S02]  /*206a0*/  LOP3.LUT R52, R53, 0x380, RZ, 0xc0, !PT ;  /* 0x0000038035347812 */ /* 0x000fc400078ec0ff */
[----:B------:R-:W-:Y:S01]  /*206b0*/  IADD3 R61, P2, R34, 0xb000, RZ ;  /* 0x0000b000223d7810 */ /* 0x000fe20007f5e0ff */
[----:B------:R-:W1:Y:S01]  /*206c0*/  SHFL.IDX PT, R55, R4, RZ, 0x1c1f ;  /* 0x001c1fff04377589 */ /* 0x000e6200000e0000 */
[----:B------:R-:W-:Y:S02]  /*206d0*/  SHF.R.U64 R52, R52, 0x3, RZ ;  /* 0x0000000334347819 */ /* 0x000fe400000012ff */
[----:B------:R-:W-:Y:S02]  /*206e0*/  LOP3.LUT R60, R61, 0x380, RZ, 0xc0, !PT ;  /* 0x000003803d3c7812 */ /* 0x000fe400078ec0ff */
[----:B------:R-:W-:Y:S01]  /*206f0*/  LOP3.LUT R52, R52, R53, RZ, 0x3c, !PT ;  /* 0x0000003534347212 */ /* 0x000fe200078e3cff */
[----:B------:R-:W-:Y:S01]  /*20700*/  IMAD.X R53, RZ, RZ, R35, P0 ;  /* 0x000000ffff357224 */ /* 0x000fe200000e0623 */
[----:B------:R-:W-:Y:S02]  /*20710*/  SHF.R.U64 R60, R60, 0x3, RZ ;  /* 0x000000033c3c7819 */ /* 0x000fe400000012ff */
[----:B------:R-:W-:-:S02]  /*20720*/  LOP3.LUT P0, RZ, R10, 0x3, RZ, 0xc0, !PT ;  /* 0x000000030aff7812 */ /* 0x000fc4000780c0ff */
[----:B------:R-:W-:Y:S01]  /*20730*/  LOP3.LUT R60, R60, R61, RZ, 0x3c, !PT ;  /* 0x0000003d3c3c7212 */ /* 0x000fe200078e3cff */
[----:B------:R-:W-:Y:S01]  /*20740*/  IMAD.X R61, RZ, RZ, R35, P2 ;  /* 0x000000ffff3d7224 */ /* 0x000fe200010e0623 */
[C---:B------:R-:W-:Y:S01]  /*20750*/  ISETP.GE.OR P2, PT, R15.reuse, R82, P0 ;  /* 0x000000520f00720c */ /* 0x040fe20000746670 */
[----:B------:R-:W-:Y:S04]  /*20760*/  SHFL.IDX PT, R58, R6, 0x1, 0x1c1f ;  /* 0x003c1f00063a7f89 */ /* 0x000fe800000e0000 */
[----:B------:R-:W2:Y:S01]  /*20770*/  SHFL.IDX PT, R59, R4, 0x1, 0x1c1f ;  /* 0x003c1f00043b7f89 */ /* 0x000ea200000e0000 */
[----:B------:R-:W-:-:S05]  /*20780*/  VIADD R5, R15, 0x8 ;  /* 0x000000080f057836 */ /* 0x000fca0000000000 */
[----:B------:R-:W-:Y:S02]  /*20790*/  ISETP.GE.OR P0, PT, R5, R82, P0 ;  /* 0x000000520500720c */ /* 0x000fe40000706670 */
[----:B-1----:R1:W-:Y:S02]  /*207a0*/  @!P2 ST.E desc[UR60][R54.64], R3 ;  /* 0x000000033600a985 */ /* 0x0023e4000c10193c */
[----:B-1----:R-:W-:-:S04]  /*207b0*/  IMAD R3, R21, UR4, RZ ;  /* 0x0000000415037c24 */ /* 0x002fc8000f8e02ff */
[C---:B------:R-:W-:Y:S02]  /*207c0*/  IMAD R3, R20.reuse, UR5, R3 ;  /* 0x0000000514037c24 */ /* 0x040fe4000f8e0203 */
[----:B------:R-:W-:Y:S01]  /*207d0*/  IMAD.WIDE.U32 R20, R20, UR4, RZ ;  /* 0x0000000414147c25 */ /* 0x000fe2000f8e00ff */
[----:B------:R-:W-:Y:S02]  /*207e0*/  ULDC.64 UR4, c[0x0][0xae8] ;  /* 0x0002ba0000047ab9 */ /* 0x000fe40000000a00 */
[----:B--2---:R1:W-:Y:S01]  /*207f0*/  @!P0 ST.E desc[UR60][R58.64], R0 ;  /* 0x000000003a008985 */ /* 0x0043e2000c10193c */
[----:B------:R-:W-:Y:S02]  /*20800*/  IMAD.IADD R3, R21, 0x1, R3 ;  /* 0x0000000115037824 */ /* 0x000fe400078e0203 */
[----:B------:R-:W-:Y:S01]  /*20810*/  IMAD R21, R87, 0x20, R84 ;  /* 0x0000002057157824 */ /* 0x000fe200078e0254 */
[----:B------:R-:W-:Y:S01]  /*20820*/  IADD3 R9, P5, R34, 0x1000, RZ ;  /* 0x0000100022097810 */ /* 0x000fe20007fbe0ff */
[----:B------:R-:W-:Y:S01]  /*20830*/  IMAD.IADD R87, R84, 0x1, R86 ;  /* 0x0000000154577824 */ /* 0x000fe200078e0256 */
[----:B------:R-:W-:-:S02]  /*20840*/  IADD3 R13, P4, R34, 0x2000, RZ ;  /* 0x00002000220d7810 */ /* 0x000fc40007f9e0ff */
[C---:B------:R-:W-:Y:S02]  /*20850*/  IADD3 R29, P3, R34.reuse, 0x4000, RZ ;  /* 0x00004000221d7810 */ /* 0x040fe40007f7e0ff */
[----:B------:R-:W-:Y:S01]  /*20860*/  IADD3 R41, P6, R34, 0x6000, RZ ;  /* 0x0000600022297810 */ /* 0x000fe20007fde0ff */
[----:B-1----:R-:W-:Y:S01]  /*20870*/  IMAD R0, R2, UR4, RZ ;  /* 0x0000000402007c24 */ /* 0x002fe2000f8e02ff */
[----:B------:R-:W-:Y:S01]  /*20880*/  LOP3.LUT R11, R34, 0x380, RZ, 0xc0, !PT ;  /* 0x00000380220b7812 */ /* 0x000fe200078ec0ff */
[----:B------:R-:W-:Y:S01]  /*20890*/  IMAD.MOV.U32 R2, RZ, RZ, R20 ;  /* 0x000000ffff027224 */ /* 0x000fe200078e0014 */
[----:B------:R-:W5:Y:S01]  /*208a0*/  LD.E.128 R24, desc[UR60][R24.64] ;  /* 0x0000003c18187980 */ /* 0x000f62000c101d00 */
[----:B------:R-:W-:-:S03]  /*208b0*/  IMAD.IADD R20, R86, 0x1, R21 ;  /* 0x0000000156147824 */ /* 0x000fc600078e0215 */
[----:B------:R1:W5:Y:S01]  /*208c0*/  LDL R86, [R1] ;  /* 0x0000000001567983 */ /* 0x0003620000100800 */
[----:B------:R-:W-:Y:S02]  /*208d0*/  LOP3.LUT R8, R9, 0x380, RZ, 0xc0, !PT ;  /* 0x0000038009087812 */ /* 0x000fe400078ec0ff */
[----:B------:R-:W-:Y:S01]  /*208e0*/  LOP3.LUT R12, R13, 0x380, RZ, 0xc0, !PT ;  /* 0x000003800d0c7812 */ /* 0x000fe200078ec0ff */
[----:B------:R-:W-:Y:S01]  /*208f0*/  IMAD.MOV.U32 R5, RZ, RZ, R35 ;  /* 0x000000ffff057224 */ /* 0x000fe200078e0023 */
[----:B------:R-:W-:Y:S01]  /*20900*/  LOP3.LUT R28, R29, 0x380, RZ, 0xc0, !PT ;  /* 0x000003801d1c7812 */ /* 0x000fe200078ec0ff */
[----:B------:R-:W5:Y:S01]  /*20910*/  LD.E.128 R52, desc[UR60][R52.64] ;  /* 0x0000003c34347980 */ /* 0x000f62000c101d00 */
[----:B------:R-:W-:Y:S02]  /*20920*/  SHF.R.U64 R8, R8, 0x3, RZ ;  /* 0x0000000308087819 */ /* 0x000fe400000012ff */
[----:B------:R-:W-:Y:S01]  /*20930*/  SHF.R.U64 R12, R12, 0x3, RZ ;  /* 0x000000030c0c7819 */ /* 0x000fe200000012ff */
[----:B------:R-:W5:Y:S01]  /*20940*/  LD.E.128 R60, desc[UR60][R60.64] ;  /* 0x0000003c3c3c7980 */ /* 0x000f62000c101d00 */
[----:B------:R-:W-:-:S02]  /*20950*/  SHF.R.U64 R28, R28, 0x3, RZ ;  /* 0x000000031c1c7819 */ /* 0x000fc400000012ff */
[----:B------:R-:W-:Y:S01]  /*20960*/  LOP3.LUT R8, R8, R9, RZ, 0x3c, !PT ;  /* 0x0000000908087212 */ /* 0x000fe200078e3cff */
[--C-:B------:R-:W-:Y:S01]  /*20970*/  IMAD.X R9, RZ, RZ, R35.reuse, P5 ;  /* 0x000000ffff097224 */ /* 0x100fe200028e0623 */
[----:B------:R-:W-:Y:S01]  /*20980*/  LOP3.LUT R12, R12, R13, RZ, 0x3c, !PT ;  /* 0x0000000d0c0c7212 */ /* 0x000fe200078e3cff */
[--C-:B------:R-:W-:Y:S01]  /*20990*/  IMAD.X R13, RZ, RZ, R35.reuse, P4 ;  /* 0x000000ffff0d7224 */ /* 0x100fe200020e0623 */
[----:B------:R-:W-:Y:S01]  /*209a0*/  LOP3.LUT R28, R28, R29, RZ, 0x3c, !PT ;  /* 0x0000001d1c1c7212 */ /* 0x000fe200078e3cff */
[----:B------:R-:W-:Y:S01]  /*209b0*/  IMAD.X R29, RZ, RZ, R35, P3 ;  /* 0x000000ffff1d7224 */ /* 0x000fe200018e0623 */
[C---:B------:R-:W-:Y:S02]  /*209c0*/  IADD3 R45, P5, R34.reuse, 0x7000, RZ ;  /* 0x00007000222d7810 */ /* 0x040fe40007fbe0ff */
[----:B------:R-:W-:Y:S02]  /*209d0*/  IADD3 R49, P4, R34, 0x8000, RZ ;  /* 0x0000800022317810 */ /* 0x000fe40007f9e0ff */
[----:B------:R-:W-:Y:S01]  /*209e0*/  LOP3.LUT R40, R41, 0x380, RZ, 0xc0, !PT ;  /* 0x0000038029287812 */ /* 0x000fe200078ec0ff */
[----:B------:R-:W-:Y:S01]  /*209f0*/  IMAD R21, R178, UR5, R0 ;  /* 0x00000005b2157c24 */ /* 0x000fe2000f8e0200 */
[----:B------:R-:W-:Y:S01]  /*20a00*/  IADD3 R57, P3, R34, 0xa000, RZ ;  /* 0x0000a00022397810 */ /* 0x000fe20007f7e0ff */
[----:B------:R-:W-:Y:S01]  /*20a10*/  IMAD.WIDE.U32 R2, R178, UR4, R2 ;  /* 0x00000004b2027c25 */ /* 0x000fe2000f8e0002 */
[----:B------:R-:W-:Y:S01]  /*20a20*/  LOP3.LUT R44, R45, 0x380, RZ, 0xc0, !PT ;  /* 0x000003802d2c7812 */ /* 0x000fe200078ec0ff */
[----:B------:R-:W-:Y:S01]  /*20a30*/  ULDC.64 UR4, c[0x0][0xaf0] ;  /* 0x0002bc0000047ab9 */ /* 0x000fe20000000a00 */
[----:B------:R-:W-:Y:S01]  /*20a40*/  LOP3.LUT R48, R49, 0x380, RZ, 0xc0, !PT ;  /* 0x0000038031307812 */ /* 0x000fe200078ec0ff */
[----:B------:R-:W5:Y:S01]  /*20a50*/  LD.E.128 R12, desc[UR60][R12.64] ;  /* 0x0000003c0c0c7980 */ /* 0x000f62000c101d00 */
[----:B------:R-:W-:-:S02]  /*20a60*/  LOP3.LUT R56, R57, 0x380, RZ, 0xc0, !PT ;  /* 0x0000038039387812 */ /* 0x000fc400078ec0ff */
[----:B------:R-:W-:Y:S01]  /*20a70*/  SHF.R.U64 R40, R40, 0x3, RZ ;  /* 0x0000000328287819 */ /* 0x000fe200000012ff */
[----:B------:R-:W5:Y:S01]  /*20a80*/  LD.E.128 R28, desc[UR60][R28.64] ;  /* 0x0000003c1c1c7980 */ /* 0x000f62000c101d00 */
        /* <DEDUP_REMOVED lines=11> */
[----:B------:R-:W-:Y:S01]  /*20b40*/  IADD3 R65, P6, R34, 0xc000, RZ ;  /* 0x0000c00022417810 */ /* 0x000fe20007fde0ff */
[----:B0-----:R-:W-:Y:S01]  /*20b50*/  @P1 IMAD.HI.U32 R0, R20, R83, RZ ;  /* 0x0000005314001227 */ /* 0x001fe200078e00ff */
[C---:B------:R-:W-:Y:S01]  /*20b60*/  IADD3 R69, P5, R34.reuse, 0xd000, RZ ;  /* 0x0000d00022457810 */ /* 0x040fe20007fbe0ff */
[----:B------:R-:W5:Y:S01]  /*20b70*/  LD.E.128 R40, desc[UR60][R40.64] ;  /* 0x0000003c28287980 */ /* 0x000f62000c101d00 */
[----:B------:R-:W-:-:S02]  /*20b80*/  IADD3 R73, P4, R34, 0xe000, RZ ;  /* 0x0000e00022497810 */ /* 0x000fc40007f9e0ff */
[----:B------:R-:W-:Y:S01]  /*20b90*/  IADD3 R7, P3, R34, 0xf000, RZ ;  /* 0x0000f00022077810 */ /* 0x000fe20007f7e0ff */
[----:B------:R-:W-:Y:S01]  /*20ba0*/  IMAD.IADD R3, R3, 0x1, R21 ;  /* 0x0000000103037824 */ /* 0x000fe200078e0215 */
[----:B------:R-:W-:Y:S01]  /*20bb0*/  LOP3.LUT R64, R65, 0x380, RZ, 0xc0, !PT ;  /* 0x0000038041407812 */ /* 0x000fe200078ec0ff */
[----:B------:R-:W-:Y:S01]  /*20bc0*/  IMAD R36, R36, UR4, RZ ;  /* 0x0000000424247c24 */ /* 0x000fe2000f8e02ff */
[----:B------:R-:W-:Y:S01]  /*20bd0*/  LOP3.LUT R68, R69, 0x380, RZ, 0xc0, !PT ;  /* 0x0000038045447812 */ /* 0x000fe200078ec0ff */
[----:B------:R-:W5:Y:S01]  /*20be0*/  LD.E.128 R44, desc[UR60][R44.64] ;  /* 0x0000003c2c2c7980 */ /* 0x000f62000c101d00 */
[----:B------:R-:W-:Y:S02]  /*20bf0*/  LOP3.LUT R72, R73, 0x380, RZ, 0xc0, !PT ;  /* 0x0000038049487812 */ /* 0x000fe400078ec0ff */
[----:B------:R-:W-:Y:S01]  /*20c00*/  LOP3.LUT R6, R7, 0x380, RZ, 0xc0, !PT ;  /* 0x0000038007067812 */ /* 0x000fe200078ec0ff */
[----:B------:R-:W-:Y:S01]  /*20c10*/  IMAD.MOV.U32 R21, RZ, RZ, R20 ;  /* 0x000000ffff157224 */ /* 0x000fe200078e0014 */
[----:B------:R-:W-:Y:S01]  /*20c20*/  SHF.R.U64 R64, R64, 0x3, RZ ;  /* 0x0000000340407819 */ /* 0x000fe200000012ff */
[----:B------:R-:W5:Y:S01]  /*20c30*/  LD.E.128 R48, desc[UR60][R48.64] ;  /* 0x0000003c30307980 */ /* 0x000f62000c101d00 */
[----:B------:R-:W-:-:S02]  /*20c40*/  SHF.R.U64 R68, R68, 0x3, RZ ;  /* 0x0000000344447819 */ /* 0x000fc400000012ff */
[----:B------:R-:W-:Y:S01]  /*20c50*/  SHF.R.U64 R72, R72, 0x3, RZ ;  /* 0x0000000348487819 */ /* 0x000fe200000012ff */
[----:B------:R-:W5:Y:S01]  /*20c60*/  LD.E.128 R56, desc[UR60][R56.64] ;  /* 0x0000003c38387980 */ /* 0x000f62000c101d00 */
[----:B------:R-:W-:Y:S02]  /*20c70*/  @P1 SHF.R.U32.HI R21, RZ, R85, R0 ;  /* 0x00000055ff151219 */ /* 0x000fe40000011600 */
[----:B------:R-:W-:Y:S02]  /*20c80*/  SHF.R.U64 R11, R11, 0x3, RZ ;  /* 0x000000030b0b7819 */ /* 0x000fe400000012ff */
[----:B------:R-:W-:Y:S01]  /*20c90*/  SHF.R.U64 R6, R6, 0x3, RZ ;  /* 0x0000000306067819 */ /* 0x000fe200000012ff */
[C---:B------:R-:W-:Y:S01]  /*20ca0*/  IMAD R83, R81.reuse, UR5, R36 ;  /* 0x0000000551537c24 */ /* 0x040fe2000f8e0224 */
[----:B------:R-:W-:Y:S01]  /*20cb0*/  LOP3.LUT R64, R64, R65, RZ, 0x3c, !PT ;  /* 0x0000004140407212 */ /* 0x000fe200078e3cff */
[----:B------:R-:W-:Y:S01]  /*20cc0*/  IMAD.WIDE.U32 R2, R81, UR4, R2 ;  /* 0x0000000451027c25 */ /* 0x000fe2000f8e0002 */
[----:B------:R-:W-:Y:S01]  /*20cd0*/  LOP3.LUT R68, R68, R69, RZ, 0x3c, !PT ;  /* 0x0000004544447212 */ /* 0x000fe200078e3cff */
[----:B------:R-:W-:Y:S01]  /*20ce0*/  ULDC.64 UR4, c[0x0][0xae0] ;  /* 0x0002b80000047ab9 */ /* 0x000fe20000000a00 */
[----:B------:R-:W-:Y:S01]  /*20cf0*/  LOP3.LUT R72, R72, R73, RZ, 0x3c, !PT ;  /* 0x0000004948487212 */ /* 0x000fe200078e3cff */
[----:B------:R-:W-:Y:S01]  /*20d00*/  IMAD.X R65, RZ, RZ, R35, P6 ;  /* 0x000000ffff417224 */ /* 0x000fe200030e0623 */
[----:B------:R-:W-:Y:S01]  /*20d10*/  SHF.R.S32.HI R0, RZ, 0x1f, R21 ;  /* 0x0000001fff007819 */ /* 0x000fe20000011415 */
[--C-:B------:R-:W-:Y:S01]  /*20d20*/  IMAD.X R69, RZ, RZ, R35.reuse, P5 ;  /* 0x000000ffff457224 */ /* 0x100fe200028e0623 */
[----:B------:R-:W-:Y:S01]  /*20d30*/  LOP3.LUT R4, R11, R34, RZ, 0x3c, !PT ;  /* 0x000000220b047212 */ /* 0x000fe200078e3cff */
[--C-:B------:R-:W-:Y:S01]  /*20d40*/  IMAD.X R73, RZ, RZ, R35.reuse, P4 ;  /* 0x000000ffff497224 */ /* 0x100fe200020e0623 */
[----:B------:R-:W-:Y:S01]  /*20d50*/  LOP3.LUT R76, R6, R7, RZ, 0x3c, !PT ;  /* 0x00000007064c7212 */ /* 0x000fe200078e3cff */
[----:B------:R-:W-:Y:S01]  /*20d60*/  IMAD.X R77, RZ, RZ, R35, P3 ;  /* 0x000000ffff4d7224 */ /* 0x000fe200018e0623 */
[----:B------:R-:W5:Y:S01]  /*20d70*/  LD.E.128 R8, desc[UR60][R8.64] ;  /* 0x0000003c08087980 */ /* 0x000f62000c101d00 */
[----:B------:R-:W-:-:S02]  /*20d80*/  IMAD.MOV R81, RZ, RZ, -R21 ;  /* 0x000000ffff517224 */ /* 0x000fc400078e0a15 */
[----:B------:R-:W-:Y:S01]  /*20d90*/  IMAD R0, R0, UR4, RZ ;  /* 0x0000000400007c24 */ /* 0x000fe2000f8e02ff */
[----:B------:R-:W5:Y:S01]  /*20da0*/  LD.E.128 R4, desc[UR60][R4.64] ;  /* 0x0000003c04047980 */ /* 0x000f62000c101d00 */
[----:B------:R-:W-:Y:S02]  /*20db0*/  IMAD R81, R80, R81, R20 ;  /* 0x0000005150517224 */ /* 0x000fe400078e0214 */
[----:B------:R-:W-:Y:S01]  /*20dc0*/  IMAD.IADD R3, R3, 0x1, R83 ;  /* 0x0000000103037824 */ /* 0x000fe200078e0253 */
[----:B------:R-:W5:Y:S01]  /*20dd0*/  LD.E.128 R32, desc[UR60][R32.64] ;  /* 0x0000003c20207980 */ /* 0x000f62000c101d00 */
[----:B------:R-:W-:-:S03]  /*20de0*/  IMAD R83, R21, UR5, R0 ;  /* 0x0000000515537c24 */ /* 0x000fc6000f8e0200 */
[----:B------:R-:W5:Y:S01]  /*20df0*/  LD.E.128 R64, desc[UR60][R64.64] ;  /* 0x0000003c40407980 */ /* 0x000f62000c101d00 */
[----:B------:R-:W-:-:S03]  /*20e00*/  SHF.R.S32.HI R0, RZ, 0x1f, R81 ;  /* 0x0000001fff007819 */ /* 0x000fc60000011451 */
[----:B------:R-:W5:Y:S04]  /*20e10*/  LD.E.128 R68, desc[UR60][R68.64] ;  /* 0x0000003c44447980 */ /* 0x000f68000c101d00 */
[----:B------:R-:W5:Y:S04]  /*20e20*/  LD.E.128 R72, desc[UR60][R72.64] ;  /* 0x0000003c48487980 */ /* 0x000f68000c101d00 */
[----:B------:R-:W5:Y:S01]  /*20e30*/  LD.E.128 R76, desc[UR60][R76.64] ;  /* 0x0000003c4c4c7980 */ /* 0x000f62000c101d00 */
[----:B------:R-:W-:Y:S01]  /*20e40*/  IMAD.WIDE.U32 R2, R21, UR4, R2 ;  /* 0x0000000415027c25 */ /* 0x000fe2000f8e0002 */
[----:B------:R-:W-:Y:S01]  /*20e50*/  ULDC.64 UR4, c[0x0][0xad8] ;  /* 0x0002b60000047ab9 */ /* 0x000fe20000000a00 */
        /* <DEDUP_REMOVED lines=8> */
[----:B------:R-:W-:Y:S01]  /*20ee0*/  IMAD.WIDE.U32 R2, R81, UR4, R2 ;  /* 0x0000000451027c25 */ /* 0x000fe2000f8e0002 */
[----:B------:R-:W-:-:S03]  /*20ef0*/  ISETP.GE.AND P2, PT, R87, R82, PT ;  /* 0x000000525700720c */ /* 0x000fc60003f46270 */
[----:B------:R-:W-:Y:S01]  /*20f00*/  IMAD R83, R81, UR5, R0 ;  /* 0x0000000551537c24 */ /* 0x000fe2000f8e0200 */
[----:B------:R-:W-:Y:S01]  /*20f10*/  ULDC.64 UR4, c[0x0][0xa80] ;  /* 0x0002a00000047ab9 */ /* 0x000fe20000000a00 */
[----:B------:R-:W-:Y:S01]  /*20f20*/  VIADD R0, R18, 0x30820 ;  /* 0x0003082012007836 */ /* 0x000fe20000000000 */
[C---:B------:R-:W-:Y:S01]  /*20f30*/  LEA R36, P3, R2.reuse, UR4, 0x1 ;  /* 0x0000000402247c11 */ /* 0x040fe2000f8608ff */
[----:B------:R-:W-:Y:S02]  /*20f40*/  IMAD.IADD R3, R3, 0x1, R83 ;  /* 0x0000000103037824 */ /* 0x000fe400078e0253 */
[----:B------:R-:W-:Y:S01]  /*20f50*/  VIADD R21, R87, 0x20 ;  /* 0x0000002057157836 */ /* 0x000fe20000000000 */
[----:B------:R-:W-:Y:S02]  /*20f60*/  PRMT R0, RZ, 0x654, R0 ;  /* 0x00000654ff007816 */ /* 0x000fe40000000000 */
[----:B------:R-:W-:Y:S02]  /*20f70*/  LEA.HI.X R83, R2, UR5, R3, 0x1, P3 ;  /* 0x0000000502537c11 */ /* 0x000fe400098f0c03 */
[-C--:B------:R-:W-:Y:S01]  /*20f80*/  ISETP.GE.AND P1, PT, R21, R82.reuse, PT ;  /* 0x000000521500720c */ /* 0x080fe20003f26270 */
[----:B------:R-:W-:Y:S01]  /*20f90*/  VIADD R21, R87, 0x40 ;  /* 0x0000004057157836 */ /* 0x000fe20000000000 */
[----:B0-----:R1:W0:Y:S01]  /*20fa0*/  SHFL.IDX PT, R84, R36, RZ, 0x181f ;  /* 0x00181fff24547589 */ /* 0x00122200000e0000 */
[----:B------:R-:W-:Y:S01]  /*20fb0*/  BSSY B1, `(.L_x_1844) ;  /* 0x0000016000017945 */ /* 0x000fe20003800000 */
[----:B------:R2:W-:Y:S02]  /*20fc0*/  SYNCS.ARRIVE.TRANS64.RED.A1T0 RZ, [R0+URZ], RZ ;  /* 0x000000ff00ff79a7 */ /* 0x0005e4000810043f */
[----:B------:R-:W-:Y:S01]  /*20fd0*/  ISETP.GE.AND P0, PT, R21, R82, PT ;  /* 0x000000521500720c */ /* 0x000fe20003f06270 */
[----:B--2---:R1:W2:Y:S01]  /*20fe0*/  SHFL.IDX PT, R0, R83, RZ, 0x181f ;  /* 0x00181fff53007589 */ /* 0x0042a200000e0000 */
[----:B------:R-:W-:Y:S11]  /*20ff0*/  @P2 BRA `(.L_x_1845) ;  /* 0x0000000000442947 */ /* 0x000ff60003800000 */
        /* <DEDUP_REMOVED lines=17> */
.L_x_1845:
[----:B------:R-:W-:Y:S05]  /*21110*/  BSYNC B1 ;  /* 0x0000000000017941 */ /* 0x000fea0003800000 */
.L_x_1844:
        /* <DEDUP_REMOVED lines=9> */
[CC--:B---3--:R-:W-:Y:S02]  /*211b0*/  @!P4 LEA R2, P6, R16.reuse, R20.reuse, 0x1 ;  /* 0x000000141002c211 */ /* 0x0c8fe400078c08ff */
        /* <DEDUP_REMOVED lines=11> */
.L_x_1847:
[----:B------:R-:W-:Y:S05]  /*21270*/  BSYNC B1 ;  /* 0x0000000000017941 */ /* 0x000fea0003800000 */
.L_x_1846:
        /* <DEDUP_REMOVED lines=9> */
[CC--:B---3--:R-:W-:Y:S02]  /*21310*/  @!P3 LEA R2, P6, R16.reuse, R8.reuse, 0x1 ;  /* 0x000000081002b211 */ /* 0x0c8fe400078c08ff */
        /* <DEDUP_REMOVED lines=11> */
.L_x_1849:
[----:B------:R-:W-:Y:S05]  /*213d0*/  BSYNC B1 ;  /* 0x0000000000017941 */ /* 0x000fea0003800000 */
.L_x_1848:
[----:B0-----:R-:W-:Y:S01]  /*213e0*/  VIADD R3, R87, 0x60 ;  /* 0x0000006057037836 */ /* 0x001fe20000000000 */
[----:B-12-4-:R-:W4:Y:S04]  /*213f0*/  SHFL.IDX PT, R83, R83, 0x3, 0x181f ;  /* 0x00781f0053537f89 */ /* 0x016f2800000e0000 */
[----:B------:R-:W-:Y:S01]  /*21400*/  ISETP.GE.AND P0, PT, R3, R82, PT ;  /* 0x000000520300720c */ /* 0x000fe20003f06270 */
[----:B------:R-:W0:-:S12]  /*21410*/  SHFL.IDX PT, R36, R36, 0x3, 0x181f ;  /* 0x00781f0024247f89 */ /* 0x000e1800000e0000 */
[----:B------:R-:W-:Y:S05]  /*21420*/  @P0 BRA `(.L_x_1850) ;  /* 0x0000000c00980947 */ /* 0x000fea0003800000 */
[----:B------:R-:W-:Y:S02]  /*21430*/  ULDC UR4, c[0x0][0xac8] ;  /* 0x0002b20000047ab9 */ /* 0x000fe40000000800 */
[----:B------:R-:W-:Y:S02]  /*21440*/  ISETP.GE.AND P3, PT, R16, UR4, PT ;  /* 0x0000000410007c0c */ /* 0x000fe4000bf66270 */
[----:B------:R-:W-:Y:S02]  /*21450*/  ISETP.GE.AND P4, PT, R205, UR4, PT ;  /* 0x00000004cd007c0c */ /* 0x000fe4000bf86270 */
[----:B------:R-:W-:-:S09]  /*21460*/  ISETP.GE.AND P5, PT, R19, UR4, PT ;  /* 0x0000000413007c0c */ /* 0x000fd2000bfa6270 */
[CC--:B0-----:R-:W-:Y:S02]  /*21470*/  @!P3 LEA R2, P0, R16.reuse, R36.reuse, 0x1 ;  /* 0x000000241002b211 */ /* 0x0c1fe400078008ff */
[-C--:B------:R-:W-:Y:S02]  /*21480*/  @!P4 LEA R4, P1, R203, R36.reuse, 0x1 ;  /* 0x00000024cb04c211 */ /* 0x080fe400078208ff */
[----:B------:R-:W-:Y:S02]  /*21490*/  @!P5 LEA R6, P2, R19, R36, 0x1 ;  /* 0x000000241306d211 */ /* 0x000fe400078408ff */
[-C--:B----4-:R-:W-:Y:S02]  /*214a0*/  @!P3 LEA.HI.X R3, R16, R83.reuse, R17, 0x1, P0 ;  /* 0x000000531003b211 */ /* 0x090fe400000f0c11 */
        /* <DEDUP_REMOVED lines=11> */
.L_x_1842:
[----:B------:R-:W2:Y:S01]  /*21560*/  LDL R9, [R1+0x78] ;  /* 0x0000780001097983 */ /* 0x000ea20000100800 */
[----:B------:R-:W-:Y:S01]  /*21570*/  ULDC.64 UR4, c[0x0][0xc00] ;  /* 0x0003000000047ab9 */ /* 0x000fe20000000a00 */
[----:B------:R-:W2:Y:S01]  /*21580*/  LDC.64 R2, c[0x0][0xc00] ;  /* 0x00030000ff027b82 */ /* 0x000ea20000000a00 */
[----:B------:R-:W-:Y:S01]  /*21590*/  ISETP.NE.U32.AND P0, PT, RZ, UR4, PT ;  /* 0x00000004ff007c0c */ /* 0x000fe2000bf05070 */
[----:B0-----:R-:W-:-:S03]  /*215a0*/  IMAD.MOV.U32 R6, RZ, RZ, RZ ;  /* 0x000000ffff067224 */ /* 0x001fc600078e00ff */
[----:B------:R-:W-:Y:S01]  /*215b0*/  ISETP.NE.AND.EX P0, PT, RZ, UR5, PT, P0 ;  /* 0x00000005ff007c0c */ /* 0x000fe2000bf05300 */
[----:B------:R-:W-:Y:S02]  /*215c0*/  ULDC.64 UR4, c[0x0][0xc08] ;  /* 0x0003020000047ab9 */ /* 0x000fe40000000a00 */
[----:B------:R-:W-:Y:S01]  /*215d0*/  ISETP.NE.U32.AND P1, PT, RZ, UR4, PT ;  /* 0x00000004ff007c0c */ /* 0x000fe2000bf25070 */
[----:B------:R-:W0:Y:S03]  /*215e0*/  LDC R25, c[0x0][0xbe8] ;  /* 0x0002fa00ff197b82 */ /* 0x000e260000000800 */
[----:B------:R-:W-:-:S13]  /*215f0*/  ISETP.NE.AND.EX P1, PT, RZ, UR5, PT, P1 ;  /* 0x00000005ff007c0c */ /* 0x000fda000bf25310 */
[----:B------:R-:W3:Y:S01]  /*21600*/  @P1 LDC.64 R4, c[0x0][0xc08] ;  /* 0x00030200ff041b82 */ /* 0x000ee20000000a00 */
[----:B------:R-:W-:Y:S02]  /*21610*/  ULDC UR4, c[0x0][0xa88] ;  /* 0x0002a20000047ab9 */ /* 0x000fe40000000800 */
[----:B------:R-:W-:Y:S01]  /*21620*/  IMAD.U32 R0, RZ, RZ, UR4 ;  /* 0x00000004ff007e24 */ /* 0x000fe2000f8e00ff */
[----:B------:R-:W4:Y:S01]  /*21630*/  S2R R8, SR_TID.X ;  /* 0x0000000000087919 */ /* 0x000f220000002100 */
[----:B--2---:R-:W-:-:S04]  /*21640*/  IMAD.WIDE R2, R9, 0x4, R2 ;  /* 0x0000000409027825 */ /* 0x004fc800078e0202 */
[----:B---3--:R-:W-:Y:S01]  /*21650*/  @P1 IMAD.WIDE R4, R9, 0x4, R4 ;  /* 0x0000000409041825 */ /* 0x008fe200078e0204 */
[----:B------:R2:W5:Y:S04]  /*21660*/  @P0 LDG.E R6, desc[UR60][R2.64] ;  /* 0x0000003c02060981 */ /* 0x000568000c1e1900 */
[----:B------:R2:W5:Y:S01]  /*21670*/  @P1 LDG.E R0, desc[UR60][R4.64] ;  /* 0x0000003c04001981 */ /* 0x000562000c1e1900 */
[----:B0-----:R-:W-:Y:S01]  /*21680*/  ISETP.NE.AND P2, PT, R25, 0x1, PT ;  /* 0x000000011900780c */ /* 0x001fe20003f45270 */
[----:B----4-:R-:W-:-:S05]  /*21690*/  VIADD R7, R8, 0xffffff80 ;  /* 0xffffff8008077836 */ /* 0x010fca0000000000 */
[----:B------:R-:W-:Y:S02]  /*216a0*/  ISETP.GE.AND P3, PT, R7, 0x80, PT ;  /* 0x000000800700780c */ /* 0x000fe40003f66270 */
[----:B------:R-:W-:-:S05]  /*216b0*/  SHF.R.S32.HI R7, RZ, 0x1f, R9 ;  /* 0x0000001fff077819 */ /* 0x000fca0000011409 */
[----:B------:R-:W0:Y:S08]  /*216c0*/  @P2 LDC R14, c[0x0][0xbec] ;  /* 0x0002fb00ff0e2b82 */ /* 0x000e300000000800 */
[----:B------:R-:W3:Y:S01]  /*216d0*/  @P2 LDC R27, c[0x0][0xbf0] ;  /* 0x0002fc00ff1b2b82 */ /* 0x000ee20000000800 */
[----:B--2---:R-:W-:Y:S05]  /*216e0*/  @P1 BRA `(.L_x_1851) ;  /* 0x0000000000101947 */ /* 0x004fea0003800000 */
[----:B------:R-:W-:Y:S05]  /*216f0*/  @!P0 BRA `(.L_x_1851) ;  /* 0x00000000000c8947 */ /* 0x000fea0003800000 */
[----:B------:R-:W2:Y:S04]  /*21700*/  LDG.E R5, desc[UR60][R2.64] ;  /* 0x0000003c02057981 */ /* 0x000ea8000c1e1900 */
[----:B-----5:R-:W2:Y:S02]  /*21710*/  LDG.E R0, desc[UR60][R2.64+0x4] ;  /* 0x0000043c02007981 */ /* 0x020ea4000c1e1900 */
[----:B--2---:R-:W-:-:S07]  /*21720*/  IMAD.IADD R0, R0, 0x1, -R5 ;  /* 0x0000000100007824 */ /* 0x004fce00078e0a05 */
.L_x_1851:
[----:B------:R-:W2:Y:S04]  /*21730*/  LDL R24, [R1+0x74] ;  /* 0x0000740001187983 */ /* 0x000ea80000100800 */
[----:B------:R4:W5:Y:S01]  /*21740*/  LDL R20, [R1+0x4c] ;  /* 0x00004c0001147983 */ /* 0x0009620000100800 */
[----:B------:R-:W-:Y:S01]  /*21750*/  BSSY B1, `(.L_x_1852) ;  /* 0x000002c000017945 */ /* 0x000fe20003800000 */
[----:B------:R-:W-:Y:S02]  /*21760*/  SEL R13, R9, RZ, !P0 ;  /* 0x000000ff090d7207 */ /* 0x000fe40004000000 */
[----:B------:R-:W-:Y:S02]  /*21770*/  SEL R12, R7, RZ, !P0 ;  /* 0x000000ff070c7207 */ /* 0x000fe40004000000 */
[----:B-----5:R-:W-:-:S02]  /*21780*/  SHF.R.S32.HI R11, RZ, 0x1f, R6 ;  /* 0x0000001fff0b7819 */ /* 0x020fc40000011406 */
[----:B--2---:R-:W-:Y:S01]  /*21790*/  SHF.R.S32.HI R10, RZ, 0x1f, R24 ;  /* 0x0000001fff0a7819 */ /* 0x004fe20000011418 */
[----:B----4-:R-:W-:Y:S06]  /*217a0*/  @P3 BRA `(.L_x_1853) ;  /* 0x0000000000983947 */ /* 0x010fec0003800000 */
[----:B------:R-:W2:Y:S01]  /*217b0*/  LDC R9, c[0x0][0xbe8] ;  /* 0x0002fa00ff097b82 */ /* 0x000ea20000000800 */
[----:B------:R-:W-:Y:S01]  /*217c0*/  IADD3 R8, R20, -0x80, R8 ;  /* 0xffffff8014087810 */ /* 0x000fe20007ffe008 */
[----:B--2---:R-:W-:-:S05]  /*217d0*/  IMAD R2, R0, R9, RZ ;  /* 0x0000000900027224 */ /* 0x004fca00078e02ff */
[----:B------:R-:W-:-:S13]  /*217e0*/  ISETP.GE.AND P0, PT, R8, R2, PT ;  /* 0x000000020800720c */ /* 0x000fda0003f06270 */
[----:B------:R-:W-:Y:S05]  /*217f0*/  @P0 BRA `(.L_x_1853) ;  /* 0x0000000000840947 */ /* 0x000fea0003800000 */
[----:B------:R-:W-:Y:S01]  /*21800*/  ISETP.NE.AND P0, PT, R9, 0x1, PT ;  /* 0x000000010900780c */ /* 0x000fe20003f05270 */
[----:B------:R-:W-:Y:S01]  /*21810*/  ULDC.64 UR4, c[0x0][0xb90] ;  /* 0x0002e40000047ab9 */ /* 0x000fe20000000a00 */
[----:B------:R-:W-:Y:S02]  /*21820*/  IMAD.MOV.U32 R2, RZ, RZ, R6 ;  /* 0x000000ffff027224 */ /* 0x000fe400078e0006 */
[----:B------:R-:W-:Y:S02]  /*21830*/  IMAD R7, R10, UR4, RZ ;  /* 0x000000040a077c24 */ /* 0x000fe4000f8e02ff */
[----:B------:R-:W-:Y:S02]  /*21840*/  IMAD.MOV.U32 R3, RZ, RZ, R11 ;  /* 0x000000ffff037224 */ /* 0x000fe400078e000b */
[----:B------:R-:W-:Y:S02]  /*21850*/  IMAD.MOV.U32 R5, RZ, RZ, R8 ;  /* 0x000000ffff057224 */ /* 0x000fe400078e0008 */
[----:B------:R-:W-:-:S03]  /*21860*/  IMAD.WIDE.U32 R2, R24, UR4, R2 ;  /* 0x0000000418027c25 */ /* 0x000fc6000f8e0002 */
[----:B------:R-:W2:Y:S01]  /*21870*/  @P0 LDC R15, c[0x0][0xbec] ;  /* 0x0002fb00ff0f0b82 */ /* 0x000ea20000000800 */
[----:B------:R-:W-:Y:S01]  /*21880*/  IMAD R7, R24, UR5, R7 ;  /* 0x0000000518077c24 */ /* 0x000fe2000f8e0207 */
[----:B------:R-:W-:-:S03]  /*21890*/  ULDC.64 UR4, c[0x0][0xb98] ;  /* 0x0002e60000047ab9 */ /* 0x000fc60000000a00 */
[----:B------:R-:W-:-:S03]  /*218a0*/  IMAD.IADD R3, R3, 0x1, R7 ;  /* 0x0000000103037824 */ /* 0x000fc600078e0207 */
[----:B------:R-:W4:Y:S01]  /*218b0*/  @P0 LDC R21, c[0x0][0xbf0] ;  /* 0x0002fc00ff150b82 */ /* 0x000f220000000800 */
[----:B------:R-:W-:-:S04]  /*218c0*/  IMAD.WIDE.U32 R2, R13, UR4, R2 ;  /* 0x000000040d027c25 */ /* 0x000fc8000f8e0002 */
[----:B--2---:R-:W-:-:S05]  /*218d0*/  @P0 IMAD.HI.U32 R4, R8, R15, RZ ;  /* 0x0000000f08040227 */ /* 0x004fca00078e00ff */
        /* <DEDUP_REMOVED lines=19> */
.L_x_1853:
[----:B------:R-:W-:Y:S05]  /*21a10*/  BSYNC B1 ;  /* 0x0000000000017941 */ /* 0x000fea0003800000 */
.L_x_1852:
[----:B--2---:R-:W2:Y:S01]  /*21a20*/  LDL R4, [R1+0x70] ;  /* 0x0000700001047983 */ /* 0x004ea20000100800 */
[----:B------:R-:W-:-:S03]  /*21a30*/  ULDC.64 UR4, c[0x0][0xaa0] ;  /* 0x0002a80000047ab9 */ /* 0x000fc60000000a00 */
[----:B------:R-:W2:Y:S04]  /*21a40*/  LDL R8, [R1+0xc] ;  /* 0x00000c0001087983 */ /* 0x000ea80000100800 */
[----:B------:R4:W5:Y:S01]  /*21a50*/  LDL R15, [R1] ;  /* 0x00000000010f7983 */ /* 0x0009620000100800 */
        /* <DEDUP_REMOVED lines=15> */
[----:B------:R-:W-:Y:S01]  /*21b50*/  BSSY B1, `(.L_x_1854) ;  /* 0x0000031000017945 */ /* 0x000fe20003800000 */
[----:B--2---:R-:W-:-:S04]  /*21b60*/  IMAD R4, R4, 0x20, R8 ;  /* 0x0000002004047824 */ /* 0x004fc800078e0208 */
[----:B------:R-:W-:-:S04]  /*21b70*/  IMAD.IADD R9, R20, 0x1, R4 ;  /* 0x0000000114097824 */ /* 0x000fc800078e0204 */
[----:B0-----:R-:W-:-:S04]  /*21b80*/  @P2 IMAD.HI.U32 R4, R9, R14, RZ ;  /* 0x0000000e09042227 */ /* 0x001fc800078e00ff */
[----:B------:R-:W-:Y:S01]  /*21b90*/  IMAD.MOV.U32 R5, RZ, RZ, R9 ;  /* 0x000000ffff057224 */ /* 0x000fe200078e0009 */
[----:B---3--:R-:W-:-:S04]  /*21ba0*/  @P2 SHF.R.U32.HI R5, RZ, R27, R4 ;  /* 0x0000001bff052219 */ /* 0x008fc80000011604 */
[--C-:B------:R-:W-:Y:S01]  /*21bb0*/  SHF.R.S32.HI R4, RZ, 0x1f, R5.reuse ;  /* 0x0000001fff047819 */ /* 0x100fe20000011405 */
[----:B------:R-:W-:-:S04]  /*21bc0*/  IMAD.MOV R6, RZ, RZ, -R5 ;  /* 0x000000ffff067224 */ /* 0x000fc800078e0a05 */
[----:B------:R-:W-:Y:S02]  /*21bd0*/  IMAD R4, R4, UR4, RZ ;  /* 0x0000000404047c24 */ /* 0x000fe4000f8e02ff */
[----:B------:R-:W-:Y:S02]  /*21be0*/  IMAD R7, R25, R6, R9 ;  /* 0x0000000619077224 */ /* 0x000fe400078e0209 */
[C---:B------:R-:W-:Y:S02]  /*21bf0*/  IMAD R9, R5.reuse, UR5, R4 ;  /* 0x0000000505097c24 */ /* 0x040fe4000f8e0204 */
[----:B------:R-:W-:Y:S01]  /*21c00*/  IMAD.WIDE.U32 R2, R5, UR4, R2 ;  /* 0x0000000405027c25 */ /* 0x000fe2000f8e0002 */
[----:B------:R-:W-:Y:S01]  /*21c10*/  SHF.R.S32.HI R4, RZ, 0x1f, R7 ;  /* 0x0000001fff047819 */ /* 0x000fe20000011407 */
[----:B------:R-:W-:Y:S02]  /*21c20*/  ULDC.64 UR4, c[0x0][0xad8] ;  /* 0x0002b60000047ab9 */ /* 0x000fe40000000a00 */
[----:B------:R-:W-:-:S02]  /*21c30*/  IMAD.IADD R3, R3, 0x1, R9 ;  /* 0x0000000103037824 */ /* 0x000fc400078e0209 */
[----:B------:R-:W-:Y:S02]  /*21c40*/  IMAD R4, R4, UR4, RZ ;  /* 0x0000000404047c24 */ /* 0x000fe4000f8e02ff */
[----:B------:R-:W-:Y:S02]  /*21c50*/  IMAD.IADD R6, R8, 0x1, R20 ;  /* 0x0000000108067824 */ /* 0x000fe400078e0214 */
[----:B------:R-:W-:Y:S02]  /*21c60*/  IMAD R25, R0, R25, RZ ;  /* 0x0000001900197224 */ /* 0x000fe400078e02ff */
        /* <DEDUP_REMOVED lines=10> */
[----:B------:R4:W0:Y:S02]  /*21d10*/  SHFL.IDX PT, R2, R4, RZ, 0x181f ;  /* 0x00181fff04027589 */ /* 0x00082400000e0000 */
        /* <DEDUP_REMOVED lines=11> */
[----:B------:R3:W-:Y:S01]  /*21dd0*/  @!P5 ST.E.128 desc[UR60][R8.64], RZ ;  /* 0x000000ff0800d985 */ /* 0x0007e2000c101d3c */
[----:B------:R-:W-:Y:S02]  /*21de0*/  @!P4 LEA.HI.X R11, R203, R0, R224, 0x1, P6 ;  /* 0x00000000cb0bc211 */ /* 0x000fe400030f0ce0 */
[----:B------:R-:W-:-:S03]  /*21df0*/  @!P3 LEA R12, P6, R19, R2, 0x1 ;  /* 0x00000002130cb211 */ /* 0x000fc600078c08ff */
[----:B------:R3:W-:Y:S01]  /*21e00*/  @!P4 ST.E.128 desc[UR60][R10.64], RZ ;  /* 0x000000ff0a00c985 */ /* 0x0007e2000c101d3c */
[----:B-----5:R-:W-:Y:S02]  /*21e10*/  @!P3 LEA.HI.X R13, R19, R0, R15, 0x1, P6 ;  /* 0x00000000130db211 */ /* 0x020fe400030f0c0f */
[----:B------:R-:W-:-:S03]  /*21e20*/  @!P2 LEA R2, P6, R23, R2, 0x1 ;  /* 0x000000021702a211 */ /* 0x000fc600078c08ff */
[----:B------:R3:W-:Y:S01]  /*21e30*/  @!P3 ST.E.128 desc[UR60][R12.64], RZ ;  /* 0x000000ff0c00b985 */ /* 0x0007e2000c101d3c */
[----:B------:R-:W-:-:S05]  /*21e40*/  @!P2 LEA.HI.X R3, R23, R0, R228, 0x1, P6 ;  /* 0x000000001703a211 */ /* 0x000fca00030f0ce4 */
[----:B------:R3:W-:Y:S04]  /*21e50*/  @!P2 ST.E.128 desc[UR60][R2.64], RZ ;  /* 0x000000ff0200a985 */ /* 0x0007e8000c101d3c */
.L_x_1855:
[----:B------:R-:W-:Y:S05]  /*21e60*/  BSYNC B1 ;  /* 0x0000000000017941 */ /* 0x000fea0003800000 */
.L_x_1854:
[----:B--2---:R2:W1:Y:S01]  /*21e70*/  SHFL.IDX PT, R0, R5, 0x1, 0x181f ;  /* 0x00381f0005007f89 */ /* 0x00446200000e0000 */
[----:B------:R-:W-:Y:S03]  /*21e80*/  BSSY B1, `(.L_x_1856) ;  /* 0x0000014000017945 */ /* 0x000fe60003800000 */
[----:B0--3--:R2:W0:Y:S01]  /*21e90*/  SHFL.IDX PT, R2, R4, 0x1, 0x181f ;  /* 0x00381f0004027f89 */ /* 0x00942200000e0000 */
[----:B------:R-:W-:Y:S05]  /*21ea0*/  @P1 BRA `(.L_x_1857) ;  /* 0x0000000000441947 */ /* 0x000fea0003800000 */
[----:B------:R-:W-:Y:S02]  /*21eb0*/  ULDC UR4, c[0x0][0xac8] ;  /* 0x0002b20000047ab9 */ /* 0x000fe40000000800 */
[----:B------:R-:W-:Y:S02]  /*21ec0*/  ISETP.GE.AND P4, PT, R16, UR4, PT ;  /* 0x0000000410007c0c */ /* 0x000fe4000bf86270 */
[----:B------:R-:W-:Y:S02]  /*21ed0*/  ISETP.GE.AND P3, PT, R205, UR4, PT ;  /* 0x00000004cd007c0c */ /* 0x000fe4000bf66270 */
[----:B------:R-:W-:Y:S02]  /*21ee0*/  ISETP.GE.AND P2, PT, R19, UR4, PT ;  /* 0x0000000413007c0c */ /* 0x000fe4000bf46270 */
[----:B------:R-:W-:-:S07]  /*21ef0*/  ISETP.GE.AND P1, PT, R23, UR4, PT ;  /* 0x0000000417007c0c */ /* 0x000fce000bf26270 */
[CC--:B0-----:R-:W-:Y:S02]  /*21f00*/  @!P4 LEA R8, P6, R16.reuse, R2.reuse, 0x1 ;  /* 0x000000021008c211 */ /* 0x0c1fe400078c08ff */
[----:B------:R-:W-:Y:S02]  /*21f10*/  @!P3 LEA R10, P5, R203, R2, 0x1 ;  /* 0x00000002cb0ab211 */ /* 0x000fe400078a08ff */
[----:B-1----:R-:W-:Y:S02]  /*21f20*/  @!P4 LEA.HI.X R9, R16, R0, R17, 0x1, P6 ;  /* 0x000000001009c211 */ /* 0x002fe400030f0c11 */
[----:B------:R-:W-:Y:S02]  /*21f30*/  @!P2 LEA R12, P6, R19, R2, 0x1 ;  /* 0x00000002130ca211 */ /* 0x000fe400078c08ff */
[----:B------:R-:W-:Y:S01]  /*21f40*/  @!P3 LEA.HI.X R11, R203, R0, R224, 0x1, P5 ;  /* 0x00000000cb0bb211 */ /* 0x000fe200028f0ce0 */
[----:B------:R3:W-:Y:S01]  /*21f50*/  @!P4 ST.E.128 desc[UR60][R8.64], RZ ;  /* 0x000000ff0800c985 */ /* 0x0007e2000c101d3c */
[----:B------:R-:W-:-:S02]  /*21f60*/  @!P1 LEA R2, P5, R23, R2, 0x1 ;  /* 0x0000000217029211 */ /* 0x000fc400078a08ff */
[-C--:B-----5:R-:W-:Y:S01]  /*21f70*/  @!P2 LEA.HI.X R13, R19, R0.reuse, R15, 0x1, P6 ;  /* 0x00000000130da211 */ /* 0x0a0fe200030f0c0f */
[----:B------:R3:W-:Y:S01]  /*21f80*/  @!P3 ST.E.128 desc[UR60][R10.64], RZ ;  /* 0x000000ff0a00b985 */ /* 0x0007e2000c101d3c */
[----:B------:R-:W-:-:S03]  /*21f90*/  @!P1 LEA.HI.X R3, R23, R0, R228, 0x1, P5 ;  /* 0x0000000017039211 */ /* 0x000fc600028f0ce4 */
[----:B------:R3:W-:Y:S04]  /*21fa0*/  @!P2 ST.E.128 desc[UR60][R12.64], RZ ;  /* 0x000000ff0c00a985 */ /* 0x0007e8000c101d3c */
[----:B------:R3:W-:Y:S02]  /*21fb0*/  @!P1 ST.E.128 desc[UR60][R2.64], RZ ;  /* 0x000000ff02009985 */ /* 0x0007e4000c101d3c */
.L_x_1857:
[----:B------:R-:W-:Y:S05]  /*21fc0*/  BSYNC B1 ;  /* 0x0000000000017941 */ /* 0x000fea0003800000 */
.L_x_1856:
[----:B-1----:R1:W1:Y:S01]  /*21fd0*/  SHFL.IDX PT, R0, R5, 0x2, 0x181f ;  /* 0x00581f0005007f89 */ /* 0x00226200000e0000 */
[----:B------:R-:W-:Y:S03]  /*21fe0*/  BSSY B1, `(.L_x_1858) ;  /* 0x0000014000017945 */ /* 0x000fe60003800000 */
[----:B0--3--:R0:W3:Y:S01]  /*21ff0*/  SHFL.IDX PT, R2, R4, 0x2, 0x181f ;  /* 0x00581f0004027f89 */ /* 0x0090e200000e0000 */
        /* <DEDUP_REMOVED lines=9> */
[----:B-1----:R-:W-:Y:S02]  /*22090*/  @!P3 LEA.HI.X R9, R16, R0, R17, 0x1, P6 ;  /* 0x000000001009b211 */ /* 0x002fe400030f0c11 */
[----:B------:R-:W-:Y:S02]  /*220a0*/  @!P0 LEA R2, P6, R23, R2, 0x1 ;  /* 0x0000000217028211 */ /* 0x000fe400078c08ff */
[-C--:B------:R-:W-:Y:S01]  /*220b0*/  @!P2 LEA.HI.X R11, R203, R0.reuse, R224, 0x1, P5 ;  /* 0x00000000cb0ba211 */ /* 0x080fe200028f0ce0 */
[----:B------:R1:W-:Y:S01]  /*220c0*/  @!P3 ST.E.128 desc[UR60][R8.64], RZ ;  /* 0x000000ff0800b985 */ /* 0x0003e2000c101d3c */
[----:B-----5:R-:W-:-:S02]  /*220d0*/  @!P1 LEA.HI.X R13, R19, R0, R15, 0x1, P4 ;  /* 0x00000000130d9211 */ /* 0x020fc400020f0c0f */
[----:B------:R-:W-:Y:S01]  /*220e0*/  @!P0 LEA.HI.X R3, R23, R0, R228, 0x1, P6 ;  /* 0x0000000017038211 */ /* 0x000fe200030f0ce4 */
[----:B------:R1:W-:Y:S04]  /*220f0*/  @!P2 ST.E.128 desc[UR60][R10.64], RZ ;  /* 0x000000ff0a00a985 */ /* 0x0003e8000c101d3c */
[----:B------:R1:W-:Y:S04]  /*22100*/  @!P1 ST.E.128 desc[UR60][R12.64], RZ ;  /* 0x000000ff0c009985 */ /* 0x0003e8000c101d3c */
[----:B------:R1:W-:Y:S02]  /*22110*/  @!P0 ST.E.128 desc[UR60][R2.64], RZ ;  /* 0x000000ff02008985 */ /* 0x0003e4000c101d3c */
.L_x_1859:
[----:B------:R-:W-:Y:S05]  /*22120*/  BSYNC B1 ;  /* 0x0000000000017941 */ /* 0x000fea0003800000 */
.L_x_1858:
[----:B-1----:R-:W-:Y:S01]  /*22130*/  VIADD R0, R6, 0x60 ;  /* 0x0000006006007836 */ /* 0x002fe20000000000 */
[----:B--2-4-:R-:W1:Y:S04]  /*22140*/  SHFL.IDX PT, R5, R5, 0x3, 0x181f ;  /* 0x00781f0005057f89 */ /* 0x014e6800000e0000 */
[----:B------:R-:W-:Y:S01]  /*22150*/  ISETP.GE.AND P0, PT, R0, R25, PT ;  /* 0x000000190000720c */ /* 0x000fe20003f06270 */
[----:B---3--:R2:W3:-:S12]  /*22160*/  SHFL.IDX PT, R2, R4, 0x3, 0x181f ;  /* 0x00781f0004027f89 */ /* 0x0084d800000e0000 */
[----:B--2---:R-:W-:Y:S05]  /*22170*/  @P0 BRA `(.L_x_1850) ;  /* 0x0000000000440947 */ /* 0x004fea0003800000 */
[----:B------:R-:W-:Y:S02]  /*22180*/  ULDC UR4, c[0x0][0xac8] ;  /* 0x0002b20000047ab9 */ /* 0x000fe40000000800 */
[----:B------:R-:W-:Y:S02]  /*22190*/  ISETP.GE.AND P3, PT, R16, UR4, PT ;  /* 0x0000000410007c0c */ /* 0x000fe4000bf66270 */
[----:B------:R-:W-:Y:S02]  /*221a0*/  ISETP.GE.AND P2, PT, R205, UR4, PT ;  /* 0x00000004cd007c0c */ /* 0x000fe4000bf46270 */
[----:B------:R-:W-:Y:S02]  /*221b0*/  ISETP.GE.AND P1, PT, R19, UR4, PT ;  /* 0x0000000413007c0c */ /* 0x000fe4000bf26270 */
[----:B------:R-:W-:-:S07]  /*221c0*/  ISETP.GE.AND P0, PT, R23, UR4, PT ;  /* 0x0000000417007c0c */ /* 0x000fce000bf06270 */
[CC--:B---3--:R-:W-:Y:S02]  /*221d0*/  @!P3 LEA R6, P6, R16.reuse, R2.reuse, 0x1 ;  /* 0x000000021006b211 */ /* 0x0c8fe400078c08ff */
[-C--:B------:R-:W-:Y:S02]  /*221e0*/  @!P2 LEA R8, P5, R203, R2.reuse, 0x1 ;  /* 0x00000002cb08a211 */ /* 0x080fe400078a08ff */
[-C--:B------:R-:W-:Y:S02]  /*221f0*/  @!P1 LEA R10, P4, R19, R2.reuse, 0x1 ;  /* 0x00000002130a9211 */ /* 0x080fe400078808ff */
[-C--:B-1----:R-:W-:Y:S02]  /*22200*/  @!P3 LEA.HI.X R7, R16, R5.reuse, R17, 0x1, P6 ;  /* 0x000000051007b211 */ /* 0x082fe400030f0c11 */
        /* <DEDUP_REMOVED lines=8> */
.L_x_1850:
[----:B------:R-:W-:Y:S05]  /*22290*/  BSYNC B0 ;  /* 0x0000000000007941 */ /* 0x000fea0003800000 */
.L_x_1841:
[----:B------:R-:W-:Y:S02]  /*222a0*/  ULDC UR4, c[0x0][0xc3c] ;  /* 0x00030f0000047ab9 */ /* 0x000fe40000000800 */
[----:B------:R-:W-:-:S13]  /*222b0*/  ISETP.GE.AND P0, PT, R39, UR4, PT ;  /* 0x0000000427007c0c */ /* 0x000fda000bf06270 */
[----:B------:R-:W-:Y:S05]  /*222c0*/  @!P0 BRA `(.L_x_1860) ;  /* 0xfffffdf000488947 */ /* 0x000fea000383ffff */
[----:B------:R-:W-:Y:S05]  /*222d0*/  BRA `(.L_x_1557) ;  /* 0x0000007800687947 */ /* 0x000fea0003800000 */
.L_x_1555:
        /* <DEDUP_REMOVED lines=16> */
.L_x_1861:
        /* <DEDUP_REMOVED lines=41> */
.L_x_1867:
        /* <DEDUP_REMOVED lines=12> */
.L_x_1866:
[----:B------:R-:W-:Y:S05]  /*22730*/  BSYNC B0 ;  /* 0x0000000000007941 */ /* 0x000fea0003800000 */
.L_x_1865:
        /* <DEDUP_REMOVED lines=20> */
.L_x_1863:
        /* <DEDUP_REMOVED lines=20> */
.L_x_1868:
[----:B---3--:R-:W-:Y:S01]  /*229c0*/  IMAD R16, R16, UR5, R13 ;  /* 0x0000000510107c24 */ /* 0x008fe2000f8e020d */
[----:B------:R-:W-:Y:S01]  /*229d0*/  IABS R2, R6 ;  /* 0x0000000600027213 */ /* 0x000fe20000000000 */
[----:B01----:R-:W-:-:S03]  /*229e0*/  IMAD.MOV R11, RZ, RZ, -R3 ;  /* 0x000000ffff0b7224 */ /* 0x003fc600078e0a03 */
[----:B--2---:R-:W-:Y:S01]  /*229f0*/  IADD3 R9, -R16, UR6, RZ ;  /* 0x0000000610097c10 */ /* 0x004fe2000fffe1ff */
        /* <DEDUP_REMOVED lines=24> */
[----:B------:R-:W-:-:S04]  /*22b80*/  VIADDMNMX R18, R10, UR5, R7, PT ;  /* 0x000000050a127c46 */ /* 0x000fc8000b800107 */
[-C--:B------:R-:W-:Y:S02]  /*22b90*/  IABS R10, R18.reuse ;  /* 0x00000012000a7213 */ /* 0x080fe40000000000 */
[----:B------:R-:W-:Y:S02]  /*22ba0*/  IABS R6, R18 ;  /* 0x0000001200067213 */ /* 0x000fe40000000000 */
        /* <DEDUP_REMOVED lines=20> */
[----:B------:R-:W-:-:S06]  /*22cf0*/  @P0 VIADD R2, R2, 0x1 ;  /* 0x0000000102020836 */ /* 0x000fcc0000000000 */
[----:B------:R-:W-:Y:S01]  /*22d00*/  @!P2 IMAD.MOV R2, RZ, RZ, -R2 ;  /* 0x000000ffff02a224 */ /* 0x000fe200078e0a02 */
[----:B------:R-:W-:Y:S01]  /*22d10*/  @!P1 LOP3.LUT R2, RZ, R18, RZ, 0x33, !PT ;  /* 0x00000012ff029212 */ /* 0x000fe200078e33ff */
[----:B------:R-:W-:-:S03]  /*22d20*/  IMAD.MOV R18, RZ, RZ, -R18 ;  /* 0x000000ffff127224 */ /* 0x000fc600078e0a12 */
[----:B------:R-:W-:Y:S01]  /*22d30*/  LOP3.LUT R17, RZ, R2, RZ, 0x33, !PT ;  /* 0x00000002ff117212 */ /* 0x000fe200078e33ff */
[----:B------:R-:W-:-:S04]  /*22d40*/  IMAD R18, R2, R18, R3 ;  /* 0x0000001202127224 */ /* 0x000fc800078e0203 */
[----:B------:R-:W-:Y:S01]  /*22d50*/  IMAD.IADD R17, R4, 0x1, R17 ;  /* 0x0000000104117824 */ /* 0x000fe200078e0211 */
[----:B------:R-:W-:Y:S06]  /*22d60*/  BRA `(.L_x_1869) ;  /* 0x00000000000c7947 */ /* 0x000fec0003800000 */
.L_x_1864:
[----:B------:R-:W-:Y:S02]  /*22d70*/  IMAD.MOV.U32 R17, RZ, RZ, RZ ;  /* 0x000000ffff117224 */ /* 0x000fe400078e00ff */
[----:B------:R-:W-:Y:S02]  /*22d80*/  IMAD.U32 R16, RZ, RZ, UR6 ;  /* 0x00000006ff107e24 */ /* 0x000fe4000f8e00ff */
[----:B------:R-:W-:-:S07]  /*22d90*/  IMAD.MOV.U32 R18, RZ, RZ, RZ ;  /* 0x000000ffff127224 */ /* 0x000fce00078e00ff */
.L_x_1869:
[----:B------:R-:W-:-:S13]  /*22da0*/  ISETP.NE.AND P0, PT, R5, RZ, PT ;  /* 0x000000ff0500720c */ /* 0x000fda0003f05270 */
[----:B------:R-:W0:Y:S01]  /*22db0*/  @!P0 S2R R3, SR_CgaCtaId ;  /* 0x0000000000038919 */ /* 0x000e220000008800 */
[----:B------:R-:W-:-:S04]  /*22dc0*/  @!P0 MOV R2, 0x400 ;  /* 0x0000040000028802 */ /* 0x000fc80000000f00 */
[----:B0-----:R-:W-:-:S05]  /*22dd0*/  @!P0 LEA R2, R3, R2, 0x18 ;  /* 0x0000000203028211 */ /* 0x001fca00078ec0ff */
[----:B------:R0:W-:Y:S01]  /*22de0*/  @!P0 STS.128 [R2+0x308d0], R16 ;  /* 0x0308d01002008388 */ /* 0x0001e20000000c00 */
[----:B------:R-:W-:Y:S06]  /*22df0*/  BAR.ARV 0x5, 0x180 ;  /* 0x0146000000007b1d */ /* 0x000fec0000002000 */
.L_x_1862:
[----:B------:R2:W-:Y:S01]  /*22e00*/  STL [R1+0x34], RZ ;  /* 0x000034ff01007387 */ /* 0x0005e20000100800 */
[----:B------:R-:W-:Y:S01]  /*22e10*/  ULDC UR4, c[0x0][0xc3c] ;  /* 0x00030f0000047ab9 */ /* 0x000fe20000000800 */
[----:B------:R-:W-:Y:S01]  /*22e20*/  IMAD.MOV.U32 R29, RZ, RZ, 0x1 ;  /* 0x00000001ff1d7424 */ /* 0x000fe200078e00ff */
[----:B-1----:R-:W-:Y:S01]  /*22e30*/  ISETP.GE.AND P0, PT, R19, UR4, PT ;  /* 0x0000000413007c0c */ /* 0x002fe2000bf06270 */
[----:B------:R-:W-:-:S12]  /*22e40*/  IMAD.MOV.U32 R25, RZ, RZ, RZ ;  /* 0x000000ffff197224 */ /* 0x000fd800078e00ff */
[----:B--2---:R-:W-:Y:S05]  /*22e50*/  @P0 BRA `(.L_x_1870) ;  /* 0x0000006800ac0947 */ /* 0x004fea0003800000 */
[----:B------:R-:W2:Y:S01]  /*22e60*/  LDL R4, [R1+0x20] ;  /* 0x0000200001047983 */ /* 0x000ea20000100800 */
[C---:B------:R-:W-:Y:S01]  /*22e70*/  IMAD.SHL.U32 R37, R0.reuse, 0x8, RZ ;  /* 0x0000000800257824 */ /* 0x040fe200078e00ff */
[----:B0-----:R-:W-:Y:S01]  /*22e80*/  LOP3.LUT R2, R0, 0x7f, RZ, 0xc0, !PT ;  /* 0x0000007f00027812 */ /* 0x001fe200078ec0ff */
[----:B------:R-:W0:Y:S01]  /*22e90*/  S2UR UR5, SR_CgaCtaId ;  /* 0x00000000000579c3 */ /* 0x000e220000008800 */
[----:B------:R-:W-:Y:S01]  /*22ea0*/  UMOV UR4, 0x400 ;  /* 0x0000040000047882 */ /* 0x000fe20000000000 */
[----:B------:R-:W-:Y:S01]  /*22eb0*/  BSSY B8, `(.L_x_1870) ;  /* 0x00006a5000087945 */ /* 0x000fe20003800000 */
[----:B------:R-:W-:Y:S01]  /*22ec0*/  LOP3.LUT R3, R37, 0x1f8, RZ, 0xc0, !PT ;  /* 0x000001f825037812 */ /* 0x000fe200078ec0ff */
[----:B------:R-:W-:Y:S01]  /*22ed0*/  IMAD.SHL.U32 R34, R2, 0x8, RZ ;  /* 0x0000000802227824 */ /* 0x000fe200078e00ff */
[----:B------:R-:W-:Y:S01]  /*22ee0*/  SHF.R.U32.HI R2, RZ, 0x3, R2 ;  /* 0x00000003ff027819 */ /* 0x000fe20000011602 */
[----:B------:R-:W-:Y:S01]  /*22ef0*/  IMAD.MOV.U32 R30, RZ, RZ, 0x1 ;  /* 0x00000001ff1e7424 */ /* 0x000fe200078e00ff */
[----:B------:R-:W-:Y:S01]  /*22f00*/  LOP3.LUT R3, R3, 0x38, R0, 0x78, !PT ;  /* 0x0000003803037812 */ /* 0x000fe200078e7800 */
[----:B------:R-:W-:Y:S01]  /*22f10*/  IMAD.SHL.U32 R0, R0, 0x10, RZ ;  /* 0x0000001000007824 */ /* 0x000fe200078e00ff */
[----:B------:R-:W-:Y:S01]  /*22f20*/  LOP3.LUT R37, R37, 0x38, RZ, 0xc0, !PT ;  /* 0x0000003825257812 */ /* 0x000fe200078ec0ff */
[----:B------:R-:W-:Y:S01]  /*22f30*/  IMAD.MOV.U32 R27, RZ, RZ, RZ ;  /* 0x000000ffff1b7224 */ /* 0x000fe200078e00ff */
[----:B------:R-:W-:Y:S01]  /*22f40*/  LOP3.LUT R34, R3, 0x200, R34, 0xf8, !PT ;  /* 0x0000020003227812 */ /* 0x000fe200078ef822 */
[----:B------:R-:W-:Y:S01]  /*22f50*/  IMAD.MOV.U32 R25, RZ, RZ, RZ ;  /* 0x000000ffff197224 */ /* 0x000fe200078e00ff */
[----:B------:R-:W-:Y:S01]  /*22f60*/  LOP3.LUT R0, R2, 0x70, R0, 0xf8, !PT ;  /* 0x0000007002007812 */ /* 0x000fe200078ef800 */
[----:B------:R-:W-:Y:S01]  /*22f70*/  IMAD.MOV.U32 R29, RZ, RZ, 0x1 ;  /* 0x00000001ff1d7424 */ /* 0x000fe200078e00ff */
[C---:B------:R-:W-:Y:S01]  /*22f80*/  LOP3.LUT R2, R37.reuse, 0x80, RZ, 0xfc, !PT ;  /* 0x0000008025027812 */ /* 0x040fe200078efcff */
[----:B------:R-:W-:Y:S01]  /*22f90*/  ULDC.64 UR36, c[0x0][0x198] ;  /* 0x0000660000247ab9 */ /* 0x000fe20000000a00 */
[----:B------:R-:W-:Y:S01]  /*22fa0*/  LOP3.LUT R0, R37, 0xc0, RZ, 0xfc, !PT ;  /* 0x000000c025007812 */ /* 0x000fe200078efcff */
[----:B------:R-:W-:Y:S01]  /*22fb0*/  ULDC UR38, c[0x0][0xc] ;  /* 0x0000030000267ab9 */ /* 0x000fe20000000800 */
[----:B0-----:R-:W-:-:S06]  /*22fc0*/  ULEA UR4, UR5, UR4, 0x18 ;  /* 0x0000000405047291 */ /* 0x001fcc000f8ec03f */
[----:B------:R-:W-:-:S04]  /*22fd0*/  IMAD.U32 R23, RZ, RZ, UR4 ;  /* 0x00000004ff177e24 */ /* 0x000fc8000f8e00ff */
[----:B------:R-:W-:Y:S01]  /*22fe0*/  IMAD R36, R34, 0x2, R23 ;  /* 0x0000000222247824 */ /* 0x000fe200078e0217 */
[----:B--2---:R-:W-:-:S05]  /*22ff0*/  LOP3.LUT R3, R4, 0x2, RZ, 0xfc, !PT ;  /* 0x0000000204037812 */ /* 0x004fca00078efcff */
[----:B------:R0:W-:Y:S04]  /*23000*/  STL [R1+0x44], R3 ;  /* 0x0000440301007387 */ /* 0x0001e80000100800 */
[----:B------:R1:W-:Y:S01]  /*23010*/  STL [R1+0x34], RZ ;  /* 0x000034ff01007387 */ /* 0x0003e20000100800 */
[----:B0-----:R-:W-:-:S07]  /*23020*/  LOP3.LUT R3, R37, 0x40, RZ, 0xfc, !PT ;  /* 0x0000004025037812 */ /* 0x001fce00078efcff */
.L_x_1993:
[----:B------:R-:W-:Y:S05]  /*23030*/  YIELD ;  /* 0x0000000000007946 */ /* 0x000fea0003800000 */
[----:B------:R-:W-:Y:S01]  /*23040*/  ULDC.64 UR4, c[0x0][0xa28] ;  /* 0x00028a0000047ab9 */ /* 0x000fe20000000a00 */
[----:B------:R-:W-:Y:S01]  /*23050*/  IMAD.MOV.U32 R11, RZ, RZ, RZ ;  /* 0x000000ffff0b7224 */ /* 0x000fe200078e00ff */
[----:B------:R-:W-:Y:S01]  /*23060*/  ISETP.NE.U32.AND P0, PT, RZ, UR4, PT ;  /* 0x00000004ff007c0c */ /* 0x000fe2000bf05070 */
[----:B0-----:R-:W0:Y:S01]  /*23070*/  LDC.64 R4, c[0x0][0xa00] ;  /* 0x00028000ff047b82 */ /* 0x001e220000000a00 */
[----:B------:R-:W-:Y:S02]  /*23080*/  ULDC.64 UR6, c[0x0][0xa10] ;  /* 0x0002840000067ab9 */ /* 0x000fe40000000a00 */
[----:B------:R-:W-:Y:S01]  /*23090*/  ISETP.NE.AND.EX P0, PT, RZ, UR5, PT, P0 ;  /* 0x00000005ff007c0c */ /* 0x000fe2000bf05300 */
[----:B------:R-:W-:-:S12]  /*230a0*/  ULDC.64 UR4, c[0x0][0xa18] ;  /* 0x0002860000047ab9 */ /* 0x000fd80000000a00 */
[----:B--2---:R-:W2:Y:S01]  /*230b0*/  @P0 LDC.64 R2, c[0x0][0xa28] ;  /* 0x00028a00ff020b82 */ /* 0x004ea20000000a00 */
[----:B------:R-:W-:Y:S01]  /*230c0*/  ISETP.NE.U32.AND P1, PT, RZ, UR6, PT ;  /* 0x00000006ff007c0c */ /* 0x000fe2000bf25070 */
[----:B--2---:R-:W-:-:S05]  /*230d0*/  @P0 IMAD.WIDE R2, R19, 0x4, R2 ;  /* 0x0000000413020825 */ /* 0x004fca00078e0202 */
[----:B------:R2:W3:Y:S01]  /*230e0*/  @P0 LDG.E R11, desc[UR60][R2.64] ;  /* 0x0000003c020b0981 */ /* 0x0004e2000c1e1900 */
[----:B------:R-:W-:Y:S01]  /*230f0*/  ISETP.NE.U32.AND P0, PT, RZ, UR4, PT ;  /* 0x00000004ff007c0c */ /* 0x000fe2000bf05070 */
[----:B------:R-:W-:Y:S01]  /*23100*/  IMAD.MOV.U32 R35, RZ, RZ, RZ ;  /* 0x000000ffff237224 */ /* 0x000fe200078e00ff */
[----:B------:R-:W-:Y:S01]  /*23110*/  ISETP.NE.AND.EX P1, PT, RZ, UR7, PT, P1 ;  /* 0x00000007ff007c0c */ /* 0x000fe2000bf25310 */
[----:B------:R-:W-:Y:S01]  /*23120*/  IMAD.MOV.U32 R0, RZ, RZ, RZ ;  /* 0x000000ffff007224 */ /* 0x000fe200078e00ff */
[----:B------:R-:W-:Y:S01]  /*23130*/  ISETP.NE.AND.EX P2, PT, RZ, UR5, PT, P0 ;  /* 0x00000005ff007c0c */ /* 0x000fe2000bf45300 */
[----:B------:R-:W-:Y:S01]  /*23140*/  ULDC.64 UR4, c[0x0][0xa00] ;  /* 0x0002800000047ab9 */ /* 0x000fe20000000a00 */
[----:B0-----:R-:W-:Y:S01]  /*23150*/  IMAD.WIDE R4, R19, 0x4, R4 ;  /* 0x0000000413047825 */ /* 0x001fe200078e0204 */
[----:B------:R-:W-:Y:S01]  /*23160*/  ISETP.NE.U32.AND P0, PT, RZ, UR4, PT ;  /* 0x00000004ff007c0c */ /* 0x000fe2000bf05070 */
[----:B--2---:R-:W0:Y:S03]  /*23170*/  LDC.64 R2, c[0x0][0xa10] ;  /* 0x00028400ff027b82 */ /* 0x004e260000000a00 */
[----:B------:R-:W-:-:S06]  /*23180*/  ISETP.NE.AND.EX P0, PT, RZ, UR5, PT, P0 ;  /* 0x00000005ff007c0c */ /* 0x000fcc000bf05300 */
[----:B------:R-:W2:Y:S07]  /*23190*/  @P2 LDC.64 R6, c[0x0][0xa18] ;  /* 0x00028600ff062b82 */ /* 0x000eae0000000a00 */
[----:B------:R-:W5:Y:S01]  /*231a0*/  @P0 LDG.E R35, desc[UR60][R4.64] ;  /* 0x0000003c04230981 */ /* 0x000f62000c1e1900 */
[----:B0-----:R-:W-:-:S05]  /*231b0*/  IMAD.WIDE R2, R19, 0x4, R2 ;  /* 0x0000000413027825 */ /* 0x001fca00078e0202 */
[----:B------:R-:W5:Y:S01]  /*231c0*/  @P1 LDG.E R0, desc[UR60][R2.64] ;  /* 0x0000003c02001981 */ /* 0x000f62000c1e1900 */
[----:B------:R-:W-:Y:S02]  /*231d0*/  ULDC UR4, c[0x0][0x288] ;  /* 0x0000a20000047ab9 */ /* 0x000fe40000000800 */
[----:B------:R-:W-:Y:S01]  /*231e0*/  IMAD.U32 R31, RZ, RZ, UR4 ;  /* 0x00000004ff1f7e24 */ /* 0x000fe2000f8e00ff */
[----:B------:R-:W-:Y:S02]  /*231f0*/  ULDC.64 UR4, c[0x0][0x418] ;  /* 0x0001060000047ab9 */ /* 0x000fe40000000a00 */
[----:B------:R-:W-:-:S03]  /*23200*/  UISETP.NE.U32.AND UP0, UPT, UR4, URZ, UPT ;  /* 0x0000003f0400728c */ /* 0x000fc6000bf05070 */
[----:B------:R-:W-:Y:S01]  /*23210*/  ULDC UR4, c[0x0][0x424] ;  /* 0x0001090000047ab9 */ /* 0x000fe20000000800 */
[----:B------:R-:W-:Y:S01]  /*23220*/  UISETP.NE.AND.EX UP0, UPT, UR5, URZ, UPT, UP0 ;  /* 0x0000003f0500728c */ /* 0x000fe2000bf05300 */
[----:B--2---:R-:W-:Y:S02]  /*23230*/  @P2 IMAD.WIDE R6, R19, 0x4, R6 ;  /* 0x0000000413062825 */ /* 0x004fe400078e0206 */
[----:B------:R-:W-:Y:S01]  /*23240*/  ULDC UR5, c[0x0][0x2f0] ;  /* 0x0000bc0000057ab9 */ /* 0x000fe20000000800 */
[----:B------:R-:W-:Y:S02]  /*23250*/  USEL UR4, UR4, 0x1, UP0 ;  /* 0x0000000104047887 */ /* 0x000fe40008000000 */
[----:B------:R0:W5:Y:S02]  /*23260*/  @P2 LDG.E R31, desc[UR60][R6.64] ;  /* 0x0000003c061f2981 */ /* 0x000164000c1e1900 */
[----:B------:R-:W-:-:S03]  /*23270*/  UIMAD UR4, UR4, UR5, URZ ;  /* 0x00000005040472a4 */ /* 0x000fc6000f8e023f */
[----:B------:R-:W-:-:S03]  /*23280*/  ULDC UR5, c[0x0][0x348] ;  /* 0x0000d20000057ab9 */ /* 0x000fc60000000800 */
[----:B------:R-:W-:Y:S02]  /*23290*/  IMAD.U32 R9, RZ, RZ, UR4 ;  /* 0x00000004ff097e24 */ /* 0x000fe4000f8e00ff */
[----:B0-----:R-:W-:Y:S01]  /*232a0*/  IMAD.U32 R6, RZ, RZ, UR5 ;  /* 0x00000005ff067e24 */ /* 0x001fe2000f8e00ff */
[----:B---3--:R0:W-:Y:S01]  /*232b0*/  STL [R1+0x10], R11 ;  /* 0x0000100b01007387 */ /* 0x0081e20000100800 */
[----:B------:R-:W-:Y:S05]  /*232c0*/  @P2 BRA `(.L_x_1871) ;  /* 0x0000000000102947 */ /* 0x000fea0003800000 */
[----:B------:R-:W-:Y:S05]  /*232d0*/  @!P0 BRA `(.L_x_1871) ;  /* 0x00000000000c8947 */ /* 0x000fea0003800000 */
[----:B------:R-:W2:Y:S04]  /*232e0*/  LDG.E R8, desc[UR60][R4.64] ;  /* 0x0000003c04087981 */ /* 0x000ea8000c1e1900 */
[----:B-----5:R-:W2:Y:S02]  /*232f0*/  LDG.E R31, desc[UR60][R4.64+0x4] ;  /* 0x0000043c041f7981 */ /* 0x020ea4000c1e1900 */
[----:B--2---:R-:W-:-:S07]  /*23300*/  IMAD.IADD R31, R31, 0x1, -R8 ;  /* 0x000000011f1f7824 */ /* 0x004fce00078e0a08 */
.L_x_1871:
[----:B------:R-:W-:Y:S02]  /*23310*/  ULDC.64 UR4, c[0x0][0xa20] ;  /* 0x0002880000047ab9 */ /* 0x000fe40000000a00 */
[----:B------:R-:W-:-:S04]  /*23320*/  ISETP.NE.U32.AND P0, PT, RZ, UR4, PT ;  /* 0x00000004ff007c0c */ /* 0x000fc8000bf05070 */
[----:B------:R-:W-:-:S13]  /*23330*/  ISETP.NE.AND.EX P0, PT, RZ, UR5, PT, P0 ;  /* 0x00000005ff007c0c */ /* 0x000fda000bf05300 */
[----:B------:R-:W-:Y:S05]  /*23340*/  @!P0 BRA `(.L_x_1872) ;  /* 0x0000000000108947 */ /* 0x000fea0003800000 */
[----:B------:R-:W2:Y:S02]  /*23350*/  LDC.64 R4, c[0x0][0xa20] ;  /* 0x00028800ff047b82 */ /* 0x000ea40000000a00 */
[----:B--2---:R-:W-:-:S05]  /*23360*/  IMAD.WIDE R4, R19, 0x4, R4 ;  /* 0x0000000413047825 */ /* 0x004fca00078e0204 */
[----:B------:R2:W5:Y:S01]  /*23370*/  LDG.E R9, desc[UR60][R4.64] ;  /* 0x0000003c04097981 */ /* 0x000562000c1e1900 */
[----:B------:R-:W-:Y:S05]  /*23380*/  BRA `(.L_x_1873) ;  /* 0x0000000000247947 */ /* 0x000fea0003800000 */
.L_x_1872:
[----:B------:R-:W-:Y:S02]  /*23390*/  ULDC.64 UR4, c[0x0][0xa08] ;  /* 0x0002820000047ab9 */ /* 0x000fe40000000a00 */
[----:B------:R-:W-:-:S04]  /*233a0*/  ISETP.NE.U32.AND P0, PT, RZ, UR4, PT ;  /* 0x00000004ff007c0c */ /* 0x000fc8000bf05070 */
[----:B------:R-:W-:-:S13]  /*233b0*/  ISETP.NE.AND.EX P0, PT, RZ, UR5, PT, P0 ;  /* 0x00000005ff007c0c */ /* 0x000fda000bf05300 */
[----:B------:R-:W-:Y:S05]  /*233c0*/  @!P0 BRA `(.L_x_1873) ;  /* 0x0000000000148947 */ /* 0x000fea0003800000 */
[----:B------:R-:W2:Y:S02]  /*233d0*/  LDC.64 R4, c[0x0][0xa08] ;  /* 0x00028200ff047b82 */ /* 0x000ea40000000a00 */
[----:B--2---:R-:W-:-:S05]  /*233e0*/  IMAD.WIDE R4, R19, 0x4, R4 ;  /* 0x0000000413047825 */ /* 0x004fca00078e0204 */
[----:B------:R-:W2:Y:S04]  /*233f0*/  LDG.E R9, desc[UR60][R4.64] ;  /* 0x0000003c04097981 */ /* 0x000ea8000c1e1900 */
[----:B------:R-:W2:Y:S02]  /*23400*/  LDG.E R8, desc[UR60][R4.64+0x4] ;  /* 0x0000043c04087981 */ /* 0x000ea4000c1e1900 */
[----:B--2---:R-:W-:-:S07]  /*23410*/  IMAD.IADD R9, R8, 0x1, -R9 ;  /* 0x0000000108097824 */ /* 0x004fce00078e0a09 */
.L_x_1873:
[----:B------:R-:W3:Y:S01]  /*23420*/  @P1 LDG.E R8, desc[UR60][R2.64] ;  /* 0x0000003c02081981 */ /* 0x000ee2000c1e1900 */
[----:B--2---:R-:W2:Y:S03]  /*23430*/  LDC R4, c[0x0][0x448] ;  /* 0x00011200ff047b82 */ /* 0x004ea60000000800 */
[----:B------:R-:W3:Y:S01]  /*23440*/  @P1 LDG.E R5, desc[UR60][R2.64+0x4] ;  /* 0x0000043c02051981 */ /* 0x000ee2000c1e1900 */
[----:B-----5:R-:W-:Y:S02]  /*23450*/  IMAD.IADD R9, R9, 0x1, -R11 ;  /* 0x0000000109097824 */ /* 0x020fe400078e0a0b */
[----:B------:R-:W-:-:S04]  /*23460*/  IMAD.SHL.U32 R28, R17, 0x80, RZ ;  /* 0x00000080111c7824 */ /* 0x000fc800078e00ff */
[----:B------:R-:W-:Y:S01]  /*23470*/  VIADD R7, R28, 0x7f ;  /* 0x0000007f1c077836 */ /* 0x000fe20000000000 */
[----:B--2---:R-:W-:-:S13]  /*23480*/  ISETP.NE.AND P2, PT, R4, 0x1, PT ;  /* 0x000000010400780c */ /* 0x004fda0003f45270 */
[----:B------:R-:W2:Y:S08]  /*23490*/  @P2 LDC R10, c[0x0][0x44c] ;  /* 0x00011300ff0a2b82 */ /* 0x000eb00000000800 */
[----:B------:R-:W4:Y:S01]  /*234a0*/  @P2 LDC R4, c[0x0][0x450] ;  /* 0x00011400ff042b82 */ /* 0x000f220000000800 */
[----:B---3--:R-:W-:Y:S02]  /*234b0*/  @P1 IMAD.IADD R6, R5, 0x1, -R8 ;  /* 0x0000000105061824 */ /* 0x008fe400078e0a08 */
[----:B--2---:R-:W-:-:S04]  /*234c0*/  @P2 IMAD.HI.U32 R5, R7, R10, RZ ;  /* 0x0000000a07052227 */ /* 0x004fc800078e00ff */
[----:B------:R-:W-:Y:S01]  /*234d0*/  IMAD.IADD R12, R9, 0x1, R6 ;  /* 0x00000001090c7824 */ /* 0x000fe200078e0206 */
[----:B----4-:R-:W-:-:S03]  /*234e0*/  @P2 SHF.R.U32.HI R7, RZ, R4, R5 ;  /* 0x00000004ff072219 */ /* 0x010fc60000011605 */
[C---:B------:R-:W-:Y:S01]  /*234f0*/  VIADD R2, R12.reuse, 0x3f ;  /* 0x0000003f0c027836 */ /* 0x040fe20000000000 */
[----:B------:R2:W-:Y:S01]  /*23500*/  STL [R1+0xc], R12 ;  /* 0x00000c0c01007387 */ /* 0x0005e20000100800 */
[----:B------:R-:W-:-:S03]  /*23510*/  IADD3 R8, R12, 0x1, -R31 ;  /* 0x000000010c087810 */ /* 0x000fc60007ffe81f */
[----:B------:R-:W-:Y:S02]  /*23520*/  SHF.R.S32.HI R3, RZ, 0x1f, R2 ;  /* 0x0000001fff037819 */ /* 0x000fe40000011402 */
[----:B------:R-:W-:Y:S02]  /*23530*/  IMAD.IADD R7, R8, 0x1, R7 ;  /* 0x0000000108077824 */ /* 0x000fe400078e0207 */
[----:B------:R-:W-:Y:S02]  /*23540*/  LEA.HI R10, R3, R2, RZ, 0x6 ;  /* 0x00000002030a7211 */ /* 0x000fe400078f30ff */
[----:B------:R-:W3:Y:S02]  /*23550*/  LDC.64 R2, c[0x0][0x9e0] ;  /* 0x00027800ff027b82 */ /* 0x000ee40000000a00 */
[----:B------:R-:W-:Y:S02]  /*23560*/  SHF.R.S32.HI R10, RZ, 0x6, R10 ;  /* 0x00000006ff0a7819 */ /* 0x000fe4000001140a */
[----:B---3--:R-:W-:Y:S01]  /*23570*/  ISETP.GE.AND P3, PT, R3, 0x1, PT ;  /* 0x000000010300780c */ /* 0x008fe20003f66270 */
[----:B------:R-:W-:-:S12]  /*23580*/  IMAD.IADD R2, R7, 0x1, R2 ;  /* 0x0000000107027824 */ /* 0x000fd800078e0202 */
[----:B--2---:R-:W-:Y:S05]  /*23590*/  @!P3 BRA `(.L_x_1874) ;  /* 0x000000000048b947 */ /* 0x004fea0003800000 */
[C---:B------:R-:W-:Y:S01]  /*235a0*/  ISETP.GT.AND P0, PT, R7.reuse, RZ, PT ;  /* 0x000000ff0700720c */ /* 0x040fe20003f04270 */
[----:B------:R-:W-:Y:S01]  /*235b0*/  BSSY B0, `(.L_x_1875) ;  /* 0x000000e000007945 */ /* 0x000fe20003800000 */
[----:B0-----:R-:W-:-:S11]  /*235c0*/  VIADD R11, R7, 0xffffffff ;  /* 0xffffffff070b7836 */ /* 0x001fd60000000000 */
        /* <DEDUP_REMOVED lines=8> */
.L_x_1876:
[----:B------:R-:W-:-:S13]  /*23650*/  ISETP.NE.AND P0, PT, R3, 0x1, PT ;  /* 0x000000010300780c */ /* 0x000fda0003f05270 */
[----:B------:R-:W0:Y:S02]  /*23660*/  @P0 LDC.64 R4, c[0x0][0x9e8] ;  /* 0x00027a00ff040b82 */ /* 0x000e240000000a00 */
[----:B0-----:R-:W-:-:S05]  /*23670*/  @P0 IMAD.HI.U32 R4, R11, R4, RZ ;  /* 0x000000040b040227 */ /* 0x001fca00078e00ff */
[----:B------:R-:W-:-:S07]  /*23680*/  @P0 SHF.R.U32.HI R11, RZ, R5, R4 ;  /* 0x00000005ff0b0219 */ /* 0x000fce0000011604 */
.L_x_1877:
[----:B------:R-:W-:Y:S05]  /*23690*/  BSYNC B0 ;  /* 0x0000000000007941 */ /* 0x000fea0003800000 */
.L_x_1875:
[----:B------:R-:W-:-:S05]  /*236a0*/  IMAD R11, R11, R3, R3 ;  /* 0x000000030b0b7224 */ /* 0x000fca00078e0203 */
[----:B------:R-:W-:-:S07]  /*236b0*/  VIMNMX R2, R2, R11, PT ;  /* 0x0000000b02027248 */ /* 0x000fce0003fe0100 */
.L_x_1874:
[----:B------:R-:W2:Y:S01]  /*236c0*/  @P2 LDC R7, c[0x0][0x44c] ;  /* 0x00011300ff072b82 */ /* 0x000ea20000000800 */
[----:B------:R-:W-:Y:S01]  /*236d0*/  IMAD.MOV.U32 R4, RZ, RZ, R28 ;  /* 0x000000ffff047224 */ /* 0x000fe200078e001c */
[----:B------:R-:W-:-:S06]  /*236e0*/  ULDC UR4, c[0x0][0x9dc] ;  /* 0x0002770000047ab9 */ /* 0x000fcc0000000800 */
[----:B------:R-:W3:Y:S01]  /*236f0*/  @P2 LDC R5, c[0x0][0x450] ;  /* 0x00011400ff052b82 */ /* 0x000ee20000000800 */
[----:B--2---:R-:W-:-:S05]  /*23700*/  @P2 IMAD.HI.U32 R7, R28, R7, RZ ;  /* 0x000000071c072227 */ /* 0x004fca00078e00ff */
[----:B---3--:R-:W-:Y:S01]  /*23710*/  @P2 SHF.R.U32.HI R4, RZ, R5, R7 ;  /* 0x00000005ff042219 */ /* 0x008fe20000011607 */
[----:B------:R-:W-:-:S04]  /*23720*/  IMAD.IADD R7, R12, 0x1, -R31 ;  /* 0x000000010c077824 */ /* 0x000fc800078e0a1f */
[----:B------:R-:W-:-:S04]  /*23730*/  IMAD.IADD R12, R7, 0x1, R4 ;  /* 0x00000001070c7824 */ /* 0x000fc800078e0204 */
[----:B0-----:R-:W-:Y:S01]  /*23740*/  VIADD R11, R12, -UR4 ;  /* 0x800000040c0b7c36 */ /* 0x001fe20008000000 */
        /* <DEDUP_REMOVED lines=11> */
.L_x_1880:
[----:B------:R-:W-:-:S13]  /*23800*/  ISETP.NE.AND P0, PT, R3, 0x1, PT ;  /* 0x000000010300780c */ /* 0x000fda0003f05270 */
[----:B------:R-:W0:Y:S02]  /*23810*/  @P0 LDC.64 R4, c[0x0][0x9e8] ;  /* 0x00027a00ff040b82 */ /* 0x000e240000000a00 */
[----:B0-----:R-:W-:-:S05]  /*23820*/  @P0 IMAD.HI.U32 R4, R12, R4, RZ ;  /* 0x000000040c040227 */ /* 0x001fca00078e00ff */
[----:B------:R-:W-:-:S07]  /*23830*/  @P0 SHF.R.U32.HI R12, RZ, R5, R4 ;  /* 0x00000005ff0c0219 */ /* 0x000fce0000011604 */
.L_x_1881:
[----:B------:R-:W-:Y:S05]  /*23840*/  BSYNC B0 ;  /* 0x0000000000007941 */ /* 0x000fea0003800000 */
.L_x_1879:
[----:B------:R-:W-:-:S05]  /*23850*/  IMAD R12, R12, R3, RZ ;  /* 0x000000030c0c7224 */ /* 0x000fca00078e02ff */
[----:B------:R-:W-:-:S07]  /*23860*/  VIMNMX R11, R11, R12, !PT ;  /* 0x0000000c0b0b7248 */ /* 0x000fce0007fe0100 */
.L_x_1878:
[----:B------:R-:W-:Y:S01]  /*23870*/  VIADD R2, R2, 0x3f ;  /* 0x0000003f02027836 */ /* 0x000fe20000000000 */
[----:B------:R-:W-:Y:S01]  /*23880*/  SHF.R.S32.HI R4, RZ, 0x1f, R11 ;  /* 0x0000001fff047819 */ /* 0x000fe2000001140b */
[----:B------:R-:W-:Y:S03]  /*23890*/  BSSY B0, `(.L_x_1882) ;  /* 0x0000196000007945 */ /* 0x000fe60003800000 */
[----:B------:R-:W-:Y:S02]  /*238a0*/  SHF.R.S32.HI R3, RZ, 0x1f, R2 ;  /* 0x0000001fff037819 */ /* 0x000fe40000011402 */
[----:B------:R-:W-:Y:S02]  /*238b0*/  LEA.HI R4, R4, R11, RZ, 0x6 ;  /* 0x0000000b04047211 */ /* 0x000fe400078f30ff */
[----:B------:R-:W-:Y:S02]  /*238c0*/  LEA.HI R2, R3, R2, RZ, 0x6 ;  /* 0x0000000203027211 */ /* 0x000fe400078f30ff */
[----:B------:R-:W-:-:S02]  /*238d0*/  SHF.R.S32.HI R4, RZ, 0x6, R4 ;  /* 0x00000006ff047819 */ /* 0x000fc40000011404 */
[----:B------:R-:W-:Y:S02]  /*238e0*/  SHF.R.S32.HI R3, RZ, 0x6, R2 ;  /* 0x00000006ff037819 */ /* 0x000fe40000011402 */
[----:B------:R-:W-:Y:S02]  /*238f0*/  VIMNMX R2, RZ, R4, !PT ;  /* 0x00000004ff027248 */ /* 0x000fe40007fe0100 */
[----:B------:R-:W-:-:S03]  /*23900*/  VIMNMX R4, R10, R3, PT ;  /* 0x000000030a047248 */ /* 0x000fc60003fe0100 */
[--C-:B------:R-:W-:Y:S02]  /*23910*/  IMAD R2, R2, 0x40, -R9.reuse ;  /* 0x0000004002027824 */ /* 0x100fe400078e0a09 */
[----:B------:R-:W-:-:S03]  /*23920*/  IMAD R9, R4, 0x40, -R9 ;  /* 0x0000004004097824 */ /* 0x000fc600078e0a09 */
[----:B------:R-:W-:Y:S02]  /*23930*/  VIMNMX R2, RZ, R2, !PT ;  /* 0x00000002ff027248 */ /* 0x000fe40007fe0100 */
[----:B------:R-:W-:Y:S02]  /*23940*/  VIMNMX R9, R9, R6, PT ;  /* 0x0000000609097248 */ /* 0x000fe40003fe0100 */
[----:B------:R-:W-:Y:S02]  /*23950*/  SHF.R.U32.HI R5, RZ, 0x6, R2 ;  /* 0x00000006ff057819 */ /* 0x000fe40000011602 */
[----:B------:R-:W-:-:S13]  /*23960*/  ISETP.GT.AND P0, PT, R9, R2, PT ;  /* 0x000000020900720c */ /* 0x000fda0003f04270 */
[----:B------:R-:W-:-:S05]  /*23970*/  @P0 VIADD R3, R9, 0x3f ;  /* 0x0000003f09030836 */ /* 0x000fca0000000000 */
[----:B------:R-:W-:-:S04]  /*23980*/  @P0 SHF.R.S32.HI R2, RZ, 0x1f, R3 ;  /* 0x0000001fff020819 */ /* 0x000fc80000011403 */
[----:B------:R-:W-:Y:S01]  /*23990*/  @P0 LEA.HI R3, R2, R3, RZ, 0x6 ;  /* 0x0000000302030211 */ /* 0x000fe200078f30ff */
[----:B------:R-:W-:-:S03]  /*239a0*/  IMAD.MOV.U32 R2, RZ, RZ, R5 ;  /* 0x000000ffff027224 */ /* 0x000fc600078e0005 */
[----:B------:R-:W-:Y:S02]  /*239b0*/  @P0 SHF.R.S32.HI R2, RZ, 0x6, R3 ;  /* 0x00000006ff020819 */ /* 0x000fe40000011403 */
        /* <DEDUP_REMOVED lines=9> */
[----:B------:R0:W2:Y:S02]  /*23a50*/  SHFL.IDX PT, R14, R3, RZ, 0x1f ;  /* 0x00001fff030e7589 */ /* 0x0000a400000e0000 */
.L_x_2085:
[----:B--2---:R-:W-:Y:S02]  /*23a60*/  ISETP.NE.AND P0, PT, R14, RZ, PT ;  /* 0x000000ff0e00720c */ /* 0x004fe40003f05270 */
[----:B------:R-:W-:-:S11]  /*23a70*/  PLOP3.LUT P6, PT, PT, PT, PT, 0x8, 0x0 ;  /* 0x000000000000781c */ /* 0x000fd60003fce170 */
[----:B------:R-:W-:Y:S05]  /*23a80*/  @P0 BRA `(.L_x_1885) ;  /* 0x00000000000c0947 */ /* 0x000fea0003800000 */
[----:B------:R-:W-:-:S03]  /*23a90*/  UMOV UR4, 0xffffffff ;  /* 0xffffffff00047882 */ /* 0x000fc60000000000 */
[----:B------:R-:W-:Y:S05]  /*23aa0*/  BRA.DIV UR4, `(.L_x_1886) ;  /* 0x0000007e04187947 */ /* 0x000fea000b800000 */
[----:B------:R-:W-:-:S13]  /*23ab0*/  ELECT P6, URZ, PT ;  /* 0x00000000003f782f */ /* 0x000fda00038c0000 */
.L_x_1885:
        /* <DEDUP_REMOVED lines=9> */
.L_x_2088:
[----:B------:R-:W-:Y:S05]  /*23b50*/  BSYNC B1 ;  /* 0x0000000000017941 */ /* 0x000fea0003800000 */
.L_x_1887:
[----:B------:R-:W-:Y:S04]  /*23b60*/  BSSY B1, `(.L_x_1889) ;  /* 0x00000ac000017945 */ /* 0x000fe80003800000 */
[----:B------:R-:W-:Y:S05]  /*23b70*/  @!P6 BRA `(.L_x_1890) ;  /* 0x0000000800a8e947 */ /* 0x000fea0003800000 */
[----:B------:R-:W-:Y:S01]  /*23b80*/  IMAD R13, R27, 0x8, R23 ;  /* 0x000000081b0d7824 */ /* 0x000fe200078e0217 */
[----:B------:R-:W-:Y:S01]  /*23b90*/  SHF.L.U32 R12, R30, 0x1f, RZ ;  /* 0x0000001f1e0c7819 */ /* 0x000fe200000006ff */
[----:B------:R-:W2:Y:S01]  /*23ba0*/  S2R R3, SR_TID.X ;  /* 0x0000000000037919 */ /* 0x000ea20000002100 */
[----:B------:R-:W-:Y:S02]  /*23bb0*/  BSSY B2, `(.L_x_1891) ;  /* 0x0000005000027945 */ /* 0x000fe40003800000 */
[----:B------:R-:W3:Y:S01]  /*23bc0*/  SYNCS.PHASECHK.TRANS64.TRYWAIT P0, [R13+URZ+0x308a0], R12 ;  /* 0x0308a00c0d0075a7 */ /* 0x000ee2000800017f */
[----:B--2---:R-:W-:-:S04]  /*23bd0*/  LOP3.LUT R3, R3, 0x7f, RZ, 0xc0, !PT ;  /* 0x0000007f03037812 */ /* 0x004fc800078ec0ff */
[----:B------:R-:W-:Y:S01]  /*23be0*/  ISETP.NE.AND P1, PT, R3, RZ, PT ;  /* 0x000000ff0300720c */ /* 0x000fe20003f25270 */
[----:B---3--:R-:W-:-:S12]  /*23bf0*/  @!P0 BRA `(.L_x_1892) ;  /* 0x0000007800f88947 */ /* 0x008fd80003800000 */
.L_x_2089:
[----:B------:R-:W-:Y:S05]  /*23c00*/  BSYNC B2 ;  /* 0x0000000000027941 */ /* 0x000fea0003800000 */
.L_x_1891:
[----:B------:R-:W-:Y:S04]  /*23c10*/  BSSY B2, `(.L_x_1893) ;  /* 0x0000009000027945 */ /* 0x000fe80003800000 */
[----:B------:R-:W-:Y:S05]  /*23c20*/  @P1 BRA `(.L_x_1894) ;  /* 0x00000000001c1947 */ /* 0x000fea0003800000 */
[----:B0-----:R-:W0:Y:S01]  /*23c30*/  S2R R6, SR_TID.X ;  /* 0x0000000000067919 */ /* 0x001e220000002100 */
[----:B------:R-:W-:-:S04]  /*23c40*/  IMAD.MOV.U32 R3, RZ, RZ, 0x8000 ;  /* 0x00008000ff037424 */ /* 0x000fc800078e00ff */
[----:B------:R3:W-:Y:S01]  /*23c50*/  SYNCS.ARRIVE.TRANS64 RZ, [R13+URZ+0x30890], R3 ;  /* 0x030890030dff79a7 */ /* 0x0007e2000800003f */
[----:B0-----:R-:W-:-:S04]  /*23c60*/  LOP3.LUT R6, R6, 0x1f, RZ, 0xc0, !PT ;  /* 0x0000001f06067812 */ /* 0x001fc800078ec0ff */
[----:B------:R-:W-:-:S13]  /*23c70*/  ISETP.NE.AND P0, PT, R6, RZ, PT ;  /* 0x000000ff0600720c */ /* 0x000fda0003f05270 */
[----:B---3--:R-:W-:Y:S05]  /*23c80*/  @!P0 BRA `(.L_x_1894) ;  /* 0x0000000000048947 */ /* 0x008fea0003800000 */
[----:B------:R-:W-:Y:S01]  /*23c90*/  BPT.TRAP 0x1 ;  /* 0x000000040000795c */ /* 0x000fe20000300000 */
.L_x_1894:
[----:B------:R-:W-:Y:S05]  /*23ca0*/  BSYNC B2 ;  /* 0x0000000000027941 */ /* 0x000fea0003800000 */
.L_x_1893:
        /* <DEDUP_REMOVED lines=8> */
[----:B0-----:R-:W-:Y:S01]  /*23d30*/  IMAD.SHL.U32 R6, R27, 0x4000, RZ ;  /* 0x000040001b067824 */ /* 0x001fe200078e00ff */
[----:B------:R-:W-:Y:S01]  /*23d40*/  UMOV UR6, 0x0 ;  /* 0x0000000000067882 */ /* 0x000fe20000000000 */
[----:B------:R-:W-:Y:S01]  /*23d50*/  VIADD R3, R13, 0x30890 ;  /* 0x000308900d037836 */ /* 0x000fe20000000000 */
[----:B------:R-:W-:Y:S01]  /*23d60*/  UMOV UR7, 0x12f00000 ;  /* 0x12f0000000077882 */ /* 0x000fe20000000000 */
[----:B------:R-:W-:-:S08]  /*23d70*/  VIADD R14, R9, 0x20400 ;  /* 0x00020400090e7836 */ /* 0x000fd00000000000 */
.L_x_1895:
        /* <DEDUP_REMOVED lines=16> */
.L_x_1896:
        /* <DEDUP_REMOVED lines=16> */
.L_x_1897:
        /* <DEDUP_REMOVED lines=16> */
.L_x_1898:
        /* <DEDUP_REMOVED lines=13> */
.L_x_2090:
[----:B------:R-:W-:Y:S05]  /*24150*/  BSYNC B2 ;  /* 0x0000000000027941 */ /* 0x000fea0003800000 */
.L_x_1899:
[----:B------:R-:W-:Y:S01]  /*24160*/  BSSY B2, `(.L_x_1901) ;  /* 0x000000b000027945 */ /* 0x000fe20003800000 */
[----:B------:R-:W-:Y:S02]  /*24170*/  IMAD.MOV.U32 R14, RZ, RZ, 0x0 ;  /* 0x00000000ff0e7424 */ /* 0x000fe400078e00ff */
[----:B------:R-:W-:Y:S01]  /*24180*/  IMAD.MOV.U32 R15, RZ, RZ, 0x12f00000 ;  /* 0x12f00000ff0f7424 */ /* 0x000fe200078e00ff */
[----:B------:R-:W-:Y:S06]  /*24190*/  @P1 BRA `(.L_x_1902) ;  /* 0x00000000001c1947 */ /* 0x000fec0003800000 */
[----:B------:R-:W3:Y:S01]  /*241a0*/  S2R R9, SR_TID.X ;  /* 0x0000000000097919 */ /* 0x000ee20000002100 */
[----:B------:R-:W-:-:S04]  /*241b0*/  IMAD.MOV.U32 R3, RZ, RZ, 0x8000 ;  /* 0x00008000ff037424 */ /* 0x000fc800078e00ff */
[----:B------:R4:W-:Y:S01]  /*241c0*/  SYNCS.ARRIVE.TRANS64 RZ, [R13+URZ+0x308b0], R3 ;  /* 0x0308b0030dff79a7 */ /* 0x0009e2000800003f */
[----:B---3--:R-:W-:-:S04]  /*241d0*/  LOP3.LUT R9, R9, 0x1f, RZ, 0xc0, !PT ;  /* 0x0000001f09097812 */ /* 0x008fc800078ec0ff */
[----:B------:R-:W-:-:S13]  /*241e0*/  ISETP.NE.AND P0, PT, R9, RZ, PT ;  /* 0x000000ff0900720c */ /* 0x000fda0003f05270 */
[----:B----4-:R-:W-:Y:S05]  /*241f0*/  @!P0 BRA `(.L_x_1902) ;  /* 0x0000000000048947 */ /* 0x010fea0003800000 */
[----:B------:R-:W-:Y:S01]  /*24200*/  BPT.TRAP 0x1 ;  /* 0x000000040000795c */ /* 0x000fe20000300000 */
.L_x_1902:
[----:B------:R-:W-:Y:S05]  /*24210*/  BSYNC B2 ;  /* 0x0000000000027941 */ /* 0x000fea0003800000 */
.L_x_1901:
[----:B------:R-:W-:Y:S01]  /*24220*/  R2UR UR10, R17 ;  /* 0x00000000110a72ca */ /* 0x000fe200000e0000 */
[----:B------:R-:W-:Y:S01]  /*24230*/  IMAD R6, R6, 0x2, R23 ;  /* 0x0000000206067824 */ /* 0x000fe200078e0217 */
[----:B------:R-:W-:Y:S01]  /*24240*/  R2UR UR6, R14 ;  /* 0x000000000e0672ca */ /* 0x000fe200000e0000 */
[----:B------:R-:W-:Y:S01]  /*24250*/  UIADD3 UR4, UP0, UR36, 0x670, URZ ;  /* 0x0000067024047890 */ /* 0x000fe2000ff1e03f */
[----:B------:R-:W-:Y:S01]  /*24260*/  R2UR UR7, R15 ;  /* 0x000000000f0772ca */ /* 0x000fe200000e0000 */
[----:B0-2---:R-:W-:Y:S01]  /*24270*/  VIADD R13, R13, 0x308b0 ;  /* 0x000308b00d0d7836 */ /* 0x005fe20000000000 */
[----:B------:R-:W-:Y:S01]  /*24280*/  PLOP3.LUT P0, PT, PT, PT, PT, 0x80, 0x0 ;  /* 0x000000000000781c */ /* 0x000fe20003f0f070 */
[----:B------:R-:W-:Y:S01]  /*24290*/  VIADD R3, R6, 0x400 ;  /* 0x0000040006037836 */ /* 0x000fe20000000000 */
[----:B------:R-:W-:-:S12]  /*242a0*/  UIADD3.X UR5, URZ, UR37, URZ, UP0, !UPT ;  /* 0x000000253f057290 */ /* 0x000fd800087fe43f */
.L_x_1903:
        /* <DEDUP_REMOVED lines=15> */
.L_x_1904:
        /* <DEDUP_REMOVED lines=15> */
.L_x_1905:
        /* <DEDUP_REMOVED lines=15> */
.L_x_1906:
        /* <DEDUP_REMOVED lines=9> */
[----:B--2---:R-:W-:Y:S05]  /*24610*/  @P0 BRA.U.ANY `(.L_x_1906) ;  /* 0xfffffffd00d80947 */ /* 0x004fea000393ffff */
.L_x_1890:
[----:B------:R-:W-:Y:S05]  /*24620*/  BSYNC B1 ;  /* 0x0000000000017941 */ /* 0x000fea0003800000 */
.L_x_1889:
        /* <DEDUP_REMOVED lines=9> */
.L_x_1925:
[----:B------:R-:W-:Y:S05]  /*246c0*/  YIELD ;  /* 0x0000000000007946 */ /* 0x000fea0003800000 */
[----:B------:R-:W-:Y:S04]  /*246d0*/  BSSY B1, `(.L_x_1907) ;  /* 0x00000a9000017945 */ /* 0x000fe80003800000 */
[----:B------:R-:W-:Y:S05]  /*246e0*/  @!P6 BRA `(.L_x_1908) ;  /* 0x00000008009ce947 */ /* 0x000fea0003800000 */
[----:B0-----:R-:W-:Y:S01]  /*246f0*/  IMAD R6, R27, 0x8, R23 ;  /* 0x000000081b067824 */ /* 0x001fe200078e0217 */
[----:B------:R-:W-:Y:S01]  /*24700*/  SHF.L.U32 R3, R30, 0x1f, RZ ;  /* 0x0000001f1e037819 */ /* 0x000fe200000006ff */
[----:B------:R-:W0:Y:S01]  /*24710*/  S2R R2, SR_TID.X ;  /* 0x0000000000027919 */ /* 0x000e220000002100 */
[----:B------:R-:W-:Y:S02]  /*24720*/  BSSY B2, `(.L_x_1909) ;  /* 0x0000005000027945 */ /* 0x000fe40003800000 */
[----:B------:R-:W2:Y:S01]  /*24730*/  SYNCS.PHASECHK.TRANS64.TRYWAIT P1, [R6+URZ+0x308a0], R3 ;  /* 0x0308a003060075a7 */ /* 0x000ea2000802017f */
[----:B0-----:R-:W-:-:S04]  /*24740*/  LOP3.LUT R2, R2, 0x7f, RZ, 0xc0, !PT ;  /* 0x0000007f02027812 */ /* 0x001fc800078ec0ff */
[----:B------:R-:W-:Y:S01]  /*24750*/  ISETP.NE.AND P2, PT, R2, RZ, PT ;  /* 0x000000ff0200720c */ /* 0x000fe20003f45270 */
[----:B--2---:R-:W-:-:S12]  /*24760*/  @!P1 BRA `(.L_x_1910) ;  /* 0x0000007000449947 */ /* 0x004fd80003800000 */
.L_x_2091:
[----:B------:R-:W-:Y:S05]  /*24770*/  BSYNC B2 ;  /* 0x0000000000027941 */ /* 0x000fea0003800000 */
.L_x_1909:
[----:B------:R-:W-:Y:S04]  /*24780*/  BSSY B2, `(.L_x_1911) ;  /* 0x0000009000027945 */ /* 0x000fe80003800000 */
        /* <DEDUP_REMOVED lines=8> */
.L_x_1912:
[----:B------:R-:W-:Y:S05]  /*24810*/  BSYNC B2 ;  /* 0x0000000000027941 */ /* 0x000fea0003800000 */
.L_x_1911:
        /* <DEDUP_REMOVED lines=8> */
[----:B------:R-:W-:Y:S01]  /*248a0*/  VIADD R13, R11, 0x20400 ;  /* 0x000204000b0d7836 */ /* 0x000fe20000000000 */
[----:B------:R-:W-:Y:S01]  /*248b0*/  UMOV UR6, 0x0 ;  /* 0x0000000000067882 */ /* 0x000fe20000000000 */
[----:B------:R-:W-:-:S10]  /*248c0*/  UMOV UR7, 0x12f00000 ;  /* 0x12f0000000077882 */ /* 0x000fd40000000000 */
.L_x_1913:
        /* <DEDUP_REMOVED lines=10> */
[----:B------:R-:W-:Y:S01]  /*24970*/  IMAD.MOV.U32 R20, RZ, RZ, 0x40 ;  /* 0x00000040ff147424 */ /* 0x000fe200078e00ff */
[----:B------:R-:W-:Y:S01]  /*24980*/  PLOP3.LUT P1, PT, PT, PT, PT, 0x80, 0x0 ;  /* 0x000000000000781c */ /* 0x000fe20003f2f070 */
[----:B------:R-:W-:Y:S01]  /*24990*/  VIADD R13, R11, 0x22400 ;  /* 0x000224000b0d7836 */ /* 0x000fe20000000000 */
[----:B------:R-:W-:Y:S01]  /*249a0*/  UMOV UR6, 0x0 ;  /* 0x0000000000067882 */ /* 0x000fe20000000000 */
[----:B------:R-:W-:Y:S01]  /*249b0*/  UMOV UR7, 0x12f00000 ;  /* 0x12f0000000077882 */ /* 0x000fe20000000000 */
[----:B------:R-:W-:-:S15]  /*249c0*/  R2UR UR10, R20 ;  /* 0x00000000140a72ca */ /* 0x000fde00000e0000 */
.L_x_1914:
        /* <DEDUP_REMOVED lines=16> */
.L_x_1915:
        /* <DEDUP_REMOVED lines=16> */
.L_x_1916:
        /* <DEDUP_REMOVED lines=10> */
[----:B------:R-:W2:Y:S01]  /*24c70*/  SYNCS.PHASECHK.TRANS64.TRYWAIT P1, [R6+URZ+0x308c0], R3 ;  /* 0x0308c003060075a7 */ /* 0x000ea2000802017f */
[----:B------:R-:W-:Y:S04]  /*24c80*/  BSSY B2, `(.L_x_1917) ;  /* 0x0000002000027945 */ /* 0x000fe80003800000 */
[----:B--2---:R-:W-:Y:S05]  /*24c90*/  @!P1 BRA `(.L_x_1918) ;  /* 0x0000006c000c9947 */ /* 0x004fea0003800000 */
.L_x_2092:
[----:B------:R-:W-:Y:S05]  /*24ca0*/  BSYNC B2 ;  /* 0x0000000000027941 */ /* 0x000fea0003800000 */
.L_x_1917:
[----:B------:R-:W-:Y:S01]  /*24cb0*/  BSSY B2, `(.L_x_1919) ;  /* 0x000000b000027945 */ /* 0x000fe20003800000 */
[----:B------:R-:W-:Y:S02]  /*24cc0*/  IMAD.MOV.U32 R2, RZ, RZ, 0x0 ;  /* 0x00000000ff027424 */ /* 0x000fe400078e00ff */
[----:B0-2---:R-:W-:Y:S01]  /*24cd0*/  IMAD.MOV.U32 R3, RZ, RZ, 0x12f00000 ;  /* 0x12f00000ff037424 */ /* 0x005fe200078e00ff */
[----:B------:R-:W-:Y:S06]  /*24ce0*/  @P2 BRA `(.L_x_1920) ;  /* 0x00000000001c2947 */ /* 0x000fec0003800000 */
[----:B------:R-:W0:Y:S01]  /*24cf0*/  S2R R21, SR_TID.X ;  /* 0x0000000000157919 */ /* 0x000e220000002100 */
[----:B------:R-:W-:-:S04]  /*24d00*/  IMAD.MOV.U32 R13, RZ, RZ, 0x8000 ;  /* 0x00008000ff0d7424 */ /* 0x000fc800078e00ff */
[----:B------:R2:W-:Y:S01]  /*24d10*/  SYNCS.ARRIVE.TRANS64 RZ, [R6+URZ+0x308b0], R13 ;  /* 0x0308b00d06ff79a7 */ /* 0x0005e2000800003f */
[----:B0-----:R-:W-:-:S04]  /*24d20*/  LOP3.LUT R21, R21, 0x1f, RZ, 0xc0, !PT ;  /* 0x0000001f15157812 */ /* 0x001fc800078ec0ff */
[----:B------:R-:W-:-:S13]  /*24d30*/  ISETP.NE.AND P1, PT, R21, RZ, PT ;  /* 0x000000ff1500720c */ /* 0x000fda0003f25270 */
[----:B--2---:R-:W-:Y:S05]  /*24d40*/  @!P1 BRA `(.L_x_1920) ;  /* 0x0000000000049947 */ /* 0x004fea0003800000 */
[----:B------:R-:W-:Y:S01]  /*24d50*/  BPT.TRAP 0x1 ;  /* 0x000000040000795c */ /* 0x000fe20000300000 */
.L_x_1920:
[----:B------:R-:W-:Y:S05]  /*24d60*/  BSYNC B2 ;  /* 0x0000000000027941 */ /* 0x000fea0003800000 */
.L_x_1919:
[----:B------:R-:W-:Y:S01]  /*24d70*/  R2UR UR10, R14 ;  /* 0x000000000e0a72ca */ /* 0x000fe200000e0000 */
[----:B------:R-:W-:Y:S01]  /*24d80*/  UIADD3 UR4, UP0, UR36, 0x670, URZ ;  /* 0x0000067024047890 */ /* 0x000fe2000ff1e03f */
[----:B------:R-:W-:Y:S01]  /*24d90*/  R2UR UR6, R2 ;  /* 0x00000000020672ca */ /* 0x000fe200000e0000 */
[----:B------:R-:W-:Y:S01]  /*24da0*/  VIADD R6, R6, 0x308b0 ;  /* 0x000308b006067836 */ /* 0x000fe20000000000 */
[----:B------:R-:W-:Y:S01]  /*24db0*/  R2UR UR7, R3 ;  /* 0x00000000030772ca */ /* 0x000fe200000e0000 */
[----:B------:R-:W-:Y:S01]  /*24dc0*/  VIADD R13, R11, 0x400 ;  /* 0x000004000b0d7836 */ /* 0x000fe20000000000 */
[----:B------:R-:W-:Y:S01]  /*24dd0*/  PLOP3.LUT P1, PT, PT, PT, PT, 0x80, 0x0 ;  /* 0x000000000000781c */ /* 0x000fe20003f2f070 */
[----:B------:R-:W-:-:S12]  /*24de0*/  UIADD3.X UR5, URZ, UR37, URZ, UP0, !UPT ;  /* 0x000000253f057290 */ /* 0x000fd800087fe43f */
.L_x_1921:
        /* <DEDUP_REMOVED lines=15> */
.L_x_1922:
        /* <DEDUP_REMOVED lines=15> */
.L_x_1923:
        /* <DEDUP_REMOVED lines=15> */
.L_x_1924:
        /* <DEDUP_REMOVED lines=10> */
.L_x_1908:
[----:B------:R-:W-:Y:S05]  /*25160*/  BSYNC B1 ;  /* 0x0000000000017941 */ /* 0x000fea0003800000 */
.L_x_1907:
[----:B------:R-:W-:Y:S01]  /*25170*/  ISETP.GT.AND P2, PT, R9, R5, PT ;  /* 0x000000050900720c */ /* 0x000fe20003f44270 */
[----:B------:R-:W-:Y:S02]  /*25180*/  VIADD R27, R27, 0x1 ;  /* 0x000000011b1b7836 */ /* 0x000fe40000000000 */
[----:B------:R-:W-:-:S03]  /*25190*/  VIADD R9, R9, 0xffffffff ;  /* 0xffffffff09097836 */ /* 0x000fc60000000000 */
[----:B------:R-:W-:-:S04]  /*251a0*/  ISETP.NE.AND P1, PT, R27, 0x2, PT ;  /* 0x000000021b00780c */ /* 0x000fc80003f25270 */
[----:B------:R-:W-:Y:S02]  /*251b0*/  SEL R3, RZ, 0x1, P1 ;  /* 0x00000001ff037807 */ /* 0x000fe40000800000 */
[----:B------:R-:W-:Y:S02]  /*251c0*/  SEL R27, R27, RZ, P1 ;  /* 0x000000ff1b1b7207 */ /* 0x000fe40000800000 */
[----:B------:R-:W-:Y:S01]  /*251d0*/  LOP3.LUT R30, R30, R3, RZ, 0x3c, !PT ;  /* 0x000000031e1e7212 */ /* 0x000fe200078e3cff */
[----:B------:R-:W-:Y:S06]  /*251e0*/  @P2 BRA `(.L_x_1925) ;  /* 0xfffffff400342947 */ /* 0x000fec000383ffff */
.L_x_1883:
[----:B------:R-:W-:Y:S05]  /*251f0*/  BSYNC B0 ;  /* 0x0000000000007941 */ /* 0x000fea0003800000 */
.L_x_1882:
[----:B------:R-:W2:Y:S01]  /*25200*/  LDC R0, c[0x0][0x448] ;  /* 0x00011200ff007b82 */ /* 0x000ea20000000800 */
[----:B------:R-:W-:Y:S01]  /*25210*/  VIADD R5, R28, 0x7f ;  /* 0x0000007f1c057836 */ /* 0x000fe20000000000 */
[----:B------:R-:W-:Y:S06]  /*25220*/  @!P0 WARPSYNC.ALL ;  /* 0x0000000000008948 */ /* 0x000fec0003800000 */
[----:B------:R-:W-:Y:S01]  /*25230*/  @!P0 BAR.SYNC.DEFER_BLOCKING 0xc, 0x180 ;  /* 0x0306000000008b1d */ /* 0x000fe20000010000 */
[----:B--2---:R-:W-:-:S13]  /*25240*/  ISETP.NE.AND P1, PT, R0, 0x1, PT ;  /* 0x000000010000780c */ /* 0x004fda0003f25270 */
[----:B------:R-:W2:Y:S08]  /*25250*/  @P1 LDC R0, c[0x0][0x44c] ;  /* 0x00011300ff001b82 */ /* 0x000eb00000000800 */
[----:B------:R-:W3:Y:S01]  /*25260*/  @P1 LDC R3, c[0x0][0x450] ;  /* 0x00011400ff031b82 */ /* 0x000ee20000000800 */
[----:B--2---:R-:W-:-:S05]  /*25270*/  @P1 IMAD.HI.U32 R0, R5, R0, RZ ;  /* 0x0000000005001227 */ /* 0x004fca00078e00ff */
[----:B---3--:R-:W-:Y:S02]  /*25280*/  @P1 SHF.R.U32.HI R5, RZ, R3, R0 ;  /* 0x00000003ff051219 */ /* 0x008fe40000011600 */
[----:B------:R-:W2:Y:S03]  /*25290*/  LDC.64 R2, c[0x0][0x9e0] ;  /* 0x00027800ff027b82 */ /* 0x000ea60000000a00 */
[----:B------:R-:W-:Y:S01]  /*252a0*/  IMAD.IADD R9, R8, 0x1, R5 ;  /* 0x0000000108097824 */ /* 0x000fe200078e0205 */
[----:B--2---:R-:W-:-:S03]  /*252b0*/  ISETP.GE.AND P2, PT, R3, 0x1, PT ;  /* 0x000000010300780c */ /* 0x004fc60003f46270 */
[----:B------:R-:W-:-:S10]  /*252c0*/  IMAD.IADD R2, R9, 0x1, R2 ;  /* 0x0000000109027824 */ /* 0x000fd400078e0202 */
[----:B------:R-:W-:Y:S05]  /*252d0*/  @!P2 BRA `(.L_x_1926) ;  /* 0x000000000048a947 */ /* 0x000fea0003800000 */
        /* <DEDUP_REMOVED lines=11> */
.L_x_1928:
[----:B------:R-:W-:-:S13]  /*25390*/  ISETP.NE.AND P0, PT, R3, 0x1, PT ;  /* 0x000000010300780c */ /* 0x000fda0003f05270 */
[----:B------:R-:W2:Y:S02]  /*253a0*/  @P0 LDC.64 R4, c[0x0][0x9e8] ;  /* 0x00027a00ff040b82 */ /* 0x000ea40000000a00 */
[----:B--2---:R-:W-:-:S05]  /*253b0*/  @P0 IMAD.HI.U32 R4, R0, R4, RZ ;  /* 0x0000000400040227 */ /* 0x004fca00078e00ff */
[----:B------:R-:W-:-:S07]  /*253c0*/  @P0 SHF.R.U32.HI R0, RZ, R5, R4 ;  /* 0x00000005ff000219 */ /* 0x000fce0000011604 */
.L_x_1929:
[----:B------:R-:W-:Y:S05]  /*253d0*/  BSYNC B0 ;  /* 0x0000000000007941 */ /* 0x000fea0003800000 */
.L_x_1927:
[----:B------:R-:W-:-:S05]  /*253e0*/  IMAD R5, R0, R3, R3 ;  /* 0x0000000300057224 */ /* 0x000fca00078e0203 */
[----:B------:R-:W-:-:S07]  /*253f0*/  VIMNMX R2, R2, R5, PT ;  /* 0x0000000502027248 */ /* 0x000fce0003fe0100 */
.L_x_1926:
[----:B------:R-:W-:Y:S01]  /*25400*/  VIADD R2, R2, 0x3f ;  /* 0x0000003f02027836 */ /* 0x000fe20000000000 */
[----:B------:R-:W2:Y:S01]  /*25410*/  @P1 LDC R9, c[0x0][0x44c] ;  /* 0x00011300ff091b82 */ /* 0x000ea20000000800 */
[----:B------:R-:W-:-:S03]  /*25420*/  ULDC UR4, c[0x0][0x9dc] ;  /* 0x0002770000047ab9 */ /* 0x000fc60000000800 */
[----:B------:R-:W-:-:S04]  /*25430*/  SHF.R.S32.HI R5, RZ, 0x1f, R2 ;  /* 0x0000001fff057819 */ /* 0x000fc80000011402 */
[----:B------:R-:W3:Y:S01]  /*25440*/  @P1 LDC R0, c[0x0][0x450] ;  /* 0x00011400ff001b82 */ /* 0x000ee20000000800 */
[----:B------:R-:W-:Y:S01]  /*25450*/  LEA.HI R5, R5, R2, RZ, 0x6 ;  /* 0x0000000205057211 */ /* 0x000fe200078f30ff */
[----:B------:R-:W-:-:S03]  /*25460*/  IMAD.MOV.U32 R2, RZ, RZ, R28 ;  /* 0x000000ffff027224 */ /* 0x000fc600078e001c */
[----:B------:R-:W-:-:S04]  /*25470*/  SHF.R.S32.HI R5, RZ, 0x6, R5 ;  /* 0x00000006ff057819 */ /* 0x000fc80000011405 */
[----:B------:R-:W-:-:S05]  /*25480*/  VIMNMX R26, R10, R5, PT ;  /* 0x000000050a1a7248 */ /* 0x000fca0003fe0100 */
[----:B------:R4:W-:Y:S01]  /*25490*/  STL [R1+0x30], R26 ;  /* 0x0000301a01007387 */ /* 0x0009e20000100800 */
[----:B--2---:R-:W-:-:S05]  /*254a0*/  @P1 IMAD.HI.U32 R9, R28, R9, RZ ;  /* 0x000000091c091227 */ /* 0x004fca00078e00ff */
[----:B---3--:R-:W-:-:S05]  /*254b0*/  @P1 SHF.R.U32.HI R2, RZ, R0, R9 ;  /* 0x00000000ff021219 */ /* 0x008fca0000011609 */
[----:B------:R-:W-:-:S04]  /*254c0*/  IMAD.IADD R7, R7, 0x1, R2 ;  /* 0x0000000107077824 */ /* 0x000fc800078e0202 */
[----:B------:R-:W-:Y:S01]  /*254d0*/  VIADD R0, R7, -UR4 ;  /* 0x8000000407007c36 */ /* 0x000fe20008000000 */
[----:B----4-:R-:W-:Y:S06]  /*254e0*/  @!P2 BRA `(.L_x_1930) ;  /* 0x000000000044a947 */ /* 0x010fec0003800000 */
        /* <DEDUP_REMOVED lines=10> */
.L_x_1932:
[----:B------:R-:W-:-:S13]  /*25590*/  ISETP.NE.AND P0, PT, R3, 0x1, PT ;  /* 0x000000010300780c */ /* 0x000fda0003f05270 */
[----:B------:R-:W2:Y:S02]  /*255a0*/  @P0 LDC.64 R4, c[0x0][0x9e8] ;  /* 0x00027a00ff040b82 */ /* 0x000ea40000000a00 */
[----:B--2---:R-:W-:-:S05]  /*255b0*/  @P0 IMAD.HI.U32 R4, R7, R4, RZ ;  /* 0x0000000407040227 */ /* 0x004fca00078e00ff */
[----:B------:R-:W-:-:S07]  /*255c0*/  @P0 SHF.R.U32.HI R7, RZ, R5, R4 ;  /* 0x00000005ff070219 */ /* 0x000fce0000011604 */
.L_x_1933:
[----:B------:R-:W-:Y:S05]  /*255d0*/  BSYNC B0 ;  /* 0x0000000000007941 */ /* 0x000fea0003800000 */
.L_x_1931:
[----:B------:R-:W-:-:S05]  /*255e0*/  IMAD R3, R7, R3, RZ ;  /* 0x0000000307037224 */ /* 0x000fca00078e02ff */
[----:B------:R-:W-:-:S07]  /*255f0*/  VIMNMX R0, R0, R3, !PT ;  /* 0x0000000300007248 */ /* 0x000fce0007fe0100 */
.L_x_1930:
[----:B------:R-:W-:Y:S01]  /*25600*/  SHF.R.S32.HI R3, RZ, 0x1f, R0 ;  /* 0x0000001fff037819 */ /* 0x000fe20000011400 */
[----:B------:R-:W-:Y:S03]  /*25610*/  BSSY B7, `(.L_x_1934) ;  /* 0x000036d000077945 */ /* 0x000fe60003800000 */
[----:B------:R-:W-:-:S04]  /*25620*/  LEA.HI R3, R3, R0, RZ, 0x6 ;  /* 0x0000000003037211 */ /* 0x000fc800078f30ff */
[----:B------:R-:W-:-:S04]  /*25630*/  SHF.R.S32.HI R3, RZ, 0x6, R3 ;  /* 0x00000006ff037819 */ /* 0x000fc80000011403 */
[----:B------:R-:W-:-:S04]  /*25640*/  VIMNMX R2, RZ, R3, !PT ;  /* 0x00000003ff027248 */ /* 0x000fc80007fe0100 */
[----:B------:R-:W-:Y:S01]  /*25650*/  ISETP.GT.AND P0, PT, R26, R2, PT ;  /* 0x000000021a00720c */ /* 0x000fe20003f04270 */
[----:B------:R2:W-:-:S12]  /*25660*/  STL [R1+0x14], R2 ;  /* 0x0000140201007387 */ /* 0x0005d80000100800 */
[----:B--2---:R-:W-:Y:S05]  /*25670*/  @P0 BRA `(.L_x_1935) ;  /* 0x0000000000440947 */ /* 0x004fea0003800000 */
[----:B------:R-:W2:Y:S02]  /*25680*/  S2R R2, SR_TID.X ;  /* 0x0000000000027919 */ /* 0x000ea40000002100 */
[----:B--2---:R-:W-:-:S04]  /*25690*/  LOP3.LUT R2, R2, 0x7f, RZ, 0xc0, !PT ;  /* 0x0000007f02027812 */ /* 0x004fc800078ec0ff */
[----:B------:R-:W-:-:S13]  /*256a0*/  ISETP.NE.AND P0, PT, R2, RZ, PT ;  /* 0x000000ff0200720c */ /* 0x000fda0003f05270 */
[----:B------:R-:W-:Y:S05]  /*256b0*/  @P0 BRA `(.L_x_1936) ;  /* 0x0000003400880947 */ /* 0x000fea0003800000 */
[----:B------:R-:W2:Y:S01]  /*256c0*/  S2R R5, SR_LANEID ;  /* 0x0000000000057919 */ /* 0x000ea20000000000 */
[----:B------:R-:W-:Y:S01]  /*256d0*/  VOTEU.ANY UR4, UPT, PT ;  /* 0x0000000000047886 */ /* 0x000fe200038e0100 */
[----:B------:R-:W3:Y:S01]  /*256e0*/  LDC.64 R2, c[0x0][0xc60] ;  /* 0x00031800ff027b82 */ /* 0x000ee20000000a00 */
[----:B------:R-:W2:Y:S02]  /*256f0*/  FLO.U32 R0, UR4 ;  /* 0x0000000400007d00 */ /* 0x000ea400080e0000 */
[----:B--2---:R-:W-:-:S06]  /*25700*/  ISETP.EQ.U32.AND P0, PT, R0, R5, PT ;  /* 0x000000050000720c */ /* 0x004fcc0003f02070 */
[----:B------:R-:W3:Y:S07]  /*25710*/  POPC R5, UR4 ;  /* 0x0000000400057d09 */ /* 0x000eee0008000000 */
[----:B---3--:R-:W2:Y:S01]  /*25720*/  @P0 ATOMG.E.ADD.STRONG.GPU PT, R3, desc[UR60][R2.64], R5 ;  /* 0x00000005020309a8 */ /* 0x008ea200081ee1fc */
[----:B------:R-:W3:Y:S02]  /*25730*/  S2R R4, SR_LTMASK ;  /* 0x0000000000047919 */ /* 0x000ee40000003900 */
[----:B---3--:R-:W-:-:S04]  /*25740*/  LOP3.LUT R4, R4, UR4, RZ, 0xc0, !PT ;  /* 0x0000000404047c12 */ /* 0x008fc8000f8ec0ff */
[----:B------:R-:W3:Y:S01]  /*25750*/  POPC R7, R4 ;  /* 0x0000000400077309 */ /* 0x000ee20000000000 */
[----:B--2---:R-:W3:Y:S02]  /*25760*/  SHFL.IDX PT, R0, R3, R0, 0x1f ;  /* 0x00001f0003007589 */ /* 0x004ee400000e0000 */
[----:B---3--:R-:W-:Y:S01]  /*25770*/  IADD3 R16, R0, UR38, R7 ;  /* 0x0000002600107c10 */ /* 0x008fe2000fffe007 */
[----:B------:R-:W-:Y:S06]  /*25780*/  BRA `(.L_x_1936) ;  /* 0x0000003400547947 */ /* 0x000fec0003800000 */
.L_x_1935:
        /* <DEDUP_REMOVED lines=8> */
[----:B------:R-:W-:Y:S02]  /*25810*/  IMAD.U32 R4, RZ, RZ, UR6 ;  /* 0x00000006ff047e24 */ /* 0x000fe4000f8e00ff */
[----:B------:R-:W2:Y:S01]  /*25820*/  LDC.64 R2, c[0x4][R2] ;  /* 0x0100000002027b82 */ /* 0x000ea20000000a00 */
[----:B------:R-:W-:Y:S02]  /*25830*/  IMAD.U32 R5, RZ, RZ, UR7 ;  /* 0x00000007ff057e24 */ /* 0x000fe4000f8e00ff */
[----:B0-----:R-:W-:Y:S02]  /*25840*/  IMAD.U32 R6, RZ, RZ, UR8 ;  /* 0x00000008ff067e24 */ /* 0x001fe4000f8e00ff */
[----:B------:R-:W-:-:S02]  /*25850*/  IMAD.U32 R7, RZ, RZ, UR9 ;  /* 0x00000009ff077e24 */ /* 0x000fc4000f8e00ff */
[----:B------:R-:W-:Y:S02]  /*25860*/  IMAD.U32 R10, RZ, RZ, UR4 ;  /* 0x00000004ff0a7e24 */ /* 0x000fe4000f8e00ff */
[----:B------:R-:W-:Y:S02]  /*25870*/  IMAD.U32 R11, RZ, RZ, UR5 ;  /* 0x00000005ff0b7e24 */ /* 0x000fe4000f8e00ff */
[----:B------:R-:W-:Y:S02]  /*25880*/  IMAD.MOV.U32 R8, RZ, RZ, 0x70 ;  /* 0x00000070ff087424 */ /* 0x000fe400078e00ff */
[----:B------:R-:W-:Y:S02]  /*25890*/  IMAD.MOV.U32 R12, RZ, RZ, 0x1 ;  /* 0x00000001ff0c7424 */ /* 0x000fe400078e00ff */
[----:B------:R-:W-:-:S07]  /*258a0*/  IMAD.MOV.U32 R13, RZ, RZ, RZ ;  /* 0x000000ffff0d7224 */ /* 0x000fce00078e00ff */
[----:B------:R-:W-:-:S07]  /*258b0*/  LEPC R20, `(.L_x_1938) ;  /* 0x000000001014794e */ /* 0x000fce0000000000 */
[----:B-12---:R-:W-:Y:S05]  /*258c0*/  CALL.ABS.NOINC R2 ;  /* 0x0000000002007343 */ /* 0x006fea0003c00000 */
.L_x_1938:
[----:B------:R-:W-:Y:S05]  /*258d0*/  BSYNC B6 ;  /* 0x0000000000067941 */ /* 0x000fea0003800000 */
.L_x_1937:
        /* <DEDUP_REMOVED lines=8> */
[----:B------:R2:W3:Y:S01]  /*25960*/  LDC.64 R2, c[0x4][R17] ;  /* 0x0100000011027b82 */ /* 0x0004e20000000a00 */
[----:B------:R-:W-:Y:S02]  /*25970*/  IMAD.U32 R4, RZ, RZ, UR6 ;  /* 0x00000006ff047e24 */ /* 0x000fe4000f8e00ff */
[----:B------:R-:W-:Y:S02]  /*25980*/  IMAD.U32 R5, RZ, RZ, UR7 ;  /* 0x00000007ff057e24 */ /* 0x000fe4000f8e00ff */
[----:B0-----:R-:W-:Y:S02]  /*25990*/  IMAD.U32 R6, RZ, RZ, UR8 ;  /* 0x00000008ff067e24 */ /* 0x001fe4000f8e00ff */
[----:B------:R-:W-:-:S02]  /*259a0*/  IMAD.U32 R7, RZ, RZ, UR9 ;  /* 0x00000009ff077e24 */ /* 0x000fc4000f8e00ff */
[----:B------:R-:W-:Y:S02]  /*259b0*/  IMAD.U32 R10, RZ, RZ, UR4 ;  /* 0x00000004ff0a7e24 */ /* 0x000fe4000f8e00ff */
[----:B------:R-:W-:Y:S02]  /*259c0*/  IMAD.U32 R11, RZ, RZ, UR5 ;  /* 0x00000005ff0b7e24 */ /* 0x000fe4000f8e00ff */
[----:B------:R-:W-:Y:S02]  /*259d0*/  IMAD.MOV.U32 R8, RZ, RZ, 0x70 ;  /* 0x00000070ff087424 */ /* 0x000fe400078e00ff */
[----:B------:R-:W-:Y:S02]  /*259e0*/  IMAD.MOV.U32 R12, RZ, RZ, 0x1 ;  /* 0x00000001ff0c7424 */ /* 0x000fe400078e00ff */
[----:B--2---:R-:W-:-:S07]  /*259f0*/  IMAD.MOV.U32 R13, RZ, RZ, RZ ;  /* 0x000000ffff0d7224 */ /* 0x004fce00078e00ff */
[----:B------:R-:W-:-:S07]  /*25a00*/  LEPC R20, `(.L_x_1941) ;  /* 0x000000001014794e */ /* 0x000fce0000000000 */
[----:B-1-3--:R-:W-:Y:S05]  /*25a10*/  CALL.ABS.NOINC R2 ;  /* 0x0000000002007343 */ /* 0x00afea0003c00000 */
.L_x_1941:
        /* <DEDUP_REMOVED lines=15> */
.L_x_1940:
[----:B------:R-:W-:Y:S05]  /*25b10*/  BSYNC B6 ;  /* 0x0000000000067941 */ /* 0x000fea0003800000 */
.L_x_1939:
[----:B------:R-:W-:Y:S01]  /*25b20*/  ULDC.64 UR4, c[0x0][0x9f8] ;  /* 0x00027e0000047ab9 */ /* 0x000fe20000000a00 */
[----:B------:R-:W2:Y:S01]  /*25b30*/  LDL R24, [R1+0xc] ;  /* 0x00000c0001187983 */ /* 0x000ea20000100800 */
[----:B------:R-:W-:-:S03]  /*25b40*/  ISETP.NE.U32.AND P0, PT, RZ, UR4, PT ;  /* 0x00000004ff007c0c */ /* 0x000fc6000bf05070 */
[----:B------:R-:W3:Y:S01]  /*25b50*/  LDL R21, [R1+0x10] ;  /* 0x0000100001157983 */ /* 0x000ee20000100800 */
[----:B------:R-:W-:Y:S01]  /*25b60*/  ISETP.NE.AND.EX P0, PT, RZ, UR5, PT, P0 ;  /* 0x00000005ff007c0c */ /* 0x000fe2000bf05300 */
[----:B------:R-:W-:Y:S01]  /*25b70*/  IMAD.MOV.U32 R33, RZ, RZ, R19 ;  /* 0x000000ffff217224 */ /* 0x000fe200078e0013 */
[----:B------:R-:W4:Y:S01]  /*25b80*/  LDC R7, c[0x0][0x430] ;  /* 0x00010c00ff077b82 */ /* 0x000f220000000800 */
[----:B------:R-:W3:Y:S01]  /*25b90*/  LDL R17, [R1+0x44] ;  /* 0x0000440001117983 */ /* 0x000ee20000100800 */
[----:B------:R-:W0:Y:S01]  /*25ba0*/  S2R R20, SR_TID.X ;  /* 0x0000000000147919 */ /* 0x000e220000002100 */
[----:B------:R-:W-:Y:S01]  /*25bb0*/  VIADD R8, R26, 0xffffffff ;  /* 0xffffffff1a087836 */ /* 0x000fe20000000000 */
[----:B------:R-:W-:Y:S01]  /*25bc0*/  LOP3.LUT R22, R22, 0xfffffffe, RZ, 0xc0, !PT ;  /* 0xfffffffe16167812 */ /* 0x000fe200078ec0ff */
[----:B------:R-:W-:-:S06]  /*25bd0*/  ULDC UR4, c[0x0][0x2f4] ;  /* 0x0000bd0000047ab9 */ /* 0x000fcc0000000800 */
[----:B------:R-:W1:Y:S02]  /*25be0*/  @P0 LDC.64 R2, c[0x0][0x9f8] ;  /* 0x00027e00ff020b82 */ /* 0x000e640000000a00 */
[----:B-1----:R-:W-:Y:S01]  /*25bf0*/  @P0 IMAD.WIDE R2, R19, 0x4, R2 ;  /* 0x0000000413020825 */ /* 0x002fe200078e0202 */
[----:B0-----:R-:W-:-:S04]  /*25c00*/  LOP3.LUT R20, R20, 0x7f, RZ, 0xc0, !PT ;  /* 0x0000007f14147812 */ /* 0x001fc800078ec0ff */
[----:B------:R0:W3:Y:S01]  /*25c10*/  @P0 LDG.E R33, desc[UR60][R2.64] ;  /* 0x0000003c02210981 */ /* 0x0000e2000c1e1900 */
[----:B------:R-:W-:Y:S02]  /*25c20*/  SHF.R.U32.HI R32, RZ, 0x3, R20 ;  /* 0x00000003ff207819 */ /* 0x000fe40000011614 */
[----:B------:R-:W1:Y:S01]  /*25c30*/  S2R R20, SR_TID.X ;  /* 0x0000000000147919 */ /* 0x000e620000002100 */
[----:B----4-:R-:W-:-:S13]  /*25c40*/  ISETP.NE.AND P1, PT, R7, 0x1, PT ;  /* 0x000000010700780c */ /* 0x010fda0003f25270 */
[----:B------:R-:W4:Y:S08]  /*25c50*/  @P1 LDC R6, c[0x0][0x434] ;  /* 0x00010d00ff061b82 */ /* 0x000f300000000800 */
[----:B------:R-:W0:Y:S01]  /*25c60*/  @P1 LDC R0, c[0x0][0x438] ;  /* 0x00010e00ff001b82 */ /* 0x000e220000000800 */
[----:B-1----:R-:W-:-:S05]  /*25c70*/  IMAD.SHL.U32 R20, R20, 0x10, RZ ;  /* 0x0000001014147824 */ /* 0x002fca00078e00ff */
[----:B------:R-:W-:-:S05]  /*25c80*/  LOP3.LUT R20, R32, 0x70, R20, 0xf8, !PT ;  /* 0x0000007020147812 */ /* 0x000fca00078ef814 */
[----:B------:R-:W-:Y:S01]  /*25c90*/  IMAD R5, R8, 0x40, R20 ;  /* 0x0000004008057824 */ /* 0x000fe200078e0214 */
[----:B------:R-:W-:-:S04]  /*25ca0*/  LOP3.LUT R11, R37, 0x40, RZ, 0xfc, !PT ;  /* 0x00000040250b7812 */ /* 0x000fc800078efcff */
[----:B------:R-:W-:Y:S02]  /*25cb0*/  ISETP.GE.AND P3, PT, R11, UR4, PT ;  /* 0x000000040b007c0c */ /* 0x000fe4000bf66270 */
[----:B------:R-:W-:-:S04]  /*25cc0*/  LOP3.LUT R10, R37, 0x80, RZ, 0xfc, !PT ;  /* 0x00000080250a7812 */ /* 0x000fc800078efcff */
[----:B------:R-:W-:Y:S01]  /*25cd0*/  ISETP.GE.AND P2, PT, R10, UR4, PT ;  /* 0x000000040a007c0c */ /* 0x000fe2000bf46270 */
[----:B------:R-:W-:Y:S01]  /*25ce0*/  UMOV UR5, 0xffffffff ;  /* 0xffffffff00057882 */ /* 0x000fe20000000000 */
[----:B--2---:R-:W-:-:S04]  /*25cf0*/  ISETP.GE.AND P0, PT, R5, R24, PT ;  /* 0x000000180500720c */ /* 0x004fc80003f06270 */
[----:B------:R-:W-:Y:S01]  /*25d00*/  ISETP.GT.U32.OR P0, PT, R20, 0x3f, P0 ;  /* 0x0000003f1400780c */ /* 0x000fe20000704470 */
[----:B---3--:R-:W-:-:S04]  /*25d10*/  IMAD.IADD R5, R5, 0x1, R21 ;  /* 0x0000000105057824 */ /* 0x008fc800078e0215 */
[----:B----4-:R-:W-:-:S08]  /*25d20*/  @P1 IMAD.HI.U32 R6, R5, R6, RZ ;  /* 0x0000000605061227 */ /* 0x010fd000078e00ff */
[----:B0-----:R-:W0:Y:S01]  /*25d30*/  @!P0 LDC.64 R2, c[0x0][0x428] ;  /* 0x00010a00ff028b82 */ /* 0x001e220000000a00 */
[----:B------:R-:W-:Y:S01]  /*25d40*/  IMAD.MOV.U32 R4, RZ, RZ, R5 ;  /* 0x000000ffff047224 */ /* 0x000fe200078e0005 */
[----:B------:R-:W-:-:S05]  /*25d50*/  @P1 SHF.R.U32.HI R4, RZ, R0, R6 ;  /* 0x00000000ff041219 */ /* 0x000fca0000011606 */
[----:B------:R-:W-:-:S04]  /*25d60*/  IMAD.MOV R0, RZ, RZ, -R4 ;  /* 0x000000ffff007224 */ /* 0x000fc800078e0a04 */
[----:B------:R-:W-:Y:S01]  /*25d70*/  IMAD R0, R7, R0, R5 ;  /* 0x0000000007007224 */ /* 0x000fe200078e0205 */
[--C-:B------:R-:W-:Y:S02]  /*25d80*/  @!P0 SHF.R.S32.HI R5, RZ, 0x1f, R4.reuse ;  /* 0x0000001fff058819 */ /* 0x100fe40000011404 */
[----:B------:R-:W-:Y:S01]  /*25d90*/  SHF.R.S32.HI R9, RZ, 0x1f, R33 ;  /* 0x0000001fff097819 */ /* 0x000fe20000011421 */
[----:B0-----:R-:W-:-:S04]  /*25da0*/  @!P0 IMAD.WIDE.U32 R4, R33, R2, R4 ;  /* 0x0000000221048225 */ /* 0x001fc800078e0004 */
[----:B------:R-:W-:-:S04]  /*25db0*/  @!P0 IMAD R6, R9, R2, RZ ;  /* 0x0000000209068224 */ /* 0x000fc800078e02ff */
[----:B------:R-:W-:Y:S02]  /*25dc0*/  @!P0 IMAD R7, R33, R3, R6 ;  /* 0x0000000321078224 */ /* 0x000fe400078e0206 */
[----:B------:R-:W0:Y:S02]  /*25dd0*/  @!P0 LDC.64 R2, c[0x0][0x418] ;  /* 0x00010600ff028b82 */ /* 0x000e240000000a00 */
[----:B------:R-:W-:Y:S01]  /*25de0*/  @!P0 IMAD.IADD R7, R5, 0x1, R7 ;  /* 0x0000000105078824 */ /* 0x000fe200078e0207 */
[----:B0-----:R-:W-:Y:S01]  /*25df0*/  @!P0 LEA R6, P1, R4, R2, 0x2 ;  /* 0x0000000204068211 */ /* 0x001fe200078210ff */
[----:B------:R-:W-:-:S03]  /*25e00*/  IMAD.MOV.U32 R2, RZ, RZ, RZ ;  /* 0x000000ffff027224 */ /* 0x000fc600078e00ff */
[----:B------:R-:W-:Y:S02]  /*25e10*/  @!P0 LEA.HI.X R7, R4, R3, R7, 0x2, P1 ;  /* 0x0000000304078211 */ /* 0x000fe400008f1407 */
[----:B------:R-:W-:-:S03]  /*25e20*/  ISETP.GT.U32.AND P1, PT, R20, 0x3f, PT ;  /* 0x0000003f1400780c */ /* 0x000fc60003f24070 */
[----:B------:R0:W5:Y:S01]  /*25e30*/  @!P0 LDG.E R2, desc[UR60][R6.64] ;  /* 0x0000003c06028981 */ /* 0x000162000c1e1900 */
[----:B------:R-:W-:-:S09]  /*25e40*/  ISETP.NE.AND P0, PT, R17, 0x3, PT ;  /* 0x000000031100780c */ /* 0x000fd20003f05270 */
[----:B------:R-:W-:Y:S02]  /*25e50*/  @P1 LOP3.LUT R22, R22, 0x1, RZ, 0xfc, !PT ;  /* 0x0000000116161812 */ /* 0x000fe400078efcff */
[----:B------:R-:W-:Y:S02]  /*25e60*/  ISETP.GE.AND P1, PT, R37, UR4, PT ;  /* 0x0000000425007c0c */ /* 0x000fe4000bf26270 */
[----:B------:R-:W-:-:S04]  /*25e70*/  LOP3.LUT R22, R22, 0xffffffdf, RZ, 0xc0, !PT ;  /* 0xffffffdf16167812 */ /* 0x000fc800078ec0ff */
[----:B------:R-:W-:-:S04]  /*25e80*/  @P0 LOP3.LUT R22, R22, 0x20, RZ, 0xfc, !PT ;  /* 0x0000002016160812 */ /* 0x000fc800078efcff */
[----:B------:R-:W-:-:S04]  /*25e90*/  LOP3.LUT R22, R22, 0xffffffef, RZ, 0xc0, !PT ;  /* 0xffffffef16167812 */ /* 0x000fc800078ec0ff */
[----:B------:R-:W-:Y:S01]  /*25ea0*/  @P1 LOP3.LUT R22, R22, 0x10, RZ, 0xfc, !PT ;  /* 0x0000001016161812 */ /* 0x000fe200078efcff */
[----:B------:R1:W-:Y:S03]  /*25eb0*/  STL [R1+0x18], R9 ;  /* 0x0000180901007387 */ /* 0x0003e60000100800 */
[----:B------:R-:W-:-:S04]  /*25ec0*/  LOP3.LUT R22, R22, 0xfffffff7, RZ, 0xc0, !PT ;  /* 0xfffffff716167812 */ /* 0x000fc800078ec0ff */
[----:B------:R-:W-:Y:S02]  /*25ed0*/  @P3 LOP3.LUT R22, R22, 0x8, RZ, 0xfc, !PT ;  /* 0x0000000816163812 */ /* 0x000fe400078efcff */
[----:B-1----:R-:W-:Y:S02]  /*25ee0*/  LOP3.LUT R9, R37, 0xc0, RZ, 0xfc, !PT ;  /* 0x000000c025097812 */ /* 0x002fe400078efcff */
[----:B------:R-:W-:Y:S02]  /*25ef0*/  LOP3.LUT R22, R22, 0xfffffffd, RZ, 0xc0, !PT ;  /* 0xfffffffd16167812 */ /* 0x000fe400078ec0ff */
[----:B------:R-:W-:Y:S02]  /*25f00*/  ISETP.GE.AND P1, PT, R9, UR4, PT ;  /* 0x0000000409007c0c */ /* 0x000fe4000bf26270 */
[----:B------:R-:W-:-:S04]  /*25f10*/  LOP3.LUT R22, R22, 0xfffffffb, RZ, 0xc0, !PT ;  /* 0xfffffffb16167812 */ /* 0x000fc800078ec0ff */
[----:B------:R-:W-:-:S07]  /*25f20*/  @P2 LOP3.LUT R22, R22, 0x4, RZ, 0xfc, !PT ;  /* 0x0000000416162812 */ /* 0x000fce00078efcff */
[----:B------:R-:W-:Y:S01]  /*25f30*/  @P1 LOP3.LUT R22, R22, 0x2, RZ, 0xfc, !PT ;  /* 0x0000000216161812 */ /* 0x000fe200078efcff */
[----:B0-----:R-:W-:Y:S06]  /*25f40*/  BRA.DIV UR5, `(.L_x_1942) ;  /* 0x0000005a05747947 */ /* 0x001fec000b800000 */
.L_x_2095:
[----:B------:R-:W-:Y:S01]  /*25f50*/  SHF.R.S32.HI R32, RZ, 0x1f, R18 ;  /* 0x0000001fff207819 */ /* 0x000fe20000011412 */
[----:B------:R-:W-:Y:S01]  /*25f60*/  IMAD.MOV.U32 R26, RZ, RZ, R8 ;  /* 0x000000ffff1a7224 */ /* 0x000fe200078e0008 */
[----:B------:R-:W-:Y:S06]  /*25f70*/  @!P0 BRA `(.L_x_1943) ;  /* 0x0000000000048947 */ /* 0x000fec0003800000 */
[----:B------:R-:W-:Y:S01]  /*25f80*/  BPT.TRAP 0x1 ;  /* 0x000000040000795c */ /* 0x000fe20000300000 */
.L_x_1943:
        /* <DEDUP_REMOVED lines=19> */
[C---:B------:R-:W-:Y:S02]  /*260c0*/  LEA R17, P0, R4.reuse, UR4, 0x1 ;  /* 0x0000000404117c11 */ /* 0x040fe4000f8008ff */
[----:B------:R-:W-:Y:S02]  /*260d0*/  SHF.L.U32 R5, R29, 0x1f, RZ ;  /* 0x0000001f1d057819 */ /* 0x000fe400000006ff */
[----:B------:R-:W-:Y:S01]  /*260e0*/  LEA.HI.X R24, R4, UR5, R24, 0x1, P0 ;  /* 0x0000000504187c11 */ /* 0x000fe200080f0c18 */
[----:B------:R-:W-:-:S07]  /*260f0*/  IMAD R4, R25, 0x8, R23 ;  /* 0x0000000819047824 */ /* 0x000fce00078e0217 */
[----:B------:R-:W0:Y:S02]  /*26100*/  SYNCS.PHASECHK.TRANS64.TRYWAIT P0, [R4+URZ+0x30840], R5 ;  /* 0x03084005040075a7 */ /* 0x000e24000800017f */
[----:B0-----:R-:W-:Y:S05]  /*26110*/  @!P0 BRA `(.L_x_1945) ;  /* 0x0000005800348947 */ /* 0x001fea0003800000 */
.L_x_2096:
[----:B------:R-:W-:Y:S05]  /*26120*/  BSYNC B0 ;  /* 0x0000000000007941 */ /* 0x000fea0003800000 */
.L_x_1944:
[----:B------:R-:W0:Y:S01]  /*26130*/  LDL R11, [R1+0xc] ;  /* 0x00000c00010b7983 */ /* 0x000e220000100800 */
[----:B------:R-:W-:Y:S01]  /*26140*/  ULDC.64 UR4, c[0x0][0x300] ;  /* 0x0000c00000047ab9 */ /* 0x000fe20000000a00 */
[----:B------:R-:W-:Y:S01]  /*26150*/  LOP3.LUT P5, RZ, R22, 0x10, RZ, 0xc0, !PT ;  /* 0x0000001016ff7812 */ /* 0x000fe200078ac0ff */
[----:B------:R-:W-:Y:S01]  /*26160*/  IMAD R3, R3, UR4, RZ ;  /* 0x0000000403037c24 */ /* 0x000fe2000f8e02ff */
[----:B------:R-:W1:Y:S01]  /*26170*/  S2R R10, SR_TID.X ;  /* 0x00000000000a7919 */ /* 0x000e620000002100 */
[----:B------:R-:W-:Y:S01]  /*26180*/  IMAD.WIDE.U32 R6, R0, UR4, RZ ;  /* 0x0000000400067c25 */ /* 0x000fe2000f8e00ff */
[C---:B------:R-:W-:Y:S02]  /*26190*/  LOP3.LUT P4, RZ, R22.reuse, 0x8, RZ, 0xc0, !PT ;  /* 0x0000000816ff7812 */ /* 0x040fe4000788c0ff */
[----:B------:R-:W-:Y:S01]  /*261a0*/  LOP3.LUT P3, RZ, R22, 0x4, RZ, 0xc0, !PT ;  /* 0x0000000416ff7812 */ /* 0x000fe2000786c0ff */
[----:B------:R-:W-:Y:S01]  /*261b0*/  IMAD R3, R0, UR5, R3 ;  /* 0x0000000500037c24 */ /* 0x000fe2000f8e0203 */
[----:B------:R-:W-:Y:S01]  /*261c0*/  ULDC.64 UR4, c[0x0][0x310] ;  /* 0x0000c40000047ab9 */ /* 0x000fe20000000a00 */
[----:B------:R-:W-:Y:S01]  /*261d0*/  LOP3.LUT P2, RZ, R22, 0x2, RZ, 0xc0, !PT ;  /* 0x0000000216ff7812 */ /* 0x000fe2000784c0ff */
[----:B------:R-:W-:-:S02]  /*261e0*/  IMAD R9, R9, UR4, RZ ;  /* 0x0000000409097c24 */ /* 0x000fc4000f8e02ff */
[----:B------:R-:W-:Y:S02]  /*261f0*/  IMAD.IADD R7, R7, 0x1, R3 ;  /* 0x0000000107077824 */ /* 0x000fe400078e0203 */
[----:B------:R-:W-:-:S04]  /*26200*/  IMAD.WIDE.U32 R6, R2, UR4, R6 ;  /* 0x0000000402067c25 */ /* 0x000fc8000f8e0006 */
[----:B------:R-:W-:Y:S01]  /*26210*/  IMAD R2, R2, UR5, R9 ;  /* 0x0000000502027c24 */ /* 0x000fe2000f8e0209 */
[----:B------:R-:W-:Y:S02]  /*26220*/  ULDC.64 UR4, c[0x0][0x308] ;  /* 0x0000c20000047ab9 */ /* 0x000fe40000000a00 */
[----:B------:R-:W-:Y:S02]  /*26230*/  IMAD R0, R32, UR4, RZ ;  /* 0x0000000420007c24 */ /* 0x000fe4000f8e02ff */
[----:B------:R-:W-:Y:S02]  /*26240*/  IMAD.IADD R3, R7, 0x1, R2 ;  /* 0x0000000107037824 */ /* 0x000fe400078e0202 */
[----:B------:R-:W-:Y:S02]  /*26250*/  IMAD.MOV.U32 R2, RZ, RZ, R6 ;  /* 0x000000ffff027224 */ /* 0x000fe400078e0006 */
[C---:B------:R-:W-:Y:S02]  /*26260*/  IMAD R0, R18.reuse, UR5, R0 ;  /* 0x0000000512007c24 */ /* 0x040fe4000f8e0200 */
[----:B------:R-:W-:Y:S01]  /*26270*/  IMAD.WIDE.U32 R2, R18, UR4, R2 ;  /* 0x0000000412027c25 */ /* 0x000fe2000f8e0002 */
[----:B------:R-:W-:Y:S01]  /*26280*/  ULDC.64 UR4, c[0x0][0x2e8] ;  /* 0x0000ba0000047ab9 */ /* 0x000fe20000000a00 */
[----:B-1----:R-:W-:-:S02]  /*26290*/  LOP3.LUT R10, R10, 0x7f, RZ, 0xc0, !PT ;  /* 0x0000007f0a0a7812 */ /* 0x002fc400078ec0ff */
[----:B------:R-:W-:Y:S01]  /*262a0*/  IMAD.IADD R6, R3, 0x1, R0 ;  /* 0x0000000103067824 */ /* 0x000fe200078e0200 */
[C---:B------:R-:W-:Y:S01]  /*262b0*/  LEA R0, P0, R2.reuse, UR4, 0x1 ;  /* 0x0000000402007c11 */ /* 0x040fe2000f8008ff */
[----:B------:R-:W-:Y:S01]  /*262c0*/  UMOV UR4, 0xffffffff ;  /* 0xffffffff00047882 */ /* 0x000fe20000000000 */
[----:B------:R-:W-:Y:S01]  /*262d0*/  SHF.R.U32.HI R10, RZ, 0x3, R10 ;  /* 0x00000003ff0a7819 */ /* 0x000fe2000001160a */
[----:B------:R-:W-:Y:S01]  /*262e0*/  IMAD R7, R25, 0x4000, R34 ;  /* 0x0000400019077824 */ /* 0x000fe200078e0222 */
[----:B------:R-:W-:Y:S01]  /*262f0*/  LEA.HI.X R6, R2, UR5, R6, 0x1, P0 ;  /* 0x0000000502067c11 */ /* 0x000fe200080f0c06 */
[----:B0-----:R-:W-:-:S04]  /*26300*/  IMAD R5, R8, -0x40, R11 ;  /* 0xffffffc008057824 */ /* 0x001fc800078e020b */
        /* <DEDUP_REMOVED lines=37> */
.L_x_2106:
[----:B------:R-:W-:-:S13]  /*26560*/  ISETP.GE.AND P0, PT, R5, 0x31, PT ;  /* 0x000000310500780c */ /* 0x000fda0003f06270 */
[----:B0-----:R-:W-:Y:S01]  /*26570*/  @P0 LEA R2, P1, R37, R0, 0x1 ;  /* 0x0000000025020211 */ /* 0x001fe200078208ff */
[----:B------:R-:W-:-:S04]  /*26580*/  @P0 IMAD R7, R7, 0x2, R23 ;  /* 0x0000000207070824 */ /* 0x000fc800078e0217 */
[----:B--2---:R-:W-:-:S05]  /*26590*/  @P0 IMAD.X R3, RZ, RZ, R8, P1 ;  /* 0x000000ffff030224 */ /* 0x004fca00008e0608 */
        /* <DEDUP_REMOVED lines=9> */
.L_x_1947:
[----:B------:R-:W-:Y:S02]  /*26630*/  PLOP3.LUT P1, PT, P1, P0, PT, 0xa2, 0x0 ;  /* 0x000000000000781c */ /* 0x000fe40000f21472 */
[----:B------:R-:W-:-:S08]  /*26640*/  @P0 R2UR P1, UR4, R4 ;  /* 0x00000000040402ca */ /* 0x000fd00000020000 */
[----:B------:R-:W-:-:S05]  /*26650*/  @P0 PLOP3.LUT P0, PT, P1, PT, PT, 0x80, 0x0 ;  /* 0x000000000000081c */ /* 0x000fca0000f0f070 */
[----:B------:R-:W-:Y:S01]  /*26660*/  @!P1 SYNCS.ARRIVE.TRANS64.RED.A0T1 RZ, [UR4+0x30830], RZ ;  /* 0x030830ffffff99a7 */ /* 0x000fe20008200404 */
[----:B------:R-:W-:Y:S07]  /*26670*/  @!P1 ARRIVES.LDGSTSBAR.64.TRANSCNT [UR4+0x30830] ;  /* 0x03083000ff0099b0 */ /* 0x000fee0008000a84 */
[----:B------:R-:W-:Y:S05]  /*26680*/  @P0 BRA.U.ANY `(.L_x_1947) ;  /* 0xfffffffd00e80947 */ /* 0x000fea000393ffff */
[----:B------:R-:W-:Y:S01]  /*26690*/  NOP ;  /* 0x0000000000007918 */ /* 0x000fe20000000000 */
[----:B------:R-:W2:Y:S02]  /*266a0*/  LDL R0, [R1+0x44] ;  /* 0x0000440001007983 */ /* 0x000ea40000100800 */
[----:B--2---:R-:W-:-:S13]  /*266b0*/  ISETP.NE.AND P2, PT, R0, 0x3, PT ;  /* 0x000000030000780c */ /* 0x004fda0003f45270 */
[----:B------:R-:W-:Y:S05]  /*266c0*/  @!P2 BRA `(.L_x_1948) ;  /* 0x000000000004a947 */ /* 0x000fea0003800000 */
[----:B------:R-:W-:Y:S01]  /*266d0*/  BPT.TRAP 0x1 ;  /* 0x000000040000795c */ /* 0x000fe20000300000 */
.L_x_1948:
[----:B------:R1:W-:Y:S02]  /*266e0*/  SYNCS.ARRIVE.TRANS64.A1T0 RZ, [R4+URZ+0x30830], RZ ;  /* 0x030830ff04ff79a7 */ /* 0x0003e4000810003f */
[----:B------:R-:W-:Y:S05]  /*266f0*/  WARPSYNC.ALL ;  /* 0x0000000000007948 */ /* 0x000fea0003800000 */
[----:B------:R-:W-:Y:S01]  /*26700*/  ULDC.64 UR4, c[0x0][0xa00] ;  /* 0x0002800000047ab9 */ /* 0x000fe20000000a00 */
[----:B------:R-:W-:Y:S01]  /*26710*/  VIADD R0, R23, 0x10400 ;  /* 0x0001040017007836 */ /* 0x000fe20000000000 */
[----:B------:R-:W-:Y:S01]  /*26720*/  BAR.SYNC.DEFER_BLOCKING 0x8, 0x180 ;  /* 0x0206000000007b1d */ /* 0x000fe20000010000 */
[----:B------:R-:W-:-:S03]  /*26730*/  ISETP.NE.U32.AND P0, PT, RZ, UR4, PT ;  /* 0x00000004ff007c0c */ /* 0x000fc6000bf05070 */
[----:B------:R-:W-:Y:S02]  /*26740*/  LOP3.LUT P1, RZ, R0, 0x3ff, RZ, 0xc0, !PT ;  /* 0x000003ff00ff7812 */ /* 0x000fe4000782c0ff */
[----:B------:R-:W-:Y:S01]  /*26750*/  ISETP.NE.AND.EX P0, PT, RZ, UR5, PT, P0 ;  /* 0x00000005ff007c0c */ /* 0x000fe2000bf05300 */
[----:B------:R-:W-:Y:S01]  /*26760*/  ULDC.64 UR4, c[0x0][0x298] ;  /* 0x0000a60000047ab9 */ /* 0x000fe20000000a00 */
[----:B------:R-:W-:Y:S01]  /*26770*/  SHF.R.S32.HI R0, RZ, 0x1f, R19 ;  /* 0x0000001fff007819 */ /* 0x000fe20000011413 */
[----:B------:R-:W-:Y:S01]  /*26780*/  BSSY B6, `(.L_x_1949) ;  /* 0x000001c000067945 */ /* 0x000fe20003800000 */
[----:B0-----:R-:W-:Y:S02]  /*26790*/  SEL R2, R19, RZ, !P0 ;  /* 0x000000ff13027207 */ /* 0x001fe40004000000 */
[----:B------:R-:W-:-:S05]  /*267a0*/  SEL R0, R0, RZ, !P0 ;  /* 0x000000ff00007207 */ /* 0x000fca0004000000 */
[----:B------:R0:W-:Y:S04]  /*267b0*/  STL [R1+0x38], R0 ;  /* 0x0000380001007387 */ /* 0x0001e80000100800 */
[----:B------:R2:W-:Y:S01]  /*267c0*/  STL [R1+0x24], R2 ;  /* 0x0000240201007387 */ /* 0x0005e20000100800 */
[----:B0-----:R-:W-:Y:S01]  /*267d0*/  SHF.R.S32.HI R0, RZ, 0x1f, R35 ;  /* 0x0000001fff007819 */ /* 0x001fe20000011423 */
[----:B--2---:R-:W-:-:S04]  /*267e0*/  IMAD.WIDE.U32 R2, R35, UR4, RZ ;  /* 0x0000000423027c25 */ /* 0x004fc8000f8e00ff */
[----:B------:R-:W-:Y:S01]  /*267f0*/  IMAD R0, R0, UR4, RZ ;  /* 0x0000000400007c24 */ /* 0x000fe2000f8e02ff */
[----:B------:R0:W-:Y:S03]  /*26800*/  STL.64 [R1+0x28], R2 ;  /* 0x0000280201007387 */ /* 0x0001e60000100a00 */
[----:B------:R-:W-:-:S04]  /*26810*/  IMAD R0, R35, UR5, R0 ;  /* 0x0000000523007c24 */ /* 0x000fc8000f8e0200 */
[----:B------:R-:W-:Y:S01]  /*26820*/  IMAD.IADD R35, R3, 0x1, R0 ;  /* 0x0000000103237824 */ /* 0x000fe200078e0200 */
[----:B------:R-:W-:Y:S06]  /*26830*/  @!P1 BRA `(.L_x_1950) ;  /* 0x0000000000409947 */ /* 0x000fec0003800000 */
        /* <DEDUP_REMOVED lines=16> */
.L_x_1950:
[----:B------:R-:W-:Y:S05]  /*26940*/  BSYNC B6 ;  /* 0x0000000000067941 */ /* 0x000fea0003800000 */
.L_x_1949:
[----:B------:R-:W2:Y:S01]  /*26950*/  LDL.LU R20, [R1+0x38] ;  /* 0x0000380001147983 */ /* 0x000ea20000300800 */
[----:B------:R-:W-:Y:S01]  /*26960*/  ULDC.64 UR4, c[0x0][0x2d8] ;  /* 0x0000b60000047ab9 */ /* 0x000fe20000000a00 */
[----:B------:R-:W3:Y:S02]  /*26970*/  LDC R7, c[0x0][0x448] ;  /* 0x00011200ff077b82 */ /* 0x000ee40000000800 */
[----:B------:R-:W4:Y:S04]  /*26980*/  LDL.LU R21, [R1+0x24] ;  /* 0x0000240001157983 */ /* 0x000f280000300800 */
[----:B0-----:R-:W5:Y:S01]  /*26990*/  LDL.LU.64 R2, [R1+0x28] ;  /* 0x0000280001027983 */ /* 0x001f620000300a00 */
[----:B------:R-:W-:Y:S01]  /*269a0*/  IMAD R0, R32, UR4, RZ ;  /* 0x0000000420007c24 */ /* 0x000fe2000f8e02ff */
[----:B------:R-:W-:-:S02]  /*269b0*/  LOP3.LUT R10, R37, 0x40, RZ, 0xfc, !PT ;  /* 0x00000040250a7812 */ /* 0x000fc400078efcff */
[C---:B------:R-:W-:Y:S01]  /*269c0*/  LOP3.LUT R8, R37.reuse, 0x80, RZ, 0xfc, !PT ;  /* 0x0000008025087812 */ /* 0x040fe200078efcff */
[----:B------:R-:W-:Y:S01]  /*269d0*/  IMAD R0, R18, UR5, R0 ;  /* 0x0000000512007c24 */ /* 0x000fe2000f8e0200 */
[----:B------:R-:W-:Y:S02]  /*269e0*/  LOP3.LUT R9, R37, 0xc0, RZ, 0xfc, !PT ;  /* 0x000000c025097812 */ /* 0x000fe400078efcff */
[----:B---3--:R-:W-:-:S13]  /*269f0*/  ISETP.NE.AND P0, PT, R7, 0x1, PT ;  /* 0x000000010700780c */ /* 0x008fda0003f05270 */
[----:B------:R-:W0:Y:S08]  /*26a00*/  @P0 LDC R5, c[0x0][0x44c] ;  /* 0x00011300ff050b82 */ /* 0x000e300000000800 */
[----:B------:R-:W3:Y:S01]  /*26a10*/  @P0 LDC R6, c[0x0][0x450] ;  /* 0x00011400ff060b82 */ /* 0x000ee20000000800 */
[----:B-----5:R-:W-:Y:S02]  /*26a20*/  IMAD.MOV.U32 R3, RZ, RZ, R35 ;  /* 0x000000ffff037224 */ /* 0x020fe400078e0023 */
[----:B------:R-:W-:Y:S01]  /*26a30*/  IMAD.WIDE.U32 R2, R18, UR4, R2 ;  /* 0x0000000412027c25 */ /* 0x000fe2000f8e0002 */
[----:B------:R-:W-:-:S03]  /*26a40*/  ULDC.64 UR4, c[0x0][0x2e0] ;  /* 0x0000b80000047ab9 */ /* 0x000fc60000000a00 */
[----:B------:R-:W-:Y:S02]  /*26a50*/  IMAD.IADD R3, R3, 0x1, R0 ;  /* 0x0000000103037824 */ /* 0x000fe400078e0200 */
[----:B--2---:R-:W-:Y:S02]  /*26a60*/  IMAD R0, R20, UR4, RZ ;  /* 0x0000000414007c24 */ /* 0x004fe4000f8e02ff */
[----:B------:R-:W2:Y:S01]  /*26a70*/  S2R R20, SR_TID.X ;  /* 0x0000000000147919 */ /* 0x000ea20000002100 */
[----:B----4-:R-:W-:-:S04]  /*26a80*/  IMAD.WIDE.U32 R2, R21, UR4, R2 ;  /* 0x0000000415027c25 */ /* 0x010fc8000f8e0002 */
[----:B------:R-:W-:Y:S01]  /*26a90*/  IMAD R0, R21, UR5, R0 ;  /* 0x0000000515007c24 */ /* 0x000fe2000f8e0200 */
[----:B------:R-:W-:-:S03]  /*26aa0*/  ULDC.64 UR4, c[0x0][0x2d0] ;  /* 0x0000b40000047ab9 */ /* 0x000fc60000000a00 */
[----:B------:R-:W-:Y:S01]  /*26ab0*/  IMAD.IADD R3, R3, 0x1, R0 ;  /* 0x0000000103037824 */ /* 0x000fe200078e0200 */
[----:B--2---:R-:W-:-:S04]  /*26ac0*/  LOP3.LUT R20, R20, 0x7f, RZ, 0xc0, !PT ;  /* 0x0000007f14147812 */ /* 0x004fc800078ec0ff */
[----:B------:R-:W-:Y:S02]  /*26ad0*/  SHF.R.U32.HI R21, RZ, 0x3, R20 ;  /* 0x00000003ff157819 */ /* 0x000fe40000011614 */
[----:B------:R-:W2:Y:S02]  /*26ae0*/  S2R R20, SR_TID.X ;  /* 0x0000000000147919 */ /* 0x000ea40000002100 */
[----:B--2---:R-:W-:-:S05]  /*26af0*/  IMAD.SHL.U32 R20, R20, 0x10, RZ ;  /* 0x0000001014147824 */ /* 0x004fca00078e00ff */
[----:B------:R-:W-:-:S05]  /*26b00*/  LOP3.LUT R20, R21, 0x70, R20, 0xf8, !PT ;  /* 0x0000007015147812 */ /* 0x000fca00078ef814 */
[----:B------:R-:W-:Y:S02]  /*26b10*/  IMAD.IADD R0, R20, 0x1, R28 ;  /* 0x0000000114007824 */ /* 0x000fe400078e021c */
[----:B------:R-:W2:Y:S02]  /*26b20*/  S2R R20, SR_TID.X ;  /* 0x0000000000147919 */ /* 0x000ea40000002100 */
[----:B0-----:R-:W-:-:S04]  /*26b30*/  @P0 IMAD.HI.U32 R5, R0, R5, RZ ;  /* 0x0000000500050227 */ /* 0x001fc800078e00ff */
[----:B-1----:R-:W-:Y:S01]  /*26b40*/  IMAD.MOV.U32 R4, RZ, RZ, R0 ;  /* 0x000000ffff047224 */ /* 0x002fe200078e0000 */
[----:B---3--:R-:W-:-:S05]  /*26b50*/  @P0 SHF.R.U32.HI R4, RZ, R6, R5 ;  /* 0x00000006ff040219 */ /* 0x008fca0000011605 */
[----:B------:R-:W-:Y:S02]  /*26b60*/  IMAD.MOV R5, RZ, RZ, -R4 ;  /* 0x000000ffff057224 */ /* 0x000fe400078e0a04 */
[----:B------:R-:W-:-:S04]  /*26b70*/  IMAD.WIDE.U32 R2, R4, UR4, R2 ;  /* 0x0000000404027c25 */ /* 0x000fc8000f8e0002 */
[----:B------:R-:W-:Y:S01]  /*26b80*/  IMAD R0, R7, R5, R0 ;  /* 0x0000000507007224 */ /* 0x000fe200078e0200 */
[----:B------:R-:W-:-:S05]  /*26b90*/  SHF.R.S32.HI R5, RZ, 0x1f, R4 ;  /* 0x0000001fff057819 */ /* 0x000fca0000011404 */
[----:B------:R-:W-:-:S04]  /*26ba0*/  IMAD R5, R5, UR4, RZ ;  /* 0x0000000405057c24 */ /* 0x000fc8000f8e02ff */
[----:B------:R-:W-:Y:S01]  /*26bb0*/  IMAD R5, R4, UR5, R5 ;  /* 0x0000000504057c24 */ /* 0x000fe2000f8e0205 */
[----:B------:R-:W-:Y:S01]  /*26bc0*/  SHF.R.S32.HI R4, RZ, 0x1f, R0 ;  /* 0x0000001fff047819 */ /* 0x000fe20000011400 */
[----:B------:R-:W-:Y:S02]  /*26bd0*/  ULDC.64 UR4, c[0x0][0x2c8] ;  /* 0x0000b20000047ab9 */ /* 0x000fe40000000a00 */
[----:B------:R-:W-:Y:S01]  /*26be0*/  IMAD.IADD R3, R3, 0x1, R5 ;  /* 0x0000000103037824 */ /* 0x000fe200078e0205 */
[----:B--2---:R-:W-:Y:S01]  /*26bf0*/  LOP3.LUT R20, R20, 0x7f, RZ, 0xc0, !PT ;  /* 0x0000007f14147812 */ /* 0x004fe200078ec0ff */
[----:B------:R-:W-:Y:S02]  /*26c00*/  IMAD R4, R4, UR4, RZ ;  /* 0x0000000404047c24 */ /* 0x000fe4000f8e02ff */
[----:B------:R-:W-:-:S04]  /*26c10*/  IMAD.WIDE.U32 R2, R0, UR4, R2 ;  /* 0x0000000400027c25 */ /* 0x000fc8000f8e0002 */
[----:B------:R-:W-:Y:S01]  /*26c20*/  IMAD R0, R0, UR5, R4 ;  /* 0x0000000500007c24 */ /* 0x000fe2000f8e0204 */
[----:B------:R-:W-:Y:S02]  /*26c30*/  ULDC.64 UR4, c[0x0][0x280] ;  /* 0x0000a00000047ab9 */ /* 0x000fe40000000a00 */
[C---:B------:R-:W-:Y:S01]  /*26c40*/  LEA R4, P0, R2.reuse, UR4, 0x1 ;  /* 0x0000000402047c11 */ /* 0x040fe2000f8008ff */
[----:B------:R-:W-:Y:S01]  /*26c50*/  IMAD.IADD R0, R3, 0x1, R0 ;  /* 0x0000000103007824 */ /* 0x000fe200078e0200 */
[----:B------:R-:W-:Y:S02]  /*26c60*/  ULDC UR4, c[0x0][0x2b8] ;  /* 0x0000ae0000047ab9 */ /* 0x000fe40000000800 */
[----:B------:R-:W-:Y:S02]  /*26c70*/  ISETP.GE.AND P4, PT, R37, UR4, PT ;  /* 0x0000000425007c0c */ /* 0x000fe4000bf86270 */
[----:B------:R-:W-:Y:S01]  /*26c80*/  LEA.HI.X R0, R2, UR5, R0, 0x1, P0 ;  /* 0x0000000502007c11 */ /* 0x000fe200080f0c00 */
[----:B------:R-:W-:Y:S01]  /*26c90*/  UMOV UR5, 0xffffffff ;  /* 0xffffffff00057882 */ /* 0x000fe20000000000 */
[----:B------:R-:W-:-:S02]  /*26ca0*/  ISETP.GE.AND P3, PT, R10, UR4, PT ;  /* 0x000000040a007c0c */ /* 0x000fc4000bf66270 */
[----:B------:R-:W-:Y:S02]  /*26cb0*/  ISETP.GE.AND P2, PT, R8, UR4, PT ;  /* 0x0000000408007c0c */ /* 0x000fe4000bf46270 */
[----:B------:R-:W-:Y:S02]  /*26cc0*/  ISETP.GE.AND P1, PT, R9, UR4, PT ;  /* 0x0000000409007c0c */ /* 0x000fe4000bf26270 */
[----:B------:R-:W-:Y:S01]  /*26cd0*/  SHF.R.U32.HI R8, RZ, 0x3, R20 ;  /* 0x00000003ff087819 */ /* 0x000fe20000011614 */
[----:B------:R-:W-:Y:S10]  /*26ce0*/  BRA.DIV UR5, `(.L_x_1951) ;  /* 0x0000005205b07947 */ /* 0x000ff4000b800000 */
[----:B------:R-:W0:Y:S01]  /*26cf0*/  SHFL.IDX PT, R3, R4, RZ, 0x181f ;  /* 0x00181fff04037589 */ /* 0x000e2200000e0000 */
[----:B------:R-:W-:Y:S02]  /*26d00*/  IMAD R5, R31, R7, RZ ;  /* 0x000000071f057224 */ /* 0x000fe400078e02ff */
[----:B------:R-:W-:Y:S01]  /*26d10*/  IMAD.IADD R28, R8, 0x1, R28 ;  /* 0x00000001081c7824 */ /* 0x000fe200078e021c */
[----:B------:R-:W1:Y:S03]  /*26d20*/  SHFL.IDX PT, R2, R0, RZ, 0x181f ;  /* 0x00181fff00027589 */ /* 0x000e6600000e0000 */
[C---:B------:R-:W-:Y:S01]  /*26d30*/  VIADD R6, R28.reuse, 0x10 ;  /* 0x000000101c067836 */ /* 0x040fe20000000000 */
[----:B------:R-:W-:Y:S01]  /*26d40*/  ISETP.GE.AND P0, PT, R28, R5, PT ;  /* 0x000000051c00720c */ /* 0x000fe20003f06270 */
[----:B------:R-:W-:-:S12]  /*26d50*/  SHFL.IDX PT, R14, R4, 0x7, 0x181f ;  /* 0x00f81f00040e7f89 */ /* 0x000fd800000e0000 */
[----:B0-----:R-:W-:-:S05]  /*26d60*/  @!P0 LEA R3, P5, R37, R3, 0x1 ;  /* 0x0000000325038211 */ /* 0x001fca00078a08ff */
[----:B-1----:R-:W-:-:S05]  /*26d70*/  @!P0 IMAD.X R2, RZ, RZ, R2, P5 ;  /* 0x000000ffff028224 */ /* 0x002fca00028e0602 */
[----:B------:R-:W-:-:S04]  /*26d80*/  @!P0 LOP3.LUT R3, R3, R2, RZ, 0x3c, !PT ;  /* 0x0000000203038212 */ /* 0x000fc800078e3cff */
[----:B------:R-:W-:-:S04]  /*26d90*/  @!P0 LOP3.LUT R2, R3, R2, RZ, 0x3c, !PT ;  /* 0x0000000203028212 */ /* 0x000fc800078e3cff */
[----:B------:R-:W-:-:S05]  /*26da0*/  @!P0 LOP3.LUT R3, R3, R2, RZ, 0x3c, !PT ;  /* 0x0000000203038212 */ /* 0x000fca00078e3cff */
[----:B------:R-:W-:Y:S04]  /*26db0*/  @!P0 LDGSTS.E.BYPASS.LTC128B.128 [R36+0x10400], desc[UR60][R2.64], !P4 ;  /* 0x1040000002248fae */ /* 0x000fe8000e101d7c */
[----:B------:R-:W-:Y:S04]  /*26dc0*/  @!P0 LDGSTS.E.BYPASS.LTC128B.128 [R36+0x14400], desc[UR60][R2.64+0x80], !P3 ;  /* 0x1440008002248fae */ /* 0x000fe8000d901d7c */
[----:B------:R-:W-:Y:S04]  /*26dd0*/  @!P0 LDGSTS.E.BYPASS.LTC128B.128 [R36+0x18400], desc[UR60][R2.64+0x100], !P2 ;  /* 0x1840010002248fae */ /* 0x000fe8000d101d7c */
[----:B------:R0:W-:Y:S01]  /*26de0*/  @!P0 LDGSTS.E.BYPASS.LTC128B.128 [R36+0x1c400], desc[UR60][R2.64+0x180], !P1 ;  /* 0x1c40018002248fae */ /* 0x0001e2000c901d7c */
[----:B------:R-:W-:Y:S01]  /*26df0*/  ISETP.GE.AND P0, PT, R6, R5, PT ;  /* 0x000000050600720c */ /* 0x000fe20003f06270 */
[----:B------:R-:W-:-:S02]  /*26e00*/  VIADD R6, R28, 0x20 ;  /* 0x000000201c067836 */ /* 0x000fc40000000000 */
[----:B0-----:R-:W0:Y:S04]  /*26e10*/  SHFL.IDX PT, R3, R4, 0x1, 0x181f ;  /* 0x00381f0004037f89 */ /* 0x001e2800000e0000 */
[----:B------:R-:W1:Y:S06]  /*26e20*/  SHFL.IDX PT, R2, R0, 0x1, 0x181f ;  /* 0x00381f0000027f89 */ /* 0x000e6c00000e0000 */
        /* <DEDUP_REMOVED lines=61> */
[----:B------:R-:W-:-:S03]  /*27200*/  ISETP.GE.AND P0, PT, R6, R5, PT ;  /* 0x000000050600720c */ /* 0x000fc60003f06270 */
[----:B------:R-:W-:Y:S04]  /*27210*/  SHFL.IDX PT, R6, R0, 0x7, 0x181f ;  /* 0x00f81f0000067f89 */ /* 0x000fe800000e0000 */
[----:B0-----:R-:W0:Y:S04]  /*27220*/  SHFL.IDX PT, R3, R4, 0x6, 0x181f ;  /* 0x00d81f0004037f89 */ /* 0x001e2800000e0000 */
[----:B------:R-:W1:Y:S02]  /*27230*/  SHFL.IDX PT, R2, R0, 0x6, 0x181f ;  /* 0x00d81f0000027f89 */ /* 0x000e6400000e0000 */
[----:B0-----:R-:W-:-:S05]  /*27240*/  @!P0 LEA R3, P5, R37, R3, 0x1 ;  /* 0x0000000325038211 */ /* 0x001fca00078a08ff */
[----:B-1----:R-:W-:-:S05]  /*27250*/  @!P0 IMAD.X R2, RZ, RZ, R2, P5 ;  /* 0x000000ffff028224 */ /* 0x002fca00028e0602 */
[----:B------:R-:W-:-:S04]  /*27260*/  @!P0 LOP3.LUT R3, R3, R2, RZ, 0x3c, !PT ;  /* 0x0000000203038212 */ /* 0x000fc800078e3cff */
[----:B------:R-:W-:-:S04]  /*27270*/  @!P0 LOP3.LUT R2, R3, R2, RZ, 0x3c, !PT ;  /* 0x0000000203028212 */ /* 0x000fc800078e3cff */
[----:B------:R-:W-:-:S05]  /*27280*/  @!P0 LOP3.LUT R3, R3, R2, RZ, 0x3c, !PT ;  /* 0x0000000203038212 */ /* 0x000fca00078e3cff */
[----:B------:R0:W-:Y:S04]  /*27290*/  @!P0 LDGSTS.E.BYPASS.LTC128B.128 [R36+0x13400], desc[UR60][R2.64], !P4 ;  /* 0x1340000002248fae */ /* 0x0001e8000e101d7c */
[----:B------:R0:W-:Y:S04]  /*272a0*/  @!P0 LDGSTS.E.BYPASS.LTC128B.128 [R36+0x17400], desc[UR60][R2.64+0x80], !P3 ;  /* 0x1740008002248fae */ /* 0x0001e8000d901d7c */
[----:B------:R0:W-:Y:S04]  /*272b0*/  @!P0 LDGSTS.E.BYPASS.LTC128B.128 [R36+0x1b400], desc[UR60][R2.64+0x100], !P2 ;  /* 0x1b40010002248fae */ /* 0x0001e8000d101d7c */
[----:B------:R0:W-:Y:S02]  /*272c0*/  @!P0 LDGSTS.E.BYPASS.LTC128B.128 [R36+0x1f400], desc[UR60][R2.64+0x180], !P1 ;  /* 0x1f40018002248fae */ /* 0x0001e4000c901d7c */
.L_x_2123:
[----:B------:R-:W-:Y:S01]  /*272d0*/  VIADD R28, R28, 0x70 ;  /* 0x000000701c1c7836 */ /* 0x000fe20000000000 */
[----:B------:R-:W-:Y:S04]  /*272e0*/  BSSY B0, `(.L_x_1952) ;  /* 0x000000c000007945 */ /* 0x000fe80003800000 */
[----:B------:R-:W-:-:S13]  /*272f0*/  ISETP.GE.AND P0, PT, R28, R5, PT ;  /* 0x000000051c00720c */ /* 0x000fda0003f06270 */
[----:B------:R-:W-:Y:S05]  /*27300*/  @P0 BRA `(.L_x_1953) ;  /* 0x0000000000240947 */ /* 0x000fea0003800000 */
[----:B0-----:R-:W-:-:S05]  /*27310*/  LEA R2, P0, R37, R14, 0x1 ;  /* 0x0000000e25027211 */ /* 0x001fca00078008ff */
        /* <DEDUP_REMOVED lines=8> */
.L_x_1953:
[----:B------:R-:W-:Y:S05]  /*273a0*/  BSYNC B0 ;  /* 0x0000000000007941 */ /* 0x000fea0003800000 */
.L_x_1952:
[----:B------:R-:W-:Y:S01]  /*273b0*/  NOP ;  /* 0x0000000000007918 */ /* 0x000fe20000000000 */
[----:B------:R-:W-:-:S13]  /*273c0*/  PLOP3.LUT P0, PT, PT, PT, PT, 0x80, 0x0 ;  /* 0x000000000000781c */ /* 0x000fda0003f0f070 */
.L_x_1954:
[----:B------:R-:W-:Y:S02]  /*273d0*/  PLOP3.LUT P1, PT, P1, P0, PT, 0xa2, 0x0 ;  /* 0x000000000000781c */ /* 0x000fe40000f21472 */
[----:B------:R-:W-:-:S08]  /*273e0*/  @P0 R2UR P1, UR4, R23 ;  /* 0x00000000170402ca */ /* 0x000fd00000020000 */
[----:B------:R-:W-:-:S05]  /*273f0*/  @P0 PLOP3.LUT P0, PT, P1, PT, PT, 0x80, 0x0 ;  /* 0x000000000000081c */ /* 0x000fca0000f0f070 */
[----:B------:R-:W-:Y:S01]  /*27400*/  @!P1 SYNCS.ARRIVE.TRANS64.RED.A0T1 RZ, [UR4+0x30800], RZ ;  /* 0x030800ffffff99a7 */ /* 0x000fe20008200404 */
[----:B------:R-:W-:Y:S07]  /*27410*/  @!P1 ARRIVES.LDGSTSBAR.64.TRANSCNT [UR4+0x30800] ;  /* 0x03080000ff0099b0 */ /* 0x000fee0008000a84 */
[----:B------:R-:W-:Y:S05]  /*27420*/  @P0 BRA.U.ANY `(.L_x_1954) ;  /* 0xfffffffd00e80947 */ /* 0x000fea000393ffff */
[----:B01----:R-:W2:Y:S04]  /*27430*/  LDL.LU R3, [R1+0x34] ;  /* 0x0000340001037983 */ /* 0x003ea80000300800 */
[----:B------:R-:W3:Y:S01]  /*27440*/  LDL.LU R2, [R1+0x30] ;  /* 0x0000300001027983 */ /* 0x000ee20000300800 */
[----:B--2---:R-:W-:Y:S02]  /*27450*/  VIADD R3, R3, 0x1 ;  /* 0x0000000103037836 */ /* 0x004fe40000000000 */
[----:B---3--:R-:W-:-:S03]  /*27460*/  VIADD R4, R2, 0xfffffffe ;  /* 0xfffffffe02047836 */ /* 0x008fc60000000000 */
        /* <DEDUP_REMOVED lines=10> */
.L_x_2124:
[----:B------:R-:W-:Y:S05]  /*27510*/  BSYNC B0 ;  /* 0x0000000000007941 */ /* 0x000fea0003800000 */
.L_x_1955:
[----:B------:R-:W2:Y:S01]  /*27520*/  LDL R2, [R1+0x14] ;  /* 0x0000140001027983 */ /* 0x000ea20000100800 */
[----:B------:R-:W-:Y:S01]  /*27530*/  BSSY B0, `(.L_x_1957) ;  /* 0x0000105000007945 */ /* 0x000fe20003800000 */
[----:B--2---:R-:W-:-:S13]  /*27540*/  ISETP.GE.AND P0, PT, R4, R2, PT ;  /* 0x000000020400720c */ /* 0x004fda0003f06270 */
[----:B------:R-:W-:Y:S05]  /*27550*/  @!P0 BRA `(.L_x_1958) ;  /* 0x0000001000088947 */ /* 0x000fea0003800000 */
[C---:B------:R-:W-:Y:S01]  /*27560*/  LOP3.LUT R5, R37.reuse, 0x40, RZ, 0xfc, !PT ;  /* 0x0000004025057812 */ /* 0x040fe200078efcff */
[----:B------:R-:W-:Y:S01]  /*27570*/  ULDC UR4, c[0x0][0x2f4] ;  /* 0x0000bd0000047ab9 */ /* 0x000fe20000000800 */
[C---:B------:R-:W-:Y:S01]  /*27580*/  LOP3.LUT R3, R37.reuse, 0x80, RZ, 0xfc, !PT ;  /* 0x0000008025037812 */ /* 0x040fe200078efcff */
[----:B------:R-:W-:Y:S01]  /*27590*/  IMAD.MOV.U32 R6, RZ, RZ, R25 ;  /* 0x000000ffff067224 */ /* 0x000fe200078e0019 */
[C---:B------:R-:W-:Y:S01]  /*275a0*/  LOP3.LUT R2, R37.reuse, 0xc0, RZ, 0xfc, !PT ;  /* 0x000000c025027812 */ /* 0x040fe200078efcff */
[----:B------:R-:W-:Y:S01]  /*275b0*/  IMAD.MOV.U32 R10, RZ, RZ, R29 ;  /* 0x000000ffff0a7224 */ /* 0x000fe200078e001d */
[----:B------:R-:W-:Y:S01]  /*275c0*/  ISETP.GE.AND P4, PT, R37, UR4, PT ;  /* 0x0000000425007c0c */ /* 0x000fe2000bf86270 */
[----:B------:R-:W-:Y:S01]  /*275d0*/  IMAD.MOV.U32 R31, RZ, RZ, R26 ;  /* 0x000000ffff1f7224 */ /* 0x000fe200078e001a */
[----:B------:R-:W-:Y:S02]  /*275e0*/  ISETP.GE.AND P3, PT, R5, UR4, PT ;  /* 0x0000000405007c0c */ /* 0x000fe4000bf66270 */
[----:B------:R-:W-:-:S02]  /*275f0*/  ISETP.GE.AND P2, PT, R3, UR4, PT ;  /* 0x0000000403007c0c */ /* 0x000fc4000bf46270 */
[----:B------:R-:W-:-:S13]  /*27600*/  ISETP.GE.AND P1, PT, R2, UR4, PT ;  /* 0x0000000402007c0c */ /* 0x000fda000bf26270 */
.L_x_1971:
[----:B------:R-:W2:Y:S01]  /*27610*/  LDL R3, [R1+0x10] ;  /* 0x0000100001037983 */ /* 0x000ea20000100800 */
[----:B------:R-:W1:Y:S03]  /*27620*/  LDC R5, c[0x0][0x430] ;  /* 0x00010c00ff057b82 */ /* 0x000e660000000800 */
[----:B------:R-:W3:Y:S04]  /*27630*/  LDL R12, [R1+0x18] ;  /* 0x00001800010c7983 */ /* 0x000ee80000100800 */
[----:B------:R-:W4:Y:S01]  /*27640*/  LDL R11, [R1+0x44] ;  /* 0x00004400010b7983 */ /* 0x000f220000100800 */
[----:B0-----:R-:W0:Y:S01]  /*27650*/  S2R R0, SR_TID.X ;  /* 0x0000000000007919 */ /* 0x001e220000002100 */
[----:B------:R-:W0:Y:S01]  /*27660*/  S2R R8, SR_TID.X ;  /* 0x0000000000087919 */ /* 0x000e220000002100 */
[----:B-1----:R-:W-:-:S13]  /*27670*/  ISETP.NE.AND P0, PT, R5, 0x1, PT ;  /* 0x000000010500780c */ /* 0x002fda0003f05270 */
[----:B------:R-:W1:Y:S01]  /*27680*/  @P0 LDC R2, c[0x0][0x434] ;  /* 0x00010d00ff020b82 */ /* 0x000e620000000800 */
[----:B0-----:R-:W-:Y:S01]  /*27690*/  LOP3.LUT R0, R0, 0x7f, RZ, 0xc0, !PT ;  /* 0x0000007f00007812 */ /* 0x001fe200078ec0ff */
[----:B------:R-:W-:-:S03]  /*276a0*/  IMAD.SHL.U32 R8, R8, 0x10, RZ ;  /* 0x0000001008087824 */ /* 0x000fc600078e00ff */
[----:B------:R-:W-:-:S04]  /*276b0*/  SHF.R.U32.HI R0, RZ, 0x3, R0 ;  /* 0x00000003ff007819 */ /* 0x000fc80000011600 */
[----:B------:R-:W-:Y:S02]  /*276c0*/  LOP3.LUT R8, R0, 0x70, R8, 0xf8, !PT ;  /* 0x0000007000087812 */ /* 0x000fe400078ef808 */
[----:B------:R-:W0:Y:S02]  /*276d0*/  @P0 LDC R0, c[0x0][0x438] ;  /* 0x00010e00ff000b82 */ /* 0x000e240000000800 */
[----:B------:R-:W-:Y:S01]  /*276e0*/  ISETP.GT.U32.AND P5, PT, R8, 0x3f, PT ;  /* 0x0000003f0800780c */ /* 0x000fe20003fa4070 */
[----:B------:R-:W-:Y:S01]  /*276f0*/  VIADD R25, R6, 0x1 ;  /* 0x0000000106197836 */ /* 0x000fe20000000000 */
[----:B------:R-:W-:Y:S05]  /*27700*/  YIELD ;  /* 0x0000000000007946 */ /* 0x000fea0003800000 */
[----:B------:R-:W-:-:S02]  /*27710*/  IMAD.MOV.U32 R26, RZ, RZ, R4 ;  /* 0x000000ffff1a7224 */ /* 0x000fc400078e0004 */
[----:B--2---:R-:W-:-:S04]  /*27720*/  IMAD R3, R4, 0x40, R3 ;  /* 0x0000004004037824 */ /* 0x004fc800078e0203 */
[----:B------:R-:W-:Y:S02]  /*27730*/  IMAD.IADD R3, R8, 0x1, R3 ;  /* 0x0000000108037824 */ /* 0x000fe400078e0203 */
[----:B------:R-:W3:Y:S02]  /*27740*/  @!P5 LDC.64 R8, c[0x0][0x428] ;  /* 0x00010a00ff08db82 */ /* 0x000ee40000000a00 */
[----:B-1----:R-:W-:-:S04]  /*27750*/  @P0 IMAD.HI.U32 R7, R3, R2, RZ ;  /* 0x0000000203070227 */ /* 0x002fc800078e00ff */
[----:B------:R-:W-:Y:S01]  /*27760*/  IMAD.MOV.U32 R2, RZ, RZ, R3 ;  /* 0x000000ffff027224 */ /* 0x000fe200078e0003 */
[----:B0-----:R-:W-:-:S05]  /*27770*/  @P0 SHF.R.U32.HI R2, RZ, R0, R7 ;  /* 0x00000000ff020219 */ /* 0x001fca0000011607 */
[----:B------:R-:W-:-:S04]  /*27780*/  IMAD.MOV R0, RZ, RZ, -R2 ;  /* 0x000000ffff007224 */ /* 0x000fc800078e0a02 */
[----:B------:R-:W-:Y:S01]  /*27790*/  IMAD R5, R5, R0, R3 ;  /* 0x0000000005057224 */ /* 0x000fe200078e0203 */
[--C-:B------:R-:W-:Y:S01]  /*277a0*/  @!P5 SHF.R.S32.HI R3, RZ, 0x1f, R2.reuse ;  /* 0x0000001fff03d819 */ /* 0x100fe20000011402 */
[-C--:B---3--:R-:W-:Y:S02]  /*277b0*/  @!P5 IMAD R0, R12, R8.reuse, RZ ;  /* 0x000000080c00d224 */ /* 0x088fe400078e02ff */
[----:B------:R-:W-:-:S04]  /*277c0*/  @!P5 IMAD.WIDE.U32 R2, R33, R8, R2 ;  /* 0x000000082102d225 */ /* 0x000fc800078e0002 */
[----:B------:R-:W-:Y:S02]  /*277d0*/  @!P5 IMAD R0, R33, R9, R0 ;  /* 0x000000092100d224 */ /* 0x000fe400078e0200 */
[----:B------:R-:W0:Y:S02]  /*277e0*/  @!P5 LDC.64 R8, c[0x0][0x418] ;  /* 0x00010600ff08db82 */ /* 0x000e240000000a00 */
[----:B------:R-:W-:Y:S01]  /*277f0*/  @!P5 IMAD.IADD R0, R0, 0x1, R3 ;  /* 0x000000010000d824 */ /* 0x000fe200078e0203 */
[----:B0-----:R-:W-:-:S04]  /*27800*/  @!P5 LEA R8, P0, R2, R8, 0x2 ;  /* 0x000000080208d211 */ /* 0x001fc800078010ff */
[----:B------:R-:W-:Y:S01]  /*27810*/  @!P5 LEA.HI.X R9, R2, R9, R0, 0x2, P0 ;  /* 0x000000090209d211 */ /* 0x000fe200000f1400 */
[----:B------:R-:W-:-:S06]  /*27820*/  IMAD.MOV.U32 R0, RZ, RZ, RZ ;  /* 0x000000ffff007224 */ /* 0x000fcc00078e00ff */
[----:B------:R0:W5:Y:S01]  /*27830*/  @!P5 LDG.E R0, desc[UR60][R8.64] ;  /* 0x0000003c0800d981 */ /* 0x000162000c1e1900 */
[----:B----4-:R-:W-:Y:S02]  /*27840*/  ISETP.NE.AND P5, PT, R11, 0x3, PT ;  /* 0x000000030b00780c */ /* 0x010fe40003fa5270 */
[----:B------:R-:W-:-:S04]  /*27850*/  ISETP.NE.AND P0, PT, R25, 0x2, PT ;  /* 0x000000021900780c */ /* 0x000fc80003f05270 */
[----:B------:R-:W-:Y:S02]  /*27860*/  SEL R29, RZ, 0x1, P0 ;  /* 0x00000001ff1d7807 */ /* 0x000fe40000000000 */
[----:B------:R-:W-:Y:S02]  /*27870*/  SEL R25, R25, RZ, P0 ;  /* 0x000000ff19197207 */ /* 0x000fe40000000000 */
[----:B------:R-:W-:-:S03]  /*27880*/  LOP3.LUT R29, R10, R29, RZ, 0x3c, !PT ;  /* 0x0000001d0a1d7212 */ /* 0x000fc600078e3cff */
[----:B0-----:R-:W-:Y:S05]  /*27890*/  @!P5 BRA `(.L_x_1959) ;  /* 0x000000000004d947 */ /* 0x001fea0003800000 */
[----:B------:R-:W-:Y:S01]  /*278a0*/  BPT.TRAP 0x1 ;  /* 0x000000040000795c */ /* 0x000fe20000300000 */
.L_x_1959:
[----:B------:R-:W-:Y:S01]  /*278b0*/  IMAD R7, R25, 0x8, R23 ;  /* 0x0000000819077824 */ /* 0x000fe200078e0217 */
[----:B------:R-:W-:Y:S01]  /*278c0*/  SHF.L.U32 R2, R29, 0x1f, RZ ;  /* 0x0000001f1d027819 */ /* 0x000fe200000006ff */
[----:B------:R-:W-:Y:S03]  /*278d0*/  BSSY B1, `(.L_x_1960) ;  /* 0x0000003000017945 */ /* 0x000fe60003800000 */
[----:B------:R-:W0:Y:S02]  /*278e0*/  SYNCS.PHASECHK.TRANS64.TRYWAIT P0, [R7+URZ+0x30840], R2 ;  /* 0x03084002070075a7 */ /* 0x000e24000800017f */
[----:B0-----:R-:W-:Y:S05]  /*278f0*/  @!P0 BRA `(.L_x_1961) ;  /* 0x0000005000b48947 */ /* 0x001fea0003800000 */
.L_x_2125:
[----:B------:R-:W-:Y:S05]  /*27900*/  BSYNC B1 ;  /* 0x0000000000017941 */ /* 0x000fea0003800000 */
.L_x_1960:
        /* <DEDUP_REMOVED lines=61> */
.L_x_2135:
        /* <DEDUP_REMOVED lines=17> */
.L_x_1963:
[----:B------:R-:W-:Y:S02]  /*27df0*/  PLOP3.LUT P5, PT, P5, P0, PT, 0xa2, 0x0 ;  /* 0x000000000000781c */ /* 0x000fe40002fa1472 */
[----:B------:R-:W-:-:S08]  /*27e00*/  @P0 R2UR P5, UR4, R7 ;  /* 0x00000000070402ca */ /* 0x000fd000000a0000 */
[----:B------:R-:W-:-:S05]  /*27e10*/  @P0 PLOP3.LUT P0, PT, P5, PT, PT, 0x80, 0x0 ;  /* 0x000000000000081c */ /* 0x000fca0002f0f070 */
[----:B------:R-:W-:Y:S01]  /*27e20*/  @!P5 SYNCS.ARRIVE.TRANS64.RED.A0T1 RZ, [UR4+0x30830], RZ ;  /* 0x030830ffffffd9a7 */ /* 0x000fe20008200404 */
[----:B------:R-:W-:Y:S07]  /*27e30*/  @!P5 ARRIVES.LDGSTSBAR.64.TRANSCNT [UR4+0x30830] ;  /* 0x03083000ff00d9b0 */ /* 0x000fee0008000a84 */
[----:B------:R-:W-:Y:S05]  /*27e40*/  @P0 BRA.U.ANY `(.L_x_1963) ;  /* 0xfffffffd00e80947 */ /* 0x000fea000393ffff */
[----:B------:R-:W-:Y:S01]  /*27e50*/  NOP ;  /* 0x0000000000007918 */ /* 0x000fe20000000000 */
[----:B-1----:R-:W2:Y:S02]  /*27e60*/  LDL R2, [R1+0x44] ;  /* 0x0000440001027983 */ /* 0x002ea40000100800 */
[----:B--2---:R-:W-:-:S13]  /*27e70*/  ISETP.NE.AND P6, PT, R2, 0x3, PT ;  /* 0x000000030200780c */ /* 0x004fda0003fc5270 */
[----:B------:R-:W-:Y:S05]  /*27e80*/  @!P6 BRA `(.L_x_1964) ;  /* 0x000000000004e947 */ /* 0x000fea0003800000 */
[----:B------:R-:W-:Y:S01]  /*27e90*/  BPT.TRAP 0x1 ;  /* 0x000000040000795c */ /* 0x000fe20000300000 */
.L_x_1964:
[----:B------:R1:W-:Y:S01]  /*27ea0*/  SYNCS.ARRIVE.TRANS64.A1T0 RZ, [R7+URZ+0x30830], RZ ;  /* 0x030830ff07ff79a7 */ /* 0x0003e2000810003f */
[----:B------:R-:W-:Y:S05]  /*27eb0*/  @!P6 BRA `(.L_x_1965) ;  /* 0x000000000004e947 */ /* 0x000fea0003800000 */
[----:B------:R-:W-:Y:S01]  /*27ec0*/  BPT.TRAP 0x1 ;  /* 0x000000040000795c */ /* 0x000fe20000300000 */
.L_x_1965:
[----:B------:R-:W-:Y:S01]  /*27ed0*/  SHF.L.U32 R2, R10, 0x1f, RZ ;  /* 0x0000001f0a027819 */ /* 0x000fe200000006ff */
[----:B-1----:R-:W-:Y:S01]  /*27ee0*/  IMAD R7, R6, 0x8, R23 ;  /* 0x0000000806077824 */ /* 0x002fe200078e0217 */
[----:B------:R-:W-:Y:S03]  /*27ef0*/  BSSY B1, `(.L_x_1966) ;  /* 0x0000003000017945 */ /* 0x000fe60003800000 */
[----:B------:R-:W1:Y:S02]  /*27f00*/  SYNCS.PHASECHK.TRANS64.TRYWAIT P0, [R7+URZ+0x30860], R2 ;  /* 0x03086002070075a7 */ /* 0x000e64000800017f */
[----:B-1----:R-:W-:Y:S05]  /*27f10*/  @!P0 BRA `(.L_x_1967) ;  /* 0x0000005000b48947 */ /* 0x002fea0003800000 */
.L_x_2136:
[----:B------:R-:W-:Y:S05]  /*27f20*/  BSYNC B1 ;  /* 0x0000000000017941 */ /* 0x000fea0003800000 */
.L_x_1966:
        /* <DEDUP_REMOVED lines=49> */
.L_x_2146:
[----:B-1----:R-:W-:Y:S01]  /*28240*/  IADD3 R2, P0, R2, R4, RZ ;  /* 0x0000000402027210 */ /* 0x002fe20007f1e0ff */
        /* <DEDUP_REMOVED lines=28> */
[----:B0-----:R-:W-:Y:S01]  /*28410*/  LEA R17, P0, R2, UR4, 0x1 ;  /* 0x0000000402117c11 */ /* 0x001fe2000f8008ff */
[----:B------:R-:W-:-:S05]  /*28420*/  IMAD.IADD R3, R5, 0x1, R3 ;  /* 0x0000000105037824 */ /* 0x000fca00078e0203 */
[----:B------:R-:W-:Y:S02]  /*28430*/  LEA.HI.X R24, R2, UR5, R3, 0x1, P0 ;  /* 0x0000000502187c11 */ /* 0x000fe400080f0c03 */
[----:B------:R-:W-:-:S13]  /*28440*/  PLOP3.LUT P0, PT, PT, PT, PT, 0x80, 0x0 ;  /* 0x000000000000781c */ /* 0x000fda0003f0f070 */
.L_x_1969:
        /* <DEDUP_REMOVED lines=11> */
.L_x_1970:
[----:B------:R-:W2:Y:S01]  /*28500*/  LDL R0, [R1+0x14] ;  /* 0x0000140001007983 */ /* 0x000ea20000100800 */
[----:B------:R1:W-:Y:S01]  /*28510*/  SYNCS.ARRIVE.TRANS64.A1T0 RZ, [R7+URZ+0x30850], RZ ;  /* 0x030850ff07ff79a7 */ /* 0x0003e2000810003f */
[C---:B------:R-:W-:Y:S02]  /*28520*/  VIADD R4, R26.reuse, 0xffffffff ;  /* 0xffffffff1a047836 */ /* 0x040fe40000000000 */
[----:B------:R-:W-:Y:S02]  /*28530*/  IMAD.MOV.U32 R6, RZ, RZ, R25 ;  /* 0x000000ffff067224 */ /* 0x000fe400078e0019 */
[----:B------:R-:W-:Y:S02]  /*28540*/  IMAD.MOV.U32 R10, RZ, RZ, R29 ;  /* 0x000000ffff0a7224 */ /* 0x000fe400078e001d */
[----:B------:R-:W-:Y:S01]  /*28550*/  IMAD.MOV.U32 R31, RZ, RZ, R26 ;  /* 0x000000ffff1f7224 */ /* 0x000fe200078e001a */
[----:B--2---:R-:W-:-:S13]  /*28560*/  ISETP.GT.AND P0, PT, R26, R0, PT ;  /* 0x000000001a00720c */ /* 0x004fda0003f04270 */
[----:B-1----:R-:W-:Y:S05]  /*28570*/  @P0 BRA `(.L_x_1971) ;  /* 0xfffffff000240947 */ /* 0x002fea000383ffff */
.L_x_1958:
[----:B------:R-:W-:Y:S05]  /*28580*/  BSYNC B0 ;  /* 0x0000000000007941 */ /* 0x000fea0003800000 */
.L_x_1957:
        /* <DEDUP_REMOVED lines=8> */
[----:B------:R-:W0:Y:S02]  /*28610*/  FLO.U32 R0, UR4 ;  /* 0x0000000400007d00 */ /* 0x000e2400080e0000 */
[----:B0-----:R-:W-:-:S06]  /*28620*/  ISETP.EQ.U32.AND P0, PT, R0, R5, PT ;  /* 0x000000050000720c */ /* 0x001fcc0003f02070 */
[----:B------:R-:W1:Y:S07]  /*28630*/  POPC R5, UR4 ;  /* 0x0000000400057d09 */ /* 0x000e6e0008000000 */
[----:B-1----:R-:W2:Y:S01]  /*28640*/  @P0 ATOMG.E.ADD.STRONG.GPU PT, R3, desc[UR60][R2.64], R5 ;  /* 0x00000005020309a8 */ /* 0x002ea200081ee1fc */
[----:B------:R-:W0:Y:S02]  /*28650*/  S2R R4, SR_LTMASK ;  /* 0x0000000000047919 */ /* 0x000e240000003900 */
[----:B0-----:R-:W-:-:S04]  /*28660*/  LOP3.LUT R4, R4, UR4, RZ, 0xc0, !PT ;  /* 0x0000000404047c12 */ /* 0x001fc8000f8ec0ff */
[----:B------:R-:W0:Y:S01]  /*28670*/  POPC R7, R4 ;  /* 0x0000000400077309 */ /* 0x000e220000000000 */
[----:B--2---:R-:W0:Y:S02]  /*28680*/  SHFL.IDX PT, R0, R3, R0, 0x1f ;  /* 0x00001f0003007589 */ /* 0x004e2400000e0000 */
[----:B0-----:R-:W-:-:S07]  /*28690*/  IADD3 R16, R0, UR38, R7 ;  /* 0x0000002600107c10 */ /* 0x001fce000fffe007 */
.L_x_1973:
[----:B------:R-:W-:Y:S05]  /*286a0*/  BSYNC B0 ;  /* 0x0000000000007941 */ /* 0x000fea0003800000 */
.L_x_1972:
[----:B------:R-:W2:Y:S02]  /*286b0*/  LDL R0, [R1+0x44] ;  /* 0x0000440001007983 */ /* 0x000ea40000100800 */
[----:B--2---:R-:W-:-:S13]  /*286c0*/  ISETP.NE.AND P0, PT, R0, 0x3, PT ;  /* 0x000000030000780c */ /* 0x004fda0003f05270 */
[----:B------:R-:W-:Y:S05]  /*286d0*/  @!P0 BRA `(.L_x_1974) ;  /* 0x0000000000048947 */ /* 0x000fea0003800000 */
[----:B------:R-:W-:Y:S01]  /*286e0*/  BPT.TRAP 0x1 ;  /* 0x000000040000795c */ /* 0x000fe20000300000 */
.L_x_1974:
[----:B------:R-:W2:Y:S01]  /*286f0*/  LDL.LU R0, [R1+0xc] ;  /* 0x00000c0001007983 */ /* 0x000ea20000300800 */
[----:B------:R-:W-:Y:S01]  /*28700*/  IMAD R4, R25, 0x8, R23 ;  /* 0x0000000819047824 */ /* 0x000fe200078e0217 */
[----:B------:R-:W-:Y:S01]  /*28710*/  SHF.L.U32 R3, R29, 0x1f, RZ ;  /* 0x0000001f1d037819 */ /* 0x000fe200000006ff */
[----:B------:R-:W-:Y:S03]  /*28720*/  BSSY B0, `(.L_x_1975) ;  /* 0x0000004000007945 */ /* 0x000fe60003800000 */
[----:B------:R-:W0:Y:S01]  /*28730*/  SYNCS.PHASECHK.TRANS64.TRYWAIT P0, [R4+URZ+0x30860], R3 ;  /* 0x03086003040075a7 */ /* 0x000e22000800017f */
[----:B--2---:R-:W-:Y:S01]  /*28740*/  IMAD R5, R26, -0x40, R0 ;  /* 0xffffffc01a057824 */ /* 0x004fe200078e0200 */
[----:B0-----:R-:W-:Y:S06]  /*28750*/  @!P0 BRA `(.L_x_1976) ;  /* 0x0000005000348947 */ /* 0x001fec0003800000 */
.L_x_2147:
[----:B------:R-:W-:Y:S05]  /*28760*/  BSYNC B0 ;  /* 0x0000000000007941 */ /* 0x000fea0003800000 */
.L_x_1975:
[----:B------:R-:W1:Y:S01]  /*28770*/  S2R R0, SR_TID.X ;  /* 0x0000000000007919 */ /* 0x000e620000002100 */
[----:B------:R-:W-:Y:S01]  /*28780*/  UMOV UR4, 0xffffffff ;  /* 0xffffffff00047882 */ /* 0x000fe20000000000 */
[----:B-1----:R-:W-:-:S04]  /*28790*/  LOP3.LUT R0, R0, 0x7f, RZ, 0xc0, !PT ;  /* 0x0000007f00007812 */ /* 0x002fc800078ec0ff */
[----:B------:R-:W-:-:S05]  /*287a0*/  SHF.R.U32.HI R0, RZ, 0x3, R0 ;  /* 0x00000003ff007819 */ /* 0x000fca0000011600 */
[----:B------:R-:W-:Y:S02]  /*287b0*/  IMAD.IADD R5, R5, 0x1, -R0 ;  /* 0x0000000105057824 */ /* 0x000fe400078e0a00 */
[----:B------:R-:W-:Y:S01]  /*287c0*/  IMAD R0, R25, 0x4000, R34 ;  /* 0x0000400019007824 */ /* 0x000fe200078e0222 */
        /* <DEDUP_REMOVED lines=8> */
[----:B------:R-:W-:Y:S02]  /*28850*/  ISETP.LT.OR P4, PT, R5, 0x1, P3 ;  /* 0x000000010500780c */ /* 0x000fe40001f81670 */
        /* <DEDUP_REMOVED lines=40> */
.L_x_2157:
        /* <DEDUP_REMOVED lines=15> */
.L_x_1978:
[----:B------:R-:W-:Y:S02]  /*28bd0*/  PLOP3.LUT P1, PT, P1, P0, PT, 0xa2, 0x0 ;  /* 0x000000000000781c */ /* 0x000fe40000f21472 */
[----:B------:R-:W-:-:S08]  /*28be0*/  @P0 R2UR P1, UR4, R4 ;  /* 0x00000000040402ca */ /* 0x000fd00000020000 */
[----:B------:R-:W-:-:S05]  /*28bf0*/  @P0 PLOP3.LUT P0, PT, P1, PT, PT, 0x80, 0x0 ;  /* 0x000000000000081c */ /* 0x000fca0000f0f070 */
[----:B------:R-:W-:Y:S01]  /*28c00*/  @!P1 SYNCS.ARRIVE.TRANS64.RED.A0T1 RZ, [UR4+0x30850], RZ ;  /* 0x030850ffffff99a7 */ /* 0x000fe20008200404 */
[----:B------:R-:W-:Y:S07]  /*28c10*/  @!P1 ARRIVES.LDGSTSBAR.64.TRANSCNT [UR4+0x30850] ;  /* 0x03085000ff0099b0 */ /* 0x000fee0008000a84 */
[----:B------:R-:W-:Y:S05]  /*28c20*/  @P0 BRA.U.ANY `(.L_x_1978) ;  /* 0xfffffffd00e80947 */ /* 0x000fea000393ffff */
[----:B------:R-:W-:Y:S01]  /*28c30*/  NOP ;  /* 0x0000000000007918 */ /* 0x000fe20000000000 */
[----:B0-----:R-:W2:Y:S02]  /*28c40*/  LDL R0, [R1+0x44] ;  /* 0x0000440001007983 */ /* 0x001ea40000100800 */
[----:B--2---:R-:W-:-:S13]  /*28c50*/  ISETP.NE.AND P2, PT, R0, 0x3, PT ;  /* 0x000000030000780c */ /* 0x004fda0003f45270 */
[----:B------:R-:W-:Y:S05]  /*28c60*/  @!P2 BRA `(.L_x_1979) ;  /* 0x000000000004a947 */ /* 0x000fea0003800000 */
[----:B------:R-:W-:Y:S01]  /*28c70*/  BPT.TRAP 0x1 ;  /* 0x000000040000795c */ /* 0x000fe20000300000 */
.L_x_1979:
[----:B------:R2:W-:Y:S01]  /*28c80*/  SYNCS.ARRIVE.TRANS64.A1T0 RZ, [R4+URZ+0x30850], RZ ;  /* 0x030850ff04ff79a7 */ /* 0x0005e2000810003f */
[----:B------:R-:W-:-:S05]  /*28c90*/  VIADD R25, R25, 0x1 ;  /* 0x0000000119197836 */ /* 0x000fca0000000000 */
[----:B------:R-:W-:-:S04]  /*28ca0*/  ISETP.NE.AND P0, PT, R25, 0x2, PT ;  /* 0x000000021900780c */ /* 0x000fc80003f05270 */
[----:B------:R-:W-:Y:S02]  /*28cb0*/  SEL R0, RZ, 0x1, P0 ;  /* 0x00000001ff007807 */ /* 0x000fe40000000000 */
[----:B------:R-:W-:Y:S02]  /*28cc0*/  SEL R25, R25, RZ, P0 ;  /* 0x000000ff19197207 */ /* 0x000fe40000000000 */
[----:B--2---:R-:W-:-:S07]  /*28cd0*/  LOP3.LUT R29, R29, R0, RZ, 0x3c, !PT ;  /* 0x000000001d1d7212 */ /* 0x004fce00078e3cff */
.L_x_1936:
[----:B------:R-:W-:Y:S05]  /*28ce0*/  BSYNC B7 ;  /* 0x0000000000077941 */ /* 0x000fea0003800000 */
.L_x_1934:
[----:B------:R-:W-:-:S13]  /*28cf0*/  LOP3.LUT P0, RZ, R22, 0x40, RZ, 0xc0, !PT ;  /* 0x0000004016ff7812 */ /* 0x000fda000780c0ff */
[----:B------:R-:W-:Y:S05]  /*28d00*/  @!P0 BRA `(.L_x_1980) ;  /* 0x0000000000248947 */ /* 0x000fea0003800000 */
[----:B------:R-:W-:Y:S05]  /*28d10*/  WARPSYNC.ALL ;  /* 0x0000000000007948 */ /* 0x000fea0003800000 */
[----:B------:R-:W2:Y:S08]  /*28d20*/  S2UR UR5, SR_CgaCtaId ;  /* 0x00000000000579c3 */ /* 0x000eb00000008800 */
[----:B------:R-:W-:Y:S06]  /*28d30*/  BAR.SYNC.DEFER_BLOCKING 0x5, 0x180 ;  /* 0x0146000000007b1d */ /* 0x000fec0000010000 */
[----:B------:R-:W-:-:S02]  /*28d40*/  UMOV UR4, 0x400 ;  /* 0x0000040000047882 */ /* 0x000fc40000000000 */
[----:B--2---:R-:W-:-:S06]  /*28d50*/  ULEA UR4, UR5, UR4, 0x18 ;  /* 0x0000000405047291 */ /* 0x004fcc000f8ec03f */
[----:B0-----:R-:W-:-:S05]  /*28d60*/  IMAD.U32 R23, RZ, RZ, UR4 ;  /* 0x00000004ff177e24 */ /* 0x001fca000f8e00ff */
[----:B------:R2:W3:Y:S01]  /*28d70*/  LDS.128 R16, [R23+0x308d0] ;  /* 0x0308d00017107984 */ /* 0x0004e20000000c00 */
[----:B------:R-:W-:Y:S06]  /*28d80*/  BAR.ARV 0x4, 0x180 ;  /* 0x0106000000007b1d */ /* 0x000fec0000002000 */
[----:B------:R-:W-:Y:S05]  /*28d90*/  BRA `(.L_x_1981) ;  /* 0x0000000800cc7947 */ /* 0x000fea0003800000 */
.L_x_1980:
[----:B------:R-:W2:Y:S01]  /*28da0*/  S2R R8, SR_TID.X ;  /* 0x0000000000087919 */ /* 0x000ea20000002100 */
[----:B------:R-:W-:Y:S01]  /*28db0*/  UMOV UR4, 0xffffffff ;  /* 0xffffffff00047882 */ /* 0x000fe20000000000 */
[----:B--2---:R-:W-:-:S04]  /*28dc0*/  LOP3.LUT R8, R8, 0x1f, RZ, 0xc0, !PT ;  /* 0x0000001f08087812 */ /* 0x004fc800078ec0ff */
[----:B------:R-:W-:Y:S01]  /*28dd0*/  ISETP.NE.AND P0, PT, R8, 0x1f, PT ;  /* 0x0000001f0800780c */ /* 0x000fe20003f05270 */
[----:B------:R-:W-:-:S12]  /*28de0*/  BRA.DIV UR4, `(.L_x_1982) ;  /* 0x00000052044c7947 */ /* 0x000fd8000b800000 */
[----:B------:R-:W-:Y:S01]  /*28df0*/  IMAD.IADD R5, R19, 0x1, R8 ;  /* 0x0000000113057824 */ /* 0x000fe200078e0208 */
[----:B------:R-:W-:-:S04]  /*28e00*/  ULDC UR4, c[0x0][0xc3c] ;  /* 0x00030f0000047ab9 */ /* 0x000fc80000000800 */
[----:B------:R-:W-:-:S13]  /*28e10*/  ISETP.GE.OR P1, PT, R5, UR4, !P0 ;  /* 0x0000000405007c0c */ /* 0x000fda000c726670 */
[----:B------:R-:W2:Y:S02]  /*28e20*/  @!P1 LDC.64 R2, c[0x0][0xc80] ;  /* 0x00032000ff029b82 */ /* 0x000ea40000000a00 */
[----:B--2---:R-:W-:-:S06]  /*28e30*/  @!P1 IMAD.WIDE R2, R5, 0x4, R2 ;  /* 0x0000000405029825 */ /* 0x004fcc00078e0202 */
[----:B------:R-:W2:Y:S01]  /*28e40*/  @!P1 LDG.E R2, desc[UR60][R2.64] ;  /* 0x0000003c02029981 */ /* 0x000ea2000c1e1900 */
[----:B------:R-:W-:Y:S01]  /*28e50*/  IMAD.MOV.U32 R17, RZ, RZ, RZ ;  /* 0x000000ffff117224 */ /* 0x000fe200078e00ff */
[C---:B------:R-:W-:Y:S02]  /*28e60*/  ISETP.GE.U32.AND P2, PT, R8.reuse, 0x2, PT ;  /* 0x000000020800780c */ /* 0x040fe40003f46070 */
[C---:B------:R-:W-:Y:S01]  /*28e70*/  ISETP.GE.U32.AND P3, PT, R8.reuse, 0x4, PT ;  /* 0x000000040800780c */ /* 0x040fe20003f66070 */
[----:B------:R-:W-:Y:S01]  /*28e80*/  SHFL.IDX PT, R0, R16, RZ, 0x1f ;  /* 0x00001fff10007589 */ /* 0x000fe200000e0000 */
[C---:B------:R-:W-:Y:S02]  /*28e90*/  ISETP.GE.U32.AND P4, PT, R8.reuse, 0x8, PT ;  /* 0x000000080800780c */ /* 0x040fe40003f86070 */
[C---:B------:R-:W-:Y:S01]  /*28ea0*/  ISETP.GE.U32.AND P5, PT, R8.reuse, 0x10, PT ;  /* 0x000000100800780c */ /* 0x040fe20003fa6070 */
[----:B--2---:R-:W-:Y:S01]  /*28eb0*/  @!P1 IMAD.MOV.U32 R17, RZ, RZ, R2 ;  /* 0x000000ffff119224 */ /* 0x004fe200078e0002 */
[----:B------:R-:W-:-:S04]  /*28ec0*/  ISETP.NE.AND P1, PT, R8, RZ, PT ;  /* 0x000000ff0800720c */ /* 0x000fc80003f25270 */
[----:B------:R-:W2:Y:S02]  /*28ed0*/  SHFL.UP PT, R14, R17, 0x1, RZ ;  /* 0x04200000110e7989 */ /* 0x000ea400000e00ff */
[----:B--2---:R-:W-:-:S05]  /*28ee0*/  SEL R4, R14, RZ, P1 ;  /* 0x000000ff0e047207 */ /* 0x004fca0000800000 */
[----:B------:R-:W-:-:S05]  /*28ef0*/  IMAD.IADD R4, R17, 0x1, R4 ;  /* 0x0000000111047824 */ /* 0x000fca00078e0204 */
[----:B------:R-:W2:Y:S02]  /*28f00*/  SHFL.UP PT, R14, R4, 0x2, RZ ;  /* 0x04400000040e7989 */ /* 0x000ea400000e00ff */
[----:B--2---:R-:W-:-:S05]  /*28f10*/  SEL R5, R14, RZ, P2 ;  /* 0x000000ff0e057207 */ /* 0x004fca0001000000 */
[----:B0-----:R-:W-:Y:S02]  /*28f20*/  IMAD.IADD R6, R4, 0x1, R5 ;  /* 0x0000000104067824 */ /* 0x001fe400078e0205 */
[----:B------:R-:W-:Y:S04]  /*28f30*/  SHFL.IDX PT, R5, R16, 0x1, 0x1f ;  /* 0x00201f0010057f89 */ /* 0x000fe800000e0000 */
        /* <DEDUP_REMOVED lines=9> */
[----:B------:R0:W2:Y:S02]  /*28fd0*/  SHFL.IDX PT, R14, R2, 0x1f, 0x1f ;  /* 0x03e01f00020e7f89 */ /* 0x0000a400000e0000 */
.L_x_2167:
[----:B------:R-:W-:Y:S02]  /*28fe0*/  ULDC UR4, c[0x0][0xc38] ;  /* 0x00030e0000047ab9 */ /* 0x000fe40000000800 */
[----:B------:R-:W-:-:S04]  /*28ff0*/  IMAD.U32 R4, RZ, RZ, UR4 ;  /* 0x00000004ff047e24 */ /* 0x000fc8000f8e00ff */
[----:B--2---:R-:W-:-:S04]  /*29000*/  IMAD R14, R14, R4, RZ ;  /* 0x000000040e0e7224 */ /* 0x004fc800078e02ff */
[----:B------:R-:W-:-:S05]  /*29010*/  IMAD.IADD R5, R5, 0x1, R14 ;  /* 0x0000000105057824 */ /* 0x000fca00078e020e */
[----:B------:R-:W-:-:S13]  /*29020*/  ISETP.GT.AND P6, PT, R5, R0, PT ;  /* 0x000000000500720c */ /* 0x000fda0003fc4270 */
[----:B------:R-:W-:Y:S05]  /*29030*/  @P6 BRA `(.L_x_1983) ;  /* 0x00000000009c6947 */ /* 0x000fea0003800000 */
.L_x_1988:
[----:B0-----:R-:W0:Y:S01]  /*29040*/  LDC R2, c[0x0][0xc3c] ;  /* 0x00030f00ff027b82 */ /* 0x001e220000000800 */
[----:B------:R-:W-:-:S05]  /*29050*/  VIADD R19, R19, 0x1f ;  /* 0x0000001f13137836 */ /* 0x000fca0000000000 */
[----:B0-----:R-:W-:-:S13]  /*29060*/  ISETP.GE.AND P6, PT, R19, R2, PT ;  /* 0x000000021300720c */ /* 0x001fda0003fc6270 */
[----:B------:R-:W-:Y:S05]  /*29070*/  @P6 BRA `(.L_x_1984) ;  /* 0x0000000400d06947 */ /* 0x000fea0003800000 */
[----:B------:R-:W0:Y:S01]  /*29080*/  S2R R3, SR_TID.X ;  /* 0x0000000000037919 */ /* 0x000e220000002100 */
[----:B------:R-:W-:Y:S01]  /*29090*/  BSSY B0, `(.L_x_1985) ;  /* 0x0000009000007945 */ /* 0x000fe20003800000 */
[----:B------:R-:W-:Y:S01]  /*290a0*/  IMAD.MOV.U32 R17, RZ, RZ, RZ ;  /* 0x000000ffff117224 */ /* 0x000fe200078e00ff */
[----:B0-----:R-:W-:-:S05]  /*290b0*/  LOP3.LUT R3, R3, 0x1f, RZ, 0xc0, !PT ;  /* 0x0000001f03037812 */ /* 0x001fca00078ec0ff */
[----:B------:R-:W-:-:S05]  /*290c0*/  IMAD.IADD R7, R19, 0x1, R3 ;  /* 0x0000000113077824 */ /* 0x000fca00078e0203 */
[----:B------:R-:W-:-:S13]  /*290d0*/  ISETP.GE.OR P6, PT, R7, R2, !P0 ;  /* 0x000000020700720c */ /* 0x000fda00047c6670 */
[----:B------:R-:W-:Y:S05]  /*290e0*/  @P6 BRA `(.L_x_1986) ;  /* 0x00000000000c6947 */ /* 0x000fea0003800000 */
[----:B------:R-:W0:Y:S02]  /*290f0*/  LDC.64 R2, c[0x0][0xc80] ;  /* 0x00032000ff027b82 */ /* 0x000e240000000a00 */
[----:B0-----:R-:W-:-:S05]  /*29100*/  IMAD.WIDE R2, R7, 0x4, R2 ;  /* 0x0000000407027825 */ /* 0x001fca00078e0202 */
[----:B------:R0:W5:Y:S02]  /*29110*/  LDG.E R17, desc[UR60][R2.64] ;  /* 0x0000003c02117981 */ /* 0x000164000c1e1900 */
.L_x_1986:
[----:B------:R-:W-:Y:S05]  /*29120*/  BSYNC B0 ;  /* 0x0000000000007941 */ /* 0x000fea0003800000 */
.L_x_1985:
[----:B------:R-:W-:-:S03]  /*29130*/  UMOV UR4, 0xffffffff ;  /* 0xffffffff00047882 */ /* 0x000fc60000000000 */
[----:B------:R-:W-:Y:S05]  /*29140*/  BRA.DIV UR4, `(.L_x_1987) ;  /* 0x0000005204987947 */ /* 0x000fea000b800000 */
[----:B-----5:R-:W2:Y:S02]  /*29150*/  SHFL.UP PT, R14, R17, 0x1, RZ ;  /* 0x04200000110e7989 */ /* 0x020ea400000e00ff */
[----:B--2---:R-:W-:-:S05]  /*29160*/  SEL R14, R14, RZ, P1 ;  /* 0x000000ff0e0e7207 */ /* 0x004fca0000800000 */
        /* <DEDUP_REMOVED lines=14> */
.L_x_2175:
[----:B------:R-:W-:Y:S02]  /*29250*/  ULDC UR4, c[0x0][0xc38] ;  /* 0x00030e0000047ab9 */ /* 0x000fe40000000800 */
[----:B------:R-:W-:-:S04]  /*29260*/  IMAD.U32 R4, RZ, RZ, UR4 ;  /* 0x00000004ff047e24 */ /* 0x000fc8000f8e00ff */
[----:B--2---:R-:W-:-:S04]  /*29270*/  IMAD R14, R14, R4, RZ ;  /* 0x000000040e0e7224 */ /* 0x004fc800078e02ff */
[----:B------:R-:W-:-:S05]  /*29280*/  IMAD.IADD R5, R14, 0x1, R5 ;  /* 0x000000010e057824 */ /* 0x000fca00078e0205 */
[----:B------:R-:W-:-:S13]  /*29290*/  ISETP.GT.AND P6, PT, R5, R0, PT ;  /* 0x000000000500720c */ /* 0x000fda0003fc4270 */
[----:B------:R-:W-:Y:S05]  /*292a0*/  @!P6 BRA `(.L_x_1988) ;  /* 0xfffffffc0064e947 */ /* 0x000fea000383ffff */
.L_x_1983:
        /* <DEDUP_REMOVED lines=8> */
.L_x_2179:
[----:B------:R-:W-:Y:S01]  /*29330*/  ISETP.NE.AND P0, PT, R3, RZ, PT ;  /* 0x000000ff0300720c */ /* 0x000fe20003f05270 */
[----:B------:R-:W-:-:S12]  /*29340*/  IMAD.MOV.U32 R14, RZ, RZ, RZ ;  /* 0x000000ffff0e7224 */ /* 0x000fd800078e00ff */
[----:B------:R-:W-:Y:S05]  /*29350*/  @!P0 BRA `(.L_x_1990) ;  /* 0x0000000000108947 */ /* 0x000fea0003800000 */
[----:B------:R-:W-:Y:S01]  /*29360*/  UMOV UR4, 0xffffffff ;  /* 0xffffffff00047882 */ /* 0x000fe20000000000 */
[----:B------:R-:W-:Y:S02]  /*29370*/  VIADD R12, R6, 0xffffffff ;  /* 0xffffffff060c7836 */ /* 0x000fe40000000000 */
[----:B------:R-:W-:Y:S05]  /*29380*/  BRA.DIV UR4, `(.L_x_1991) ;  /* 0x00000056040c7947 */ /* 0x000fea000b800000 */
[----:B------:R4:W0:Y:S02]  /*29390*/  SHFL.IDX PT, R14, R2, R12, 0x1f ;  /* 0x00001f0c020e7589 */ /* 0x00082400000e0000 */
.L_x_1990:
[----:B0---4-:R-:W0:Y:S01]  /*293a0*/  LDC.64 R2, c[0x0][0xc90] ;  /* 0x00032400ff027b82 */ /* 0x011e220000000a00 */
[----:B------:R-:W-:-:S04]  /*293b0*/  IMAD.IADD R19, R6, 0x1, R19 ;  /* 0x0000000106137824 */ /* 0x000fc800078e0213 */
[----:B0-----:R-:W-:-:S05]  /*293c0*/  IMAD.WIDE R2, R19, 0x4, R2 ;  /* 0x0000000413027825 */ /* 0x001fca00078e0202 */
[----:B------:R0:W2:Y:S01]  /*293d0*/  LDG.E R7, desc[UR60][R2.64] ;  /* 0x0000003c02077981 */ /* 0x0000a2000c1e1900 */
[----:B------:R-:W-:Y:S02]  /*293e0*/  IMAD R16, R14, R4, R5 ;  /* 0x000000040e107224 */ /* 0x000fe400078e0205 */
[----:B0-----:R-:W-:Y:S02]  /*293f0*/  IMAD.MOV.U32 R2, RZ, RZ, RZ ;  /* 0x000000ffff027224 */ /* 0x001fe400078e00ff */
        /* <DEDUP_REMOVED lines=60> */
.L_x_1984:
[----:B------:R-:W-:Y:S01]  /*297c0*/  UMOV UR4, URZ ;  /* 0x0000003f00047c82 */ /* 0x000fe20008000000 */
[----:B------:R-:W-:Y:S01]  /*297d0*/  UMOV UR5, URZ ;  /* 0x0000003f00057c82 */ /* 0x000fe20008000000 */
[----:B------:R-:W-:Y:S01]  /*297e0*/  ULDC UR6, c[0x0][0xc3c] ;  /* 0x00030f0000067ab9 */ /* 0x000fe20000000800 */
[----:B------:R-:W-:Y:S02]  /*297f0*/  IMAD.MOV.U32 R16, RZ, RZ, R0 ;  /* 0x000000ffff107224 */ /* 0x000fe400078e0000 */
[----:B------:R-:W-:Y:S02]  /*29800*/  IMAD.U32 R17, RZ, RZ, UR4 ;  /* 0x00000004ff117e24 */ /* 0x000fe4000f8e00ff */
[----:B------:R-:W-:Y:S02]  /*29810*/  IMAD.U32 R18, RZ, RZ, UR5 ;  /* 0x00000005ff127e24 */ /* 0x000fe4000f8e00ff */
[----:B------:R-:W-:-:S07]  /*29820*/  IMAD.U32 R19, RZ, RZ, UR6 ;  /* 0x00000006ff137e24 */ /* 0x000fce000f8e00ff */
.L_x_1992:
[----:B------:R-:W0:Y:S01]  /*29830*/  S2R R0, SR_TID.X ;  /* 0x0000000000007919 */ /* 0x000e220000002100 */
[----:B------:R-:W-:Y:S05]  /*29840*/  WARPSYNC.ALL ;  /* 0x0000000000007948 */ /* 0x000fea0003800000 */
[----:B------:R-:W-:Y:S01]  /*29850*/  BAR.SYNC.DEFER_BLOCKING 0x4, 0x180 ;  /* 0x0106000000007b1d */ /* 0x000fe20000010000 */
[----:B0-----:R-:W-:-:S04]  /*29860*/  LOP3.LUT R0, R0, 0x1f, RZ, 0xc0, !PT ;  /* 0x0000001f00007812 */ /* 0x001fc800078ec0ff */
[----:B------:R-:W-:-:S13]  /*29870*/  ISETP.NE.AND P0, PT, R0, RZ, PT ;  /* 0x000000ff0000720c */ /* 0x000fda0003f05270 */
[----:B------:R-:W0:Y:S01]  /*29880*/  @!P0 S2R R3, SR_CgaCtaId ;  /* 0x0000000000038919 */ /* 0x000e220000008800 */
[----:B------:R-:W-:-:S04]  /*29890*/  @!P0 MOV R0, 0x400 ;  /* 0x0000040000008802 */ /* 0x000fc80000000f00 */
[----:B0-----:R-:W-:-:S05]  /*298a0*/  @!P0 LEA R23, R3, R0, 0x18 ;  /* 0x0000000003178211 */ /* 0x001fca00078ec0ff */
[----:B------:R0:W-:Y:S01]  /*298b0*/  @!P0 STS.128 [R23+0x308d0], R16 ;  /* 0x0308d01017008388 */ /* 0x0001e20000000c00 */
[----:B------:R-:W-:Y:S06]  /*298c0*/  BAR.ARV 0x5, 0x180 ;  /* 0x0146000000007b1d */ /* 0x000fec0000002000 */
.L_x_1981:
[----:B------:R-:W-:Y:S02]  /*298d0*/  ULDC UR4, c[0x0][0xc3c] ;  /* 0x00030f0000047ab9 */ /* 0x000fe40000000800 */
[----:B---3--:R-:W-:-:S13]  /*298e0*/  ISETP.GE.AND P0, PT, R19, UR4, PT ;  /* 0x0000000413007c0c */ /* 0x008fda000bf06270 */
[----:B------:R-:W-:Y:S05]  /*298f0*/  @!P0 BRA `(.L_x_1993) ;  /* 0xffffff9400cc8947 */ /* 0x000fea000383ffff */
[----:B------:R-:W-:Y:S05]  /*29900*/  BSYNC B8 ;  /* 0x0000000000087941 */ /* 0x000fea0003800000 */
.L_x_1870:
[----:B------:R-:W3:Y:S01]  /*29910*/  LDL.LU R0, [R1+0x34] ;  /* 0x0000340001007983 */ /* 0x000ee20000300800 */
[----:B------:R-:W-:Y:S01]  /*29920*/  BSSY B0, `(.L_x_1994) ;  /* 0x000000b000007945 */ /* 0x000fe20003800000 */
[----:B------:R-:W4:Y:S01]  /*29930*/  S2R R5, SR_CgaCtaId ;  /* 0x0000000000057919 */ /* 0x000f220000008800 */
[----:B---3--:R-:W-:-:S05]  /*29940*/  VIADD R0, R0, 0x1 ;  /* 0x0000000100007836 */ /* 0x008fca0000000000 */
[----:B0-----:R-:W-:-:S04]  /*29950*/  LEA.HI R2, R0, R0, RZ, 0x1 ;  /* 0x0000000000027211 */ /* 0x001fc800078f08ff */
[----:B------:R-:W-:Y:S02]  /*29960*/  LOP3.LUT R3, R2, 0xfffffffe, RZ, 0xc0, !PT ;  /* 0xfffffffe02037812 */ /* 0x000fe400078ec0ff */
[----:B------:R-:W-:-:S03]  /*29970*/  MOV R2, 0x400 ;  /* 0x0000040000027802 */ /* 0x000fc60000000f00 */
[----:B------:R-:W-:Y:S01]  /*29980*/  IMAD.IADD R0, R0, 0x1, -R3 ;  /* 0x0000000100007824 */ /* 0x000fe200078e0a03 */
[----:B----4-:R-:W-:-:S04]  /*29990*/  LEA R5, R5, R2, 0x18 ;  /* 0x0000000205057211 */ /* 0x010fc800078ec0ff */
[----:B------:R-:W-:-:S04]  /*299a0*/  SHF.L.U32 R0, R0, 0x1f, RZ ;  /* 0x0000001f00007819 */ /* 0x000fc800000006ff */
[----:B------:R-:W0:Y:S02]  /*299b0*/  SYNCS.PHASECHK.TRANS64.TRYWAIT P0, [R5+URZ+0x30820], R0 ;  /* 0x03082000050075a7 */ /* 0x000e24000800017f */
[----:B0-----:R-:W-:Y:S05]  /*299c0*/  @!P0 BRA `(.L_x_1995) ;  /* 0x0000004c00a08947 */ /* 0x001fea0003800000 */
.L_x_2182:
[----:B------:R-:W-:Y:S05]  /*299d0*/  BSYNC B0 ;  /* 0x0000000000007941 */ /* 0x000fea0003800000 */
.L_x_1994:
[----:B------:R-:W-:-:S03]  /*299e0*/  UMOV UR4, 0xffffffff ;  /* 0xffffffff00047882 */ /* 0x000fc60000000000 */
[----:B------:R-:W-:Y:S05]  /*299f0*/  BRA.DIV UR4, `(.L_x_1996) ;  /* 0x0000004e04a87947 */ /* 0x000fea000b800000 */
[----:B0-----:R-:W0:Y:S02]  /*29a00*/  S2R R0, SR_TID.X ;  /* 0x0000000000007919 */ /* 0x001e240000002100 */
[----:B0-----:R-:W-:-:S04]  /*29a10*/  SHF.R.U32.HI R0, RZ, 0x5, R0 ;  /* 0x00000005ff007819 */ /* 0x001fc80000011600 */
[----:B------:R-:W-:-:S05]  /*29a20*/  LOP3.LUT R0, R0, 0x3, RZ, 0xc0, !PT ;  /* 0x0000000300007812 */ /* 0x000fca00078ec0ff */
[----:B------:R0:W3:Y:S02]  /*29a30*/  SHFL.IDX PT, R14, R0, RZ, 0x1f ;  /* 0x00001fff000e7589 */ /* 0x0000e400000e0000 */
.L_x_2185:
[----:B---3--:R-:W-:-:S13]  /*29a40*/  ISETP.NE.AND P0, PT, R14, RZ, PT ;  /* 0x000000ff0e00720c */ /* 0x008fda0003f05270 */
[----:B------:R-:W-:Y:S05]  /*29a50*/  @P0 BRA `(.L_x_1557) ;  /* 0x0000000000880947 */ /* 0x000fea0003800000 */
[----:B------:R-:W-:-:S03]  /*29a60*/  UMOV UR4, 0xffffffff ;  /* 0xffffffff00047882 */ /* 0x000fc60000000000 */
[----:B------:R-:W-:Y:S05]  /*29a70*/  BRA.DIV UR4, `(.L_x_1997) ;  /* 0x0000004e04bc7947 */ /* 0x000fea000b800000 */
[----:B------:R-:W-:-:S13]  /*29a80*/  ELECT P6, URZ, PT ;  /* 0x00000000003f782f */ /* 0x000fda00038c0000 */
.L_x_2188:
[----:B------:R-:W-:Y:S05]  /*29a90*/  @!P6 BRA `(.L_x_1557) ;  /* 0x000000000078e947 */ /* 0x000fea0003800000 */
[----:B0-----:R-:W3:Y:S02]  /*29aa0*/  LDL.LU R0, [R1+0x20] ;  /* 0x0000200001007983 */ /* 0x001ee40000300800 */
[----:B---3--:R-:W-:-:S04]  /*29ab0*/  LOP3.LUT R0, R0, 0x2, RZ, 0xfc, !PT ;  /* 0x0000000200007812 */ /* 0x008fc800078efcff */
[----:B------:R-:W-:-:S13]  /*29ac0*/  ISETP.NE.AND P0, PT, R0, 0x3, PT ;  /* 0x000000030000780c */ /* 0x000fda0003f05270 */
[----:B------:R-:W-:Y:S05]  /*29ad0*/  @!P0 BRA `(.L_x_1998) ;  /* 0x0000000000048947 */ /* 0x000fea0003800000 */
[----:B------:R-:W-:Y:S01]  /*29ae0*/  BPT.TRAP 0x1 ;  /* 0x000000040000795c */ /* 0x000fe20000300000 */
.L_x_1998:
[----:B------:R-:W-:Y:S01]  /*29af0*/  IMAD R3, R25, 0x8, R5 ;  /* 0x0000000819037824 */ /* 0x000fe200078e0205 */
[----:B------:R-:W-:Y:S01]  /*29b00*/  SHF.L.U32 R2, R29, 0x1f, RZ ;  /* 0x0000001f1d027819 */ /* 0x000fe200000006ff */
[----:B------:R-:W-:-:S03]  /*29b10*/  VIADD R25, R25, 0x1 ;  /* 0x0000000119197836 */ /* 0x000fc60000000000 */
[----:B------:R-:W0:Y:S02]  /*29b20*/  SYNCS.PHASECHK.TRANS64.TRYWAIT P1, [R3+URZ+0x30840], R2 ;  /* 0x03084002030075a7 */ /* 0x000e24000802017f */
[----:B------:R-:W-:-:S04]  /*29b30*/  ISETP.NE.AND P2, PT, R25, 0x2, PT ;  /* 0x000000021900780c */ /* 0x000fc80003f45270 */
[----:B------:R-:W-:Y:S01]  /*29b40*/  SEL R0, RZ, 0x1, P2 ;  /* 0x00000001ff007807 */ /* 0x000fe20001000000 */
[----:B0-----:R-:W-:Y:S08]  /*29b50*/  @!P1 BRA `(.L_x_1999) ;  /* 0x0000004c00a49947 */ /* 0x001ff00003800000 */
.L_x_2189:
[----:B------:R-:W-:Y:S02]  /*29b60*/  SEL R25, R25, RZ, P2 ;  /* 0x000000ff19197207 */ /* 0x000fe40001000000 */
[----:B------:R-:W-:Y:S01]  /*29b70*/  LOP3.LUT R0, R29, R0, RZ, 0x3c, !PT ;  /* 0x000000001d007212 */ /* 0x000fe200078e3cff */
[----:B------:R-:W-:Y:S06]  /*29b80*/  @!P0 BRA `(.L_x_2000) ;  /* 0x0000000000048947 */ /* 0x000fec0003800000 */
[----:B------:R-:W-:Y:S01]  /*29b90*/  BPT.TRAP 0x1 ;  /* 0x000000040000795c */ /* 0x000fe20000300000 */
.L_x_2000:
[----:B------:R-:W-:Y:S01]  /*29ba0*/  IMAD R25, R25, 0x8, R5 ;  /* 0x0000000819197824 */ /* 0x000fe200078e0205 */
[----:B------:R-:W-:-:S04]  /*29bb0*/  SHF.L.U32 R0, R0, 0x1f, RZ ;  /* 0x0000001f00007819 */ /* 0x000fc800000006ff */
[----:B------:R-:W3:Y:S02]  /*29bc0*/  SYNCS.PHASECHK.TRANS64.TRYWAIT P1, [R25+URZ+0x30840], R0 ;  /* 0x03084000190075a7 */ /* 0x000ee4000802017f */
[----:B---3--:R-:W-:Y:S05]  /*29bd0*/  @!P1 BRA `(.L_x_2001) ;  /* 0x0000004c00989947 */ /* 0x008fea0003800000 */
.L_x_2190:
[----:B------:R-:W-:Y:S05]  /*29be0*/  @!P0 BRA `(.L_x_2002) ;  /* 0x0000000000048947 */ /* 0x000fea0003800000 */
[----:B------:R-:W-:Y:S01]  /*29bf0*/  BPT.TRAP 0x1 ;  /* 0x000000040000795c */ /* 0x000fe20000300000 */
.L_x_2002:
[----:B------:R-:W4:Y:S02]  /*29c00*/  SYNCS.PHASECHK.TRANS64.TRYWAIT P1, [R3+URZ+0x30860], R2 ;  /* 0x03086002030075a7 */ /* 0x000f24000802017f */
[----:B----4-:R-:W-:Y:S05]  /*29c10*/  @!P1 BRA `(.L_x_2003) ;  /* 0x0000004c009c9947 */ /* 0x010fea0003800000 */
.L_x_2191:
[----:B------:R-:W-:Y:S05]  /*29c20*/  @!P0 BRA `(.L_x_2004) ;  /* 0x0000000000048947 */ /* 0x000fea0003800000 */
[----:B------:R-:W-:Y:S01]  /*29c30*/  BPT.TRAP 0x1 ;  /* 0x000000040000795c */ /* 0x000fe20000300000 */
.L_x_2004:
[----:B------:R0:W0:Y:S02]  /*29c40*/  SYNCS.PHASECHK.TRANS64.TRYWAIT P0, [R25+URZ+0x30860], R0 ;  /* 0x03086000190075a7 */ /* 0x000024000800017f */
[----:B0-----:R-:W-:Y:S05]  /*29c50*/  @!P0 NANOSLEEP.SYNCS 0x989680 ;  /* 0x009896800000895d */ /* 0x001fea0003900000 */
[----:B------:R-:W0:Y:S02]  /*29c60*/  @!P0 SYNCS.PHASECHK.TRANS64 P0, [R25+URZ+0x30860], R0 ;  /* 0x03086000190085a7 */ /* 0x000e24000800007f */
[----:B0-----:R-:W-:Y:S05]  /*29c70*/  @!P0 BRA `(.L_x_2004) ;  /* 0xfffffffc00f08947 */ /* 0x001fea000383ffff */
.L_x_1557:
[----:B------:R-:W-:Y:S05]  /*29c80*/  BSYNC B9 ;  /* 0x0000000000097941 */ /* 0x000fea0003800000 */
.L_x_1554:
[----:B------:R-:W-:Y:S05]  /*29c90*/  EXIT ;  /* 0x000000000000794d */ /* 0x000fea0003800000 */
.L_x_1583:
[----:B0-----:R0:W1:Y:S02]  /*29ca0*/  SYNCS.PHASECHK.TRANS64.TRYWAIT P6, [R89+URZ+0x30890], R103 ;  /* 0x03089067590075a7 */ /* 0x00106400080c017f */
[----:B-1----:R-:W-:Y:S05]  /*29cb0*/  @!P6 NANOSLEEP.SYNCS 0x989680 ;  /* 0x009896800000e95d */ /* 0x002fea0003900000 */
[----:B------:R-:W1:Y:S02]  /*29cc0*/  @!P6 SYNCS.PHASECHK.TRANS64 P6, [R89+URZ+0x30890], R103 ;  /* 0x030890675900e5a7 */ /* 0x000e6400080c007f */
[----:B-1----:R-:W-:Y:S05]  /*29cd0*/  @!P6 BRA `(.L_x_1583) ;  /* 0xfffffffc00f0e947 */ /* 0x002fea000383ffff */
[----:B------:R-:W-:Y:S05]  /*29ce0*/  BRA `(.L_x_2005) ;  /* 0xfffffd9800507947 */ /* 0x000fea000383ffff */
.L_x_1584:
        /* <DEDUP_REMOVED lines=8> */
.L_x_2007:
[----:B------:R-:W-:Y:S05]  /*29d70*/  BSYNC B1 ;  /* 0x0000000000017941 */ /* 0x000fea0003800000 */
.L_x_2006:
        /* <DEDUP_REMOVED lines=8> */
.L_x_2008:
[----:B------:R-:W-:Y:S01]  /*29e00*/  IMAD.MOV.U32 R106, RZ, RZ, R14 ;  /* 0x000000ffff6a7224 */ /* 0x000fe200078e000e */
[----:B------:R-:W-:Y:S06]  /*29e10*/  BRA `(.L_x_2009) ;  /* 0xfffffd9800187947 */ /* 0x000fec000383ffff */
.L_x_1601:
        /* <DEDUP_REMOVED lines=8> */
.L_x_2011:
[----:B------:R-:W-:Y:S05]  /*29ea0*/  BSYNC B1 ;  /* 0x0000000000017941 */ /* 0x000fea0003800000 */
.L_x_2010:
        /* <DEDUP_REMOVED lines=8> */
.L_x_2012:
[----:B------:R-:W-:Y:S01]  /*29f30*/  IMAD.MOV.U32 R56, RZ, RZ, R14 ;  /* 0x000000ffff387224 */ /* 0x000fe200078e000e */
[----:B------:R-:W-:Y:S06]  /*29f40*/  BRA `(.L_x_2013) ;  /* 0xfffffda4007c7947 */ /* 0x000fec000383ffff */
.L_x_1623:
[----:B0-----:R0:W1:Y:S02]  /*29f50*/  SYNCS.PHASECHK.TRANS64.TRYWAIT P6, [R89+URZ+0x30890], R103 ;  /* 0x03089067590075a7 */ /* 0x00106400080c017f */
[----:B-1----:R-:W-:Y:S05]  /*29f60*/  @!P6 NANOSLEEP.SYNCS 0x989680 ;  /* 0x009896800000e95d */ /* 0x002fea0003900000 */
[----:B------:R-:W1:Y:S02]  /*29f70*/  @!P6 SYNCS.PHASECHK.TRANS64 P6, [R89+URZ+0x30890], R103 ;  /* 0x030890675900e5a7 */ /* 0x000e6400080c007f */
[----:B-1----:R-:W-:Y:S05]  /*29f80*/  @!P6 BRA `(.L_x_1623) ;  /* 0xfffffffc00f0e947 */ /* 0x002fea000383ffff */
[----:B------:R-:W-:Y:S05]  /*29f90*/  BRA `(.L_x_2014) ;  /* 0xfffffdbc005c7947 */ /* 0x000fea000383ffff */
.L_x_1624:
        /* <DEDUP_REMOVED lines=8> */
.L_x_2016:
[----:B------:R-:W-:Y:S05]  /*2a020*/  BSYNC B1 ;  /* 0x0000000000017941 */ /* 0x000fea0003800000 */
.L_x_2015:
        /* <DEDUP_REMOVED lines=8> */
.L_x_2017:
[----:B------:R-:W-:Y:S01]  /*2a0b0*/  IMAD.MOV.U32 R106, RZ, RZ, R14 ;  /* 0x000000ffff6a7224 */ /* 0x000fe200078e000e */
[----:B------:R-:W-:Y:S06]  /*2a0c0*/  BRA `(.L_x_2018) ;  /* 0xfffffdbc00287947 */ /* 0x000fec000383ffff */
.L_x_1633:
[----:B------:R-:W-:Y:S01]  /*2a0d0*/  BSSY B1, `(.L_x_2019) ;  /* 0x0000008000017945 */ /* 0x000fe20003800000 */
[----:B---3--:R-:W-:Y:S02]  /*2a0e0*/  IMAD.MOV.U32 R13, RZ, RZ, R112 ;  /* 0x000000ffff0d7224 */ /* 0x008fe400078e0070 */
[----:B------:R-:W-:Y:S02]  /*2a0f0*/  IMAD.MOV.U32 R12, RZ, RZ, 0x1 ;  /* 0x00000001ff0c7424 */ /* 0x000fe400078e00ff */
[----:B--2---:R-:W-:Y:S02]  /*2a100*/  IMAD.MOV.U32 R11, RZ, RZ, 0x181f ;  /* 0x0000181fff0b7424 */ /* 0x004fe400078e00ff */
[----:B------:R-:W-:-:S07]  /*2a110*/  IMAD.MOV.U32 R15, RZ, RZ, -0x1 ;  /* 0xffffffffff0f7424 */ /* 0x000fce00078e00ff */
[----:B01----:R-:W-:Y:S05]  /*2a120*/  WARPSYNC.COLLECTIVE R15, `(.L_x_2020) ;  /* 0x000000000f087348 */ /* 0x003fea0003c00000 */
[----:B------:R2:W3:Y:S02]  /*2a130*/  SHFL.IDX P6, R14, R13, R12, R11 ;  /* 0x0000000c0d0e7389 */ /* 0x0004e400000c000b */
[----:B0123--:R-:W-:Y:S01]  /*2a140*/  ENDCOLLECTIVE ;  /* 0x000000000000791b */ /* 0x00ffe20003800000 */
.L_x_2020:
[----:B------:R-:W-:Y:S05]  /*2a150*/  BSYNC B1 ;  /* 0x0000000000017941 */ /* 0x000fea0003800000 */
.L_x_2019:
        /* <DEDUP_REMOVED lines=8> */
.L_x_2021:
[----:B------:R-:W-:Y:S01]  /*2a1e0*/  IMAD.MOV.U32 R44, RZ, RZ, R14 ;  /* 0x000000ffff2c7224 */ /* 0x000fe200078e000e */
[----:B------:R-:W-:Y:S06]  /*2a1f0*/  BRA `(.L_x_2022) ;  /* 0xfffffdc800e87947 */ /* 0x000fec000383ffff */
.L_x_1642:
[----:B0-----:R0:W1:Y:S02]  /*2a200*/  SYNCS.PHASECHK.TRANS64.TRYWAIT P0, [R89+URZ+0x30890], R103 ;  /* 0x03089067590075a7 */ /* 0x001064000800017f */
[----:B-1----:R-:W-:Y:S05]  /*2a210*/  @!P0 NANOSLEEP.SYNCS 0x989680 ;  /* 0x009896800000895d */ /* 0x002fea0003900000 */
[----:B------:R-:W1:Y:S02]  /*2a220*/  @!P0 SYNCS.PHASECHK.TRANS64 P0, [R89+URZ+0x30890], R103 ;  /* 0x03089067590085a7 */ /* 0x000e64000800007f */
[----:B-1----:R-:W-:Y:S05]  /*2a230*/  @!P0 BRA `(.L_x_1642) ;  /* 0xfffffffc00f08947 */ /* 0x002fea000383ffff */
[----:B------:R-:W-:Y:S05]  /*2a240*/  BRA `(.L_x_2023) ;  /* 0xfffffdd800f87947 */ /* 0x000fea000383ffff */
.L_x_1643:
        /* <DEDUP_REMOVED lines=8> */
.L_x_2025:
[----:B------:R-:W-:Y:S05]  /*2a2d0*/  BSYNC B1 ;  /* 0x0000000000017941 */ /* 0x000fea0003800000 */
.L_x_2024:
        /* <DEDUP_REMOVED lines=8> */
.L_x_2026:
[----:B------:R-:W-:Y:S01]  /*2a360*/  IMAD.MOV.U32 R42, RZ, RZ, R14 ;  /* 0x000000ffff2a7224 */ /* 0x000fe200078e000e */
[----:B------:R-:W-:Y:S06]  /*2a370*/  BRA `(.L_x_2027) ;  /* 0xfffffddc00207947 */ /* 0x000fec000383ffff */
.L_x_1646:
        /* <DEDUP_REMOVED lines=8> */
.L_x_2029:
[----:B------:R-:W-:Y:S05]  /*2a400*/  BSYNC B1 ;  /* 0x0000000000017941 */ /* 0x000fea0003800000 */
.L_x_2028:
        /* <DEDUP_REMOVED lines=8> */
.L_x_2030:
[----:B------:R-:W-:Y:S01]  /*2a490*/  IMAD.MOV.U32 R42, RZ, RZ, R14 ;  /* 0x000000ffff2a7224 */ /* 0x000fe200078e000e */
[----:B------:R-:W-:Y:S06]  /*2a4a0*/  BRA `(.L_x_2031) ;  /* 0xfffffddc00487947 */ /* 0x000fec000383ffff */
.L_x_1650:
[----:B--2---:R2:W0:Y:S02]  /*2a4b0*/  SYNCS.PHASECHK.TRANS64.TRYWAIT P4, [R89+URZ+0x308b0], R103 ;  /* 0x0308b067590075a7 */ /* 0x004424000808017f */
[----:B0-----:R-:W-:Y:S05]  /*2a4c0*/  @!P4 NANOSLEEP.SYNCS 0x989680 ;  /* 0x009896800000c95d */ /* 0x001fea0003900000 */
[----:B------:R-:W0:Y:S02]  /*2a4d0*/  @!P4 SYNCS.PHASECHK.TRANS64 P4, [R89+URZ+0x308b0], R103 ;  /* 0x0308b0675900c5a7 */ /* 0x000e24000808007f */
[----:B0-----:R-:W-:Y:S05]  /*2a4e0*/  @!P4 BRA `(.L_x_1650) ;  /* 0xfffffffc00f0c947 */ /* 0x001fea000383ffff */
[----:B------:R-:W-:Y:S05]  /*2a4f0*/  BRA `(.L_x_2032) ;  /* 0xfffffddc00ec7947 */ /* 0x000fea000383ffff */
.L_x_1678:
        /* <DEDUP_REMOVED lines=8> */
.L_x_2034:
[----:B------:R-:W-:Y:S05]  /*2a580*/  BSYNC B1 ;  /* 0x0000000000017941 */ /* 0x000fea0003800000 */
.L_x_2033:
        /* <DEDUP_REMOVED lines=8> */
.L_x_2035:
[----:B------:R-:W-:Y:S02]  /*2a610*/  IMAD.MOV.U32 R13, RZ, RZ, R8 ;  /* 0x000000ffff0d7224 */ /* 0x000fe400078e0008 */
[----:B------:R-:W-:-:S07]  /*2a620*/  IMAD.MOV.U32 R4, RZ, RZ, R14 ;  /* 0x000000ffff047224 */ /* 0x000fce00078e000e */
[----:B------:R-:W-:Y:S05]  /*2a630*/  WARPSYNC.COLLECTIVE R15, `(.L_x_2036) ;  /* 0x000000000f087348 */ /* 0x000fea0003c00000 */
[----:B------:R0:W1:Y:S02]  /*2a640*/  SHFL.IDX P6, R14, R13, R12, R11 ;  /* 0x0000000c0d0e7389 */ /* 0x00006400000c000b */
[----:B01----:R-:W-:Y:S01]  /*2a650*/  ENDCOLLECTIVE ;  /* 0x000000000000791b */ /* 0x003fe20003800000 */
.L_x_2036:
[----:B------:R-:W-:Y:S02]  /*2a660*/  IMAD.MOV.U32 R13, RZ, RZ, R0 ;  /* 0x000000ffff0d7224 */ /* 0x000fe400078e0000 */
[----:B------:R-:W-:-:S07]  /*2a670*/  IMAD.MOV.U32 R9, RZ, RZ, R14 ;  /* 0x000000ffff097224 */ /* 0x000fce00078e000e */
[----:B------:R-:W-:Y:S05]  /*2a680*/  WARPSYNC.COLLECTIVE R15, `(.L_x_2037) ;  /* 0x000000000f087348 */ /* 0x000fea0003c00000 */
[----:B------:R0:W1:Y:S02]  /*2a690*/  SHFL.IDX P6, R14, R13, R12, R11 ;  /* 0x0000000c0d0e7389 */ /* 0x00006400000c000b */
[----:B01----:R-:W-:Y:S01]  /*2a6a0*/  ENDCOLLECTIVE ;  /* 0x000000000000791b */ /* 0x003fe20003800000 */
.L_x_2037:
[----:B------:R-:W-:Y:S05]  /*2a6b0*/  BRA `(.L_x_2038) ;  /* 0xfffffdf4003c7947 */ /* 0x000fea000383ffff */
.L_x_1681:
[----:B------:R-:W-:Y:S01]  /*2a6c0*/  BSSY B1, `(.L_x_2039) ;  /* 0x0000008000017945 */ /* 0x000fe20003800000 */
[----:B------:R-:W-:Y:S02]  /*2a6d0*/  IMAD.MOV.U32 R13, RZ, RZ, R7 ;  /* 0x000000ffff0d7224 */ /* 0x000fe400078e0007 */
[----:B------:R-:W-:Y:S02]  /*2a6e0*/  IMAD.MOV.U32 R12, RZ, RZ, 0x1 ;  /* 0x00000001ff0c7424 */ /* 0x000fe400078e00ff */
[----:B------:R-:W-:Y:S02]  /*2a6f0*/  IMAD.MOV.U32 R11, RZ, RZ, 0x181f ;  /* 0x0000181fff0b7424 */ /* 0x000fe400078e00ff */
[----:B------:R-:W-:-:S07]  /*2a700*/  IMAD.MOV.U32 R15, RZ, RZ, -0x1 ;  /* 0xffffffffff0f7424 */ /* 0x000fce00078e00ff */
[----:B0---4-:R-:W-:Y:S05]  /*2a710*/  WARPSYNC.COLLECTIVE R15, `(.L_x_2040) ;  /* 0x000000000f087348 */ /* 0x011fea0003c00000 */
[----:B----4-:R1:W2:Y:S02]  /*2a720*/  SHFL.IDX P6, R14, R13, R12, R11 ;  /* 0x0000000c0d0e7389 */ /* 0x0102a400000c000b */
[----:B012---:R-:W-:Y:S01]  /*2a730*/  ENDCOLLECTIVE ;  /* 0x000000000000791b */ /* 0x007fe20003800000 */
.L_x_2040:
[----:B------:R-:W-:Y:S05]  /*2a740*/  BSYNC B1 ;  /* 0x0000000000017941 */ /* 0x000fea0003800000 */
.L_x_2039:
        /* <DEDUP_REMOVED lines=8> */
.L_x_2041:
[----:B------:R-:W-:Y:S02]  /*2a7d0*/  IMAD.MOV.U32 R13, RZ, RZ, R8 ;  /* 0x000000ffff0d7224 */ /* 0x000fe400078e0008 */
[----:B------:R-:W-:-:S07]  /*2a7e0*/  IMAD.MOV.U32 R4, RZ, RZ, R14 ;  /* 0x000000ffff047224 */ /* 0x000fce00078e000e */
[----:B------:R-:W-:Y:S05]  /*2a7f0*/  WARPSYNC.COLLECTIVE R15, `(.L_x_2042) ;  /* 0x000000000f087348 */ /* 0x000fea0003c00000 */
[----:B------:R0:W1:Y:S02]  /*2a800*/  SHFL.IDX P6, R14, R13, R12, R11 ;  /* 0x0000000c0d0e7389 */ /* 0x00006400000c000b */
[----:B01----:R-:W-:Y:S01]  /*2a810*/  ENDCOLLECTIVE ;  /* 0x000000000000791b */ /* 0x003fe20003800000 */
.L_x_2042:
[----:B------:R-:W-:Y:S02]  /*2a820*/  IMAD.MOV.U32 R13, RZ, RZ, R0 ;  /* 0x000000ffff0d7224 */ /* 0x000fe400078e0000 */
[----:B------:R-:W-:-:S07]  /*2a830*/  IMAD.MOV.U32 R9, RZ, RZ, R14 ;  /* 0x000000ffff097224 */ /* 0x000fce00078e000e */
[----:B------:R-:W-:Y:S05]  /*2a840*/  WARPSYNC.COLLECTIVE R15, `(.L_x_2043) ;  /* 0x000000000f087348 */ /* 0x000fea0003c00000 */
[----:B------:R0:W1:Y:S02]  /*2a850*/  SHFL.IDX P6, R14, R13, R12, R11 ;  /* 0x0000000c0d0e7389 */ /* 0x00006400000c000b */
[----:B01----:R-:W-:Y:S01]  /*2a860*/  ENDCOLLECTIVE ;  /* 0x000000000000791b */ /* 0x003fe20003800000 */
.L_x_2043:
[----:B------:R-:W-:Y:S05]  /*2a870*/  BRA `(.L_x_2044) ;  /* 0xfffffdf800447947 */ /* 0x000fea000383ffff */
.L_x_1684:
[----:B------:R-:W-:Y:S01]  /*2a880*/  BSSY B1, `(.L_x_2045) ;  /* 0x0000008000017945 */ /* 0x000fe20003800000 */
[----:B------:R-:W-:Y:S02]  /*2a890*/  IMAD.MOV.U32 R13, RZ, RZ, R7 ;  /* 0x000000ffff0d7224 */ /* 0x000fe400078e0007 */
[----:B------:R-:W-:Y:S02]  /*2a8a0*/  IMAD.MOV.U32 R12, RZ, RZ, 0x2 ;  /* 0x00000002ff0c7424 */ /* 0x000fe400078e00ff */
[----:B------:R-:W-:Y:S02]  /*2a8b0*/  IMAD.MOV.U32 R11, RZ, RZ, 0x181f ;  /* 0x0000181fff0b7424 */ /* 0x000fe400078e00ff */
[----:B------:R-:W-:-:S07]  /*2a8c0*/  IMAD.MOV.U32 R15, RZ, RZ, -0x1 ;  /* 0xffffffffff0f7424 */ /* 0x000fce00078e00ff */
[----:B-1--4-:R-:W-:Y:S05]  /*2a8d0*/  WARPSYNC.COLLECTIVE R15, `(.L_x_2046) ;  /* 0x000000000f087348 */ /* 0x012fea0003c00000 */
[----:B----4-:R0:W2:Y:S02]  /*2a8e0*/  SHFL.IDX P6, R14, R13, R12, R11 ;  /* 0x0000000c0d0e7389 */ /* 0x0100a400000c000b */
[----:B012---:R-:W-:Y:S01]  /*2a8f0*/  ENDCOLLECTIVE ;  /* 0x000000000000791b */ /* 0x007fe20003800000 */
.L_x_2046:
[----:B------:R-:W-:Y:S05]  /*2a900*/  BSYNC B1 ;  /* 0x0000000000017941 */ /* 0x000fea0003800000 */
.L_x_2045:
        /* <DEDUP_REMOVED lines=8> */
.L_x_2047:
[----:B------:R-:W-:Y:S02]  /*2a990*/  IMAD.MOV.U32 R13, RZ, RZ, R8 ;  /* 0x000000ffff0d7224 */ /* 0x000fe400078e0008 */
[----:B------:R-:W-:-:S07]  /*2a9a0*/  IMAD.MOV.U32 R4, RZ, RZ, R14 ;  /* 0x000000ffff047224 */ /* 0x000fce00078e000e */
[----:B------:R-:W-:Y:S05]  /*2a9b0*/  WARPSYNC.COLLECTIVE R15, `(.L_x_2048) ;  /* 0x000000000f087348 */ /* 0x000fea0003c00000 */
[----:B------:R0:W1:Y:S02]  /*2a9c0*/  SHFL.IDX P6, R14, R13, R12, R11 ;  /* 0x0000000c0d0e7389 */ /* 0x00006400000c000b */
[----:B01----:R-:W-:Y:S01]  /*2a9d0*/  ENDCOLLECTIVE ;  /* 0x000000000000791b */ /* 0x003fe20003800000 */
.L_x_2048:
[----:B------:R-:W-:Y:S02]  /*2a9e0*/  IMAD.MOV.U32 R13, RZ, RZ, R0 ;  /* 0x000000ffff0d7224 */ /* 0x000fe400078e0000 */
[----:B------:R-:W-:-:S07]  /*2a9f0*/  IMAD.MOV.U32 R9, RZ, RZ, R14 ;  /* 0x000000ffff097224 */ /* 0x000fce00078e000e */
[----:B------:R-:W-:Y:S05]  /*2aa00*/  WARPSYNC.COLLECTIVE R15, `(.L_x_2049) ;  /* 0x000000000f087348 */ /* 0x000fea0003c00000 */
[----:B------:R0:W1:Y:S02]  /*2aa10*/  SHFL.IDX P6, R14, R13, R12, R11 ;  /* 0x0000000c0d0e7389 */ /* 0x00006400000c000b */
[----:B01----:R-:W-:Y:S01]  /*2aa20*/  ENDCOLLECTIVE ;  /* 0x000000000000791b */ /* 0x003fe20003800000 */
.L_x_2049:
[----:B------:R-:W-:Y:S05]  /*2aa30*/  BRA `(.L_x_2050) ;  /* 0xfffffdfc00447947 */ /* 0x000fea000383ffff */
.L_x_1687:
[----:B------:R-:W-:Y:S01]  /*2aa40*/  BSSY B1, `(.L_x_2051) ;  /* 0x0000008000017945 */ /* 0x000fe20003800000 */
[----:B------:R-:W-:Y:S02]  /*2aa50*/  IMAD.MOV.U32 R13, RZ, RZ, R7 ;  /* 0x000000ffff0d7224 */ /* 0x000fe400078e0007 */
[----:B------:R-:W-:Y:S02]  /*2aa60*/  IMAD.MOV.U32 R12, RZ, RZ, 0x3 ;  /* 0x00000003ff0c7424 */ /* 0x000fe400078e00ff */
[----:B------:R-:W-:Y:S02]  /*2aa70*/  IMAD.MOV.U32 R11, RZ, RZ, 0x181f ;  /* 0x0000181fff0b7424 */ /* 0x000fe400078e00ff */
[----:B------:R-:W-:-:S07]  /*2aa80*/  IMAD.MOV.U32 R15, RZ, RZ, -0x1 ;  /* 0xffffffffff0f7424 */ /* 0x000fce00078e00ff */
[----:B-1--4-:R-:W-:Y:S05]  /*2aa90*/  WARPSYNC.COLLECTIVE R15, `(.L_x_2052) ;  /* 0x000000000f087348 */ /* 0x012fea0003c00000 */
[----:B------:R0:W2:Y:S02]  /*2aaa0*/  SHFL.IDX P6, R14, R13, R12, R11 ;  /* 0x0000000c0d0e7389 */ /* 0x0000a400000c000b */
[----:B012-4-:R-:W-:Y:S01]  /*2aab0*/  ENDCOLLECTIVE ;  /* 0x000000000000791b */ /* 0x017fe20003800000 */
.L_x_2052:
[----:B------:R-:W-:Y:S05]  /*2aac0*/  BSYNC B1 ;  /* 0x0000000000017941 */ /* 0x000fea0003800000 */
.L_x_2051:
        /* <DEDUP_REMOVED lines=8> */
.L_x_2053:
[----:B------:R-:W-:Y:S02]  /*2ab50*/  IMAD.MOV.U32 R13, RZ, RZ, R8 ;  /* 0x000000ffff0d7224 */ /* 0x000fe400078e0008 */
[----:B------:R-:W-:-:S07]  /*2ab60*/  IMAD.MOV.U32 R10, RZ, RZ, R14 ;  /* 0x000000ffff0a7224 */ /* 0x000fce00078e000e */
[----:B------:R-:W-:Y:S05]  /*2ab70*/  WARPSYNC.COLLECTIVE R15, `(.L_x_2054) ;  /* 0x000000000f087348 */ /* 0x000fea0003c00000 */
[----:B------:R0:W1:Y:S02]  /*2ab80*/  SHFL.IDX P6, R14, R13, R12, R11 ;  /* 0x0000000c0d0e7389 */ /* 0x00006400000c000b */
[----:B01----:R-:W-:Y:S01]  /*2ab90*/  ENDCOLLECTIVE ;  /* 0x000000000000791b */ /* 0x003fe20003800000 */
.L_x_2054:
[----:B------:R-:W-:Y:S02]  /*2aba0*/  IMAD.MOV.U32 R13, RZ, RZ, R0 ;  /* 0x000000ffff0d7224 */ /* 0x000fe400078e0000 */
[----:B------:R-:W-:-:S07]  /*2abb0*/  IMAD.MOV.U32 R83, RZ, RZ, R14 ;  /* 0x000000ffff537224 */ /* 0x000fce00078e000e */
[----:B------:R-:W-:Y:S05]  /*2abc0*/  WARPSYNC.COLLECTIVE R15, `(.L_x_2055) ;  /* 0x000000000f087348 */ /* 0x000fea0003c00000 */
[----:B------:R0:W1:Y:S02]  /*2abd0*/  SHFL.IDX P6, R14, R13, R12, R11 ;  /* 0x0000000c0d0e7389 */ /* 0x00006400000c000b */
[----:B01----:R-:W-:Y:S01]  /*2abe0*/  ENDCOLLECTIVE ;  /* 0x000000000000791b */ /* 0x003fe20003800000 */
.L_x_2055:
[----:B------:R-:W-:Y:S01]  /*2abf0*/  IMAD.MOV.U32 R82, RZ, RZ, R14 ;  /* 0x000000ffff527224 */ /* 0x000fe200078e000e */
[----:B------:R-:W-:Y:S06]  /*2ac00*/  BRA `(.L_x_2056) ;  /* 0xfffffe0000487947 */ /* 0x000fec000383ffff */
.L_x_1691:
[----:B0-----:R0:W1:Y:S02]  /*2ac10*/  SYNCS.PHASECHK.TRANS64.TRYWAIT P0, [R18+URZ+0x30800], R127 ;  /* 0x0308007f120075a7 */ /* 0x001064000800017f */
[----:B-1----:R-:W-:Y:S05]  /*2ac20*/  @!P0 NANOSLEEP.SYNCS 0x989680 ;  /* 0x009896800000895d */ /* 0x002fea0003900000 */
[----:B------:R-:W1:Y:S02]  /*2ac30*/  @!P0 SYNCS.PHASECHK.TRANS64 P0, [R18+URZ+0x30800], R127 ;  /* 0x0308007f120085a7 */ /* 0x000e64000800007f */
[----:B-1----:R-:W-:Y:S05]  /*2ac40*/  @!P0 BRA `(.L_x_1691) ;  /* 0xfffffffc00f08947 */ /* 0x002fea000383ffff */
[----:B------:R-:W-:Y:S05]  /*2ac50*/  BRA `(.L_x_2057) ;  /* 0xfffffe0400ac7947 */ /* 0x000fea000383ffff */
.L_x_1723:
        /* <DEDUP_REMOVED lines=8> */
.L_x_2059:
[----:B------:R-:W-:Y:S05]  /*2ace0*/  BSYNC B1 ;  /* 0x0000000000017941 */ /* 0x000fea0003800000 */
.L_x_2058:
        /* <DEDUP_REMOVED lines=8> */
.L_x_2060:
[----:B------:R-:W-:Y:S02]  /*2ad70*/  IMAD.MOV.U32 R13, RZ, RZ, R8 ;  /* 0x000000ffff0d7224 */ /* 0x000fe400078e0008 */
[----:B------:R-:W-:-:S07]  /*2ad80*/  IMAD.MOV.U32 R5, RZ, RZ, R14 ;  /* 0x000000ffff057224 */ /* 0x000fce00078e000e */
[----:B------:R-:W-:Y:S05]  /*2ad90*/  WARPSYNC.COLLECTIVE R15, `(.L_x_2061) ;  /* 0x000000000f087348 */ /* 0x000fea0003c00000 */
[----:B------:R0:W1:Y:S02]  /*2ada0*/  SHFL.IDX P6, R14, R13, R12, R11 ;  /* 0x0000000c0d0e7389 */ /* 0x00006400000c000b */
[----:B01----:R-:W-:Y:S01]  /*2adb0*/  ENDCOLLECTIVE ;  /* 0x000000000000791b */ /* 0x003fe20003800000 */
.L_x_2061:
[----:B------:R-:W-:Y:S02]  /*2adc0*/  IMAD.MOV.U32 R13, RZ, RZ, R0 ;  /* 0x000000ffff0d7224 */ /* 0x000fe400078e0000 */
[----:B------:R-:W-:-:S07]  /*2add0*/  IMAD.MOV.U32 R9, RZ, RZ, R14 ;  /* 0x000000ffff097224 */ /* 0x000fce00078e000e */
[----:B------:R-:W-:Y:S05]  /*2ade0*/  WARPSYNC.COLLECTIVE R15, `(.L_x_2062) ;  /* 0x000000000f087348 */ /* 0x000fea0003c00000 */
[----:B------:R0:W1:Y:S02]  /*2adf0*/  SHFL.IDX P6, R14, R13, R12, R11 ;  /* 0x0000000c0d0e7389 */ /* 0x00006400000c000b */
[----:B01----:R-:W-:Y:S01]  /*2ae00*/  ENDCOLLECTIVE ;  /* 0x000000000000791b */ /* 0x003fe20003800000 */
.L_x_2062:
[----:B------:R-:W-:Y:S05]  /*2ae10*/  BRA `(.L_x_2063) ;  /* 0xfffffe3800807947 */ /* 0x000fea000383ffff */
.L_x_1726:
        /* <DEDUP_REMOVED lines=8> */
.L_x_2065:
[----:B------:R-:W-:Y:S05]  /*2aea0*/  BSYNC B1 ;  /* 0x0000000000017941 */ /* 0x000fea0003800000 */
.L_x_2064:
        /* <DEDUP_REMOVED lines=8> */
.L_x_2066:
[----:B------:R-:W-:Y:S02]  /*2af30*/  IMAD.MOV.U32 R13, RZ, RZ, R8 ;  /* 0x000000ffff0d7224 */ /* 0x000fe400078e0008 */
[----:B------:R-:W-:-:S07]  /*2af40*/  IMAD.MOV.U32 R5, RZ, RZ, R14 ;  /* 0x000000ffff057224 */ /* 0x000fce00078e000e */
[----:B------:R-:W-:Y:S05]  /*2af50*/  WARPSYNC.COLLECTIVE R15, `(.L_x_2067) ;  /* 0x000000000f087348 */ /* 0x000fea0003c00000 */
[----:B------:R0:W1:Y:S02]  /*2af60*/  SHFL.IDX P6, R14, R13, R12, R11 ;  /* 0x0000000c0d0e7389 */ /* 0x00006400000c000b */
[----:B01----:R-:W-:Y:S01]  /*2af70*/  ENDCOLLECTIVE ;  /* 0x000000000000791b */ /* 0x003fe20003800000 */
.L_x_2067:
[----:B------:R-:W-:Y:S02]  /*2af80*/  IMAD.MOV.U32 R13, RZ, RZ, R0 ;  /* 0x000000ffff0d7224 */ /* 0x000fe400078e0000 */
[----:B------:R-:W-:-:S07]  /*2af90*/  IMAD.MOV.U32 R9, RZ, RZ, R14 ;  /* 0x000000ffff097224 */ /* 0x000fce00078e000e */
[----:B------:R-:W-:Y:S05]  /*2afa0*/  WARPSYNC.COLLECTIVE R15, `(.L_x_2068) ;  /* 0x000000000f087348 */ /* 0x000fea0003c00000 */
[----:B------:R0:W1:Y:S02]  /*2afb0*/  SHFL.IDX P6, R14, R13, R12, R11 ;  /* 0x0000000c0d0e7389 */ /* 0x00006400000c000b */
[----:B01----:R-:W-:Y:S01]  /*2afc0*/  ENDCOLLECTIVE ;  /* 0x000000000000791b */ /* 0x003fe20003800000 */
.L_x_2068:
[----:B------:R-:W-:Y:S05]  /*2afd0*/  BRA `(.L_x_2069) ;  /* 0xfffffe3c004c7947 */ /* 0x000fea000383ffff */
.L_x_1729:
        /* <DEDUP_REMOVED lines=8> */
.L_x_2071:
[----:B------:R-:W-:Y:S05]  /*2b060*/  BSYNC B1 ;  /* 0x0000000000017941 */ /* 0x000fea0003800000 */
.L_x_2070:
        /* <DEDUP_REMOVED lines=8> */
.L_x_2072:
[----:B------:R-:W-:Y:S02]  /*2b0f0*/  IMAD.MOV.U32 R13, RZ, RZ, R8 ;  /* 0x000000ffff0d7224 */ /* 0x000fe400078e0008 */
[----:B------:R-:W-:-:S07]  /*2b100*/  IMAD.MOV.U32 R5, RZ, RZ, R14 ;  /* 0x000000ffff057224 */ /* 0x000fce00078e000e */
[----:B------:R-:W-:Y:S05]  /*2b110*/  WARPSYNC.COLLECTIVE R15, `(.L_x_2073) ;  /* 0x000000000f087348 */ /* 0x000fea0003c00000 */
[----:B------:R0:W1:Y:S02]  /*2b120*/  SHFL.IDX P6, R14, R13, R12, R11 ;  /* 0x0000000c0d0e7389 */ /* 0x00006400000c000b */
[----:B01----:R-:W-:Y:S01]  /*2b130*/  ENDCOLLECTIVE ;  /* 0x000000000000791b */ /* 0x003fe20003800000 */
.L_x_2073:
[----:B------:R-:W-:Y:S02]  /*2b140*/  IMAD.MOV.U32 R13, RZ, RZ, R0 ;  /* 0x000000ffff0d7224 */ /* 0x000fe400078e0000 */
[----:B------:R-:W-:-:S07]  /*2b150*/  IMAD.MOV.U32 R9, RZ, RZ, R14 ;  /* 0x000000ffff097224 */ /* 0x000fce00078e000e */
[----:B------:R-:W-:Y:S05]  /*2b160*/  WARPSYNC.COLLECTIVE R15, `(.L_x_2074) ;  /* 0x000000000f087348 */ /* 0x000fea0003c00000 */
[----:B------:R0:W1:Y:S02]  /*2b170*/  SHFL.IDX P6, R14, R13, R12, R11 ;  /* 0x0000000c0d0e7389 */ /* 0x00006400000c000b */
[----:B01----:R-:W-:Y:S01]  /*2b180*/  ENDCOLLECTIVE ;  /* 0x000000000000791b */ /* 0x003fe20003800000 */
.L_x_2074:
[----:B------:R-:W-:Y:S05]  /*2b190*/  BRA `(.L_x_2075) ;  /* 0xfffffe4000107947 */ /* 0x000fea000383ffff */
.L_x_1732:
        /* <DEDUP_REMOVED lines=8> */
.L_x_2077:
[----:B------:R-:W-:Y:S05]  /*2b220*/  BSYNC B1 ;  /* 0x0000000000017941 */ /* 0x000fea0003800000 */
.L_x_2076:
        /* <DEDUP_REMOVED lines=8> */
.L_x_2078:
[----:B------:R-:W-:Y:S02]  /*2b2b0*/  IMAD.MOV.U32 R13, RZ, RZ, R8 ;  /* 0x000000ffff0d7224 */ /* 0x000fe400078e0008 */
[----:B------:R-:W-:-:S07]  /*2b2c0*/  IMAD.MOV.U32 R76, RZ, RZ, R14 ;  /* 0x000000ffff4c7224 */ /* 0x000fce00078e000e */
[----:B------:R-:W-:Y:S05]  /*2b2d0*/  WARPSYNC.COLLECTIVE R15, `(.L_x_2079) ;  /* 0x000000000f087348 */ /* 0x000fea0003c00000 */
[----:B------:R0:W1:Y:S02]  /*2b2e0*/  SHFL.IDX P6, R14, R13, R12, R11 ;  /* 0x0000000c0d0e7389 */ /* 0x00006400000c000b */
[----:B01----:R-:W-:Y:S01]  /*2b2f0*/  ENDCOLLECTIVE ;  /* 0x000000000000791b */ /* 0x003fe20003800000 */
.L_x_2079:
[----:B------:R-:W-:Y:S02]  /*2b300*/  IMAD.MOV.U32 R13, RZ, RZ, R0 ;  /* 0x000000ffff0d7224 */ /* 0x000fe400078e0000 */
[----:B------:R-:W-:-:S07]  /*2b310*/  IMAD.MOV.U32 R77, RZ, RZ, R14 ;  /* 0x000000ffff4d7224 */ /* 0x000fce00078e000e */
[----:B------:R-:W-:Y:S05]  /*2b320*/  WARPSYNC.COLLECTIVE R15, `(.L_x_2080) ;  /* 0x000000000f087348 */ /* 0x000fea0003c00000 */
[----:B------:R0:W1:Y:S02]  /*2b330*/  SHFL.IDX P6, R14, R13, R12, R11 ;  /* 0x0000000c0d0e7389 */ /* 0x00006400000c000b */
[----:B01----:R-:W-:Y:S01]  /*2b340*/  ENDCOLLECTIVE ;  /* 0x000000000000791b */ /* 0x003fe20003800000 */
.L_x_2080:
[----:B------:R-:W-:Y:S01]  /*2b350*/  IMAD.MOV.U32 R0, RZ, RZ, R14 ;  /* 0x000000ffff007224 */ /* 0x000fe200078e000e */
[----:B------:R-:W-:Y:S06]  /*2b360*/  BRA `(.L_x_2081) ;  /* 0xfffffe4000d87947 */ /* 0x000fec000383ffff */
.L_x_1736:
[----:B0-----:R0:W1:Y:S02]  /*2b370*/  SYNCS.PHASECHK.TRANS64.TRYWAIT P0, [R18+URZ+0x30800], R91 ;  /* 0x0308005b120075a7 */ /* 0x001064000800017f */
[----:B-1----:R-:W-:Y:S05]  /*2b380*/  @!P0 NANOSLEEP.SYNCS 0x989680 ;  /* 0x009896800000895d */ /* 0x002fea0003900000 */
[----:B------:R-:W1:Y:S02]  /*2b390*/  @!P0 SYNCS.PHASECHK.TRANS64 P0, [R18+URZ+0x30800], R91 ;  /* 0x0308005b120085a7 */ /* 0x000e64000800007f */
[----:B-1----:R-:W-:Y:S05]  /*2b3a0*/  @!P0 BRA `(.L_x_1736) ;  /* 0xfffffffc00f08947 */ /* 0x002fea000383ffff */
[----:B------:R-:W-:Y:S05]  /*2b3b0*/  BRA `(.L_x_2082) ;  /* 0xfffffe4800147947 */ /* 0x000fea000383ffff */
.L_x_1754:
[----:B-1----:R1:W3:Y:S02]  /*2b3c0*/  SYNCS.PHASECHK.TRANS64.TRYWAIT P1, [R8+URZ+0x30830], R3 ;  /* 0x03083003080075a7 */ /* 0x0022e4000802017f */
[----:B---3--:R-:W-:Y:S05]  /*2b3d0*/  @!P1 NANOSLEEP.SYNCS 0x989680 ;  /* 0x009896800000995d */ /* 0x008fea0003900000 */
[----:B------:R-:W3:Y:S02]  /*2b3e0*/  @!P1 SYNCS.PHASECHK.TRANS64 P1, [R8+URZ+0x30830], R3 ;  /* 0x03083003080095a7 */ /* 0x000ee4000802007f */
[----:B---3--:R-:W-:Y:S05]  /*2b3f0*/  @!P1 BRA `(.L_x_1754) ;  /* 0xfffffffc00f09947 */ /* 0x008fea000383ffff */
[----:B------:R-:W-:Y:S05]  /*2b400*/  BRA `(.L_x_1753) ;  /* 0xfffffe8000607947 */ /* 0x000fea000383ffff */
.L_x_1775:
[----:B-1----:R1:W2:Y:S02]  /*2b410*/  SYNCS.PHASECHK.TRANS64.TRYWAIT P1, [R223+URZ+0x30830], R152 ;  /* 0x03083098df0075a7 */ /* 0x0022a4000802017f */
[----:B--2---:R-:W-:Y:S05]  /*2b420*/  @!P1 NANOSLEEP.SYNCS 0x989680 ;  /* 0x009896800000995d */ /* 0x004fea0003900000 */
[----:B------:R-:W2:Y:S02]  /*2b430*/  @!P1 SYNCS.PHASECHK.TRANS64 P1, [R223+URZ+0x30830], R152 ;  /* 0x03083098df0095a7 */ /* 0x000ea4000802007f */
[----:B--2---:R-:W-:Y:S05]  /*2b440*/  @!P1 BRA `(.L_x_1775) ;  /* 0xfffffffc00f09947 */ /* 0x004fea000383ffff */
[----:B------:R-:W-:Y:S05]  /*2b450*/  BRA `(.L_x_1774) ;  /* 0xfffffea800f87947 */ /* 0x000fea000383ffff */
.L_x_1780:
[----:B-1----:R1:W2:Y:S02]  /*2b460*/  SYNCS.PHASECHK.TRANS64.TRYWAIT P1, [R218+URZ+0x30850], R0 ;  /* 0x03085000da0075a7 */ /* 0x0022a4000802017f */
[----:B--2---:R-:W-:Y:S05]  /*2b470*/  @!P1 NANOSLEEP.SYNCS 0x989680 ;  /* 0x009896800000995d */ /* 0x004fea0003900000 */
[----:B------:R-:W2:Y:S02]  /*2b480*/  @!P1 SYNCS.PHASECHK.TRANS64 P1, [R218+URZ+0x30850], R0 ;  /* 0x03085000da0095a7 */ /* 0x000ea4000802007f */
[----:B--2---:R-:W-:Y:S05]  /*2b490*/  @!P1 BRA `(.L_x_1780) ;  /* 0xfffffffc00f09947 */ /* 0x004fea000383ffff */
[----:B------:R-:W-:Y:S05]  /*2b4a0*/  BRA `(.L_x_1779) ;  /* 0xfffffebc00747947 */ /* 0x000fea000383ffff */
.L_x_1803:
[----:B-1----:R1:W2:Y:S02]  /*2b4b0*/  SYNCS.PHASECHK.TRANS64.TRYWAIT P1, [R223+URZ+0x30830], R4 ;  /* 0x03083004df0075a7 */ /* 0x0022a4000802017f */
[----:B--2---:R-:W-:Y:S05]  /*2b4c0*/  @!P1 NANOSLEEP.SYNCS 0x989680 ;  /* 0x009896800000995d */ /* 0x004fea0003900000 */
[----:B------:R-:W2:Y:S02]  /*2b4d0*/  @!P1 SYNCS.PHASECHK.TRANS64 P1, [R223+URZ+0x30830], R4 ;  /* 0x03083004df0095a7 */ /* 0x000ea4000802007f */
[----:B--2---:R-:W-:Y:S05]  /*2b4e0*/  @!P1 BRA `(.L_x_1803) ;  /* 0xfffffffc00f09947 */ /* 0x004fea000383ffff */
[----:B------:R-:W-:Y:S05]  /*2b4f0*/  BRA `(.L_x_1802) ;  /* 0xfffffedc00247947 */ /* 0x000fea000383ffff */
.L_x_1808:
[----:B-1----:R1:W2:Y:S02]  /*2b500*/  SYNCS.PHASECHK.TRANS64.TRYWAIT P1, [R8+URZ+0x30850], R0 ;  /* 0x03085000080075a7 */ /* 0x0022a4000802017f */
[----:B--2---:R-:W-:Y:S05]  /*2b510*/  @!P1 NANOSLEEP.SYNCS 0x989680 ;  /* 0x009896800000995d */ /* 0x004fea0003900000 */
[----:B------:R-:W2:Y:S02]  /*2b520*/  @!P1 SYNCS.PHASECHK.TRANS64 P1, [R8+URZ+0x30850], R0 ;  /* 0x03085000080095a7 */ /* 0x000ea4000802007f */
[----:B--2---:R-:W-:Y:S05]  /*2b530*/  @!P1 BRA `(.L_x_1808) ;  /* 0xfffffffc00f09947 */ /* 0x004fea000383ffff */
[----:B------:R-:W-:Y:S05]  /*2b540*/  BRA `(.L_x_1807) ;  /* 0xfffffeec00a87947 */ /* 0x000fea000383ffff */
.L_x_1818:
[----:B-1----:R1:W2:Y:S02]  /*2b550*/  SYNCS.PHASECHK.TRANS64.TRYWAIT P1, [R223+URZ+0x30830], R4 ;  /* 0x03083004df0075a7 */ /* 0x0022a4000802017f */
[----:B--2---:R-:W-:Y:S05]  /*2b560*/  @!P1 NANOSLEEP.SYNCS 0x989680 ;  /* 0x009896800000995d */ /* 0x004fea0003900000 */
[----:B------:R-:W2:Y:S02]  /*2b570*/  @!P1 SYNCS.PHASECHK.TRANS64 P1, [R223+URZ+0x30830], R4 ;  /* 0x03083004df0095a7 */ /* 0x000ea4000802007f */
[----:B--2---:R-:W-:Y:S05]  /*2b580*/  @!P1 BRA `(.L_x_1818) ;  /* 0xfffffffc00f09947 */ /* 0x004fea000383ffff */
[----:B------:R-:W-:Y:S05]  /*2b590*/  BRA `(.L_x_1817) ;  /* 0xfffffefc00787947 */ /* 0x000fea000383ffff */
.L_x_1823:
[----:B-1----:R1:W2:Y:S02]  /*2b5a0*/  SYNCS.PHASECHK.TRANS64.TRYWAIT P1, [R222+URZ+0x30850], R0 ;  /* 0x03085000de0075a7 */ /* 0x0022a4000802017f */
[----:B--2---:R-:W-:Y:S05]  /*2b5b0*/  @!P1 NANOSLEEP.SYNCS 0x989680 ;  /* 0x009896800000995d */ /* 0x004fea0003900000 */
[----:B------:R-:W2:Y:S02]  /*2b5c0*/  @!P1 SYNCS.PHASECHK.TRANS64 P1, [R222+URZ+0x30850], R0 ;  /* 0x03085000de0095a7 */ /* 0x000ea4000802007f */
[----:B--2---:R-:W-:Y:S05]  /*2b5d0*/  @!P1 BRA `(.L_x_1823) ;  /* 0xfffffffc00f09947 */ /* 0x004fea000383ffff */
[----:B------:R-:W-:Y:S05]  /*2b5e0*/  BRA `(.L_x_1822) ;  /* 0xffffff0c00fc7947 */ /* 0x000fea000383ffff */
.L_x_1839:
[----:B-1----:R1:W2:Y:S02]  /*2b5f0*/  SYNCS.PHASECHK.TRANS64.TRYWAIT P1, [R8+URZ+0x30850], R3 ;  /* 0x03085003080075a7 */ /* 0x0022a4000802017f */
[----:B--2---:R-:W-:Y:S05]  /*2b600*/  @!P1 NANOSLEEP.SYNCS 0x989680 ;  /* 0x009896800000995d */ /* 0x004fea0003900000 */
[----:B------:R-:W2:Y:S02]  /*2b610*/  @!P1 SYNCS.PHASECHK.TRANS64 P1, [R8+URZ+0x30850], R3 ;  /* 0x03085003080095a7 */ /* 0x000ea4000802007f */
[----:B--2---:R-:W-:Y:S05]  /*2b620*/  @!P1 BRA `(.L_x_1839) ;  /* 0xfffffffc00f09947 */ /* 0x004fea000383ffff */
[----:B------:R-:W-:Y:S05]  /*2b630*/  BRA `(.L_x_1838) ;  /* 0xffffff3000b87947 */ /* 0x000fea000383ffff */
.L_x_1884:
[----:B------:R-:W0:Y:S01]  /*2b640*/  S2R R12, SR_TID.X ;  /* 0x00000000000c7919 */ /* 0x000e220000002100 */
[----:B------:R-:W-:Y:S01]  /*2b650*/  BSSY B1, `(.L_x_2083) ;  /* 0x000000a000017945 */ /* 0x000fe20003800000 */
[----:B------:R-:W-:Y:S02]  /*2b660*/  IMAD.MOV.U32 R11, RZ, RZ, 0x1f ;  /* 0x0000001fff0b7424 */ /* 0x000fe400078e00ff */
[----:B------:R-:W-:Y:S01]  /*2b670*/  IMAD.MOV.U32 R15, RZ, RZ, -0x1 ;  /* 0xffffffffff0f7424 */ /* 0x000fe200078e00ff */
[----:B0-----:R-:W-:-:S04]  /*2b680*/  SHF.R.U32.HI R12, RZ, 0x5, R12 ;  /* 0x00000005ff0c7819 */ /* 0x001fc8000001160c */
[----:B------:R-:W-:-:S05]  /*2b690*/  LOP3.LUT R12, R12, 0x3, RZ, 0xc0, !PT ;  /* 0x000000030c0c7812 */ /* 0x000fca00078ec0ff */
[----:B------:R-:W-:Y:S02]  /*2b6a0*/  IMAD.MOV.U32 R13, RZ, RZ, R12 ;  /* 0x000000ffff0d7224 */ /* 0x000fe400078e000c */
[----:B------:R-:W-:-:S07]  /*2b6b0*/  IMAD.MOV.U32 R12, RZ, RZ, RZ ;  /* 0x000000ffff0c7224 */ /* 0x000fce00078e00ff */
[----:B-1----:R-:W-:Y:S05]  /*2b6c0*/  WARPSYNC.COLLECTIVE R15, `(.L_x_2084) ;  /* 0x000000000f087348 */ /* 0x002fea0003c00000 */
[----:B------:R0:W2:Y:S02]  /*2b6d0*/  SHFL.IDX P6, R14, R13, R12, R11 ;  /* 0x0000000c0d0e7389 */ /* 0x0000a400000c000b */
[----:B012---:R-:W-:Y:S01]  /*2b6e0*/  ENDCOLLECTIVE ;  /* 0x000000000000791b */ /* 0x007fe20003800000 */
.L_x_2084:
[----:B------:R-:W-:Y:S05]  /*2b6f0*/  BSYNC B1 ;  /* 0x0000000000017941 */ /* 0x000fea0003800000 */
.L_x_2083:
[----:B------:R-:W-:Y:S05]  /*2b700*/  BRA `(.L_x_2085) ;  /* 0xffffff8000d47947 */ /* 0x000fea000383ffff */
.L_x_1886:
[----:B------:R-:W-:Y:S01]  /*2b710*/  BSSY B1, `(.L_x_2086) ;  /* 0x0000006000017945 */ /* 0x000fe20003800000 */
[----:B------:R-:W-:-:S07]  /*2b720*/  IMAD.MOV.U32 R15, RZ, RZ, -0x1 ;  /* 0xffffffffff0f7424 */ /* 0x000fce00078e00ff */
[----:B01----:R-:W-:Y:S05]  /*2b730*/  WARPSYNC.COLLECTIVE R15, `(.L_x_2087) ;  /* 0x000000000f0c7348 */ /* 0x003fea0003c00000 */
[----:B------:R-:W-:Y:S02]  /*2b740*/  ELECT P6, UR62, PT ;  /* 0x00000000003e782f */ /* 0x000fe400038c0000 */
[----:B------:R-:W-:Y:S01]  /*2b750*/  MOV R14, UR62 ;  /* 0x0000003e000e7c02 */ /* 0x000fe20008000f00 */
[----:B01----:R-:W-:Y:S10]  /*2b760*/  ENDCOLLECTIVE ;  /* 0x000000000000791b */ /* 0x003ff40003800000 */
.L_x_2087:
[----:B------:R-:W-:Y:S05]  /*2b770*/  BSYNC B1 ;  /* 0x0000000000017941 */ /* 0x000fea0003800000 */
.L_x_2086:
[----:B------:R-:W-:Y:S05]  /*2b780*/  BRA `(.L_x_1885) ;  /* 0xffffff8000cc7947 */ /* 0x000fea000383ffff */
.L_x_1888:
[----:B0-----:R0:W2:Y:S02]  /*2b790*/  SYNCS.PHASECHK.TRANS64.TRYWAIT P0, [R23+URZ+0x30820], R6 ;  /* 0x03082006170075a7 */ /* 0x0010a4000800017f */
[----:B--2---:R-:W-:Y:S05]  /*2b7a0*/  @!P0 NANOSLEEP.SYNCS 0x989680 ;  /* 0x009896800000895d */ /* 0x004fea0003900000 */
[----:B------:R-:W2:Y:S02]  /*2b7b0*/  @!P0 SYNCS.PHASECHK.TRANS64 P0, [R23+URZ+0x30820], R6 ;  /* 0x03082006170085a7 */ /* 0x000ea4000800007f */
[----:B--2---:R-:W-:Y:S05]  /*2b7c0*/  @!P0 BRA `(.L_x_1888) ;  /* 0xfffffffc00f08947 */ /* 0x004fea000383ffff */
[----:B------:R-:W-:Y:S05]  /*2b7d0*/  BRA `(.L_x_2088) ;  /* 0xffffff8000dc7947 */ /* 0x000fea000383ffff */
.L_x_1892:
[----:B--2---:R2:W3:Y:S02]  /*2b7e0*/  SYNCS.PHASECHK.TRANS64.TRYWAIT P0, [R13+URZ+0x308a0], R12 ;  /* 0x0308a00c0d0075a7 */ /* 0x0044e4000800017f */
[----:B---3--:R-:W-:Y:S05]  /*2b7f0*/  @!P0 NANOSLEEP.SYNCS 0x989680 ;  /* 0x009896800000895d */ /* 0x008fea0003900000 */
[----:B------:R-:W3:Y:S02]  /*2b800*/  @!P0 SYNCS.PHASECHK.TRANS64 P0, [R13+URZ+0x308a0], R12 ;  /* 0x0308a00c0d0085a7 */ /* 0x000ee4000800007f */
[----:B---3--:R-:W-:Y:S05]  /*2b810*/  @!P0 BRA `(.L_x_1892) ;  /* 0xfffffffc00f08947 */ /* 0x008fea000383ffff */
[----:B------:R-:W-:Y:S05]  /*2b820*/  BRA `(.L_x_2089) ;  /* 0xffffff8000f47947 */ /* 0x000fea000383ffff */
.L_x_1900:
[----:B0-----:R0:W3:Y:S02]  /*2b830*/  SYNCS.PHASECHK.TRANS64.TRYWAIT P0, [R13+URZ+0x308c0], R12 ;  /* 0x0308c00c0d0075a7 */ /* 0x0010e4000800017f */
[----:B---3--:R-:W-:Y:S05]  /*2b840*/  @!P0 NANOSLEEP.SYNCS 0x989680 ;  /* 0x009896800000895d */ /* 0x008fea0003900000 */
[----:B------:R-:W3:Y:S02]  /*2b850*/  @!P0 SYNCS.PHASECHK.TRANS64 P0, [R13+URZ+0x308c0], R12 ;  /* 0x0308c00c0d0085a7 */ /* 0x000ee4000800007f */
[----:B---3--:R-:W-:Y:S05]  /*2b860*/  @!P0 BRA `(.L_x_1900) ;  /* 0xfffffffc00f08947 */ /* 0x008fea000383ffff */
[----:B------:R-:W-:Y:S05]  /*2b870*/  BRA `(.L_x_2090) ;  /* 0xffffff8800347947 */ /* 0x000fea000383ffff */
.L_x_1910:
[----:B0-----:R0:W2:Y:S02]  /*2b880*/  SYNCS.PHASECHK.TRANS64.TRYWAIT P1, [R6+URZ+0x308a0], R3 ;  /* 0x0308a003060075a7 */ /* 0x0010a4000802017f */
[----:B--2---:R-:W-:Y:S05]  /*2b890*/  @!P1 NANOSLEEP.SYNCS 0x989680 ;  /* 0x009896800000995d */ /* 0x004fea0003900000 */
[----:B------:R-:W2:Y:S02]  /*2b8a0*/  @!P1 SYNCS.PHASECHK.TRANS64 P1, [R6+URZ+0x308a0], R3 ;  /* 0x0308a003060095a7 */ /* 0x000ea4000802007f */
[----:B--2---:R-:W-:Y:S05]  /*2b8b0*/  @!P1 BRA `(.L_x_1910) ;  /* 0xfffffffc00f09947 */ /* 0x004fea000383ffff */
[----:B------:R-:W-:Y:S05]  /*2b8c0*/  BRA `(.L_x_2091) ;  /* 0xffffff8c00a87947 */ /* 0x000fea000383ffff */
.L_x_1918:
[----:B--2---:R2:W3:Y:S02]  /*2b8d0*/  SYNCS.PHASECHK.TRANS64.TRYWAIT P1, [R6+URZ+0x308c0], R3 ;  /* 0x0308c003060075a7 */ /* 0x0044e4000802017f */
[----:B---3--:R-:W-:Y:S05]  /*2b8e0*/  @!P1 NANOSLEEP.SYNCS 0x989680 ;  /* 0x009896800000995d */ /* 0x008fea0003900000 */
[----:B------:R-:W3:Y:S02]  /*2b8f0*/  @!P1 SYNCS.PHASECHK.TRANS64 P1, [R6+URZ+0x308c0], R3 ;  /* 0x0308c003060095a7 */ /* 0x000ee4000802007f */
[----:B---3--:R-:W-:Y:S05]  /*2b900*/  @!P1 BRA `(.L_x_1918) ;  /* 0xfffffffc00f09947 */ /* 0x008fea000383ffff */
[----:B------:R-:W-:Y:S05]  /*2b910*/  BRA `(.L_x_2092) ;  /* 0xffffff9000e07947 */ /* 0x000fea000383ffff */
.L_x_1942:
        /* <DEDUP_REMOVED lines=11> */
.L_x_2094:
[----:B------:R-:W-:Y:S05]  /*2b9d0*/  BSYNC B0 ;  /* 0x0000000000007941 */ /* 0x000fea0003800000 */
.L_x_2093:
[----:B------:R-:W-:Y:S05]  /*2b9e0*/  BRA `(.L_x_2095) ;  /* 0xffffffa400587947 */ /* 0x000fea000383ffff */
.L_x_1945:
[----:B0-----:R0:W1:Y:S02]  /*2b9f0*/  SYNCS.PHASECHK.TRANS64.TRYWAIT P0, [R4+URZ+0x30840], R5 ;  /* 0x03084005040075a7 */ /* 0x001064000800017f */
[----:B-1----:R-:W-:Y:S05]  /*2ba00*/  @!P0 NANOSLEEP.SYNCS 0x989680 ;  /* 0x009896800000895d */ /* 0x002fea0003900000 */
[----:B------:R-:W1:Y:S02]  /*2ba10*/  @!P0 SYNCS.PHASECHK.TRANS64 P0, [R4+URZ+0x30840], R5 ;  /* 0x03084005040085a7 */ /* 0x000e64000800007f */
[----:B-1----:R-:W-:Y:S05]  /*2ba20*/  @!P0 BRA `(.L_x_1945) ;  /* 0xfffffffc00f08947 */ /* 0x002fea000383ffff */
[----:B------:R-:W-:Y:S05]  /*2ba30*/  BRA `(.L_x_2096) ;  /* 0xffffffa400b87947 */ /* 0x000fea000383ffff */
.L_x_1946:
        /* <DEDUP_REMOVED lines=8> */
.L_x_2098:
[----:B------:R-:W-:Y:S05]  /*2bac0*/  BSYNC B0 ;  /* 0x0000000000007941 */ /* 0x000fea0003800000 */
.L_x_2097:
        /* <DEDUP_REMOVED lines=9> */
.L_x_2099:
[----:B------:R-:W-:Y:S02]  /*2bb60*/  IMAD.MOV.U32 R13, RZ, RZ, R6 ;  /* 0x000000ffff0d7224 */ /* 0x000fe400078e0006 */
[----:B------:R-:W-:Y:S02]  /*2bb70*/  IMAD.MOV.U32 R12, RZ, RZ, 0x1 ;  /* 0x00000001ff0c7424 */ /* 0x000fe400078e00ff */
[----:B------:R-:W-:-:S07]  /*2bb80*/  IMAD.MOV.U32 R3, RZ, RZ, R14 ;  /* 0x000000ffff037224 */ /* 0x000fce00078e000e */
[----:B------:R-:W-:Y:S05]  /*2bb90*/  WARPSYNC.COLLECTIVE R15, `(.L_x_2100) ;  /* 0x000000000f087348 */ /* 0x000fea0003c00000 */
[----:B------:R0:W1:Y:S02]  /*2bba0*/  SHFL.IDX P6, R14, R13, R12, R11 ;  /* 0x0000000c0d0e7389 */ /* 0x00006400000c000b */
[----:B01----:R-:W-:Y:S01]  /*2bbb0*/  ENDCOLLECTIVE ;  /* 0x000000000000791b */ /* 0x003fe20003800000 */
.L_x_2100:
        /* <DEDUP_REMOVED lines=10> */
.L_x_2101:
        /* <DEDUP_REMOVED lines=14> */
.L_x_2102:
        /* <DEDUP_REMOVED lines=16> */
.L_x_2103:
[----:B------:R-:W-:Y:S02]  /*2be40*/  @P0 IMAD R9, R7, 0x2, R23 ;  /* 0x0000000207090824 */ /* 0x000fe400078e0217 */
[----:B------:R-:W-:Y:S02]  /*2be50*/  IMAD.MOV.U32 R13, RZ, RZ, R6 ;  /* 0x000000ffff0d7224 */ /* 0x000fe400078e0006 */
[----:B------:R-:W-:Y:S02]  /*2be60*/  IMAD.MOV.U32 R12, RZ, RZ, 0x3 ;  /* 0x00000003ff0c7424 */ /* 0x000fe400078e00ff */
[----:B------:R-:W-:-:S07]  /*2be70*/  IMAD.MOV.U32 R2, RZ, RZ, R14 ;  /* 0x000000ffff027224 */ /* 0x000fce00078e000e */
[----:B------:R-:W-:Y:S05]  /*2be80*/  WARPSYNC.COLLECTIVE R15, `(.L_x_2104) ;  /* 0x000000000f087348 */ /* 0x000fea0003c00000 */
[----:B------:R0:W1:Y:S02]  /*2be90*/  SHFL.IDX P6, R14, R13, R12, R11 ;  /* 0x0000000c0d0e7389 */ /* 0x00006400000c000b */
[----:B01----:R-:W-:Y:S01]  /*2bea0*/  ENDCOLLECTIVE ;  /* 0x000000000000791b */ /* 0x003fe20003800000 */
.L_x_2104:
        /* <DEDUP_REMOVED lines=14> */
.L_x_2105:
[----:B------:R-:W-:Y:S01]  /*2bf90*/  IMAD.MOV.U32 R0, RZ, RZ, R14 ;  /* 0x000000ffff007224 */ /* 0x000fe200078e000e */
[----:B------:R-:W-:Y:S06]  /*2bfa0*/  BRA `(.L_x_2106) ;  /* 0xffffffa4006c7947 */ /* 0x000fec000383ffff */
.L_x_1951:
        /* <DEDUP_REMOVED lines=9> */
.L_x_2107:
[C---:B------:R-:W-:Y:S01]  /*2c040*/  VIADD R6, R28.reuse, 0x10 ;  /* 0x000000101c067836 */ /* 0x040fe20000000000 */
[----:B------:R-:W-:Y:S01]  /*2c050*/  ISETP.GE.AND P0, PT, R28, R5, PT ;  /* 0x000000051c00720c */ /* 0x000fe20003f06270 */
[----:B------:R-:W-:Y:S02]  /*2c060*/  IMAD.MOV.U32 R13, RZ, RZ, R4 ;  /* 0x000000ffff0d7224 */ /* 0x000fe400078e0004 */
[----:B------:R-:W-:-:S10]  /*2c070*/  IMAD.MOV.U32 R2, RZ, RZ, R14 ;  /* 0x000000ffff027224 */ /* 0x000fd400078e000e */
[----:B------:R-:W-:Y:S05]  /*2c080*/  WARPSYNC.COLLECTIVE R15, `(.L_x_2108) ;  /* 0x000000000f087348 */ /* 0x000fea0003c00000 */
[----:B------:R0:W1:Y:S02]  /*2c090*/  SHFL.IDX P6, R14, R13, R12, R11 ;  /* 0x0000000c0d0e7389 */ /* 0x00006400000c000b */
[----:B01----:R-:W-:Y:S01]  /*2c0a0*/  ENDCOLLECTIVE ;  /* 0x000000000000791b */ /* 0x003fe20003800000 */
.L_x_2108:
[----:B------:R-:W-:Y:S02]  /*2c0b0*/  IMAD.MOV.U32 R13, RZ, RZ, R0 ;  /* 0x000000ffff0d7224 */ /* 0x000fe400078e0000 */
[----:B------:R-:W-:Y:S02]  /*2c0c0*/  IMAD.MOV.U32 R12, RZ, RZ, 0x1 ;  /* 0x00000001ff0c7424 */ /* 0x000fe400078e00ff */
[----:B------:R-:W-:-:S07]  /*2c0d0*/  IMAD.MOV.U32 R3, RZ, RZ, R14 ;  /* 0x000000ffff037224 */ /* 0x000fce00078e000e */
[----:B------:R-:W-:Y:S05]  /*2c0e0*/  WARPSYNC.COLLECTIVE R15, `(.L_x_2109) ;  /* 0x000000000f087348 */ /* 0x000fea0003c00000 */
[----:B------:R0:W1:Y:S02]  /*2c0f0*/  SHFL.IDX P6, R14, R13, R12, R11 ;  /* 0x0000000c0d0e7389 */ /* 0x00006400000c000b */
[----:B01----:R-:W-:Y:S01]  /*2c100*/  ENDCOLLECTIVE ;  /* 0x000000000000791b */ /* 0x003fe20003800000 */
.L_x_2109:
[----:B------:R-:W-:-:S05]  /*2c110*/  @!P0 LEA R3, P5, R37, R3, 0x1 ;  /* 0x0000000325038211 */ /* 0x000fca00078a08ff */
[----:B------:R-:W-:-:S05]  /*2c120*/  @!P0 IMAD.X R2, RZ, RZ, R2, P5 ;  /* 0x000000ffff028224 */ /* 0x000fca00028e0602 */
[----:B------:R-:W-:Y:S01]  /*2c130*/  @!P0 LOP3.LUT R3, R3, R2, RZ, 0x3c, !PT ;  /* 0x0000000203038212 */ /* 0x000fe200078e3cff */
[----:B------:R-:W-:-:S03]  /*2c140*/  IMAD.MOV.U32 R13, RZ, RZ, R4 ;  /* 0x000000ffff0d7224 */ /* 0x000fc600078e0004 */
[----:B------:R-:W-:-:S04]  /*2c150*/  @!P0 LOP3.LUT R2, R3, R2, RZ, 0x3c, !PT ;  /* 0x0000000203028212 */ /* 0x000fc800078e3cff */
[----:B------:R-:W-:-:S05]  /*2c160*/  @!P0 LOP3.LUT R3, R3, R2, RZ, 0x3c, !PT ;  /* 0x0000000203038212 */ /* 0x000fca00078e3cff */
        /* <DEDUP_REMOVED lines=12> */
.L_x_2110:
[----:B------:R-:W-:Y:S02]  /*2c230*/  IMAD.MOV.U32 R13, RZ, RZ, R0 ;  /* 0x000000ffff0d7224 */ /* 0x000fe400078e0000 */
[----:B------:R-:W-:Y:S02]  /*2c240*/  IMAD.MOV.U32 R12, RZ, RZ, 0x2 ;  /* 0x00000002ff0c7424 */ /* 0x000fe400078e00ff */
[----:B------:R-:W-:-:S07]  /*2c250*/  IMAD.MOV.U32 R3, RZ, RZ, R14 ;  /* 0x000000ffff037224 */ /* 0x000fce00078e000e */
[----:B------:R-:W-:Y:S05]  /*2c260*/  WARPSYNC.COLLECTIVE R15, `(.L_x_2111) ;  /* 0x000000000f087348 */ /* 0x000fea0003c00000 */
[----:B------:R0:W1:Y:S02]  /*2c270*/  SHFL.IDX P6, R14, R13, R12, R11 ;  /* 0x0000000c0d0e7389 */ /* 0x00006400000c000b */
[----:B01----:R-:W-:Y:S01]  /*2c280*/  ENDCOLLECTIVE ;  /* 0x000000000000791b */ /* 0x003fe20003800000 */
.L_x_2111:
        /* <DEDUP_REMOVED lines=12> */
[----:B------:R0:W-:Y:S02]  /*2c350*/  @!P0 LDGSTS.E.BYPASS.LTC128B.128 [R36+0x1cc00], desc[UR60][R2.64+0x180], !P1 ;  /* 0x1cc0018002248fae */ /* 0x0001e4000c901d7c */
[----:B0-----:R-:W-:-:S05]  /*2c360*/  VIADD R2, R28, 0x20 ;  /* 0x000000201c027836 */ /* 0x001fca0000000000 */
[----:B------:R-:W-:Y:S01]  /*2c370*/  ISETP.GE.AND P0, PT, R2, R5, PT ;  /* 0x000000050200720c */ /* 0x000fe20003f06270 */
[----:B------:R-:W-:-:S12]  /*2c380*/  IMAD.MOV.U32 R2, RZ, RZ, R14 ;  /* 0x000000ffff027224 */ /* 0x000fd800078e000e */
[----:B------:R-:W-:Y:S05]  /*2c390*/  WARPSYNC.COLLECTIVE R15, `(.L_x_2112) ;  /* 0x000000000f087348 */ /* 0x000fea0003c00000 */
[----:B------:R0:W1:Y:S02]  /*2c3a0*/  SHFL.IDX P6, R14, R13, R12, R11 ;  /* 0x0000000c0d0e7389 */ /* 0x00006400000c000b */
[----:B01----:R-:W-:Y:S01]  /*2c3b0*/  ENDCOLLECTIVE ;  /* 0x000000000000791b */ /* 0x003fe20003800000 */
.L_x_2112:
[----:B------:R-:W-:Y:S02]  /*2c3c0*/  IMAD.MOV.U32 R13, RZ, RZ, R0 ;  /* 0x000000ffff0d7224 */ /* 0x000fe400078e0000 */
[----:B------:R-:W-:Y:S02]  /*2c3d0*/  IMAD.MOV.U32 R12, RZ, RZ, 0x3 ;  /* 0x00000003ff0c7424 */ /* 0x000fe400078e00ff */
[----:B------:R-:W-:-:S07]  /*2c3e0*/  IMAD.MOV.U32 R3, RZ, RZ, R14 ;  /* 0x000000ffff037224 */ /* 0x000fce00078e000e */
[----:B------:R-:W-:Y:S05]  /*2c3f0*/  WARPSYNC.COLLECTIVE R15, `(.L_x_2113) ;  /* 0x000000000f087348 */ /* 0x000fea0003c00000 */
[----:B------:R0:W1:Y:S02]  /*2c400*/  SHFL.IDX P6, R14, R13, R12, R11 ;  /* 0x0000000c0d0e7389 */ /* 0x00006400000c000b */
[----:B01----:R-:W-:Y:S01]  /*2c410*/  ENDCOLLECTIVE ;  /* 0x000000000000791b */ /* 0x003fe20003800000 */
.L_x_2113:
        /* <DEDUP_REMOVED lines=19> */
.L_x_2114:
[----:B------:R-:W-:Y:S02]  /*2c550*/  IMAD.MOV.U32 R13, RZ, RZ, R0 ;  /* 0x000000ffff0d7224 */ /* 0x000fe400078e0000 */
[----:B------:R-:W-:Y:S02]  /*2c560*/  IMAD.MOV.U32 R12, RZ, RZ, 0x4 ;  /* 0x00000004ff0c7424 */ /* 0x000fe400078e00ff */
[----:B------:R-:W-:-:S07]  /*2c570*/  IMAD.MOV.U32 R3, RZ, RZ, R14 ;  /* 0x000000ffff037224 */ /* 0x000fce00078e000e */
[----:B------:R-:W-:Y:S05]  /*2c580*/  WARPSYNC.COLLECTIVE R15, `(.L_x_2115) ;  /* 0x000000000f087348 */ /* 0x000fea0003c00000 */
[----:B------:R0:W1:Y:S02]  /*2c590*/  SHFL.IDX P6, R14, R13, R12, R11 ;  /* 0x0000000c0d0e7389 */ /* 0x00006400000c000b */
[----:B01----:R-:W-:Y:S01]  /*2c5a0*/  ENDCOLLECTIVE ;  /* 0x000000000000791b */ /* 0x003fe20003800000 */
.L_x_2115:
        /* <DEDUP_REMOVED lines=19> */
.L_x_2116:
[----:B------:R-:W-:Y:S02]  /*2c6e0*/  IMAD.MOV.U32 R13, RZ, RZ, R0 ;  /* 0x000000ffff0d7224 */ /* 0x000fe400078e0000 */
[----:B------:R-:W-:Y:S02]  /*2c6f0*/  IMAD.MOV.U32 R12, RZ, RZ, 0x5 ;  /* 0x00000005ff0c7424 */ /* 0x000fe400078e00ff */
[----:B------:R-:W-:-:S07]  /*2c700*/  IMAD.MOV.U32 R3, RZ, RZ, R14 ;  /* 0x000000ffff037224 */ /* 0x000fce00078e000e */
[----:B------:R-:W-:Y:S05]  /*2c710*/  WARPSYNC.COLLECTIVE R15, `(.L_x_2117) ;  /* 0x000000000f087348 */ /* 0x000fea0003c00000 */
[----:B------:R0:W1:Y:S02]  /*2c720*/  SHFL.IDX P6, R14, R13, R12, R11 ;  /* 0x0000000c0d0e7389 */ /* 0x00006400000c000b */
[----:B01----:R-:W-:Y:S01]  /*2c730*/  ENDCOLLECTIVE ;  /* 0x000000000000791b */ /* 0x003fe20003800000 */
.L_x_2117:
        /* <DEDUP_REMOVED lines=19> */
.L_x_2118:
[----:B------:R-:W-:Y:S02]  /*2c870*/  IMAD.MOV.U32 R13, RZ, RZ, R0 ;  /* 0x000000ffff0d7224 */ /* 0x000fe400078e0000 */
[----:B------:R-:W-:Y:S02]  /*2c880*/  IMAD.MOV.U32 R12, RZ, RZ, 0x6 ;  /* 0x00000006ff0c7424 */ /* 0x000fe400078e00ff */
[----:B------:R-:W-:-:S07]  /*2c890*/  IMAD.MOV.U32 R3, RZ, RZ, R14 ;  /* 0x000000ffff037224 */ /* 0x000fce00078e000e */
[----:B------:R-:W-:Y:S05]  /*2c8a0*/  WARPSYNC.COLLECTIVE R15, `(.L_x_2119) ;  /* 0x000000000f087348 */ /* 0x000fea0003c00000 */
[----:B------:R0:W1:Y:S02]  /*2c8b0*/  SHFL.IDX P6, R14, R13, R12, R11 ;  /* 0x0000000c0d0e7389 */ /* 0x00006400000c000b */
[----:B01----:R-:W-:Y:S01]  /*2c8c0*/  ENDCOLLECTIVE ;  /* 0x000000000000791b */ /* 0x003fe20003800000 */
.L_x_2119:
        /* <DEDUP_REMOVED lines=19> */
.L_x_2120:
[----:B------:R-:W-:Y:S02]  /*2ca00*/  IMAD.MOV.U32 R13, RZ, RZ, R0 ;  /* 0x000000ffff0d7224 */ /* 0x000fe400078e0000 */
[----:B------:R-:W-:Y:S02]  /*2ca10*/  IMAD.MOV.U32 R12, RZ, RZ, 0x7 ;  /* 0x00000007ff0c7424 */ /* 0x000fe400078e00ff */
[----:B------:R-:W-:-:S07]  /*2ca20*/  IMAD.MOV.U32 R3, RZ, RZ, R14 ;  /* 0x000000ffff037224 */ /* 0x000fce00078e000e */
[----:B------:R-:W-:Y:S05]  /*2ca30*/  WARPSYNC.COLLECTIVE R15, `(.L_x_2121) ;  /* 0x000000000f087348 */ /* 0x000fea0003c00000 */
[----:B------:R0:W1:Y:S02]  /*2ca40*/  SHFL.IDX P6, R14, R13, R12, R11 ;  /* 0x0000000c0d0e7389 */ /* 0x00006400000c000b */
[----:B01----:R-:W-:Y:S01]  /*2ca50*/  ENDCOLLECTIVE ;  /* 0x000000000000791b */ /* 0x003fe20003800000 */
.L_x_2121:
[----:B------:R-:W-:-:S05]  /*2ca60*/  @!P0 LEA R3, P5, R37, R3, 0x1 ;  /* 0x0000000325038211 */ /* 0x000fca00078a08ff */
[----:B------:R-:W-:-:S05]  /*2ca70*/  @!P0 IMAD.X R2, RZ, RZ, R2, P5 ;  /* 0x000000ffff028224 */ /* 0x000fca00028e0602 */
[----:B------:R-:W-:Y:S01]  /*2ca80*/  @!P0 LOP3.LUT R3, R3, R2, RZ, 0x3c, !PT ;  /* 0x0000000203038212 */ /* 0x000fe200078e3cff */
[----:B------:R-:W-:-:S03]  /*2ca90*/  IMAD.MOV.U32 R13, RZ, RZ, R4 ;  /* 0x000000ffff0d7224 */ /* 0x000fc600078e0004 */
[----:B------:R-:W-:-:S04]  /*2caa0*/  @!P0 LOP3.LUT R2, R3, R2, RZ, 0x3c, !PT ;  /* 0x0000000203028212 */ /* 0x000fc800078e3cff */
[----:B------:R-:W-:Y:S01]  /*2cab0*/  @!P0 LOP3.LUT R3, R3, R2, RZ, 0x3c, !PT ;  /* 0x0000000203038212 */ /* 0x000fe200078e3cff */
[----:B------:R-:W-:-:S04]  /*2cac0*/  IMAD.MOV.U32 R6, RZ, RZ, R14 ;  /* 0x000000ffff067224 */ /* 0x000fc800078e000e */
        /* <DEDUP_REMOVED lines=10> */
.L_x_2122:
[----:B------:R-:W-:Y:S05]  /*2cb70*/  BRA `(.L_x_2123) ;  /* 0xffffffa400d47947 */ /* 0x000fea000383ffff */
.L_x_1956:
[----:B0-----:R0:W1:Y:S02]  /*2cb80*/  SYNCS.PHASECHK.TRANS64.TRYWAIT P0, [R23+URZ+0x30820], R0 ;  /* 0x03082000170075a7 */ /* 0x001064000800017f */
[----:B-1----:R-:W-:Y:S05]  /*2cb90*/  @!P0 NANOSLEEP.SYNCS 0x989680 ;  /* 0x009896800000895d */ /* 0x002fea0003900000 */
[----:B------:R-:W1:Y:S02]  /*2cba0*/  @!P0 SYNCS.PHASECHK.TRANS64 P0, [R23+URZ+0x30820], R0 ;  /* 0x03082000170085a7 */ /* 0x000e64000800007f */
[----:B-1----:R-:W-:Y:S05]  /*2cbb0*/  @!P0 BRA `(.L_x_1956) ;  /* 0xfffffffc00f08947 */ /* 0x002fea000383ffff */
[----:B------:R-:W-:Y:S05]  /*2cbc0*/  BRA `(.L_x_2124) ;  /* 0xffffffa800507947 */ /* 0x000fea000383ffff */
.L_x_1961:
[----:B0-----:R0:W1:Y:S02]  /*2cbd0*/  SYNCS.PHASECHK.TRANS64.TRYWAIT P0, [R7+URZ+0x30840], R2 ;  /* 0x03084002070075a7 */ /* 0x001064000800017f */
[----:B-1----:R-:W-:Y:S05]  /*2cbe0*/  @!P0 NANOSLEEP.SYNCS 0x989680 ;  /* 0x009896800000895d */ /* 0x002fea0003900000 */
[----:B------:R-:W1:Y:S02]  /*2cbf0*/  @!P0 SYNCS.PHASECHK.TRANS64 P0, [R7+URZ+0x30840], R2 ;  /* 0x03084002070085a7 */ /* 0x000e64000800007f */
[----:B-1----:R-:W-:Y:S05]  /*2cc00*/  @!P0 BRA `(.L_x_1961) ;  /* 0xfffffffc00f08947 */ /* 0x002fea000383ffff */
[----:B------:R-:W-:Y:S05]  /*2cc10*/  BRA `(.L_x_2125) ;  /* 0xffffffac00387947 */ /* 0x000fea000383ffff */
.L_x_1962:
        /* <DEDUP_REMOVED lines=8> */
.L_x_2127:
[----:B------:R-:W-:Y:S05]  /*2cca0*/  BSYNC B1 ;  /* 0x0000000000017941 */ /* 0x000fea0003800000 */
.L_x_2126:
        /* <DEDUP_REMOVED lines=12> */
.L_x_2128:
        /* <DEDUP_REMOVED lines=8> */
[----:B------:R-:W-:Y:S01]  /*2cdf0*/  LOP3.LUT P1, RZ, R22, 0x4, RZ, 0xc0, !PT ;  /* 0x0000000416ff7812 */ /* 0x000fe2000782c0ff */
[----:B------:R-:W-:-:S12]  /*2ce00*/  IMAD.MOV.U32 R2, RZ, RZ, R14 ;  /* 0x000000ffff027224 */ /* 0x000fd800078e000e */
[----:B------:R-:W-:Y:S05]  /*2ce10*/  WARPSYNC.COLLECTIVE R15, `(.L_x_2129) ;  /* 0x000000000f087348 */ /* 0x000fea0003c00000 */
[----:B------:R0:W1:Y:S02]  /*2ce20*/  SHFL.IDX P6, R14, R13, R12, R11 ;  /* 0x0000000c0d0e7389 */ /* 0x00006400000c000b */
[----:B01----:R-:W-:Y:S01]  /*2ce30*/  ENDCOLLECTIVE ;  /* 0x000000000000791b */ /* 0x003fe20003800000 */
.L_x_2129:
        /* <DEDUP_REMOVED lines=14> */
.L_x_2130:
[----:B------:R-:W-:Y:S02]  /*2cf20*/  IMAD.MOV.U32 R13, RZ, RZ, R21 ;  /* 0x000000ffff0d7224 */ /* 0x000fe400078e0015 */
[----:B------:R-:W-:Y:S02]  /*2cf30*/  IMAD.MOV.U32 R12, RZ, RZ, 0x2 ;  /* 0x00000002ff0c7424 */ /* 0x000fe400078e00ff */
[----:B------:R-:W-:-:S07]  /*2cf40*/  IMAD.MOV.U32 R2, RZ, RZ, R14 ;  /* 0x000000ffff027224 */ /* 0x000fce00078e000e */
[----:B------:R-:W-:Y:S05]  /*2cf50*/  WARPSYNC.COLLECTIVE R15, `(.L_x_2131) ;  /* 0x000000000f087348 */ /* 0x000fea0003c00000 */
[----:B------:R0:W1:Y:S02]  /*2cf60*/  SHFL.IDX P6, R14, R13, R12, R11 ;  /* 0x0000000c0d0e7389 */ /* 0x00006400000c000b */
[----:B01----:R-:W-:Y:S01]  /*2cf70*/  ENDCOLLECTIVE ;  /* 0x000000000000791b */ /* 0x003fe20003800000 */
.L_x_2131:
        /* <DEDUP_REMOVED lines=14> */
.L_x_2132:
[----:B------:R-:W-:Y:S02]  /*2d060*/  IMAD.MOV.U32 R13, RZ, RZ, R21 ;  /* 0x000000ffff0d7224 */ /* 0x000fe400078e0015 */
[----:B------:R-:W-:Y:S02]  /*2d070*/  IMAD.MOV.U32 R12, RZ, RZ, 0x3 ;  /* 0x00000003ff0c7424 */ /* 0x000fe400078e00ff */
[----:B------:R-:W-:-:S07]  /*2d080*/  IMAD.MOV.U32 R2, RZ, RZ, R14 ;  /* 0x000000ffff027224 */ /* 0x000fce00078e000e */
[----:B------:R-:W-:Y:S05]  /*2d090*/  WARPSYNC.COLLECTIVE R15, `(.L_x_2133) ;  /* 0x000000000f087348 */ /* 0x000fea0003c00000 */
[----:B------:R0:W1:Y:S02]  /*2d0a0*/  SHFL.IDX P6, R14, R13, R12, R11 ;  /* 0x0000000c0d0e7389 */ /* 0x00006400000c000b */
[----:B01----:R-:W-:Y:S01]  /*2d0b0*/  ENDCOLLECTIVE ;  /* 0x000000000000791b */ /* 0x003fe20003800000 */
.L_x_2133:
        /* <DEDUP_REMOVED lines=17> */
.L_x_2134:
[----:B------:R-:W-:Y:S01]  /*2d1d0*/  IMAD.MOV.U32 R2, RZ, RZ, R14 ;  /* 0x000000ffff027224 */ /* 0x000fe200078e000e */
[----:B------:R-:W-:Y:S06]  /*2d1e0*/  BRA `(.L_x_2135) ;  /* 0xffffffa800bc7947 */ /* 0x000fec000383ffff */
.L_x_1967:
[----:B-1----:R1:W2:Y:S02]  /*2d1f0*/  SYNCS.PHASECHK.TRANS64.TRYWAIT P0, [R7+URZ+0x30860], R2 ;  /* 0x03086002070075a7 */ /* 0x0022a4000800017f */
[----:B--2---:R-:W-:Y:S05]  /*2d200*/  @!P0 NANOSLEEP.SYNCS 0x989680 ;  /* 0x009896800000895d */ /* 0x004fea0003900000 */
[----:B------:R-:W2:Y:S02]  /*2d210*/  @!P0 SYNCS.PHASECHK.TRANS64 P0, [R7+URZ+0x30860], R2 ;  /* 0x03086002070085a7 */ /* 0x000ea4000800007f */
[----:B--2---:R-:W-:Y:S05]  /*2d220*/  @!P0 BRA `(.L_x_1967) ;  /* 0xfffffffc00f08947 */ /* 0x004fea000383ffff */
[----:B------:R-:W-:Y:S05]  /*2d230*/  BRA `(.L_x_2136) ;  /* 0xffffffac00387947 */ /* 0x000fea000383ffff */
.L_x_1968:
        /* <DEDUP_REMOVED lines=8> */
.L_x_2138:
[----:B------:R-:W-:Y:S05]  /*2d2c0*/  BSYNC B1 ;  /* 0x0000000000017941 */ /* 0x000fea0003800000 */
.L_x_2137:
[----:B------:R-:W-:Y:S02]  /*2d2d0*/  IMAD.MOV.U32 R13, RZ, RZ, R17 ;  /* 0x000000ffff0d7224 */ /* 0x000fe400078e0011 */
[----:B------:R-:W-:Y:S02]  /*2d2e0*/  IMAD.MOV.U32 R12, RZ, RZ, RZ ;  /* 0x000000ffff0c7224 */ /* 0x000fe400078e00ff */
[----:B------:R-:W-:Y:S02]  /*2d2f0*/  IMAD.MOV.U32 R11, RZ, RZ, 0x181f ;  /* 0x0000181fff0b7424 */ /* 0x000fe400078e00ff */
[----:B------:R-:W-:Y:S02]  /*2d300*/  IMAD.MOV.U32 R15, RZ, RZ, -0x1 ;  /* 0xffffffffff0f7424 */ /* 0x000fe400078e00ff */
[----:B------:R-:W-:Y:S02]  /*2d310*/  IMAD.MOV.U32 R3, RZ, RZ, R14 ;  /* 0x000000ffff037224 */ /* 0x000fe400078e000e */
[----:B------:R-:W-:-:S07]  /*2d320*/  IMAD R6, R6, 0x2, R23 ;  /* 0x0000000206067824 */ /* 0x000fce00078e0217 */
[----:B------:R-:W-:Y:S05]  /*2d330*/  WARPSYNC.COLLECTIVE R15, `(.L_x_2139) ;  /* 0x000000000f087348 */ /* 0x000fea0003c00000 */
[----:B------:R0:W1:Y:S02]  /*2d340*/  SHFL.IDX P6, R14, R13, R12, R11 ;  /* 0x0000000c0d0e7389 */ /* 0x00006400000c000b */
[----:B01----:R-:W-:Y:S01]  /*2d350*/  ENDCOLLECTIVE ;  /* 0x000000000000791b */ /* 0x003fe20003800000 */
.L_x_2139:
[----:B------:R-:W-:Y:S02]  /*2d360*/  IMAD.MOV.U32 R13, RZ, RZ, R24 ;  /* 0x000000ffff0d7224 */ /* 0x000fe400078e0018 */
[----:B------:R-:W-:Y:S02]  /*2d370*/  IMAD.MOV.U32 R12, RZ, RZ, 0x1 ;  /* 0x00000001ff0c7424 */ /* 0x000fe400078e00ff */
[----:B------:R-:W-:-:S07]  /*2d380*/  IMAD.MOV.U32 R2, RZ, RZ, R14 ;  /* 0x000000ffff027224 */ /* 0x000fce00078e000e */
[----:B------:R-:W-:Y:S05]  /*2d390*/  WARPSYNC.COLLECTIVE R15, `(.L_x_2140) ;  /* 0x000000000f087348 */ /* 0x000fea0003c00000 */
[----:B------:R0:W1:Y:S02]  /*2d3a0*/  SHFL.IDX P6, R14, R13, R12, R11 ;  /* 0x0000000c0d0e7389 */ /* 0x00006400000c000b */
[----:B01----:R-:W-:Y:S01]  /*2d3b0*/  ENDCOLLECTIVE ;  /* 0x000000000000791b */ /* 0x003fe20003800000 */
.L_x_2140:
        /* <DEDUP_REMOVED lines=18> */
.L_x_2141:
[----:B------:R-:W-:Y:S02]  /*2d4e0*/  IMAD.MOV.U32 R13, RZ, RZ, R24 ;  /* 0x000000ffff0d7224 */ /* 0x000fe400078e0018 */
[----:B------:R-:W-:Y:S02]  /*2d4f0*/  IMAD.MOV.U32 R12, RZ, RZ, 0x2 ;  /* 0x00000002ff0c7424 */ /* 0x000fe400078e00ff */
[----:B------:R-:W-:-:S07]  /*2d500*/  IMAD.MOV.U32 R2, RZ, RZ, R14 ;  /* 0x000000ffff027224 */ /* 0x000fce00078e000e */
[----:B------:R-:W-:Y:S05]  /*2d510*/  WARPSYNC.COLLECTIVE R15, `(.L_x_2142) ;  /* 0x000000000f087348 */ /* 0x000fea0003c00000 */
[----:B------:R0:W1:Y:S02]  /*2d520*/  SHFL.IDX P6, R14, R13, R12, R11 ;  /* 0x0000000c0d0e7389 */ /* 0x00006400000c000b */
[----:B01----:R-:W-:Y:S01]  /*2d530*/  ENDCOLLECTIVE ;  /* 0x000000000000791b */ /* 0x003fe20003800000 */
.L_x_2142:
        /* <DEDUP_REMOVED lines=18> */
.L_x_2143:
[----:B------:R-:W-:Y:S02]  /*2d660*/  IMAD.MOV.U32 R13, RZ, RZ, R24 ;  /* 0x000000ffff0d7224 */ /* 0x000fe400078e0018 */
[----:B------:R-:W-:Y:S02]  /*2d670*/  IMAD.MOV.U32 R12, RZ, RZ, 0x3 ;  /* 0x00000003ff0c7424 */ /* 0x000fe400078e00ff */
[----:B------:R-:W-:-:S07]  /*2d680*/  IMAD.MOV.U32 R2, RZ, RZ, R14 ;  /* 0x000000ffff027224 */ /* 0x000fce00078e000e */
[----:B------:R-:W-:Y:S05]  /*2d690*/  WARPSYNC.COLLECTIVE R15, `(.L_x_2144) ;  /* 0x000000000f087348 */ /* 0x000fea0003c00000 */
[----:B------:R0:W1:Y:S02]  /*2d6a0*/  SHFL.IDX P6, R14, R13, R12, R11 ;  /* 0x0000000c0d0e7389 */ /* 0x00006400000c000b */
[----:B01----:R-:W-:Y:S01]  /*2d6b0*/  ENDCOLLECTIVE ;  /* 0x000000000000791b */ /* 0x003fe20003800000 */
.L_x_2144:
        /* <DEDUP_REMOVED lines=13> */
.L_x_2145:
        /* <DEDUP_REMOVED lines=10> */
.L_x_1976:
[----:B0-----:R0:W1:Y:S02]  /*2d830*/  SYNCS.PHASECHK.TRANS64.TRYWAIT P0, [R4+URZ+0x30860], R3 ;  /* 0x03086003040075a7 */ /* 0x001064000800017f */
[----:B-1----:R-:W-:Y:S05]  /*2d840*/  @!P0 NANOSLEEP.SYNCS 0x989680 ;  /* 0x009896800000895d */ /* 0x002fea0003900000 */
[----:B------:R-:W1:Y:S02]  /*2d850*/  @!P0 SYNCS.PHASECHK.TRANS64 P0, [R4+URZ+0x30860], R3 ;  /* 0x03086003040085a7 */ /* 0x000e64000800007f */
[----:B-1----:R-:W-:Y:S05]  /*2d860*/  @!P0 BRA `(.L_x_1976) ;  /* 0xfffffffc00f08947 */ /* 0x002fea000383ffff */
[----:B------:R-:W-:Y:S05]  /*2d870*/  BRA `(.L_x_2147) ;  /* 0xffffffac00b87947 */ /* 0x000fea000383ffff */
.L_x_1977:
        /* <DEDUP_REMOVED lines=8> */
.L_x_2149:
[----:B------:R-:W-:Y:S05]  /*2d900*/  BSYNC B0 ;  /* 0x0000000000007941 */ /* 0x000fea0003800000 */
.L_x_2148:
        /* <DEDUP_REMOVED lines=11> */
.L_x_2150:
[----:B------:R-:W-:Y:S01]  /*2d9c0*/  ULDC UR4, c[0x0][0x2f4] ;  /* 0x0000bd0000047ab9 */ /* 0x000fe20000000800 */
[----:B------:R-:W-:Y:S01]  /*2d9d0*/  IMAD R0, R0, 0x2, R23 ;  /* 0x0000000200007824 */ /* 0x000fe200078e0217 */
[----:B------:R-:W-:Y:S02]  /*2d9e0*/  ISETP.GE.AND P3, PT, R37, UR4, PT ;  /* 0x0000000425007c0c */ /* 0x000fe4000bf66270 */
[----:B------:R-:W-:Y:S02]  /*2d9f0*/  ISETP.GE.AND P2, PT, R7, UR4, PT ;  /* 0x0000000407007c0c */ /* 0x000fe4000bf46270 */
        /* <DEDUP_REMOVED lines=18> */
.L_x_2151:
[----:B------:R-:W-:Y:S01]  /*2db20*/  @!PT LDS RZ, [RZ] ;  /* 0x00000000fffff984 */ /* 0x000fe20000000800 */
[----:B------:R-:W-:Y:S01]  /*2db30*/  @!PT LDS RZ, [RZ] ;  /* 0x00000000fffff984 */ /* 0x000fe20000000800 */
[----:B------:R-:W-:Y:S01]  /*2db40*/  @!PT LDS RZ, [RZ] ;  /* 0x00000000fffff984 */ /* 0x000fe20000000800 */
[----:B------:R-:W-:Y:S01]  /*2db50*/  LDGSTS.E.BYPASS.LTC128B.128 [R0+0x4400], desc[UR60][R2.64+0x100], !P4 ;  /* 0x0440010002007fae */ /* 0x000fe2000e101d7c */
[----:B------:R-:W-:Y:S01]  /*2db60*/  ISETP.LT.OR P4, PT, R5, 0x1, P0 ;  /* 0x000000010500780c */ /* 0x000fe20000781670 */
[----:B------:R-:W-:-:S12]  /*2db70*/  IMAD.MOV.U32 R13, RZ, RZ, R17 ;  /* 0x000000ffff0d7224 */ /* 0x000fd800078e0011 */
[----:B------:R0:W-:Y:S02]  /*2db80*/  LDGSTS.E.BYPASS.LTC128B.128 [R0+0x6400], desc[UR60][R2.64+0x180], !P4 ;  /* 0x0640018002007fae */ /* 0x0001e4000e101d7c */
[----:B0-----:R-:W-:-:S07]  /*2db90*/  IMAD.MOV.U32 R3, RZ, RZ, R14 ;  /* 0x000000ffff037224 */ /* 0x001fce00078e000e */
[----:B------:R-:W-:Y:S05]  /*2dba0*/  WARPSYNC.COLLECTIVE R15, `(.L_x_2152) ;  /* 0x000000000f087348 */ /* 0x000fea0003c00000 */
[----:B------:R0:W1:Y:S02]  /*2dbb0*/  SHFL.IDX P6, R14, R13, R12, R11 ;  /* 0x0000000c0d0e7389 */ /* 0x00006400000c000b */
[----:B01----:R-:W-:Y:S01]  /*2dbc0*/  ENDCOLLECTIVE ;  /* 0x000000000000791b */ /* 0x003fe20003800000 */
.L_x_2152:
[----:B------:R-:W-:Y:S02]  /*2dbd0*/  IMAD.MOV.U32 R13, RZ, RZ, R24 ;  /* 0x000000ffff0d7224 */ /* 0x000fe400078e0018 */
[----:B------:R-:W-:Y:S01]  /*2dbe0*/  IMAD.MOV.U32 R12, RZ, RZ, 0x2 ;  /* 0x00000002ff0c7424 */ /* 0x000fe200078e00ff */
[----:B------:R-:W-:-:S13]  /*2dbf0*/  IADD3 R2, P4, R14, R8, RZ ;  /* 0x000000080e027210 */ /* 0x000fda0007f9e0ff */
[----:B------:R-:W-:Y:S05]  /*2dc00*/  WARPSYNC.COLLECTIVE R15, `(.L_x_2153) ;  /* 0x000000000f087348 */ /* 0x000fea0003c00000 */
[----:B------:R0:W1:Y:S02]  /*2dc10*/  SHFL.IDX P6, R14, R13, R12, R11 ;  /* 0x0000000c0d0e7389 */ /* 0x00006400000c000b */
[----:B01----:R-:W-:Y:S01]  /*2dc20*/  ENDCOLLECTIVE ;  /* 0x000000000000791b */ /* 0x003fe20003800000 */
.L_x_2153:
        /* <DEDUP_REMOVED lines=12> */
.L_x_2154:
        /* <DEDUP_REMOVED lines=14> */
.L_x_2155:
        /* <DEDUP_REMOVED lines=12> */
.L_x_2156:
        /* <DEDUP_REMOVED lines=9> */
.L_x_1982:
        /* <DEDUP_REMOVED lines=8> */
.L_x_2159:
[----:B------:R-:W-:Y:S05]  /*2dfa0*/  BSYNC B0 ;  /* 0x0000000000007941 */ /* 0x000fea0003800000 */
.L_x_2158:
[----:B------:R-:W-:Y:S02]  /*2dfb0*/  IMAD.MOV.U32 R13, RZ, RZ, R16 ;  /* 0x000000ffff0d7224 */ /* 0x000fe400078e0010 */
        /* <DEDUP_REMOVED lines=8> */
.L_x_2160:
        /* <DEDUP_REMOVED lines=18> */
.L_x_2161:
[----:B------:R-:W-:Y:S01]  /*2e160*/  IMAD.MOV.U32 R12, RZ, RZ, 0x2 ;  /* 0x00000002ff0c7424 */ /* 0x000fe200078e00ff */
[----:B------:R-:W-:-:S05]  /*2e170*/  SEL R4, R14, RZ, P1 ;  /* 0x000000ff0e047207 */ /* 0x000fca0000800000 */
[----:B------:R-:W-:-:S04]  /*2e180*/  IMAD.IADD R4, R17, 0x1, R4 ;  /* 0x0000000111047824 */ /* 0x000fc800078e0204 */
[----:B------:R-:W-:-:S07]  /*2e190*/  IMAD.MOV.U32 R13, RZ, RZ, R4 ;  /* 0x000000ffff0d7224 */ /* 0x000fce00078e0004 */
[----:B------:R-:W-:Y:S05]  /*2e1a0*/  WARPSYNC.COLLECTIVE R15, `(.L_x_2162) ;  /* 0x000000000f087348 */ /* 0x000fea0003c00000 */
[----:B------:R0:W1:Y:S02]  /*2e1b0*/  SHFL.UP P6, R14, R13, R12, R11 ;  /* 0x0400000c0d0e7389 */ /* 0x00006400000c000b */
[----:B01----:R-:W-:Y:S01]  /*2e1c0*/  ENDCOLLECTIVE ;  /* 0x000000000000791b */ /* 0x003fe20003800000 */
.L_x_2162:
[----:B------:R-:W-:Y:S01]  /*2e1d0*/  IMAD.MOV.U32 R12, RZ, RZ, 0x4 ;  /* 0x00000004ff0c7424 */ /* 0x000fe200078e00ff */
[----:B------:R-:W-:-:S05]  /*2e1e0*/  SEL R3, R14, RZ, P2 ;  /* 0x000000ff0e037207 */ /* 0x000fca0001000000 */
[----:B------:R-:W-:-:S04]  /*2e1f0*/  IMAD.IADD R6, R4, 0x1, R3 ;  /* 0x0000000104067824 */ /* 0x000fc800078e0203 */
[----:B------:R-:W-:-:S07]  /*2e200*/  IMAD.MOV.U32 R13, RZ, RZ, R6 ;  /* 0x000000ffff0d7224 */ /* 0x000fce00078e0006 */
[----:B------:R-:W-:Y:S05]  /*2e210*/  WARPSYNC.COLLECTIVE R15, `(.L_x_2163) ;  /* 0x000000000f087348 */ /* 0x000fea0003c00000 */
[----:B------:R0:W1:Y:S02]  /*2e220*/  SHFL.UP P6, R14, R13, R12, R11 ;  /* 0x0400000c0d0e7389 */ /* 0x00006400000c000b */
[----:B01----:R-:W-:Y:S01]  /*2e230*/  ENDCOLLECTIVE ;  /* 0x000000000000791b */ /* 0x003fe20003800000 */
.L_x_2163:
[----:B------:R-:W-:Y:S01]  /*2e240*/  IMAD.MOV.U32 R12, RZ, RZ, 0x8 ;  /* 0x00000008ff0c7424 */ /* 0x000fe200078e00ff */
[----:B------:R-:W-:-:S05]  /*2e250*/  SEL R3, R14, RZ, P3 ;  /* 0x000000ff0e037207 */ /* 0x000fca0001800000 */
[----:B------:R-:W-:-:S04]  /*2e260*/  IMAD.IADD R2, R6, 0x1, R3 ;  /* 0x0000000106027824 */ /* 0x000fc800078e0203 */
[----:B------:R-:W-:-:S07]  /*2e270*/  IMAD.MOV.U32 R13, RZ, RZ, R2 ;  /* 0x000000ffff0d7224 */ /* 0x000fce00078e0002 */
[----:B------:R-:W-:Y:S05]  /*2e280*/  WARPSYNC.COLLECTIVE R15, `(.L_x_2164) ;  /* 0x000000000f087348 */ /* 0x000fea0003c00000 */
[----:B------:R0:W1:Y:S02]  /*2e290*/  SHFL.UP P6, R14, R13, R12, R11 ;  /* 0x0400000c0d0e7389 */ /* 0x00006400000c000b */
[----:B01----:R-:W-:Y:S01]  /*2e2a0*/  ENDCOLLECTIVE ;  /* 0x000000000000791b */ /* 0x003fe20003800000 */
.L_x_2164:
[----:B------:R-:W-:Y:S01]  /*2e2b0*/  IMAD.MOV.U32 R12, RZ, RZ, 0x10 ;  /* 0x00000010ff0c7424 */ /* 0x000fe200078e00ff */
[----:B------:R-:W-:-:S05]  /*2e2c0*/  SEL R3, R14, RZ, P4 ;  /* 0x000000ff0e037207 */ /* 0x000fca0002000000 */
[----:B------:R-:W-:-:S04]  /*2e2d0*/  IMAD.IADD R3, R2, 0x1, R3 ;  /* 0x0000000102037824 */ /* 0x000fc800078e0203 */
[----:B------:R-:W-:-:S07]  /*2e2e0*/  IMAD.MOV.U32 R13, RZ, RZ, R3 ;  /* 0x000000ffff0d7224 */ /* 0x000fce00078e0003 */
[----:B------:R-:W-:Y:S05]  /*2e2f0*/  WARPSYNC.COLLECTIVE R15, `(.L_x_2165) ;  /* 0x000000000f087348 */ /* 0x000fea0003c00000 */
[----:B------:R0:W1:Y:S02]  /*2e300*/  SHFL.UP P6, R14, R13, R12, R11 ;  /* 0x0400000c0d0e7389 */ /* 0x00006400000c000b */
[----:B01----:R-:W-:Y:S01]  /*2e310*/  ENDCOLLECTIVE ;  /* 0x000000000000791b */ /* 0x003fe20003800000 */
.L_x_2165:
        /* <DEDUP_REMOVED lines=8> */
.L_x_2166:
[----:B------:R-:W-:Y:S05]  /*2e3a0*/  BRA `(.L_x_2167) ;  /* 0xffffffac000c7947 */ /* 0x000fea000383ffff */
.L_x_1987:
[----:B------:R-:W-:Y:S01]  /*2e3b0*/  BSSY B0, `(.L_x_2168) ;  /* 0x0000008000007945 */ /* 0x000fe20003800000 */
[----:B-----5:R-:W-:Y:S02]  /*2e3c0*/  IMAD.MOV.U32 R13, RZ, RZ, R17 ;  /* 0x000000ffff0d7224 */ /* 0x020fe400078e0011 */
[----:B------:R-:W-:Y:S02]  /*2e3d0*/  IMAD.MOV.U32 R12, RZ, RZ, 0x1 ;  /* 0x00000001ff0c7424 */ /* 0x000fe400078e00ff */
[----:B------:R-:W-:Y:S02]  /*2e3e0*/  IMAD.MOV.U32 R11, RZ, RZ, RZ ;  /* 0x000000ffff0b7224 */ /* 0x000fe400078e00ff */
[----:B------:R-:W-:-:S07]  /*2e3f0*/  IMAD.MOV.U32 R15, RZ, RZ, -0x1 ;  /* 0xffffffffff0f7424 */ /* 0x000fce00078e00ff */
[----:B01----:R-:W-:Y:S05]  /*2e400*/  WARPSYNC.COLLECTIVE R15, `(.L_x_2169) ;  /* 0x000000000f087348 */ /* 0x003fea0003c00000 */
[----:B------:R2:W3:Y:S02]  /*2e410*/  SHFL.UP P6, R14, R13, R12, R11 ;  /* 0x0400000c0d0e7389 */ /* 0x0004e400000c000b */
[----:B0123--:R-:W-:Y:S01]  /*2e420*/  ENDCOLLECTIVE ;  /* 0x000000000000791b */ /* 0x00ffe20003800000 */
.L_x_2169:
[----:B------:R-:W-:Y:S05]  /*2e430*/  BSYNC B0 ;  /* 0x0000000000007941 */ /* 0x000fea0003800000 */
.L_x_2168:
        /* <DEDUP_REMOVED lines=8> */
.L_x_2170:
[----:B------:R-:W-:Y:S01]  /*2e4c0*/  IMAD.MOV.U32 R12, RZ, RZ, 0x4 ;  /* 0x00000004ff0c7424 */ /* 0x000fe200078e00ff */
[----:B------:R-:W-:-:S05]  /*2e4d0*/  SEL R2, R14, RZ, P2 ;  /* 0x000000ff0e027207 */ /* 0x000fca0001000000 */
[----:B------:R-:W-:-:S04]  /*2e4e0*/  IMAD.IADD R2, R13, 0x1, R2 ;  /* 0x000000010d027824 */ /* 0x000fc800078e0202 */
[----:B------:R-:W-:-:S07]  /*2e4f0*/  IMAD.MOV.U32 R13, RZ, RZ, R2 ;  /* 0x000000ffff0d7224 */ /* 0x000fce00078e0002 */
[----:B------:R-:W-:Y:S05]  /*2e500*/  WARPSYNC.COLLECTIVE R15, `(.L_x_2171) ;  /* 0x000000000f087348 */ /* 0x000fea0003c00000 */
[----:B------:R0:W1:Y:S02]  /*2e510*/  SHFL.UP P6, R14, R13, R12, R11 ;  /* 0x0400000c0d0e7389 */ /* 0x00006400000c000b */
[----:B01----:R-:W-:Y:S01]  /*2e520*/  ENDCOLLECTIVE ;  /* 0x000000000000791b */ /* 0x003fe20003800000 */
.L_x_2171:
[----:B------:R-:W-:Y:S01]  /*2e530*/  IMAD.MOV.U32 R12, RZ, RZ, 0x8 ;  /* 0x00000008ff0c7424 */ /* 0x000fe200078e00ff */
[----:B------:R-:W-:-:S05]  /*2e540*/  SEL R3, R14, RZ, P3 ;  /* 0x000000ff0e037207 */ /* 0x000fca0001800000 */
[----:B------:R-:W-:-:S04]  /*2e550*/  IMAD.IADD R3, R2, 0x1, R3 ;  /* 0x0000000102037824 */ /* 0x000fc800078e0203 */
[----:B------:R-:W-:-:S07]  /*2e560*/  IMAD.MOV.U32 R13, RZ, RZ, R3 ;  /* 0x000000ffff0d7224 */ /* 0x000fce00078e0003 */
[----:B------:R-:W-:Y:S05]  /*2e570*/  WARPSYNC.COLLECTIVE R15, `(.L_x_2172) ;  /* 0x000000000f087348 */ /* 0x000fea0003c00000 */
[----:B------:R0:W1:Y:S02]  /*2e580*/  SHFL.UP P6, R14, R13, R12, R11 ;  /* 0x0400000c0d0e7389 */ /* 0x00006400000c000b */
[----:B01----:R-:W-:Y:S01]  /*2e590*/  ENDCOLLECTIVE ;  /* 0x000000000000791b */ /* 0x003fe20003800000 */
.L_x_2172:
[----:B------:R-:W-:Y:S01]  /*2e5a0*/  IMAD.MOV.U32 R12, RZ, RZ, 0x10 ;  /* 0x00000010ff0c7424 */ /* 0x000fe200078e00ff */
[----:B------:R-:W-:-:S05]  /*2e5b0*/  SEL R4, R14, RZ, P4 ;  /* 0x000000ff0e047207 */ /* 0x000fca0002000000 */
[----:B------:R-:W-:-:S04]  /*2e5c0*/  IMAD.IADD R4, R3, 0x1, R4 ;  /* 0x0000000103047824 */ /* 0x000fc800078e0204 */
[----:B------:R-:W-:-:S07]  /*2e5d0*/  IMAD.MOV.U32 R13, RZ, RZ, R4 ;  /* 0x000000ffff0d7224 */ /* 0x000fce00078e0004 */
[----:B------:R-:W-:Y:S05]  /*2e5e0*/  WARPSYNC.COLLECTIVE R15, `(.L_x_2173) ;  /* 0x000000000f087348 */ /* 0x000fea0003c00000 */
[----:B------:R0:W1:Y:S02]  /*2e5f0*/  SHFL.UP P6, R14, R13, R12, R11 ;  /* 0x0400000c0d0e7389 */ /* 0x00006400000c000b */
[----:B01----:R-:W-:Y:S01]  /*2e600*/  ENDCOLLECTIVE ;  /* 0x000000000000791b */ /* 0x003fe20003800000 */
.L_x_2173:
        /* <DEDUP_REMOVED lines=8> */
.L_x_2174:
[----:B------:R-:W-:Y:S05]  /*2e690*/  BRA `(.L_x_2175) ;  /* 0xffffffa800ec7947 */ /* 0x000fea000383ffff */
.L_x_1989:
[----:B------:R-:W-:Y:S01]  /*2e6a0*/  BSSY B0, `(.L_x_2176) ;  /* 0x0000006000007945 */ /* 0x000fe20003800000 */
[----:B------:R-:W-:Y:S01]  /*2e6b0*/  PLOP3.LUT P6, PT, P6, PT, PT, 0x8, 0x0 ;  /* 0x000000000000781c */ /* 0x000fe200037ce170 */
[----:B------:R-:W-:-:S12]  /*2e6c0*/  IMAD.MOV.U32 R15, RZ, RZ, -0x1 ;  /* 0xffffffffff0f7424 */ /* 0x000fd800078e00ff */
[----:B01----:R-:W-:Y:S05]  /*2e6d0*/  WARPSYNC.COLLECTIVE R15, `(.L_x_2177) ;  /* 0x000000000f087348 */ /* 0x003fea0003c00000 */
[----:B------:R-:W-:Y:S01]  /*2e6e0*/  VOTE.ANY R14, PT, P6 ;  /* 0x00000000000e7806 */ /* 0x000fe200030e0100 */
[----:B01----:R-:W-:Y:S06]  /*2e6f0*/  ENDCOLLECTIVE ;  /* 0x000000000000791b */ /* 0x003fec0003800000 */
.L_x_2177:
[----:B------:R-:W-:Y:S05]  /*2e700*/  BSYNC B0 ;  /* 0x0000000000007941 */ /* 0x000fea0003800000 */
.L_x_2176:
        /* <DEDUP_REMOVED lines=9> */
.L_x_2178:
[----:B------:R-:W-:Y:S01]  /*2e7a0*/  IMAD.MOV.U32 R17, RZ, RZ, R14 ;  /* 0x000000ffff117224 */ /* 0x000fe200078e000e */
[----:B------:R-:W-:Y:S06]  /*2e7b0*/  BRA `(.L_x_2179) ;  /* 0xffffffa800dc7947 */ /* 0x000fec000383ffff */
.L_x_1991:
[----:B------:R-:W-:Y:S01]  /*2e7c0*/  BSSY B0, `(.L_x_2180) ;  /* 0x0000007000007945 */ /* 0x000fe20003800000 */
[----:B------:R-:W-:Y:S02]  /*2e7d0*/  IMAD.MOV.U32 R13, RZ, RZ, R2 ;  /* 0x000000ffff0d7224 */ /* 0x000fe400078e0002 */
[----:B------:R-:W-:Y:S02]  /*2e7e0*/  IMAD.MOV.U32 R11, RZ, RZ, 0x1f ;  /* 0x0000001fff0b7424 */ /* 0x000fe400078e00ff */
[----:B------:R-:W-:-:S07]  /*2e7f0*/  IMAD.MOV.U32 R15, RZ, RZ, -0x1 ;  /* 0xffffffffff0f7424 */ /* 0x000fce00078e00ff */
[----:B0123--:R-:W-:Y:S05]  /*2e800*/  WARPSYNC.COLLECTIVE R15, `(.L_x_2181) ;  /* 0x000000000f087348 */ /* 0x00ffea0003c00000 */
[----:B------:R4:W0:Y:S02]  /*2e810*/  SHFL.IDX P6, R14, R13, R12, R11 ;  /* 0x0000000c0d0e7389 */ /* 0x00082400000c000b */
[----:B01234-:R-:W-:Y:S01]  /*2e820*/  ENDCOLLECTIVE ;  /* 0x000000000000791b */ /* 0x01ffe20003800000 */
.L_x_2181:
[----:B------:R-:W-:Y:S05]  /*2e830*/  BSYNC B0 ;  /* 0x0000000000007941 */ /* 0x000fea0003800000 */
.L_x_2180:
[----:B------:R-:W-:Y:S05]  /*2e840*/  BRA `(.L_x_1990) ;  /* 0xffffffa800d47947 */ /* 0x000fea000383ffff */
.L_x_1995:
[----:B0-----:R0:W3:Y:S02]  /*2e850*/  SYNCS.PHASECHK.TRANS64.TRYWAIT P0, [R5+URZ+0x30820], R0 ;  /* 0x03082000050075a7 */ /* 0x0010e4000800017f */
[----:B---3--:R-:W-:Y:S05]  /*2e860*/  @!P0 NANOSLEEP.SYNCS 0x989680 ;  /* 0x009896800000895d */ /* 0x008fea0003900000 */
[----:B------:R-:W3:Y:S02]  /*2e870*/  @!P0 SYNCS.PHASECHK.TRANS64 P0, [R5+URZ+0x30820], R0 ;  /* 0x03082000050085a7 */ /* 0x000ee4000800007f */
[----:B---3--:R-:W-:Y:S05]  /*2e880*/  @!P0 BRA `(.L_x_1995) ;  /* 0xfffffffc00f08947 */ /* 0x008fea000383ffff */
[----:B------:R-:W-:Y:S05]  /*2e890*/  BRA `(.L_x_2182) ;  /* 0xffffffb0004c7947 */ /* 0x000fea000383ffff */
.L_x_1996:
        /* <DEDUP_REMOVED lines=11> */
.L_x_2184:
[----:B------:R-:W-:Y:S05]  /*2e950*/  BSYNC B0 ;  /* 0x0000000000007941 */ /* 0x000fea0003800000 */
.L_x_2183:
[----:B------:R-:W-:Y:S05]  /*2e960*/  BRA `(.L_x_2185) ;  /* 0xffffffb000347947 */ /* 0x000fea000383ffff */
.L_x_1997:
[----:B------:R-:W-:Y:S01]  /*2e970*/  BSSY B0, `(.L_x_2186) ;  /* 0x0000006000007945 */ /* 0x000fe20003800000 */
[----:B------:R-:W-:-:S07]  /*2e980*/  IMAD.MOV.U32 R15, RZ, RZ, -0x1 ;  /* 0xffffffffff0f7424 */ /* 0x000fce00078e00ff */
[----:B012---:R-:W-:Y:S05]  /*2e990*/  WARPSYNC.COLLECTIVE R15, `(.L_x_2187) ;  /* 0x000000000f0c7348 */ /* 0x007fea0003c00000 */
[----:B------:R-:W-:Y:S02]  /*2e9a0*/  ELECT P6, UR62, PT ;  /* 0x00000000003e782f */ /* 0x000fe400038c0000 */
[----:B------:R-:W-:Y:S01]  /*2e9b0*/  MOV R14, UR62 ;  /* 0x0000003e000e7c02 */ /* 0x000fe20008000f00 */
[----:B012---:R-:W-:Y:S10]  /*2e9c0*/  ENDCOLLECTIVE ;  /* 0x000000000000791b */ /* 0x007ff40003800000 */
.L_x_2187:
[----:B------:R-:W-:Y:S05]  /*2e9d0*/  BSYNC B0 ;  /* 0x0000000000007941 */ /* 0x000fea0003800000 */
.L_x_2186:
[----:B------:R-:W-:Y:S05]  /*2e9e0*/  BRA `(.L_x_2188) ;  /* 0xffffffb000287947 */ /* 0x000fea000383ffff */
.L_x_1999:
[----:B0-----:R0:W3:Y:S02]  /*2e9f0*/  SYNCS.PHASECHK.TRANS64.TRYWAIT P1, [R3+URZ+0x30840], R2 ;  /* 0x03084002030075a7 */ /* 0x0010e4000802017f */
[----:B---3--:R-:W-:Y:S05]  /*2ea00*/  @!P1 NANOSLEEP.SYNCS 0x989680 ;  /* 0x009896800000995d */ /* 0x008fea0003900000 */
[----:B------:R-:W3:Y:S02]  /*2ea10*/  @!P1 SYNCS.PHASECHK.TRANS64 P1, [R3+URZ+0x30840], R2 ;  /* 0x03084002030095a7 */ /* 0x000ee4000802007f */
[----:B---3--:R-:W-:Y:S05]  /*2ea20*/  @!P1 BRA `(.L_x_1999) ;  /* 0xfffffffc00f09947 */ /* 0x008fea000383ffff */
[----:B------:R-:W-:Y:S05]  /*2ea30*/  BRA `(.L_x_2189) ;  /* 0xffffffb000487947 */ /* 0x000fea000383ffff */
.L_x_2001:
[----:B---3--:R3:W4:Y:S02]  /*2ea40*/  SYNCS.PHASECHK.TRANS64.TRYWAIT P1, [R25+URZ+0x30840], R0 ;  /* 0x03084000190075a7 */ /* 0x008724000802017f */
[----:B----4-:R-:W-:Y:S05]  /*2ea50*/  @!P1 NANOSLEEP.SYNCS 0x989680 ;  /* 0x009896800000995d */ /* 0x010fea0003900000 */
[----:B------:R-:W4:Y:S02]  /*2ea60*/  @!P1 SYNCS.PHASECHK.TRANS64 P1, [R25+URZ+0x30840], R0 ;  /* 0x03084000190095a7 */ /* 0x000f24000802007f */
[----:B----4-:R-:W-:Y:S05]  /*2ea70*/  @!P1 BRA `(.L_x_2001) ;  /* 0xfffffffc00f09947 */ /* 0x010fea000383ffff */
[----:B------:R-:W-:Y:S05]  /*2ea80*/  BRA `(.L_x_2190) ;  /* 0xffffffb000547947 */ /* 0x000fea000383ffff */
.L_x_2003:
[----:B----4-:R4:W0:Y:S02]  /*2ea90*/  SYNCS.PHASECHK.TRANS64.TRYWAIT P1, [R3+URZ+0x30860], R2 ;  /* 0x03086002030075a7 */ /* 0x010824000802017f */
[----:B0-----:R-:W-:Y:S05]  /*2eaa0*/  @!P1 NANOSLEEP.SYNCS 0x989680 ;  /* 0x009896800000995d */ /* 0x001fea0003900000 */
[----:B------:R-:W0:Y:S02]  /*2eab0*/  @!P1 SYNCS.PHASECHK.TRANS64 P1, [R3+URZ+0x30860], R2 ;  /* 0x03086002030095a7 */ /* 0x000e24000802007f */
[----:B0-----:R-:W-:Y:S05]  /*2eac0*/  @!P1 BRA `(.L_x_2003) ;  /* 0xfffffffc00f09947 */ /* 0x001fea000383ffff */
[----:B------:R-:W-:Y:S05]  /*2ead0*/  BRA `(.L_x_2191) ;  /* 0xffffffb000507947 */ /* 0x000fea000383ffff */
.L_x_2192:
        /* <DEDUP_REMOVED lines=10> */
.L_x_3298:


//--------------------- .text._ZN7cutlass13device_kernelIN5flash11enable_sm90INS1_16FlashAttnFwdSm90INS1_25CollectiveMainloopFwdSm90ILi2EN4cute5tupleIJNS5_1CILi1EEES8_S8_EEENS6_IJNS7_ILi128EEENS7_ILi80EEENS7_ILi256EEEEEELi256ENS_10bfloat16_tEfNS_4arch4Sm90ELb1ELb0ELb0ELb0ELb1ELb0ELb0ELb1ELb1ELb1ELb0ELb0EEENS1_21CollectiveEpilogueFwdINS6_IJSA_SC_SB_EEES9_SE_SG_Li256ELb0ELb1ELb0ELb0EEENS1_30DynamicPersistentTileSchedulerILi256ELi128ELb0ELb1ELb1EEEEEEEEEvNT_6ParamsE --------------------------
	.section	.text._ZN7cutlass13device_kernelIN5flash11enable_sm90INS1_16FlashAttnFwdSm90INS1_25CollectiveMainloopFwdSm90ILi2EN4cute5tupleIJNS5_1CILi1EEES8_S8_EEENS6_IJNS7_ILi128EEENS7_ILi80EEENS7_ILi256EEEEEELi256ENS_10bfloat16_tEfNS_4arch4Sm90ELb1ELb0ELb0ELb0ELb1ELb0ELb0ELb1ELb1ELb1ELb0ELb0EEENS1_21CollectiveEpilogueFwdINS6_IJSA_SC_SB_EEES9_SE_SG_Li256ELb0ELb1ELb0ELb0EEENS1_30DynamicPersistentTileSchedulerILi256ELi128ELb0ELb1ELb1EEEEEEEEEvNT_6ParamsE,"ax",@progbits
	.align	128
.text._ZN7cutlass13device_kernelIN5flash11enable_sm90INS1_16FlashAttnFwdSm90INS1_25CollectiveMainloopFwdSm90ILi2EN4cute5tupleIJNS5_1CILi1EEES8_S8_EEENS6_IJNS7_ILi128EEENS7_ILi80EEENS7_ILi256EEEEEELi256ENS_10bfloat16_tEfNS_4arch4Sm90ELb1ELb0ELb0ELb0ELb1ELb0ELb0ELb1ELb1ELb1ELb0ELb0EEENS1_21CollectiveEpilogueFwdINS6_IJSA_SC_SB_EEES9_SE_SG_Li256ELb0ELb1ELb0ELb0EEENS1_30DynamicPersistentTileSchedulerILi256ELi128ELb0ELb1ELb1EEEEEEEEEvNT_6ParamsE:
        .type           _ZN7cutlass13device_kernelIN5flash11enable_sm90INS1_16FlashAttnFwdSm90INS1_25CollectiveMainloopFwdSm90ILi2EN4cute5tupleIJNS5_1CILi1EEES8_S8_EEENS6_IJNS7_ILi128EEENS7_ILi80EEENS7_ILi256EEEEEELi256ENS_10bfloat16_tEfNS_4arch4Sm90ELb1ELb0ELb0ELb0ELb1ELb0ELb0ELb1ELb1ELb1ELb0ELb0EEENS1_21CollectiveEpilogueFwdINS6_IJSA_SC_SB_EEES9_SE_SG_Li256ELb0ELb1ELb0ELb0EEENS1_30DynamicPersistentTileSchedulerILi256ELi128ELb0ELb1ELb1EEEEEEEEEvNT_6ParamsE,@function
        .size           _ZN7cutlass13device_kernelIN5flash11enable_sm90INS1_16FlashAttnFwdSm90INS1_25CollectiveMainloopFwdSm90ILi2EN4cute5tupleIJNS5_1CILi1EEES8_S8_EEENS6_IJNS7_ILi128EEENS7_ILi80EEENS7_ILi256EEEEEELi256ENS_10bfloat16_tEfNS_4arch4Sm90ELb1ELb0ELb0ELb0ELb1ELb0ELb0ELb1ELb1ELb1ELb0ELb0EEENS1_21CollectiveEpilogueFwdINS6_IJSA_SC_SB_EEES9_SE_SG_Li256ELb0ELb1ELb0ELb0EEENS1_30DynamicPersistentTileSchedulerILi256ELi128ELb0ELb1ELb1EEEEEEEEEvNT_6ParamsE,(.L_x_3299 - _ZN7cutlass13device_kernelIN5flash11enable_sm90INS1_16FlashAttnFwdSm90INS1_25CollectiveMainloopFwdSm90ILi2EN4cute5tupleIJNS5_1CILi1EEES8_S8_EEENS6_IJNS7_ILi128EEENS7_ILi80EEENS7_ILi256EEEEEELi256ENS_10bfloat16_tEfNS_4arch4Sm90ELb1ELb0ELb0ELb0ELb1ELb0ELb0ELb1ELb1ELb1ELb0ELb0EEENS1_21CollectiveEpilogueFwdINS6_IJSA_SC_SB_EEES9_SE_SG_Li256ELb0ELb1ELb0ELb0EEENS1_30DynamicPersistentTileSchedulerILi256ELi128ELb0ELb1ELb1EEEEEEEEEvNT_6ParamsE)
        .other          _ZN7cutlass13device_kernelIN5flash11enable_sm90INS1_16FlashAttnFwdSm90INS1_25CollectiveMainloopFwdSm90ILi2EN4cute5tupleIJNS5_1CILi1EEES8_S8_EEENS6_IJNS7_ILi128EEENS7_ILi80EEENS7_ILi256EEEEEELi256ENS_10bfloat16_tEfNS_4arch4Sm90ELb1ELb0ELb0ELb0ELb1ELb0ELb0ELb1ELb1ELb1ELb0ELb0EEENS1_21CollectiveEpilogueFwdINS6_IJSA_SC_SB_EEES9_SE_SG_Li256ELb0ELb1ELb0ELb0EEENS1_30DynamicPersistentTileSchedulerILi256ELi128ELb0ELb1ELb1EEEEEEEEEvNT_6ParamsE,@"STO_CUDA_ENTRY STV_DEFAULT"
_ZN7cutlass13device_kernelIN5flash11enable_sm90INS1_16FlashAttnFwdSm90INS1_25CollectiveMainloopFwdSm90ILi2EN4cute5tupleIJNS5_1CILi1EEES8_S8_EEENS6_IJNS7_ILi128EEENS7_ILi80EEENS7_ILi256EEEEEELi256ENS_10bfloat16_tEfNS_4arch4Sm90ELb1ELb0ELb0ELb0ELb1ELb0ELb0ELb1ELb1ELb1ELb0ELb0EEENS1_21CollectiveEpilogueFwdINS6_IJSA_SC_SB_EEES9_SE_SG_Li256ELb0ELb1ELb0ELb0EEENS1_30DynamicPersistentTileSchedulerILi256ELi128ELb0ELb1ELb1EEEEEEEEEvNT_6ParamsE:
        /* <DEDUP_REMOVED lines=45> */
.L_x_2193:
        /* <DEDUP_REMOVED lines=22> */
.L_x_2194:
        /* <DEDUP_REMOVED lines=18> */
.L_x_2195:
        /* <DEDUP_REMOVED lines=22> */
.L_x_2196:
        /* <DEDUP_REMOVED lines=23> */
.L_x_2197:
        /* <DEDUP_REMOVED lines=10> */
.L_x_2199:
        /* <DEDUP_REMOVED lines=10> */
[----:B------:R-:W2:Y:S01]  /*0960*/  LDL R3, [R1+0x4] ;  /* 0x0000040001037983 */ /* 0x000ea20000100800 */
[----:B------:R-:W-:Y:S01]  /*0970*/  UMOV UR36, URZ ;  /* 0x0000003f00247c82 */ /* 0x000fe20008000000 */
[----:B0-----:R-:W0:Y:S02]  /*0980*/  S2R R2, SR_TID.X ;  /* 0x0000000000027919 */ /* 0x001e240000002100 */
[----:B0-----:R-:W-:-:S05]  /*0990*/  VIADD R12, R2, 0xffffff80 ;  /* 0xffffff80020c7836 */ /* 0x001fca0000000000 */
[----:B------:R-:W-:-:S04]  /*09a0*/  SHF.R.S32.HI R0, RZ, 0x1f, R12 ;  /* 0x0000001fff007819 */ /* 0x000fc8000001140c */
[CC--:B------:R-:W-:Y:S02]  /*09b0*/  LEA.HI R2, R0.reuse, R12.reuse, RZ, 0x7 ;  /* 0x0000000c00027211 */ /* 0x0c0fe400078f38ff */
[-C--:B------:R-:W-:Y:S02]  /*09c0*/  LEA.HI R4, R0, R12.reuse, RZ, 0x5 ;  /* 0x0000000c00047211 */ /* 0x080fe400078f28ff */
[----:B------:R-:W-:Y:S02]  /*09d0*/  LOP3.LUT R224, R2, 0xffffff80, RZ, 0xc0, !PT ;  /* 0xffffff8002e07812 */ /* 0x000fe400078ec0ff */
[----:B------:R-:W-:Y:S01]  /*09e0*/  LEA.HI R11, R0, R12, RZ, 0x2 ;  /* 0x0000000c000b7211 */ /* 0x000fe200078f10ff */
[----:B------:R-:W-:Y:S01]  /*09f0*/  IMAD.SHL.U32 R5, R4, 0x20, RZ ;  /* 0x0000002004057824 */ /* 0x000fe200078e00ff */
[----:B------:R-:W-:Y:S01]  /*0a00*/  SHF.R.S32.HI R225, RZ, 0x7, R2 ;  /* 0x00000007ffe17819 */ /* 0x000fe20000011402 */
[----:B------:R-:W-:Y:S01]  /*0a10*/  IMAD.IADD R224, R12, 0x1, -R224 ;  /* 0x000000010ce07824 */ /* 0x000fe200078e0ae0 */
[----:B------:R-:W-:-:S02]  /*0a20*/  LOP3.LUT R11, R11, 0xfffffffc, RZ, 0xc0, !PT ;  /* 0xfffffffc0b0b7812 */ /* 0x000fc400078ec0ff */
[----:B------:R-:W-:Y:S02]  /*0a30*/  LEA.HI R2, R2, R225, RZ, 0x1 ;  /* 0x000000e102027211 */ /* 0x000fe400078f08ff */
[----:B------:R-:W-:Y:S01]  /*0a40*/  SHF.R.S32.HI R7, RZ, 0x1f, R224 ;  /* 0x0000001fff077819 */ /* 0x000fe200000114e0 */
[----:B------:R-:W-:Y:S01]  /*0a50*/  IMAD.IADD R11, R12, 0x1, -R11 ;  /* 0x000000010c0b7824 */ /* 0x000fe200078e0a0b */
[----:B------:R-:W-:Y:S02]  /*0a60*/  LOP3.LUT R5, R5, 0xfffffc00, RZ, 0xc0, !PT ;  /* 0xfffffc0005057812 */ /* 0x000fe400078ec0ff */
[CC--:B------:R-:W-:Y:S02]  /*0a70*/  LEA.HI R8, R7.reuse, R224.reuse, RZ, 0x2 ;  /* 0x000000e007087211 */ /* 0x0c0fe400078f10ff */
[----:B------:R-:W-:Y:S02]  /*0a80*/  LEA.HI R7, R7, R224, RZ, 0x5 ;  /* 0x000000e007077211 */ /* 0x000fe400078f28ff */
[----:B------:R-:W-:-:S02]  /*0a90*/  SHF.R.S32.HI R9, RZ, 0x2, R8 ;  /* 0x00000002ff097819 */ /* 0x000fc40000011408 */
[----:B------:R-:W-:Y:S02]  /*0aa0*/  SHF.R.S32.HI R10, RZ, 0x1f, R8 ;  /* 0x0000001fff0a7819 */ /* 0x000fe40000011408 */
[----:B------:R-:W-:Y:S02]  /*0ab0*/  SHF.R.S32.HI R7, RZ, 0x5, R7 ;  /* 0x00000005ff077819 */ /* 0x000fe40000011407 */
[----:B------:R-:W-:Y:S02]  /*0ac0*/  LEA.HI R10, R10, R9, RZ, 0x3 ;  /* 0x000000090a0a7211 */ /* 0x000fe400078f18ff */
[----:B------:R-:W-:Y:S02]  /*0ad0*/  LOP3.LUT R2, R2, 0x3fffffe, RZ, 0xc0, !PT ;  /* 0x03fffffe02027812 */ /* 0x000fe400078ec0ff */
[----:B------:R-:W-:-:S03]  /*0ae0*/  LOP3.LUT R10, R10, 0xfffffff8, RZ, 0xc0, !PT ;  /* 0xfffffff80a0a7812 */ /* 0x000fc600078ec0ff */
[----:B------:R-:W-:Y:S02]  /*0af0*/  IMAD.IADD R2, R225, 0x1, -R2 ;  /* 0x00000001e1027824 */ /* 0x000fe400078e0a02 */
[----:B------:R-:W-:-:S04]  /*0b00*/  IMAD.IADD R10, R9, 0x1, -R10 ;  /* 0x00000001090a7824 */ /* 0x000fc800078e0a0a */
[----:B------:R-:W-:-:S04]  /*0b10*/  IMAD R7, R7, 0x10, R10 ;  /* 0x0000001007077824 */ /* 0x000fc800078e020a */
[----:B------:R-:W-:Y:S01]  /*0b20*/  IMAD R226, R2, 0x40, R7 ;  /* 0x0000004002e27824 */ /* 0x000fe200078e0207 */
[----:B--2---:R-:W-:Y:S02]  /*0b30*/  R2UR UR5, R3 ;  /* 0x00000000030572ca */ /* 0x004fe400000e0000 */
[CC--:B------:R-:W-:Y:S02]  /*0b40*/  LEA.HI R3, R0.reuse, R12.reuse, RZ, 0x4 ;  /* 0x0000000c00037211 */ /* 0x0c0fe400078f20ff */
[----:B------:R-:W-:Y:S02]  /*0b50*/  LEA.HI R0, R0, R12, RZ, 0x3 ;  /* 0x0000000c00007211 */ /* 0x000fe400078f18ff */
[----:B------:R-:W-:Y:S02]  /*0b60*/  SHF.R.S32.HI R6, RZ, 0x4, R3 ;  /* 0x00000004ff067819 */ /* 0x000fe40000011403 */
[C---:B------:R-:W-:Y:S02]  /*0b70*/  LOP3.LUT R4, R3.reuse, 0x3fffff0, RZ, 0xc0, !PT ;  /* 0x03fffff003047812 */ /* 0x040fe400078ec0ff */
[----:B------:R-:W-:-:S02]  /*0b80*/  LEA.HI R3, R3, R6, RZ, 0x1 ;  /* 0x0000000603037211 */ /* 0x000fc400078f08ff */
[----:B------:R-:W-:Y:S01]  /*0b90*/  LOP3.LUT R219, R0, 0xfffffff8, RZ, 0xc0, !PT ;  /* 0xfffffff800db7812 */ /* 0x000fe200078ec0ff */
[C---:B------:R-:W-:Y:S01]  /*0ba0*/  IMAD.IADD R4, R12.reuse, 0x1, -R4 ;  /* 0x000000010c047824 */ /* 0x040fe200078e0a04 */
[----:B------:R-:W-:Y:S01]  /*0bb0*/  LOP3.LUT R3, R3, 0x1ffffffe, RZ, 0xc0, !PT ;  /* 0x1ffffffe03037812 */ /* 0x000fe200078ec0ff */
[----:B------:R-:W-:Y:S01]  /*0bc0*/  ULOP3.LUT UR6, UR5, 0x1, URZ, 0xfc, !UPT ;  /* 0x0000000105067892 */ /* 0x000fe2000f8efc3f */
[----:B------:R-:W-:Y:S01]  /*0bd0*/  IADD3 R219, R12, -R219, RZ ;  /* 0x800000db0cdb7210 */ /* 0x000fe20007ffe0ff */
[----:B------:R-:W-:Y:S01]  /*0be0*/  IMAD R4, R4, 0x40, R5 ;  /* 0x0000004004047824 */ /* 0x000fe200078e0205 */
[----:B------:R-:W-:Y:S01]  /*0bf0*/  LEA.HI R5, R11, R11, RZ, 0x1 ;  /* 0x0000000b0b057211 */ /* 0x000fe200078f08ff */
[----:B------:R-:W-:Y:S01]  /*0c00*/  IMAD.IADD R3, R6, 0x1, -R3 ;  /* 0x0000000106037824 */ /* 0x000fe200078e0a03 */
[----:B------:R-:W-:Y:S01]  /*0c10*/  UMOV UR5, URZ ;  /* 0x0000003f00057c82 */ /* 0x000fe20008000000 */
[----:B------:R-:W-:Y:S01]  /*0c20*/  IMAD.SHL.U32 R22, R219, 0x8, RZ ;  /* 0x00000008db167824 */ /* 0x000fe200078e00ff */
[----:B------:R-:W-:Y:S01]  /*0c30*/  LOP3.LUT R6, R5, 0x1ffffffe, RZ, 0xc0, !PT ;  /* 0x1ffffffe05067812 */ /* 0x000fe200078ec0ff */
[----:B------:R-:W-:Y:S01]  /*0c40*/  IMAD R227, R3, 0x8, R4 ;  /* 0x0000000803e37824 */ /* 0x000fe200078e0204 */
[----:B------:R-:W-:Y:S01]  /*0c50*/  LOP3.LUT R3, R8, 0x7ffffffc, RZ, 0xc0, !PT ;  /* 0x7ffffffc08037812 */ /* 0x000fe200078ec0ff */
[----:B------:R-:W-:Y:S01]  /*0c60*/  IMAD.U32 R2, RZ, RZ, UR6 ;  /* 0x00000006ff027e24 */ /* 0x000fe2000f8e00ff */
[----:B------:R-:W-:Y:S01]  /*0c70*/  SHF.R.S32.HI R222, RZ, 0x3, R0 ;  /* 0x00000003ffde7819 */ /* 0x000fe20000011400 */
[C---:B------:R-:W-:Y:S01]  /*0c80*/  VIADD R217, R22.reuse, 0x40 ;  /* 0x0000004016d97836 */ /* 0x040fe20000000000 */
[----:B------:R-:W-:Y:S01]  /*0c90*/  SHF.R.S32.HI R0, RZ, 0x1f, R22 ;  /* 0x0000001fff007819 */ /* 0x000fe20000011416 */
[C---:B------:R-:W-:Y:S01]  /*0ca0*/  VIADD R216, R22.reuse, 0x80 ;  /* 0x0000008016d87836 */ /* 0x040fe20000000000 */
[----:B------:R0:W-:Y:S01]  /*0cb0*/  STL [R1], R2 ;  /* 0x0000000201007387 */ /* 0x0001e20000100800 */
[----:B------:R-:W-:Y:S01]  /*0cc0*/  VIADD R218, R22, 0xc0 ;  /* 0x000000c016da7836 */ /* 0x000fe20000000000 */
[----:B------:R-:W-:Y:S01]  /*0cd0*/  SHF.R.S32.HI R4, RZ, 0x1f, R217 ;  /* 0x0000001fff047819 */ /* 0x000fe200000114d9 */
[----:B------:R-:W-:-:S02]  /*0ce0*/  IMAD.IADD R215, R11, 0x1, -R6 ;  /* 0x000000010bd77824 */ /* 0x000fc400078e0a06 */
[----:B------:R-:W-:Y:S01]  /*0cf0*/  IMAD.U32 R223, RZ, RZ, UR5 ;  /* 0x00000005ffdf7e24 */ /* 0x000fe2000f8e00ff */
[----:B------:R-:W-:Y:S01]  /*0d00*/  SHF.R.S32.HI R0, RZ, 0x1f, R218 ;  /* 0x0000001fff007819 */ /* 0x000fe200000114da */
[----:B------:R-:W-:Y:S02]  /*0d10*/  IMAD.IADD R214, R224, 0x1, -R3 ;  /* 0x00000001e0d67824 */ /* 0x000fe400078e0a03 */
[----:B------:R-:W-:Y:S01]  /*0d20*/  IMAD R215, R215, 0x8, R226 ;  /* 0x00000008d7d77824 */ /* 0x000fe200078e02e2 */
[----:B0-----:R-:W-:Y:S01]  /*0d30*/  SHF.R.S32.HI R2, RZ, 0x1f, R216 ;  /* 0x0000001fff027819 */ /* 0x001fe200000114d8 */
[----:B------:R-:W-:-:S07]  /*0d40*/  IMAD.U32 R17, RZ, RZ, UR5 ;  /* 0x00000005ff117e24 */ /* 0x000fce000f8e00ff */
.L_x_2256:
        /* <DEDUP_REMOVED lines=21> */
.L_x_2200:
[----:B------:R-:W-:Y:S01]  /*0ea0*/  ULDC UR8, c[0x0][0xc54] ;  /* 0x0003150000087ab9 */ /* 0x000fe20000000800 */
[----:B------:R-:W-:Y:S01]  /*0eb0*/  UMOV UR4, UR9 ;  /* 0x0000000900047c82 */ /* 0x000fe20008000000 */
[----:B------:R-:W-:-:S11]  /*0ec0*/  UISETP.NE.AND UP0, UPT, UR8, 0x1, UPT ;  /* 0x000000010800788c */ /* 0x000fd6000bf05270 */
[----:B------:R-:W-:Y:S02]  /*0ed0*/  @UP0 ULDC.64 UR10, c[0x0][0xc58] ;  /* 0x00031600000a0ab9 */ /* 0x000fe40000000a00 */
[----:B------:R-:W-:-:S04]  /*0ee0*/  UIMAD.WIDE.U32 UR6, UR9, UR10, URZ ;  /* 0x0000000a090672a5 */ /* 0x000fc8000f8e003f */
[----:B------:R-:W-:-:S04]  /*0ef0*/  @UP0 USHF.R.U32.HI UR4, URZ, UR11, UR7 ;  /* 0x0000000b3f040299 */ /* 0x000fc80008011607 */
[----:B------:R-:W-:-:S12]  /*0f00*/  UIMAD UR6, UR4, UR8, URZ ;  /* 0x00000008040672a4 */ /* 0x000fd8000f8e023f */
.L_x_2201:
[----:B------:R-:W-:Y:S01]  /*0f10*/  ULDC.64 UR10, c[0x0][0x418] ;  /* 0x00010600000a7ab9 */ /* 0x000fe20000000a00 */
[----:B------:R-:W-:Y:S01]  /*0f20*/  ULOP3.LUT UR4, URZ, UR4, URZ, 0x33, !UPT ;  /* 0x000000043f047292 */ /* 0x000fe2000f8e333f */
[----:B------:R-:W-:Y:S01]  /*0f30*/  PLOP3.LUT P0, PT, PT, PT, PT, 0x80, 0x0 ;  /* 0x000000000000781c */ /* 0x000fe20003f0f070 */
[----:B------:R-:W-:Y:S01]  /*0f40*/  UISETP.NE.U32.AND UP0, UPT, UR10, URZ, UPT ;  /* 0x0000003f0a00728c */ /* 0x000fe2000bf05070 */
[----:B------:R-:W-:Y:S01]  /*0f50*/  CS2R R2, SRZ ;  /* 0x0000000000027805 */ /* 0x000fe2000001ff00 */
[----:B------:R-:W-:Y:S01]  /*0f60*/  UIADD3 UR10, UR9, -UR6, URZ ;  /* 0x80000006090a7290 */ /* 0x000fe2000fffe03f */
[----:B------:R-:W-:Y:S01]  /*0f70*/  IMAD.MOV.U32 R0, RZ, RZ, RZ ;  /* 0x000000ffff007224 */ /* 0x000fe200078e00ff */
[----:B------:R-:W-:Y:S01]  /*0f80*/  ULDC UR7, c[0x0][0x448] ;  /* 0x0001120000077ab9 */ /* 0x000fe20000000800 */
[----:B------:R-:W-:Y:S01]  /*0f90*/  ULDC UR6, c[0x0][0xc3c] ;  /* 0x00030f0000067ab9 */ /* 0x000fe20000000800 */
[----:B------:R-:W-:Y:S01]  /*0fa0*/  UISETP.NE.AND UP2, UPT, UR7, 0x1, UPT ;  /* 0x000000010700788c */ /* 0x000fe2000bf45270 */
[----:B------:R-:W-:Y:S01]  /*0fb0*/  CS2R R164, SRZ ;  /* 0x0000000000a47805 */ /* 0x000fe2000001ff00 */
[----:B------:R-:W-:Y:S01]  /*0fc0*/  UIADD3 UR4, UR4, UR6, URZ ;  /* 0x0000000604047290 */ /* 0x000fe2000fffe03f */
[----:B------:R-:W-:Y:S01]  /*0fd0*/  CS2R R162, SRZ ;  /* 0x0000000000a27805 */ /* 0x000fe2000001ff00 */
[----:B------:R-:W-:Y:S01]  /*0fe0*/  UP2UR UR6, UPR, URZ, 0x4 ;  /* 0x000000043f067883 */ /* 0x000fe20008000000 */
[----:B------:R-:W-:Y:S01]  /*0ff0*/  CS2R R148, SRZ ;  /* 0x0000000000947805 */ /* 0x000fe2000001ff00 */
[----:B------:R-:W-:Y:S01]  /*1000*/  USHF.L.U32 UR4, UR4, 0x7, URZ ;  /* 0x0000000704047899 */ /* 0x000fe2000800063f */
[----:B------:R-:W-:Y:S01]  /*1010*/  CS2R R160, SRZ ;  /* 0x0000000000a07805 */ /* 0x000fe2000001ff00 */
[----:B------:R-:W-:Y:S01]  /*1020*/  UISETP.NE.AND.EX UP0, UPT, UR11, URZ, UPT, UP0 ;  /* 0x0000003f0b00728c */ /* 0x000fe2000bf05300 */
[----:B------:R-:W-:-:S02]  /*1030*/  CS2R R144, SRZ ;  /* 0x0000000000907805 */ /* 0x000fc4000001ff00 */
[----:B------:R-:W-:Y:S01]  /*1040*/  MOV R212, UR6 ;  /* 0x0000000600d47c02 */ /* 0x000fe20008000f00 */
[----:B------:R-:W-:Y:S01]  /*1050*/  ULDC UR9, c[0x0][0x424] ;  /* 0x0001090000097ab9 */ /* 0x000fe20000000800 */
[----:B------:R-:W-:Y:S01]  /*1060*/  IMAD.U32 R213, RZ, RZ, UR4 ;  /* 0x00000004ffd57e24 */ /* 0x000fe2000f8e00ff */
[----:B------:R-:W-:Y:S01]  /*1070*/  UIADD3 UR4, UR4, 0x7f, URZ ;  /* 0x0000007f04047890 */ /* 0x000fe2000fffe03f */
[----:B------:R-:W-:Y:S01]  /*1080*/  CS2R R128, SRZ ;  /* 0x0000000000807805 */ /* 0x000fe2000001ff00 */
[----:B------:R-:W-:Y:S01]  /*1090*/  ULDC UR8, c[0x0][0x288] ;  /* 0x0000a20000087ab9 */ /* 0x000fe20000000800 */
[----:B------:R-:W-:Y:S01]  /*10a0*/  @UP2 ULDC UR6, c[0x0][0x44c] ;  /* 0x0001130000062ab9 */ /* 0x000fe20000000800 */
[----:B------:R-:W-:Y:S01]  /*10b0*/  UIADD3 UR8, -UR8, 0x50, URZ ;  /* 0x0000005008087890 */ /* 0x000fe2000fffe13f */
[----:B------:R-:W-:Y:S01]  /*10c0*/  CS2R R140, SRZ ;  /* 0x00000000008c7805 */ /* 0x000fe2000001ff00 */
[----:B------:R-:W-:Y:S01]  /*10d0*/  UIMAD.WIDE.U32 UR6, UR4, UR6, URZ ;  /* 0x00000006040672a5 */ /* 0x000fe2000f8e003f */
[----:B------:R-:W-:Y:S01]  /*10e0*/  CS2R R124, SRZ ;  /* 0x00000000007c7805 */ /* 0x000fe2000001ff00 */
[----:B------:R-:W-:Y:S01]  /*10f0*/  USEL UR14, UR9, 0x1, UP0 ;  /* 0x00000001090e7887 */ /* 0x000fe20008000000 */
[----:B------:R-:W-:Y:S01]  /*1100*/  CS2R R96, SRZ ;  /* 0x0000000000607805 */ /* 0x000fe2000001ff00 */
[----:B------:R-:W-:Y:S01]  /*1110*/  ULDC UR12, c[0x0][0x2f0] ;  /* 0x0000bc00000c7ab9 */ /* 0x000fe20000000800 */
[----:B------:R-:W-:Y:S01]  /*1120*/  @UP2 ULDC UR9, c[0x0][0x450] ;  /* 0x0001140000092ab9 */ /* 0x000fe20000000800 */
[----:B------:R-:W-:Y:S01]  /*1130*/  UIMAD UR8, UR14, UR12, UR8 ;  /* 0x0000000c0e0872a4 */ /* 0x000fe2000f8e0208 */
[----:B------:R-:W-:Y:S01]  /*1140*/  CS2R R136, SRZ ;  /* 0x0000000000887805 */ /* 0x000fe2000001ff00 */
[----:B------:R-:W-:Y:S01]  /*1150*/  @UP2 USHF.R.U32.HI UR4, URZ, UR9, UR7 ;  /* 0x000000093f042299 */ /* 0x000fe20008011607 */
[----:B------:R-:W-:Y:S01]  /*1160*/  IMAD.U32 R23, RZ, RZ, UR14 ;  /* 0x0000000eff177e24 */ /* 0x000fe2000f8e00ff */
[----:B------:R-:W-:Y:S01]  /*1170*/  UIMAD UR6, UR14, UR12, 0x4f ;  /* 0x0000004f0e0674a4 */ /* 0x000fe2000f8e020c */
[----:B------:R-:W-:Y:S01]  /*1180*/  CS2R R92, SRZ ;  /* 0x00000000005c7805 */ /* 0x000fe2000001ff00 */
[----:B------:R-:W-:Y:S01]  /*1190*/  UIADD3 UR8, UR8, UR4, URZ ;  /* 0x0000000408087290 */ /* 0x000fe2000fffe03f */
[----:B------:R-:W-:Y:S01]  /*11a0*/  CS2R R88, SRZ ;  /* 0x0000000000587805 */ /* 0x000fe2000001ff00 */
[----:B------:R-:W-:Y:S01]  /*11b0*/  UIMAD.WIDE UR6, UR6, 0x66666667, URZ ;  /* 0x66666667060678a5 */ /* 0x000fe2000f8e023f */
[----:B------:R-:W-:Y:S01]  /*11c0*/  CS2R R132, SRZ ;  /* 0x0000000000847805 */ /* 0x000fe2000001ff00 */
[----:B------:R-:W-:Y:S01]  /*11d0*/  UIMAD.WIDE UR8, UR8, 0x66666667, URZ ;  /* 0x66666667080878a5 */ /* 0x000fe2000f8e023f */
[----:B------:R-:W-:Y:S01]  /*11e0*/  CS2R R84, SRZ ;  /* 0x0000000000547805 */ /* 0x000fe2000001ff00 */
[----:B------:R-:W-:Y:S01]  /*11f0*/  ULDC UR13, c[0x0][0xc54] ;  /* 0x00031500000d7ab9 */ /* 0x000fe20000000800 */
[----:B------:R-:W-:Y:S01]  /*1200*/  USHF.R.U32.HI UR4, URZ, 0x1f, UR7 ;  /* 0x0000001f3f047899 */ /* 0x000fe20008011607 */
[----:B------:R-:W-:Y:S01]  /*1210*/  CS2R R80, SRZ ;  /* 0x0000000000507805 */ /* 0x000fe2000001ff00 */
[----:B------:R-:W-:Y:S01]  /*1220*/  UIMAD UR12, UR5, UR13, UR10 ;  /* 0x0000000d050c72a4 */ /* 0x000fe2000f8e020a */
[----:B------:R-:W-:Y:S01]  /*1230*/  CS2R R194, SRZ ;  /* 0x0000000000c27805 */ /* 0x000fe2000001ff00 */
[----:B------:R-:W-:Y:S01]  /*1240*/  USHF.R.U32.HI UR5, URZ, 0x1f, UR9 ;  /* 0x0000001f3f057899 */ /* 0x000fe20008011609 */
[----:B------:R-:W-:Y:S01]  /*1250*/  CS2R R76, SRZ ;  /* 0x00000000004c7805 */ /* 0x000fe2000001ff00 */
[----:B------:R-:W-:Y:S01]  /*1260*/  ULDC UR11, c[0x0][0xc48] ;  /* 0x00031200000b7ab9 */ /* 0x000fe20000000800 */
[----:B------:R-:W-:Y:S01]  /*1270*/  ULEA.HI.SX32 UR7, UR7, UR4, 0x1b ;  /* 0x0000000407077291 */ /* 0x000fe2000f8fda3f */
[----:B------:R-:W-:Y:S01]  /*1280*/  CS2R R72, SRZ ;  /* 0x0000000000487805 */ /* 0x000fe2000001ff00 */
[----:B------:R-:W-:Y:S01]  /*1290*/  UISETP.NE.AND UP1, UPT, UR11, 0x1, UPT ;  /* 0x000000010b00788c */ /* 0x000fe2000bf25270 */
[----:B------:R-:W-:Y:S01]  /*12a0*/  CS2R R68, SRZ ;  /* 0x0000000000447805 */ /* 0x000fe2000001ff00 */
[----:B------:R-:W-:Y:S01]  /*12b0*/  ULEA.HI.SX32 UR9, UR9, UR5, 0x1b ;  /* 0x0000000509097291 */ /* 0x000fe2000f8fda3f */
[----:B------:R-:W-:Y:S01]  /*12c0*/  CS2R R64, SRZ ;  /* 0x0000000000407805 */ /* 0x000fe2000001ff00 */
[----:B------:R-:W-:Y:S01]  /*12d0*/  UMOV UR14, UR12 ;  /* 0x0000000c000e7c82 */ /* 0x000fe20008000000 */
[----:B------:R-:W-:Y:S01]  /*12e0*/  CS2R R170, SRZ ;  /* 0x0000000000aa7805 */ /* 0x000fe2000001ff00 */
[----:B------:R-:W-:Y:S01]  /*12f0*/  UISETP.LT.AND UP0, UPT, UR7, UR9, UPT ;  /* 0x000000090700728c */ /* 0x000fe2000bf01270 */
[----:B------:R-:W-:-:S02]  /*1300*/  CS2R R192, SRZ ;  /* 0x0000000000c07805 */ /* 0x000fc4000001ff00 */
[----:B------:R-:W-:Y:S02]  /*1310*/  CS2R R60, SRZ ;  /* 0x00000000003c7805 */ /* 0x000fe4000001ff00 */
[----:B------:R-:W-:Y:S01]  /*1320*/  CS2R R56, SRZ ;  /* 0x0000000000387805 */ /* 0x000fe2000001ff00 */
[----:B------:R-:W-:Y:S01]  /*1330*/  USEL UR60, UR7, UR9, UP0 ;  /* 0x00000009073c7287 */ /* 0x000fe20008000000 */
[----:B------:R-:W-:Y:S01]  /*1340*/  CS2R R168, SRZ ;  /* 0x0000000000a87805 */ /* 0x000fe2000001ff00 */
[----:B------:R-:W-:Y:S01]  /*1350*/  @UP1 ULDC UR10, c[0x0][0xc4c] ;  /* 0x00031300000a1ab9 */ /* 0x000fe20000000800 */
[----:B------:R-:W-:Y:S01]  /*1360*/  @UP1 ULDC UR6, c[0x0][0xc50] ;  /* 0x0003140000061ab9 */ /* 0x000fe20000000800 */
[----:B------:R-:W-:Y:S01]  /*1370*/  UIMAD.WIDE.U32 UR4, UR12, UR10, URZ ;  /* 0x0000000a0c0472a5 */ /* 0x000fe2000f8e003f */
[----:B------:R-:W-:Y:S01]  /*1380*/  CS2R R52, SRZ ;  /* 0x0000000000347805 */ /* 0x000fe2000001ff00 */
[----:B------:R-:W-:Y:S01]  /*1390*/  UISETP.GE.AND UP0, UPT, UR60, 0x1, UPT ;  /* 0x000000013c00788c */ /* 0x000fe2000bf06270 */
[----:B------:R-:W-:Y:S01]  /*13a0*/  CS2R R48, SRZ ;  /* 0x0000000000307805 */ /* 0x000fe2000001ff00 */
[----:B------:R-:W-:Y:S01]  /*13b0*/  @UP1 USHF.R.U32.HI UR14, URZ, UR6, UR5 ;  /* 0x000000063f0e1299 */ /* 0x000fe20008011605 */
[----:B------:R-:W-:-:S02]  /*13c0*/  CS2R R190, SRZ ;  /* 0x0000000000be7805 */ /* 0x000fc4000001ff00 */
[----:B------:R-:W-:Y:S02]  /*13d0*/  CS2R R44, SRZ ;  /* 0x00000000002c7805 */ /* 0x000fe4000001ff00 */
[----:B------:R-:W-:Y:S02]  /*13e0*/  CS2R R40, SRZ ;  /* 0x0000000000287805 */ /* 0x000fe4000001ff00 */
[----:B------:R-:W-:Y:S01]  /*13f0*/  PLOP3.LUT P1, PT, PT, PT, UP0, 0x80, 0x0 ;  /* 0x000000000000781c */ /* 0x000fe20003f2f008 */
[----:B------:R-:W-:Y:S02]  /*1400*/  UIADD3 UR4, -UR14, URZ, URZ ;  /* 0x0000003f0e047290 */ /* 0x000fe4000fffe13f */
[----:B------:R-:W-:Y:S01]  /*1410*/  IMAD.U32 R221, RZ, RZ, UR14 ;  /* 0x0000000effdd7e24 */ /* 0x000fe2000f8e00ff */
[----:B------:R-:W-:Y:S02]  /*1420*/  CS2R R166, SRZ ;  /* 0x0000000000a67805 */ /* 0x000fe4000001ff00 */
[----:B------:R-:W-:Y:S01]  /*1430*/  CS2R R36, SRZ ;  /* 0x0000000000247805 */ /* 0x000fe2000001ff00 */
[----:B------:R-:W-:Y:S01]  /*1440*/  UIMAD UR4, UR11, UR4, UR12 ;  /* 0x000000040b0472a4 */ /* 0x000fe2000f8e020c */
[----:B------:R-:W-:-:S02]  /*1450*/  CS2R R32, SRZ ;  /* 0x0000000000207805 */ /* 0x000fc4000001ff00 */
[----:B------:R-:W-:Y:S01]  /*1460*/  CS2R R188, SRZ ;  /* 0x0000000000bc7805 */ /* 0x000fe2000001ff00 */
[----:B------:R-:W-:Y:S01]  /*1470*/  IMAD.MOV.U32 R16, RZ, RZ, RZ ;  /* 0x000000ffff107224 */ /* 0x000fe200078e00ff */
[----:B------:R-:W-:Y:S02]  /*1480*/  CS2R R98, SRZ ;  /* 0x0000000000627805 */ /* 0x000fe4000001ff00 */
[----:B------:R-:W-:Y:S01]  /*1490*/  CS2R R186, SRZ ;  /* 0x0000000000ba7805 */ /* 0x000fe2000001ff00 */
[----:B------:R-:W-:Y:S01]  /*14a0*/  IMAD.U32 R220, RZ, RZ, UR4 ;  /* 0x00000004ffdc7e24 */ /* 0x000fe2000f8e00ff */
        /* <DEDUP_REMOVED lines=33> */
[----:B------:R-:W-:Y:S02]  /*16c0*/  UIADD3 UR6, UR7, 0x14400, URZ ;  /* 0x0001440007067890 */ /* 0x000fe4000fffe03f */
[----:B------:R-:W-:Y:S02]  /*16d0*/  IMAD.U32 R16, RZ, RZ, UR7 ;  /* 0x00000007ff107e24 */ /* 0x000fe4000f8e00ff */
        /* <DEDUP_REMOVED lines=17> */
[----:B------:R-:W-:Y:S01]  /*17f0*/  MOV R13, RZ ;  /* 0x000000ff000d7202 */ /* 0x000fe20000000f00 */
[----:B------:R-:W-:Y:S02]  /*1800*/  IMAD.U32 R6, RZ, RZ, UR4 ;  /* 0x00000004ff067e24 */ /* 0x000fe4000f8e00ff */
[----:B------:R-:W-:-:S02]  /*1810*/  IMAD.U32 R7, RZ, RZ, UR5 ;  /* 0x00000005ff077e24 */ /* 0x000fc4000f8e00ff */
[----:B------:R-:W-:Y:S02]  /*1820*/  IMAD.U32 R11, RZ, RZ, UR7 ;  /* 0x00000007ff0b7e24 */ /* 0x000fe4000f8e00ff */
[----:B------:R-:W-:Y:S02]  /*1830*/  IMAD.MOV.U32 R8, RZ, RZ, 0x70 ;  /* 0x00000070ff087424 */ /* 0x000fe400078e00ff */
[----:B0-----:R-:W-:-:S07]  /*1840*/  IMAD.MOV.U32 R12, RZ, RZ, 0x1 ;  /* 0x00000001ff0c7424 */ /* 0x001fce00078e00ff */
[----:B------:R-:W-:-:S07]  /*1850*/  LEPC R20, `(.L_x_2203) ;  /* 0x000000001014794e */ /* 0x000fce0000000000 */
[----:B-1----:R-:W-:Y:S05]  /*1860*/  CALL.ABS.NOINC R2 ;  /* 0x0000000002007343 */ /* 0x002fea0003c00000 */
.L_x_2203:
[----:B------:R-:W2:Y:S01]  /*1870*/  LDL R2, [R1] ;  /* 0x0000000001027983 */ /* 0x000ea20000100800 */
[----:B------:R-:W-:Y:S02]  /*1880*/  R2UR UR7, R223 ;  /* 0x00000000df0772ca */ /* 0x000fe400000e0000 */
[----:B------:R-:W-:-:S11]  /*1890*/  R2UR UR6, R16 ;  /* 0x00000000100672ca */ /* 0x000fd600000e0000 */
[----:B------:R-:W-:-:S04]  /*18a0*/  ULEA.HI UR4, UR7, UR7, URZ, 0x1 ;  /* 0x0000000707047291 */ /* 0x000fc8000f8f083f */
[----:B------:R-:W-:-:S04]  /*18b0*/  ULOP3.LUT UR4, UR4, 0xfffffffe, URZ, 0xc0, !UPT ;  /* 0xfffffffe04047892 */ /* 0x000fc8000f8ec03f */
[----:B------:R-:W-:-:S06]  /*18c0*/  UIADD3 UR4, UR7, -UR4, URZ ;  /* 0x8000000407047290 */ /* 0x000fcc000fffe03f */
[----:B------:R-:W-:-:S05]  /*18d0*/  IMAD.U32 R0, RZ, RZ, UR4 ;  /* 0x00000004ff007e24 */ /* 0x000fca000f8e00ff */
[----:B------:R-:W-:-:S04]  /*18e0*/  SHF.L.U32 R0, R0, 0x1f, RZ ;  /* 0x0000001f00007819 */ /* 0x000fc800000006ff */
[----:B------:R-:W0:Y:S01]  /*18f0*/  SYNCS.PHASECHK.TRANS64.TRYWAIT P1, [UR6+0x38800], R0 ;  /* 0x03880000ff0075a7 */ /* 0x000e220008020146 */
[----:B--2---:R-:W-:-:S13]  /*1900*/  R2UR UR5, R2 ;  /* 0x00000000020572ca */ /* 0x004fda00000e0000 */
[----:B------:R-:W-:-:S05]  /*1910*/  IMAD.U32 R2, RZ, RZ, UR5 ;  /* 0x00000005ff027e24 */ /* 0x000fca000f8e00ff */
[----:B------:R-:W-:Y:S01]  /*1920*/  ISETP.NE.AND P0, PT, R2, 0x3, PT ;  /* 0x000000030200780c */ /* 0x000fe20003f05270 */
[----:B0-----:R-:W-:-:S12]  /*1930*/  @!P1 BRA `(.L_x_2204) ;  /* 0x0000013800cc9947 */ /* 0x001fd80003800000 */
.L_x_2322:
[----:B------:R-:W-:Y:S05]  /*1940*/  @!P0 BRA `(.L_x_2205) ;  /* 0x0000000000048947 */ /* 0x000fea0003800000 */
[----:B------:R-:W-:Y:S01]  /*1950*/  BPT.TRAP 0x1 ;  /* 0x000000040000795c */ /* 0x000fe20000300000 */
.L_x_2205:
[----:B------:R-:W-:Y:S01]  /*1960*/  R2UR UR5, R17 ;  /* 0x00000000110572ca */ /* 0x000fe200000e0000 */
[----:B0-----:R-:W-:Y:S01]  /*1970*/  IMAD.U32 R0, RZ, RZ, UR36 ;  /* 0x00000024ff007e24 */ /* 0x001fe2000f8e00ff */
[----:B------:R-:W-:-:S11]  /*1980*/  R2UR UR4, R16 ;  /* 0x00000000100472ca */ /* 0x000fd600000e0000 */
[----:B------:R-:W-:Y:S02]  /*1990*/  IMAD.U32 R3, RZ, RZ, UR5 ;  /* 0x00000005ff037e24 */ /* 0x000fe4000f8e00ff */
[----:B------:R-:W-:-:S03]  /*19a0*/  LEA R0, R0, UR4, 0x3 ;  /* 0x0000000400007c11 */ /* 0x000fc6000f8e18ff */
[----:B------:R-:W-:-:S04]  /*19b0*/  SHF.L.U32 R3, R3, 0x1f, RZ ;  /* 0x0000001f03037819 */ /* 0x000fc800000006ff */
[----:B------:R0:W1:Y:S01]  /*19c0*/  SYNCS.PHASECHK.TRANS64.TRYWAIT P1, [R0+URZ+0x38830], R3 ;  /* 0x03883003000075a7 */ /* 0x000062000802017f */
[----:B------:R-:W-:Y:S05]  /*19d0*/  @!P0 BRA `(.L_x_2206) ;  /* 0x0000000000048947 */ /* 0x000fea0003800000 */
[----:B------:R-:W-:Y:S01]  /*19e0*/  BPT.TRAP 0x1 ;  /* 0x000000040000795c */ /* 0x000fe20000300000 */
.L_x_2206:
[----:B-1----:R-:W-:Y:S05]  /*19f0*/  @P1 BRA `(.L_x_2207) ;  /* 0x0000000000081947 */ /* 0x002fea0003800000 */
[----:B------:R-:W1:Y:S02]  /*1a00*/  SYNCS.PHASECHK.TRANS64.TRYWAIT P1, [R0+URZ+0x38830], R3 ;  /* 0x03883003000075a7 */ /* 0x000e64000802017f */
[----:B-1----:R-:W-:Y:S05]  /*1a10*/  @!P1 BRA `(.L_x_2208) ;  /* 0x0000013800b09947 */ /* 0x002fea0003800000 */
.L_x_2207:
[----:B------:R-:W-:Y:S05]  /*1a20*/  WARPSYNC.ALL ;  /* 0x0000000000007948 */ /* 0x000fea0003800000 */
[----:B------:R-:W-:Y:S01]  /*1a30*/  R2UR UR4, R16 ;  /* 0x00000000100472ca */ /* 0x000fe200000e0000 */
[----:B------:R-:W-:Y:S01]  /*1a40*/  ULOP3.LUT UR5, UR37, 0x10000, URZ, 0xfc, !UPT ;  /* 0x0001000025057892 */ /* 0x000fe2000f8efc3f */
[----:B------:R-:W-:Y:S01]  /*1a50*/  WARPGROUP.ARRIVE ;  /* 0x00000000000079c5 */ /* 0x000fe20000000000 */
[----:B------:R-:W-:Y:S01]  /*1a60*/  UMOV UR17, 0x40000040 ;  /* 0x4000004000117882 */ /* 0x000fe20000000000 */
[----:B------:R-:W-:Y:S01]  /*1a70*/  UMOV UR19, 0x40000040 ;  /* 0x4000004000137882 */ /* 0x000fe20000000000 */
[----:B------:R-:W-:Y:S01]  /*1a80*/  UMOV UR9, UR17 ;  /* 0x0000001100097c82 */ /* 0x000fe20008000000 */
[----:B------:R-:W-:Y:S01]  /*1a90*/  UMOV UR11, 0x40000040 ;  /* 0x40000040000b7882 */ /* 0x000fe20000000000 */
[----:B------:R-:W-:Y:S01]  /*1aa0*/  UMOV UR13, UR17 ;  /* 0x00000011000d7c82 */ /* 0x000fe20008000000 */
[----:B------:R-:W-:Y:S01]  /*1ab0*/  UMOV UR16, UR5 ;  /* 0x0000000500107c82 */ /* 0x000fe20008000000 */
[----:B------:R-:W-:Y:S01]  /*1ac0*/  UMOV UR15, 0x40000040 ;  /* 0x40000040000f7882 */ /* 0x000fe20000000000 */
[----:B------:R-:W-:Y:S01]  /*1ad0*/  UMOV UR8, UR16 ;  /* 0x0000001000087c82 */ /* 0x000fe20008000000 */
[----:B------:R-:W-:Y:S01]  /*1ae0*/  UMOV UR12, UR16 ;  /* 0x00000010000c7c82 */ /* 0x000fe20008000000 */
[----:B------:R-:W-:Y:S01]  /*1af0*/  IMAD.U32 R14, RZ, RZ, UR16 ;  /* 0x00000010ff0e7e24 */ /* 0x000fe2000f8e00ff */
[----:B------:R-:W-:Y:S01]  /*1b00*/  UIADD3 UR4, UR4, 0x24400, URZ ;  /* 0x0002440004047890 */ /* 0x000fe2000fffe03f */
[----:B------:R-:W-:Y:S01]  /*1b10*/  IMAD.U32 R15, RZ, RZ, UR17 ;  /* 0x00000011ff0f7e24 */ /* 0x000fe2000f8e00ff */
[----:B------:R-:W-:Y:S01]  /*1b20*/  UMOV UR23, 0x40000040 ;  /* 0x4000004000177882 */ /* 0x000fe20000000000 */
[----:B------:R-:W-:Y:S01]  /*1b30*/  UMOV UR27, 0x40000040 ;  /* 0x40000040001b7882 */ /* 0x000fe20000000000 */
[----:B------:R-:W-:Y:S01]  /*1b40*/  USHF.R.U32.HI UR4, URZ, 0x4, UR4 ;  /* 0x000000043f047899 */ /* 0x000fe20008011604 */
[----:B------:R-:W-:Y:S01]  /*1b50*/  MOV R4, UR39 ;  /* 0x0000002700047c02 */ /* 0x000fe20008000f00 */
[----:B------:R-:W-:Y:S01]  /*1b60*/  UMOV UR31, 0x40000040 ;  /* 0x40000040001f7882 */ /* 0x000fe20000000000 */
[----:B------:R-:W-:Y:S01]  /*1b70*/  UMOV UR35, 0x40000040 ;  /* 0x4000004000237882 */ /* 0x000fe20000000000 */
[----:B------:R-:W-:Y:S01]  /*1b80*/  ULOP3.LUT UR4, UR4, 0x3fff, URZ, 0xc0, !UPT ;  /* 0x00003fff04047892 */ /* 0x000fe2000f8ec03f */
[----:B------:R-:W-:Y:S01]  /*1b90*/  MOV R5, UR38 ;  /* 0x0000002600057c02 */ /* 0x000fe20008000f00 */
[----:B------:R-:W-:Y:S01]  /*1ba0*/  UMOV UR43, 0x40000040 ;  /* 0x40000040002b7882 */ /* 0x000fe20000000000 */
[----:B------:R-:W-:Y:S01]  /*1bb0*/  UMOV UR47, 0x40000040 ;  /* 0x40000040002f7882 */ /* 0x000fe20000000000 */
[----:B------:R-:W-:Y:S01]  /*1bc0*/  ULOP3.LUT UR6, UR4, 0x10000, URZ, 0xfc, !UPT ;  /* 0x0001000004067892 */ /* 0x000fe2000f8efc3f */
[----:B------:R-:W-:Y:S01]  /*1bd0*/  MOV R18, UR36 ;  /* 0x0000002400127c02 */ /* 0x000fe20008000f00 */
[----:B------:R-:W-:Y:S01]  /*1be0*/  UMOV UR51, 0x40000040 ;  /* 0x4000004000337882 */ /* 0x000fe20000000000 */
[----:B------:R-:W-:Y:S01]  /*1bf0*/  UMOV UR55, 0x40000040 ;  /* 0x4000004000377882 */ /* 0x000fe20000000000 */
[----:B------:R-:W-:-:S02]  /*1c00*/  UIMAD UR4, UR36, 0xa00, UR6 ;  /* 0x00000a00240478a4 */ /* 0x000fc4000f8e0206 */
[----:B------:R-:W-:Y:S01]  /*1c10*/  IMAD.U32 R19, RZ, RZ, UR6 ;  /* 0x00000006ff137e24 */ /* 0x000fe2000f8e00ff */
[----:B------:R-:W-:Y:S01]  /*1c20*/  UMOV UR59, 0x40000040 ;  /* 0x40000040003b7882 */ /* 0x000fe20000000000 */
[----:B------:R-:W-:Y:S02]  /*1c30*/  UIADD3 UR10, UR4, 0x80, URZ ;  /* 0x00000080040a7890 */ /* 0x000fe4000fffe03f */
[----:B------:R-:W-:Y:S02]  /*1c40*/  UIADD3 UR14, UR4, 0x100, URZ ;  /* 0x00000100040e7890 */ /* 0x000fe4000fffe03f */
[----:B------:R-:W-:Y:S01]  /*1c50*/  UMOV UR18, UR4 ;  /* 0x0000000400127c82 */ /* 0x000fe20008000000 */
[----:B------:R-:W-:Y:S01]  /*1c60*/  UIADD3 UR6, UR4, 0x180, URZ ;  /* 0x0000018004067890 */ /* 0x000fe2000fffe03f */
[----:B------:R-:W-:Y:S01]  /*1c70*/  HGMMA.64x16x16.F32.BF16 R56, gdesc[UR16], RZ, !UPT, gsb0 ;  /* 0x00200000103879f0 */ /* 0x000fe2000c0018ff */
[----:B------:R-:W-:Y:S01]  /*1c80*/  UIADD3 UR7, UR4, 0x200, URZ ;  /* 0x0000020004077890 */ /* 0x000fe2000fffe03f */
[----:B------:R-:W-:Y:S01]  /*1c90*/  UMOV UR19, 0x40000040 ;  /* 0x4000004000137882 */ /* 0x000fe20000000000 */
[----:B------:R-:W-:-:S02]  /*1ca0*/  UIADD3 UR22, UR4, 0x384, URZ ;  /* 0x0000038404167890 */ /* 0x000fc4000fffe03f */
[----:B------:R-:W-:Y:S02]  /*1cb0*/  UIADD3 UR26, UR4, 0x386, URZ ;  /* 0x00000386041a7890 */ /* 0x000fe4000fffe03f */
[----:B------:R-:W-:Y:S02]  /*1cc0*/  UIADD3 UR30, UR4, 0x600, URZ ;  /* 0x00000600041e7890 */ /* 0x000fe4000fffe03f */
[----:B------:R-:W-:Y:S02]  /*1cd0*/  UIADD3 UR34, UR4, 0x602, URZ ;  /* 0x0000060204227890 */ /* 0x000fe4000fffe03f */
[----:B------:R-:W-:Y:S02]  /*1ce0*/  UIADD3 UR42, UR4, 0x584, URZ ;  /* 0x00000584042a7890 */ /* 0x000fe4000fffe03f */
[----:B------:R-:W-:Y:S02]  /*1cf0*/  UIADD3 UR46, UR4, 0x586, URZ ;  /* 0x00000586042e7890 */ /* 0x000fe4000fffe03f */
[----:B------:R-:W-:-:S02]  /*1d00*/  UIADD3 UR50, UR4, 0x800, URZ ;  /* 0x0000080004327890 */ /* 0x000fc4000fffe03f */
[----:B------:R-:W-:Y:S02]  /*1d10*/  UIADD3 UR54, UR4, 0x802, URZ ;  /* 0x0000080204367890 */ /* 0x000fe4000fffe03f */
        /* <DEDUP_REMOVED lines=177> */
[----:B------:R-:W-:Y:S02]  /*2830*/  MOV R2, UR13 ;  /* 0x0000000d00027c02 */ /* 0x000fe40008000f00 */
[----:B01----:R-:W-:Y:S01]  /*2840*/  MOV R3, UR12 ;  /* 0x0000000c00037c02 */ /* 0x003fe20008000f00 */
        /* <DEDUP_REMOVED lines=272> */
[----:B------:R-:W-:Y:S01]  /*3950*/  MOV R6, UR12 ;  /* 0x0000000c00067c02 */ /* 0x000fe20008000f00 */
        /* <DEDUP_REMOVED lines=35> */
[----:B------:R-:W-:-:S07]  /*3b90*/  UIADD3 UR6, UR4, 0x786, URZ ;  /* 0x0000078604067890 */ /* 0x000fce000fffe03f */
[----:B------:R-:W-:Y:S01]  /*3ba0*/  UMOV UR14, UR6 ;  /* 0x00000006000e7c82 */ /* 0x000fe20008000000 */
[----:B------:R-:W-:Y:S01]  /*3bb0*/  UIADD3 UR6, UR4, 0x906, URZ ;  /* 0x0000090604067890 */ /* 0x000fe2000fffe03f */
[----:B------:R-:W-:Y:S02]  /*3bc0*/  WARPGROUP.DEPBAR.LE gsb0, 0x0 ;  /* 0x00008000000079c5 */ /* 0x000fe40000010000 */
[----:B------:R-:W-:-:S06]  /*3bd0*/  WARPGROUP.ARRIVE ;  /* 0x00000000000079c5 */ /* 0x000fcc0000000000 */
[----:B------:R-:W-:Y:S01]  /*3be0*/  HGMMA.64x16x16.F32.BF16 R32, gdesc[UR52], R32, gsb0 ;  /* 0x00200000342079f0 */ /* 0x000fe20008001820 */
[----:B------:R-:W-:Y:S01]  /*3bf0*/  UMOV UR54, UR7 ;  /* 0x0000000700367c82 */ /* 0x000fe20008000000 */
[----:B------:R-:W-:Y:S01]  /*3c00*/  UMOV UR55, 0x40000040 ;  /* 0x4000004000377882 */ /* 0x000fe20000000000 */
        /* <DEDUP_REMOVED lines=35> */
.L_x_2209:
[----:B------:R-:W-:Y:S01]  /*3e40*/  R2UR UR4, R212 ;  /* 0x00000000d40472ca */ /* 0x000fe200000e0000 */
[----:B------:R-:W-:Y:S01]  /*3e50*/  ULDC UR10, c[0x0][0x2f0] ;  /* 0x0000bc00000a7ab9 */ /* 0x000fe20000000800 */
[----:B------:R-:W-:Y:S01]  /*3e60*/  R2UR UR7, R213 ;  /* 0x00000000d50772ca */ /* 0x000fe200000e0000 */
[----:B------:R-:W-:Y:S01]  /*3e70*/  IMAD.U32 R4, RZ, RZ, UR10 ;  /* 0x0000000aff047e24 */ /* 0x000fe2000f8e00ff */
[----:B------:R-:W-:Y:S01]  /*3e80*/  R2UR UR18, R23 ;  /* 0x00000000171272ca */ /* 0x000fe200000e0000 */
[----:B------:R-:W-:Y:S01]  /*3e90*/  ULDC UR14, c[0x0][0x288] ;  /* 0x0000a200000e7ab9 */ /* 0x000fe20000000800 */
[----:B------:R-:W-:Y:S02]  /*3ea0*/  CS2R R150, SRZ ;  /* 0x0000000000967805 */ /* 0x000fe4000001ff00 */
[----:B------:R-:W-:Y:S02]  /*3eb0*/  CS2R R148, SRZ ;  /* 0x0000000000947805 */ /* 0x000fe4000001ff00 */
[----:B------:R-:W-:-:S02]  /*3ec0*/  CS2R R146, SRZ ;  /* 0x0000000000927805 */ /* 0x000fc4000001ff00 */
[----:B------:R-:W-:Y:S02]  /*3ed0*/  CS2R R144, SRZ ;  /* 0x0000000000907805 */ /* 0x000fe4000001ff00 */
[----:B------:R-:W-:Y:S02]  /*3ee0*/  CS2R R142, SRZ ;  /* 0x00000000008e7805 */ /* 0x000fe4000001ff00 */
[----:B------:R-:W-:Y:S02]  /*3ef0*/  CS2R R140, SRZ ;  /* 0x00000000008c7805 */ /* 0x000fe4000001ff00 */
[----:B------:R-:W-:Y:S01]  /*3f00*/  CS2R R138, SRZ ;  /* 0x00000000008a7805 */ /* 0x000fe2000001ff00 */
[----:B------:R-:W-:Y:S01]  /*3f10*/  UISETP.NE.AND UP0, UPT, UR4, URZ, UPT ;  /* 0x0000003f0400728c */ /* 0x000fe2000bf05270 */
[----:B------:R-:W-:Y:S01]  /*3f20*/  CS2R R136, SRZ ;  /* 0x0000000000887805 */ /* 0x000fe2000001ff00 */
[----:B------:R-:W-:Y:S01]  /*3f30*/  VIADD R2, R215, UR7 ;  /* 0x00000007d7027c36 */ /* 0x000fe20008000000 */
[----:B------:R-:W-:Y:S01]  /*3f40*/  UMOV UR11, UR7 ;  /* 0x00000007000b7c82 */ /* 0x000fe20008000000 */
[----:B------:R-:W-:-:S02]  /*3f50*/  CS2R R134, SRZ ;  /* 0x0000000000867805 */ /* 0x000fc4000001ff00 */
[----:B------:R-:W-:Y:S02]  /*3f60*/  CS2R R132, SRZ ;  /* 0x0000000000847805 */ /* 0x000fe4000001ff00 */
[----:B------:R-:W-:Y:S02]  /*3f70*/  PLOP3.LUT P1, PT, PT, PT, UP0, 0x80, 0x0 ;  /* 0x000000000000781c */ /* 0x000fe40003f2f008 */
[----:B------:R-:W-:Y:S02]  /*3f80*/  CS2R R130, SRZ ;  /* 0x0000000000827805 */ /* 0x000fe4000001ff00 */
[----:B------:R-:W-:Y:S02]  /*3f90*/  PLOP3.LUT P2, PT, PT, PT, UP0, 0x80, 0x0 ;  /* 0x000000000000781c */ /* 0x000fe40003f4f008 */
[----:B------:R-:W-:Y:S02]  /*3fa0*/  CS2R R128, SRZ ;  /* 0x0000000000807805 */ /* 0x000fe4000001ff00 */
[----:B------:R-:W-:Y:S01]  /*3fb0*/  CS2R R126, SRZ ;  /* 0x00000000007e7805 */ /* 0x000fe2000001ff00 */
[----:B------:R-:W-:Y:S01]  /*3fc0*/  @UP0 ULDC UR4, c[0x0][0x44c] ;  /* 0x0001130000040ab9 */ /* 0x000fe20000000800 */
[----:B------:R-:W-:Y:S01]  /*3fd0*/  @UP0 ULDC UR6, c[0x0][0x44c] ;  /* 0x0001130000060ab9 */ /* 0x000fe20000000800 */
[----:B------:R-:W-:Y:S01]  /*3fe0*/  @UP0 ULDC UR15, c[0x0][0x450] ;  /* 0x00011400000f0ab9 */ /* 0x000fe20000000800 */
[----:B------:R-:W-:Y:S01]  /*3ff0*/  UIMAD.WIDE.U32 UR6, UR7, UR6, URZ ;  /* 0x00000006070672a5 */ /* 0x000fe2000f8e003f */
[----:B------:R-:W-:-:S02]  /*4000*/  CS2R R124, SRZ ;  /* 0x00000000007c7805 */ /* 0x000fc4000001ff00 */
[----:B------:R-:W-:Y:S02]  /*4010*/  CS2R R122, SRZ ;  /* 0x00000000007a7805 */ /* 0x000fe4000001ff00 */
[----:B------:R-:W-:Y:S01]  /*4020*/  CS2R R120, SRZ ;  /* 0x0000000000787805 */ /* 0x000fe2000001ff00 */
[----:B------:R-:W-:Y:S01]  /*4030*/  @UP0 USHF.R.U32.HI UR11, URZ, UR15, UR7 ;  /* 0x0000000f3f0b0299 */ /* 0x000fe20008011607 */
[----:B------:R-:W-:Y:S01]  /*4040*/  @P1 IMAD.HI.U32 R3, R2, UR4, RZ ;  /* 0x0000000402031c27 */ /* 0x000fe2000f8e00ff */
[----:B------:R-:W-:Y:S01]  /*4050*/  @UP0 ULDC UR4, c[0x0][0x450] ;  /* 0x0001140000040ab9 */ /* 0x000fe20000000800 */
[----:B------:R-:W-:Y:S02]  /*4060*/  CS2R R118, SRZ ;  /* 0x0000000000767805 */ /* 0x000fe4000001ff00 */
[----:B------:R-:W-:Y:S02]  /*4070*/  CS2R R116, SRZ ;  /* 0x0000000000747805 */ /* 0x000fe4000001ff00 */
[----:B------:R-:W-:-:S02]  /*4080*/  CS2R R114, SRZ ;  /* 0x0000000000727805 */ /* 0x000fc4000001ff00 */
[----:B------:R-:W-:Y:S01]  /*4090*/  @P2 SHF.R.U32.HI R2, RZ, UR4, R3 ;  /* 0x00000004ff022c19 */ /* 0x000fe20008011603 */
[----:B------:R-:W-:Y:S01]  /*40a0*/  UIMAD UR4, UR60, -0x50, URZ ;  /* 0xffffffb03c0478a4 */ /* 0x000fe2000f8e023f */
[----:B------:R-:W-:Y:S01]  /*40b0*/  CS2R R112, SRZ ;  /* 0x0000000000707805 */ /* 0x000fe2000001ff00 */
[----:B------:R-:W-:Y:S01]  /*40c0*/  UIADD3 UR60, UR60, -0x2, URZ ;  /* 0xfffffffe3c3c7890 */ /* 0x000fe2000fffe03f */
[----:B------:R-:W-:Y:S01]  /*40d0*/  CS2R R110, SRZ ;  /* 0x00000000006e7805 */ /* 0x000fe2000001ff00 */
[----:B------:R-:W0:Y:S01]  /*40e0*/  SHFL.IDX PT, R5, R2, 0x1, 0x1c1f ;  /* 0x003c1f0002057f89 */ /* 0x000e2200000e0000 */
[----:B------:R-:W-:Y:S01]  /*40f0*/  UIADD3 UR5, UR4, 0x51, URZ ;  /* 0x0000005104057890 */ /* 0x000fe2000fffe03f */
[----:B------:R-:W-:Y:S01]  /*4100*/  CS2R R108, SRZ ;  /* 0x00000000006c7805 */ /* 0x000fe2000001ff00 */
[----:B------:R-:W-:Y:S01]  /*4110*/  UIMAD UR4, UR18, UR10, UR4 ;  /* 0x0000000a120472a4 */ /* 0x000fe2000f8e0204 */
[----:B------:R-:W1:Y:S01]  /*4120*/  SHFL.IDX PT, R2, R2, RZ, 0x1c1f ;  /* 0x001c1fff02027589 */ /* 0x000e6200000e0000 */
[----:B------:R-:W-:Y:S01]  /*4130*/  UIMAD UR10, UR18, UR10, -UR14 ;  /* 0x0000000a120a72a4 */ /* 0x000fe2000f8e0a0e */
[----:B------:R-:W-:Y:S01]  /*4140*/  CS2R R106, SRZ ;  /* 0x00000000006a7805 */ /* 0x000fe2000001ff00 */
[----:B------:R-:W-:Y:S01]  /*4150*/  IMAD.U32 R3, RZ, RZ, UR5 ;  /* 0x00000005ff037e24 */ /* 0x000fe2000f8e00ff */
[----:B------:R-:W-:Y:S01]  /*4160*/  UIADD3 UR4, UR4, 0x50, URZ ;  /* 0x0000005004047890 */ /* 0x000fe2000fffe03f */
[----:B------:R-:W-:Y:S01]  /*4170*/  CS2R R104, SRZ ;  /* 0x0000000000687805 */ /* 0x000fe2000001ff00 */
[----:B------:R-:W-:Y:S01]  /*4180*/  ULDC UR5, c[0x0][0x988] ;  /* 0x0002620000057ab9 */ /* 0x000fe20000000800 */
[----:B------:R-:W-:Y:S01]  /*4190*/  IMAD R3, R214, -0x2, R3 ;  /* 0xfffffffed6037824 */ /* 0x000fe200078e0203 */
[----:B------:R-:W-:Y:S01]  /*41a0*/  UIADD3 UR6, UR10, UR11, URZ ;  /* 0x0000000b0a067290 */ /* 0x000fe2000fffe03f */
[----:B------:R-:W-:Y:S01]  /*41b0*/  CS2R R102, SRZ ;  /* 0x0000000000667805 */ /* 0x000fe2000001ff00 */
[----:B------:R-:W-:Y:S01]  /*41c0*/  IMAD.U32 R21, RZ, RZ, UR4 ;  /* 0x00000004ff157e24 */ /* 0x000fe2000f8e00ff */
[----:B------:R-:W-:Y:S01]  /*41d0*/  R2UR UR4, R0 ;  /* 0x00000000000472ca */ /* 0x000fe200000e0000 */
[----:B------:R-:W-:Y:S01]  /*41e0*/  IMAD R4, R4, UR18, R3 ;  /* 0x0000001204047c24 */ /* 0x000fe2000f8e0203 */
[----:B------:R-:W-:Y:S01]  /*41f0*/  UIMAD.WIDE UR6, UR6, 0x66666667, URZ ;  /* 0x66666667060678a5 */ /* 0x000fe2000f8e023f */
[----:B------:R-:W-:Y:S01]  /*4200*/  IMAD R3, R214, -0x2, R21 ;  /* 0xfffffffed6037824 */ /* 0x000fe200078e0215 */
[----:B------:R-:W2:Y:S01]  /*4210*/  S2UR UR18, SR_CgaCtaId ;  /* 0x00000000001279c3 */ /* 0x000ea20000008800 */
[----:B------:R-:W-:Y:S01]  /*4220*/  CS2R R100, SRZ ;  /* 0x0000000000647805 */ /* 0x000fe2000001ff00 */
[----:B------:R-:W-:Y:S01]  /*4230*/  USHF.R.U32.HI UR6, URZ, 0x1f, UR7 ;  /* 0x0000001f3f067899 */ /* 0x000fe20008011607 */
[----:B------:R-:W-:-:S02]  /*4240*/  CS2R R98, SRZ ;  /* 0x0000000000627805 */ /* 0x000fc4000001ff00 */
[----:B------:R-:W-:Y:S02]  /*4250*/  CS2R R96, SRZ ;  /* 0x0000000000607805 */ /* 0x000fe4000001ff00 */
[----:B0-----:R-:W-:Y:S01]  /*4260*/  IADD3 R18, R5, -UR14, R4 ;  /* 0x8000000e05127c10 */ /* 0x001fe2000fffe004 */
[----:B------:R-:W-:Y:S01]  /*4270*/  VIADD R4, R4, -UR14 ;  /* 0x8000000e04047c36 */ /* 0x000fe20008000000 */
[----:B------:R-:W-:Y:S01]  /*4280*/  ULEA.HI.SX32 UR6, UR7, UR6, 0x1b ;  /* 0x0000000607067291 */ /* 0x000fe2000f8fda3f */
[----:B------:R-:W-:Y:S02]  /*4290*/  CS2R R94, SRZ ;  /* 0x00000000005e7805 */ /* 0x000fe4000001ff00 */
[----:B------:R-:W-:Y:S01]  /*42a0*/  VIMNMX R18, R3, R18, PT ;  /* 0x0000001203127248 */ /* 0x000fe20003fe0100 */
[----:B------:R-:W-:Y:S01]  /*42b0*/  UIADD3 UR4, UR4, 0x38840, URZ ;  /* 0x0003884004047890 */ /* 0x000fe2000fffe03f */
[----:B-1----:R-:W-:Y:S01]  /*42c0*/  VIADDMNMX R4, R2, R4, R3, PT ;  /* 0x0000000402047246 */ /* 0x002fe20003800103 */
[----:B------:R-:W-:Y:S01]  /*42d0*/  UISETP.LT.AND UP0, UPT, URZ, UR6, UPT ;  /* 0x000000063f00728c */ /* 0x000fe2000bf01270 */
[----:B------:R-:W-:-:S02]  /*42e0*/  ISETP.GT.AND P1, PT, R18, RZ, PT ;  /* 0x000000ff1200720c */ /* 0x000fc40003f24270 */
[----:B------:R-:W-:Y:S02]  /*42f0*/  CS2R R92, SRZ ;  /* 0x00000000005c7805 */ /* 0x000fe4000001ff00 */
[C---:B------:R-:W-:Y:S01]  /*4300*/  ISETP.GT.AND P2, PT, R18.reuse, 0x1, PT ;  /* 0x000000011200780c */ /* 0x040fe20003f44270 */
[----:B------:R-:W-:Y:S01]  /*4310*/  USEL UR10, URZ, UR6, !UP0 ;  /* 0x000000063f0a7287 */ /* 0x000fe2000c000000 */
[----:B------:R-:W-:Y:S02]  /*4320*/  ISETP.GT.AND P3, PT, R18, 0x8, PT ;  /* 0x000000081200780c */ /* 0x000fe40003f64270 */
[----:B------:R-:W-:Y:S02]  /*4330*/  CS2R R90, SRZ ;  /* 0x00000000005a7805 */ /* 0x000fe4000001ff00 */
[----:B------:R-:W-:Y:S01]  /*4340*/  FSEL R58, R58, -INF , P1 ;  /* 0xff8000003a3a7808 */ /* 0x000fe20000800000 */
[----:B------:R-:W-:Y:S01]  /*4350*/  UISETP.GE.AND UP0, UPT, UR60, UR10, UPT ;  /* 0x0000000a3c00728c */ /* 0x000fe2000bf06270 */
[----:B------:R-:W-:-:S02]  /*4360*/  FSEL R59, R59, -INF , P2 ;  /* 0xff8000003b3b7808 */ /* 0x000fc40001000000 */
[----:B------:R-:W-:Y:S02]  /*4370*/  CS2R R88, SRZ ;  /* 0x0000000000587805 */ /* 0x000fe4000001ff00 */
[----:B------:R-:W-:Y:S01]  /*4380*/  ISETP.GT.AND P1, PT, R18, 0x9, PT ;  /* 0x000000091200780c */ /* 0x000fe20003f24270 */
[----:B--2---:R-:W-:Y:S01]  /*4390*/  UPRMT UR4, UR18, 0x654, UR4 ;  /* 0x0000065412047896 */ /* 0x004fe20008000004 */
[----:B------:R-:W-:Y:S02]  /*43a0*/  FSEL R62, R62, -INF , P3 ;  /* 0xff8000003e3e7808 */ /* 0x000fe40001800000 */
[----:B------:R-:W-:Y:S02]  /*43b0*/  CS2R R86, SRZ ;  /* 0x0000000000567805 */ /* 0x000fe4000001ff00 */
[----:B------:R-:W-:Y:S02]  /*43c0*/  FMNMX.FTZ R5, R58, R59, !PT ;  /* 0x0000003b3a057209 */ /* 0x000fe40007810000 */
[----:B------:R-:W-:-:S02]  /*43d0*/  CS2R R84, SRZ ;  /* 0x0000000000547805 */ /* 0x000fc4000001ff00 */
[----:B------:R-:W-:Y:S02]  /*43e0*/  ISETP.GT.AND P2, PT, R18, 0x10, PT ;  /* 0x000000101200780c */ /* 0x000fe40003f44270 */
[----:B------:R-:W-:Y:S02]  /*43f0*/  CS2R R82, SRZ ;  /* 0x0000000000527805 */ /* 0x000fe4000001ff00 */
[----:B------:R-:W-:Y:S02]  /*4400*/  FSEL R63, R63, -INF , P1 ;  /* 0xff8000003f3f7808 */ /* 0x000fe40000800000 */
[----:B------:R-:W-:Y:S02]  /*4410*/  CS2R R80, SRZ ;  /* 0x0000000000507805 */ /* 0x000fe4000001ff00 */
[----:B------:R-:W-:Y:S01]  /*4420*/  FMNMX.FTZ R20, R62, R5, !PT ;  /* 0x000000053e147209 */ /* 0x000fe20007810000 */
[----:B------:R-:W-:Y:S01]  /*4430*/  SYNCS.ARRIVE.TRANS64.RED.A1T0 RZ, [UR4], RZ ;  /* 0x000000ffffff79a7 */ /* 0x000fe20008100404 */
[----:B------:R-:W-:-:S02]  /*4440*/  ISETP.GT.AND P1, PT, R18, 0x11, PT ;  /* 0x000000111200780c */ /* 0x000fc40003f24270 */
[----:B------:R-:W-:Y:S02]  /*4450*/  CS2R R78, SRZ ;  /* 0x00000000004e7805 */ /* 0x000fe4000001ff00 */
[----:B------:R-:W-:Y:S02]  /*4460*/  FSEL R50, R50, -INF , P2 ;  /* 0xff80000032327808 */ /* 0x000fe40001000000 */
[----:B------:R-:W-:Y:S02]  /*4470*/  CS2R R76, SRZ ;  /* 0x00000000004c7805 */ /* 0x000fe4000001ff00 */
[----:B------:R-:W-:Y:S02]  /*4480*/  FMNMX.FTZ R5, R63, R20, !PT ;  /* 0x000000143f057209 */ /* 0x000fe40007810000 */
[----:B------:R-:W-:Y:S02]  /*4490*/  CS2R R74, SRZ ;  /* 0x00000000004a7805 */ /* 0x000fe4000001ff00 */
        /* <DEDUP_REMOVED lines=9> */
[----:B------:R-:W-:Y:S02]  /*4530*/  FMNMX.FTZ R5, R51, R20, !PT ;  /* 0x0000001433057209 */ /* 0x000fe40007810000 */
[----:B------:R-:W-:Y:S02]  /*4540*/  ISETP.GT.AND P2, PT, R18, 0x20, PT ;  /* 0x000000201200780c */ /* 0x000fe40003f44270 */
[----:B------:R-:W-:Y:S02]  /*4550*/  FSEL R55, R55, -INF , P1 ;  /* 0xff80000037377808 */ /* 0x000fe40000800000 */
[----:B------:R-:W-:-:S02]  /*4560*/  FMNMX.FTZ R20, R54, R5, !PT ;  /* 0x0000000536147209 */ /* 0x000fc40007810000 */
[----:B------:R-:W-:Y:S02]  /*4570*/  ISETP.GT.AND P1, PT, R18, 0x21, PT ;  /* 0x000000211200780c */ /* 0x000fe40003f24270 */
        /* <DEDUP_REMOVED lines=32> */
[----:B------:R-:W-:Y:S02]  /*4780*/  FSEL R31, R31, -INF , P1 ;  /* 0xff8000001f1f7808 */ /* 0x000fe40000800000 */
[----:B------:R-:W-:Y:S02]  /*4790*/  FMNMX.FTZ R18, R30, R5, !PT ;  /* 0x000000051e127209 */ /* 0x000fe40007810000 */
[----:B------:R-:W-:-:S02]  /*47a0*/  ISETP.GT.AND P1, PT, R4, RZ, PT ;  /* 0x000000ff0400720c */ /* 0x000fc40003f24270 */
[----:B------:R-:W-:Y:S02]  /*47b0*/  FMNMX.FTZ R18, R31, R18, !PT ;  /* 0x000000121f127209 */ /* 0x000fe40007810000 */
[C---:B------:R-:W-:Y:S02]  /*47c0*/  ISETP.GT.AND P2, PT, R4.reuse, 0x1, PT ;  /* 0x000000010400780c */ /* 0x040fe40003f44270 */
[----:B------:R-:W-:Y:S01]  /*47d0*/  ISETP.GT.AND P3, PT, R4, 0x8, PT ;  /* 0x000000080400780c */ /* 0x000fe20003f64270 */
[----:B------:R-:W0:Y:S01]  /*47e0*/  SHFL.BFLY PT, R5, R18, 0x2, 0x1f ;  /* 0x0c401f0012057f89 */ /* 0x000e2200000e0000 */
[----:B------:R-:W-:Y:S02]  /*47f0*/  FSEL R56, R56, -INF , P1 ;  /* 0xff80000038387808 */ /* 0x000fe40000800000 */
[----:B------:R-:W-:Y:S02]  /*4800*/  FSEL R57, R57, -INF , P2 ;  /* 0xff80000039397808 */ /* 0x000fe40001000000 */
[----:B------:R-:W-:-:S02]  /*4810*/  ISETP.GT.AND P1, PT, R4, 0x9, PT ;  /* 0x000000090400780c */ /* 0x000fc40003f24270 */
[----:B------:R-:W-:Y:S02]  /*4820*/  FSEL R60, R60, -INF , P3 ;  /* 0xff8000003c3c7808 */ /* 0x000fe40001800000 */
[----:B------:R-:W-:Y:S02]  /*4830*/  FMNMX.FTZ R3, R56, R57, !PT ;  /* 0x0000003938037209 */ /* 0x000fe40007810000 */
[----:B------:R-:W-:Y:S02]  /*4840*/  FSEL R61, R61, -INF , P1 ;  /* 0xff8000003d3d7808 */ /* 0x000fe40000800000 */
[----:B------:R-:W-:Y:S02]  /*4850*/  ISETP.GT.AND P1, PT, R4, 0x10, PT ;  /* 0x000000100400780c */ /* 0x000fe40003f24270 */
[----:B------:R-:W-:Y:S02]  /*4860*/  FMNMX.FTZ R2, R60, R3, !PT ;  /* 0x000000033c027209 */ /* 0x000fe40007810000 */
[----:B------:R-:W-:-:S02]  /*4870*/  ISETP.GT.AND P2, PT, R4, 0x11, PT ;  /* 0x000000110400780c */ /* 0x000fc40003f44270 */
[----:B------:R-:W-:Y:S02]  /*4880*/  FSEL R48, R48, -INF , P1 ;  /* 0xff80000030307808 */ /* 0x000fe40000800000 */
[----:B------:R-:W-:Y:S02]  /*4890*/  FMNMX.FTZ R3, R61, R2, !PT ;  /* 0x000000023d037209 */ /* 0x000fe40007810000 */
[----:B------:R-:W-:Y:S02]  /*48a0*/  ISETP.GT.AND P1, PT, R4, 0x18, PT ;  /* 0x000000180400780c */ /* 0x000fe40003f24270 */
[----:B------:R-:W-:Y:S02]  /*48b0*/  FSEL R49, R49, -INF , P2 ;  /* 0xff80000031317808 */ /* 0x000fe40001000000 */
[----:B------:R-:W-:Y:S02]  /*48c0*/  FMNMX.FTZ R2, R48, R3, !PT ;  /* 0x0000000330027209 */ /* 0x000fe40007810000 */
[----:B0-----:R-:W-:-:S02]  /*48d0*/  FMNMX.FTZ R20, R18, R5, !PT ;  /* 0x0000000512147209 */ /* 0x001fc40007810000 */
[----:B------:R-:W-:Y:S02]  /*48e0*/  ISETP.GT.AND P3, PT, R4, 0x19, PT ;  /* 0x000000190400780c */ /* 0x000fe40003f64270 */
[----:B------:R-:W-:Y:S01]  /*48f0*/  FSEL R52, R52, -INF , P1 ;  /* 0xff80000034347808 */ /* 0x000fe20000800000 */
[----:B------:R-:W0:Y:S01]  /*4900*/  SHFL.BFLY PT, R21, R20, 0x1, 0x1f ;  /* 0x0c201f0014157f89 */ /* 0x000e2200000e0000 */
[----:B------:R-:W-:Y:S02]  /*4910*/  FMNMX.FTZ R5, R49, R2, !PT ;  /* 0x0000000231057209 */ /* 0x000fe40007810000 */
[----:B------:R-:W-:Y:S02]  /*4920*/  FSEL R53, R53, -INF , P3 ;  /* 0xff80000035357808 */ /* 0x000fe40001800000 */
[----:B------:R-:W-:Y:S02]  /*4930*/  ISETP.GT.AND P1, PT, R4, 0x20, PT ;  /* 0x000000200400780c */ /* 0x000fe40003f24270 */
        /* <DEDUP_REMOVED lines=36> */
[----:B0-----:R-:W-:-:S02]  /*4b80*/  FMNMX.FTZ R3, R20, R21, !PT ;  /* 0x0000001514037209 */ /* 0x001fc40007810000 */
[----:B------:R-:W-:Y:S02]  /*4b90*/  FMNMX.FTZ R2, R29, R2, !PT ;  /* 0x000000021d027209 */ /* 0x000fe40007810000 */
[C---:B------:R-:W-:Y:S01]  /*4ba0*/  FSETP.NEU.FTZ.AND P4, PT, R3.reuse, -INF , PT ;  /* 0xff8000000300780b */ /* 0x040fe20003f9d000 */
[----:B------:R-:W-:Y:S02]  /*4bb0*/  FMUL.FTZ R18, R3, UR5 ;  /* 0x0000000503127c20 */ /* 0x000fe40008410000 */
[----:B------:R-:W0:Y:S03]  /*4bc0*/  SHFL.BFLY PT, R5, R2, 0x2, 0x1f ;  /* 0x0c401f0002057f89 */ /* 0x000e2600000e0000 */
[----:B------:R-:W-:-:S05]  /*4bd0*/  FSEL R18, R18, RZ, P4 ;  /* 0x000000ff12127208 */ /* 0x000fca0002000000 */
        /* <DEDUP_REMOVED lines=16> */
[----:B0-----:R-:W-:Y:S01]  /*4ce0*/  FMNMX.FTZ R5, R2, R5, !PT ;  /* 0x0000000502057209 */ /* 0x001fe20007810000 */
[--C-:B------:R-:W-:Y:S01]  /*4cf0*/  FFMA.FTZ R38, R38, UR5, -R18.reuse ;  /* 0x0000000526267c23 */ /* 0x100fe20008010812 */
[--C-:B------:R-:W-:Y:S01]  /*4d00*/  FFMA.FTZ R39, R39, UR5, -R18.reuse ;  /* 0x0000000527277c23 */ /* 0x100fe20008010812 */
[--C-:B------:R-:W-:Y:S01]  /*4d10*/  FFMA.FTZ R26, R26, UR5, -R18.reuse ;  /* 0x000000051a1a7c23 */ /* 0x100fe20008010812 */
[--C-:B------:R-:W-:Y:S01]  /*4d20*/  FFMA.FTZ R27, R27, UR5, -R18.reuse ;  /* 0x000000051b1b7c23 */ /* 0x100fe20008010812 */
[----:B------:R-:W0:Y:S01]  /*4d30*/  SHFL.BFLY PT, R4, R5, 0x1, 0x1f ;  /* 0x0c201f0005047f89 */ /* 0x000e2200000e0000 */
[----:B------:R-:W2:Y:S01]  /*4d40*/  MUFU.EX2 R62, R62 ;  /* 0x0000003e003e7308 */ /* 0x000ea20000000800 */
[--C-:B------:R-:W-:Y:S01]  /*4d50*/  FFMA.FTZ R30, R30, UR5, -R18.reuse ;  /* 0x000000051e1e7c23 */ /* 0x100fe20008010812 */
[----:B------:R-:W-:-:S06]  /*4d60*/  FFMA.FTZ R18, R31, UR5, -R18 ;  /* 0x000000051f127c23 */ /* 0x000fcc0008010812 */
[----:B------:R-:W3:Y:S01]  /*4d70*/  MUFU.EX2 R63, R63 ;  /* 0x0000003f003f7308 */ /* 0x000ee20000000800 */
[----:B-1----:R-:W-:Y:S01]  /*4d80*/  FADD.FTZ R21, R58, R59 ;  /* 0x0000003b3a157221 */ /* 0x002fe20000010000 */
[----:B------:R-:W-:Y:S02]  /*4d90*/  F2FP.BF16.F32.PACK_AB R209, R59, R58 ;  /* 0x0000003a3bd1723e */ /* 0x000fe400000010ff */
[----:B------:R-:W-:-:S04]  /*4da0*/  CS2R R58, SRZ ;  /* 0x00000000003a7805 */ /* 0x000fc8000001ff00 */
[----:B------:R-:W-:Y:S01]  /*4db0*/  MUFU.EX2 R50, R50 ;  /* 0x0000003200327308 */ /* 0x000fe20000000800 */
[----:B--2---:R-:W-:Y:S01]  /*4dc0*/  FADD.FTZ R64, R62, R21 ;  /* 0x000000153e407221 */ /* 0x004fe20000010000 */
[----:B0-----:R-:W-:-:S06]  /*4dd0*/  FMNMX.FTZ R4, R5, R4, !PT ;  /* 0x0000000405047209 */ /* 0x001fcc0007810000 */
[----:B------:R-:W0:Y:S01]  /*4de0*/  MUFU.EX2 R51, R51 ;  /* 0x0000003300337308 */ /* 0x000e220000000800 */
[C---:B---3--:R-:W-:Y:S01]  /*4df0*/  FADD.FTZ R21, R63.reuse, R64 ;  /* 0x000000403f157221 */ /* 0x048fe20000010000 */
[----:B------:R-:W-:Y:S02]  /*4e00*/  F2FP.BF16.F32.PACK_AB R211, R63, R62 ;  /* 0x0000003e3fd3723e */ /* 0x000fe400000010ff */
[----:B------:R-:W-:Y:S01]  /*4e10*/  CS2R R64, SRZ ;  /* 0x0000000000407805 */ /* 0x000fe2000001ff00 */
[C---:B------:R-:W-:Y:S01]  /*4e20*/  FMUL.FTZ R2, R4.reuse, UR5 ;  /* 0x0000000504027c20 */ /* 0x040fe20008410000 */
[----:B------:R-:W-:Y:S02]  /*4e30*/  FSETP.NEU.FTZ.AND P1, PT, R4, -INF , PT ;  /* 0xff8000000400780b */ /* 0x000fe40003f3d000 */
[----:B------:R-:W-:Y:S01]  /*4e40*/  CS2R R62, SRZ ;  /* 0x00000000003e7805 */ /* 0x000fe2000001ff00 */
[----:B------:R-:W-:Y:S01]  /*4e50*/  MUFU.EX2 R54, R54 ;  /* 0x0000003600367308 */ /* 0x000fe20000000800 */
[----:B------:R-:W-:-:S02]  /*4e60*/  FSEL R2, R2, RZ, P1 ;  /* 0x000000ff02027208 */ /* 0x000fc40000800000 */
[----:B------:R-:W-:-:S03]  /*4e70*/  PLOP3.LUT P1, PT, PT, PT, UP0, 0x80, 0x0 ;  /* 0x000000000000781c */ /* 0x000fc60003f2f008 */
        /* <DEDUP_REMOVED lines=21> */
[----:B------:R-:W-:Y:S01]  /*4fd0*/  FFMA.FTZ R2, R29, UR5, -R2 ;  /* 0x000000051d027c23 */ /* 0x000fe20008010802 */
[----:B------:R-:W2:Y:S01]  /*4fe0*/  MUFU.EX2 R60, R60 ;  /* 0x0000003c003c7308 */ /* 0x000ea20000000800 */
[----:B0-----:R-:W-:-:S07]  /*4ff0*/  F2FP.BF16.F32.PACK_AB R205, R51, R50 ;  /* 0x0000003233cd723e */ /* 0x001fce00000010ff */
[----:B------:R-:W0:Y:S01]  /*5000*/  MUFU.EX2 R61, R61 ;  /* 0x0000003d003d7308 */ /* 0x000e220000000800 */
[----:B-1----:R-:W-:Y:S01]  /*5010*/  FADD.FTZ R5, R56, R57 ;  /* 0x0000003938057221 */ /* 0x002fe20000010000 */
[----:B------:R-:W-:Y:S02]  /*5020*/  F2FP.BF16.F32.PACK_AB R208, R57, R56 ;  /* 0x0000003839d0723e */ /* 0x000fe400000010ff */
[----:B------:R-:W-:-:S04]  /*5030*/  CS2R R56, SRZ ;  /* 0x0000000000387805 */ /* 0x000fc8000001ff00 */
[----:B------:R-:W1:Y:S01]  /*5040*/  MUFU.EX2 R48, R48 ;  /* 0x0000003000307308 */ /* 0x000e620000000800 */
[----:B--2---:R-:W-:-:S07]  /*5050*/  FADD.FTZ R20, R60, R5 ;  /* 0x000000053c147221 */ /* 0x004fce0000010000 */
[----:B------:R-:W2:Y:S01]  /*5060*/  MUFU.EX2 R49, R49 ;  /* 0x0000003100317308 */ /* 0x000ea20000000800 */
[C---:B0-----:R-:W-:Y:S01]  /*5070*/  FADD.FTZ R5, R61.reuse, R20 ;  /* 0x000000143d057221 */ /* 0x041fe20000010000 */
[----:B------:R-:W-:Y:S01]  /*5080*/  FADD.FTZ R20, R50, R21 ;  /* 0x0000001532147221 */ /* 0x000fe20000010000 */
[----:B------:R-:W-:Y:S02]  /*5090*/  F2FP.BF16.F32.PACK_AB R210, R61, R60 ;  /* 0x0000003c3dd2723e */ /* 0x000fe400000010ff */
[----:B------:R-:W-:Y:S01]  /*50a0*/  CS2R R60, SRZ ;  /* 0x00000000003c7805 */ /* 0x000fe2000001ff00 */
[----:B------:R-:W-:Y:S01]  /*50b0*/  FADD.FTZ R21, R51, R20 ;  /* 0x0000001433157221 */ /* 0x000fe20000010000 */
[----:B------:R-:W-:Y:S01]  /*50c0*/  CS2R R50, SRZ ;  /* 0x0000000000327805 */ /* 0x000fe2000001ff00 */
[----:B------:R-:W0:Y:S01]  /*50d0*/  MUFU.EX2 R52, R52 ;  /* 0x0000003400347308 */ /* 0x000e220000000800 */
[----:B-1----:R-:W-:Y:S01]  /*50e0*/  FADD.FTZ R0, R48, R5 ;  /* 0x0000000530007221 */ /* 0x002fe20000010000 */
[----:B------:R-:W-:-:S06]  /*50f0*/  FADD.FTZ R20, R54, R21 ;  /* 0x0000001536147221 */ /* 0x000fcc0000010000 */
[----:B------:R-:W1:Y:S01]  /*5100*/  MUFU.EX2 R53, R53 ;  /* 0x0000003500357308 */ /* 0x000e620000000800 */
[C---:B--2---:R-:W-:Y:S01]  /*5110*/  FADD.FTZ R5, R49.reuse, R0 ;  /* 0x0000000031057221 */ /* 0x044fe20000010000 */
[----:B------:R-:W-:Y:S02]  /*5120*/  F2FP.BF16.F32.PACK_AB R204, R49, R48 ;  /* 0x0000003031cc723e */ /* 0x000fe400000010ff */
[----:B------:R-:W-:-:S04]  /*5130*/  CS2R R48, SRZ ;  /* 0x0000000000307805 */ /* 0x000fc8000001ff00 */
[----:B------:R-:W2:Y:S01]  /*5140*/  MUFU.EX2 R55, R55 ;  /* 0x0000003700377308 */ /* 0x000ea20000000800 */
[----:B0-----:R-:W-:-:S07]  /*5150*/  FADD.FTZ R0, R52, R5 ;  /* 0x0000000534007221 */ /* 0x001fce0000010000 */
[----:B------:R-:W0:Y:S01]  /*5160*/  MUFU.EX2 R40, R40 ;  /* 0x0000002800287308 */ /* 0x000e220000000800 */
[C---:B-1----:R-:W-:Y:S01]  /*5170*/  FADD.FTZ R5, R53.reuse, R0 ;  /* 0x0000000035057221 */ /* 0x042fe20000010000 */
[----:B------:R-:W-:Y:S02]  /*5180*/  F2FP.BF16.F32.PACK_AB R206, R53, R52 ;  /* 0x0000003435ce723e */ /* 0x000fe400000010ff */
[----:B------:R-:W-:-:S04]  /*5190*/  CS2R R52, SRZ ;  /* 0x0000000000347805 */ /* 0x000fc8000001ff00 */
[----:B------:R-:W1:Y:S01]  /*51a0*/  MUFU.EX2 R42, R42 ;  /* 0x0000002a002a7308 */ /* 0x000e620000000800 */
[C---:B--2---:R-:W-:Y:S01]  /*51b0*/  FADD.FTZ R21, R55.reuse, R20 ;  /* 0x0000001437157221 */ /* 0x044fe20000010000 */
[----:B------:R-:W-:Y:S02]  /*51c0*/  F2FP.BF16.F32.PACK_AB R207, R55, R54 ;  /* 0x0000003637cf723e */ /* 0x000fe400000010ff */
[----:B------:R-:W-:-:S04]  /*51d0*/  CS2R R54, SRZ ;  /* 0x0000000000367805 */ /* 0x000fc8000001ff00 */
[----:B------:R-:W2:Y:S01]  /*51e0*/  MUFU.EX2 R41, R41 ;  /* 0x0000002900297308 */ /* 0x000ea20000000800 */
[----:B0-----:R-:W-:-:S07]  /*51f0*/  FADD.FTZ R0, R40, R5 ;  /* 0x0000000528007221 */ /* 0x001fce0000010000 */
[----:B------:R-:W0:Y:S01]  /*5200*/  MUFU.EX2 R43, R43 ;  /* 0x0000002b002b7308 */ /* 0x000e220000000800 */
[----:B-1----:R-:W-:-:S07]  /*5210*/  FADD.FTZ R20, R42, R21 ;  /* 0x000000152a147221 */ /* 0x002fce0000010000 */
[----:B------:R-:W1:Y:S01]  /*5220*/  MUFU.EX2 R44, R44 ;  /* 0x0000002c002c7308 */ /* 0x000e620000000800 */
[C---:B--2---:R-:W-:Y:S01]  /*5230*/  FADD.FTZ R5, R41.reuse, R0 ;  /* 0x0000000029057221 */ /* 0x044fe20000010000 */
[----:B------:R-:W-:Y:S02]  /*5240*/  F2FP.BF16.F32.PACK_AB R200, R41, R40 ;  /* 0x0000002829c8723e */ /* 0x000fe400000010ff */
[----:B------:R-:W-:-:S04]  /*5250*/  CS2R R40, SRZ ;  /* 0x0000000000287805 */ /* 0x000fc8000001ff00 */
[----:B------:R-:W2:Y:S01]  /*5260*/  MUFU.EX2 R46, R46 ;  /* 0x0000002e002e7308 */ /* 0x000ea20000000800 */
[C---:B0-----:R-:W-:Y:S01]  /*5270*/  FADD.FTZ R21, R43.reuse, R20 ;  /* 0x000000142b157221 */ /* 0x041fe20000010000 */
[----:B------:R-:W-:Y:S02]  /*5280*/  F2FP.BF16.F32.PACK_AB R201, R43, R42 ;  /* 0x0000002a2bc9723e */ /* 0x000fe400000010ff */
[----:B------:R-:W-:-:S04]  /*5290*/  CS2R R42, SRZ ;  /* 0x00000000002a7805 */ /* 0x000fc8000001ff00 */
[----:B------:R-:W0:Y:S01]  /*52a0*/  MUFU.EX2 R45, R45 ;  /* 0x0000002d002d7308 */ /* 0x000e220000000800 */
[----:B-1----:R-:W-:-:S07]  /*52b0*/  FADD.FTZ R0, R44, R5 ;  /* 0x000000052c007221 */ /* 0x002fce0000010000 */
[----:B------:R-:W1:Y:S01]  /*52c0*/  MUFU.EX2 R47, R47 ;  /* 0x0000002f002f7308 */ /* 0x000e620000000800 */
[----:B--2---:R-:W-:-:S07]  /*52d0*/  FADD.FTZ R20, R46, R21 ;  /* 0x000000152e147221 */ /* 0x004fce0000010000 */
[----:B------:R-:W2:Y:S01]  /*52e0*/  MUFU.EX2 R32, R32 ;  /* 0x0000002000207308 */ /* 0x000ea20000000800 */
[C---:B0-----:R-:W-:Y:S01]  /*52f0*/  FADD.FTZ R5, R45.reuse, R0 ;  /* 0x000000002d057221 */ /* 0x041fe20000010000 */
[----:B------:R-:W-:Y:S02]  /*5300*/  F2FP.BF16.F32.PACK_AB R202, R45, R44 ;  /* 0x0000002c2dca723e */ /* 0x000fe400000010ff */
[----:B------:R-:W-:-:S04]  /*5310*/  CS2R R44, SRZ ;  /* 0x00000000002c7805 */ /* 0x000fc8000001ff00 */
[----:B------:R-:W0:Y:S01]  /*5320*/  MUFU.EX2 R34, R34 ;  /* 0x0000002200227308 */ /* 0x000e220000000800 */
[C---:B-1----:R-:W-:Y:S01]  /*5330*/  FADD.FTZ R21, R47.reuse, R20 ;  /* 0x000000142f157221 */ /* 0x042fe20000010000 */
[----:B------:R-:W-:Y:S02]  /*5340*/  F2FP.BF16.F32.PACK_AB R203, R47, R46 ;  /* 0x0000002e2fcb723e */ /* 0x000fe400000010ff */
[----:B------:R-:W-:-:S04]  /*5350*/  CS2R R46, SRZ ;  /* 0x00000000002e7805 */ /* 0x000fc8000001ff00 */
[----:B------:R-:W1:Y:S01]  /*5360*/  MUFU.EX2 R33, R33 ;  /* 0x0000002100217308 */ /* 0x000e620000000800 */
[----:B--2---:R-:W-:-:S07]  /*5370*/  FADD.FTZ R0, R32, R5 ;  /* 0x0000000520007221 */ /* 0x004fce0000010000 */
        /* <DEDUP_REMOVED lines=18> */
[----:B------:R-:W-:Y:S01]  /*54a0*/  MUFU.EX2 R26, R26 ;  /* 0x0000001a001a7308 */ /* 0x000fe20000000800 */
[C---:B0-----:R-:W-:Y:S01]  /*54b0*/  FADD.FTZ R29, R39.reuse, R20 ;  /* 0x00000014271d7221 */ /* 0x041fe20000010000 */
[----:B------:R-:W-:Y:S01]  /*54c0*/  IMAD.U32 R20, RZ, RZ, UR10 ;  /* 0x0000000aff147e24 */ /* 0x000fe2000f8e00ff */
[----:B------:R-:W-:Y:S02]  /*54d0*/  F2FP.BF16.F32.PACK_AB R199, R39, R38 ;  /* 0x0000002627c7723e */ /* 0x000fe400000010ff */
[----:B------:R-:W-:-:S03]  /*54e0*/  CS2R R38, SRZ ;  /* 0x0000000000267805 */ /* 0x000fc6000001ff00 */
[----:B------:R-:W0:Y:S01]  /*54f0*/  MUFU.EX2 R25, R25 ;  /* 0x0000001900197308 */ /* 0x000e220000000800 */
[----:B-1----:R-:W-:-:S07]  /*5500*/  FADD.FTZ R0, R24, R21 ;  /* 0x0000001518007221 */ /* 0x002fce0000010000 */
[----:B------:R-:W1:Y:S08]  /*5510*/  MUFU.EX2 R27, R27 ;  /* 0x0000001b001b7308 */ /* 0x000e700000000800 */
[----:B------:R-:W2:Y:S01]  /*5520*/  MUFU.EX2 R28, R28 ;  /* 0x0000001c001c7308 */ /* 0x000ea20000000800 */
[C---:B0-----:R-:W-:Y:S01]  /*5530*/  FADD.FTZ R21, R25.reuse, R0 ;  /* 0x0000000019157221 */ /* 0x041fe20000010000 */
[----:B------:R-:W-:-:S02]  /*5540*/  F2FP.BF16.F32.PACK_AB R192, R25, R24 ;  /* 0x0000001819c0723e */ /* 0x000fc400000010ff */
[----:B------:R-:W-:-:S04]  /*5550*/  CS2R R24, SRZ ;  /* 0x0000000000187805 */ /* 0x000fc8000001ff00 */
[----:B------:R-:W0:Y:S01]  /*5560*/  MUFU.EX2 R30, R30 ;  /* 0x0000001e001e7308 */ /* 0x000e220000000800 */
[----:B-1----:R-:W-:-:S07]  /*5570*/  F2FP.BF16.F32.PACK_AB R193, R27, R26 ;  /* 0x0000001a1bc1723e */ /* 0x002fce00000010ff */
[----:B------:R1:W3:Y:S08]  /*5580*/  MUFU.EX2 R5, R2 ;  /* 0x0000000200057308 */ /* 0x0002f00000000800 */
[----:B------:R2:W4:Y:S01]  /*5590*/  MUFU.EX2 R195, R18 ;  /* 0x0000001200c37308 */ /* 0x0005220000000800 */
[----:B-1----:R-:W-:-:S04]  /*55a0*/  FADD.FTZ R2, R26, R29 ;  /* 0x0000001d1a027221 */ /* 0x002fc80000010000 */
[----:B------:R-:W-:Y:S01]  /*55b0*/  FADD.FTZ R29, R27, R2 ;  /* 0x000000021b1d7221 */ /* 0x000fe20000010000 */
[----:B------:R-:W-:Y:S01]  /*55c0*/  IMAD.MOV.U32 R2, RZ, RZ, 0x3f800000 ;  /* 0x3f800000ff027424 */ /* 0x000fe200078e00ff */
[----:B------:R-:W-:Y:S01]  /*55d0*/  CS2R R26, SRZ ;  /* 0x00000000001a7805 */ /* 0x000fe2000001ff00 */
[----:B--2---:R-:W-:Y:S01]  /*55e0*/  FADD.FTZ R18, R28, R21 ;  /* 0x000000151c127221 */ /* 0x004fe20000010000 */
[----:B0-----:R-:W-:Y:S01]  /*55f0*/  FADD.FTZ R0, R30, R29 ;  /* 0x0000001d1e007221 */ /* 0x001fe20000010000 */
[C---:B---3--:R-:W-:Y:S02]  /*5600*/  F2FP.BF16.F32.PACK_AB R194, R5.reuse, R28 ;  /* 0x0000001c05c2723e */ /* 0x048fe400000010ff */
[----:B------:R-:W-:Y:S01]  /*5610*/  CS2R R28, SRZ ;  /* 0x00000000001c7805 */ /* 0x000fe2000001ff00 */
[----:B------:R-:W-:Y:S01]  /*5620*/  FADD.FTZ R18, R5, R18 ;  /* 0x0000001205127221 */ /* 0x000fe20000010000 */
[C---:B----4-:R-:W-:Y:S01]  /*5630*/  FADD.FTZ R5, R195.reuse, R0 ;  /* 0x00000000c3057221 */ /* 0x050fe20000010000 */
[----:B------:R-:W-:Y:S01]  /*5640*/  F2FP.BF16.F32.PACK_AB R195, R195, R30 ;  /* 0x0000001ec3c3723e */ /* 0x000fe200000010ff */
[----:B------:R-:W-:Y:S01]  /*5650*/  IMAD.MOV.U32 R0, RZ, RZ, 0x3f800000 ;  /* 0x3f800000ff007424 */ /* 0x000fe200078e00ff */
[----:B------:R-:W-:Y:S01]  /*5660*/  CS2R R30, SRZ ;  /* 0x00000000001e7805 */ /* 0x000fe2000001ff00 */
[----:B------:R-:W-:Y:S06]  /*5670*/  @!P1 BRA `(.L_x_2210) ;  /* 0x0000003c00889947 */ /* 0x000fec0003800000 */
[----:B------:R-:W-:Y:S01]  /*5680*/  R2UR UR4, R17 ;  /* 0x00000000110472ca */ /* 0x000fe200000e0000 */
[----:B------:R-:W-:Y:S01]  /*5690*/  IMAD.MOV.U32 R21, RZ, RZ, R3 ;  /* 0x000000ffff157224 */ /* 0x000fe200078e0003 */
[----:B------:R-:W-:Y:S01]  /*56a0*/  MOV R151, RZ ;  /* 0x000000ff00977202 */ /* 0x000fe20000000f00 */
[----:B------:R-:W-:Y:S01]  /*56b0*/  IMAD.MOV.U32 R228, RZ, RZ, R4 ;  /* 0x000000ffffe47224 */ /* 0x000fe200078e0004 */
[----:B------:R-:W-:Y:S01]  /*56c0*/  UMOV UR37, UR36 ;  /* 0x0000002400257c82 */ /* 0x000fe20008000000 */
[----:B------:R-:W-:-:S08]  /*56d0*/  IMAD.MOV.U32 R2, RZ, RZ, 0x3f800000 ;  /* 0x3f800000ff027424 */ /* 0x000fd000078e00ff */
[----:B------:R-:W-:-:S07]  /*56e0*/  IMAD.U32 R229, RZ, RZ, UR4 ;  /* 0x00000004ffe57e24 */ /* 0x000fce000f8e00ff */
.L_x_2221:
[----:B------:R-:W-:Y:S01]  /*56f0*/  R2UR UR5, R229 ;  /* 0x00000000e50572ca */ /* 0x000fe200000e0000 */
[----:B------:R-:W-:-:S04]  /*5700*/  UISETP.NE.AND UP0, UPT, UR37, 0x1, UPT ;  /* 0x000000012500788c */ /* 0x000fc8000bf05270 */
[----:B------:R-:W-:-:S08]  /*5710*/  USEL UR4, URZ, 0x1, UP0 ;  /* 0x000000013f047887 */ /* 0x000fd00008000000 */
[----:B------:R-:W-:-:S06]  /*5720*/  ULOP3.LUT UR4, UR5, UR4, URZ, 0x3c, !UPT ;  /* 0x0000000405047292 */ /* 0x000fcc000f8e3c3f */
[----:B------:R-:W-:Y:S01]  /*5730*/  IMAD.U32 R17, RZ, RZ, UR4 ;  /* 0x00000004ff117e24 */ /* 0x000fe2000f8e00ff */
[----:B------:R-:W-:Y:S06]  /*5740*/  @!P0 BRA `(.L_x_2211) ;  /* 0x0000000000048947 */ /* 0x000fec0003800000 */
[----:B------:R-:W-:Y:S01]  /*5750*/  BPT.TRAP 0x1 ;  /* 0x000000040000795c */ /* 0x000fe20000300000 */
.L_x_2211:
[----:B------:R-:W-:Y:S01]  /*5760*/  R2UR UR5, R16 ;  /* 0x00000000100572ca */ /* 0x000fe200000e0000 */
[----:B------:R-:W-:Y:S01]  /*5770*/  UIADD3 UR36, UR37, 0x1, URZ ;  /* 0x0000000125247890 */ /* 0x000fe2000fffe03f */
[----:B------:R-:W-:-:S03]  /*5780*/  R2UR UR4, R17 ;  /* 0x00000000110472ca */ /* 0x000fc600000e0000 */
[----:B------:R-:W-:-:S04]  /*5790*/  UISETP.NE.AND UP0, UPT, UR36, 0x2, UPT ;  /* 0x000000022400788c */ /* 0x000fc8000bf05270 */
[----:B------:R-:W-:-:S04]  /*57a0*/  USEL UR36, UR36, URZ, UP0 ;  /* 0x0000003f24247287 */ /* 0x000fc80008000000 */
[----:B------:R-:W-:Y:S02]  /*57b0*/  ULEA UR61, UR36, UR5, 0x3 ;  /* 0x00000005243d7291 */ /* 0x000fe4000f8e183f */
[----:B------:R-:W-:-:S05]  /*57c0*/  IMAD.U32 R3, RZ, RZ, UR4 ;  /* 0x00000004ff037e24 */ /* 0x000fca000f8e00ff */
[----:B------:R-:W-:-:S04]  /*57d0*/  SHF.L.U32 R3, R3, 0x1f, RZ ;  /* 0x0000001f03037819 */ /* 0x000fc800000006ff */
[----:B------:R0:W1:Y:S01]  /*57e0*/  SYNCS.PHASECHK.TRANS64.TRYWAIT P1, [UR61+0x38830], R3 ;  /* 0x03883003ff0075a7 */ /* 0x000062000802017d */
[----:B------:R-:W-:Y:S05]  /*57f0*/  @!P0 BRA `(.L_x_2212) ;  /* 0x0000000000048947 */ /* 0x000fea0003800000 */
[----:B------:R-:W-:Y:S01]  /*5800*/  BPT.TRAP 0x1 ;  /* 0x000000040000795c */ /* 0x000fe20000300000 */
.L_x_2212:
[----:B-1----:R-:W-:Y:S05]  /*5810*/  @P1 BRA `(.L_x_2213) ;  /* 0x0000000000081947 */ /* 0x002fea0003800000 */
[----:B------:R-:W1:Y:S02]  /*5820*/  SYNCS.PHASECHK.TRANS64.TRYWAIT P1, [UR61+0x38830], R3 ;  /* 0x03883003ff0075a7 */ /* 0x000e64000802017d */
[----:B-1----:R-:W-:Y:S05]  /*5830*/  @!P1 BRA `(.L_x_2214) ;  /* 0x000000fc003c9947 */ /* 0x002fea0003800000 */
.L_x_2213:
        /* <DEDUP_REMOVED lines=23> */
[----:B------:R-:W-:Y:S01]  /*59b0*/  UIADD3 UR58, UR4, 0x80, URZ ;  /* 0x00000080043a7890 */ /* 0x000fe2000fffe03f */
[-C--:B------:R-:W-:Y:S01]  /*59c0*/  FMUL.FTZ R28, R28, R0.reuse ;  /* 0x000000001c1c7220 */ /* 0x080fe20000410000 */
        /* <DEDUP_REMOVED lines=57> */
[----:B------:R-:W-:Y:S01]  /*5d60*/  UIADD3 UR58, UR4, 0x100, URZ ;  /* 0x00000100043a7890 */ /* 0x000fe2000fffe03f */
[-C--:B------:R-:W-:Y:S01]  /*5d70*/  FMUL.FTZ R109, R109, R0.reuse ;  /* 0x000000006d6d7220 */ /* 0x080fe20000410000 */
[----:B------:R-:W-:Y:S01]  /*5d80*/  UMOV UR56, UR6 ;  /* 0x0000000600387c82 */ /* 0x000fe20008000000 */
[----:B------:R-:W-:Y:S01]  /*5d90*/  UMOV UR57, UR7 ;  /* 0x0000000700397c82 */ /* 0x000fe20008000000 */
        /* <DEDUP_REMOVED lines=95> */
[----:B------:R-:W-:Y:S01]  /*6390*/  UIADD3 UR58, UR4, 0x200, URZ ;  /* 0x00000200043a7890 */ /* 0x000fe2000fffe03f */
[----:B------:R-:W-:Y:S01]  /*63a0*/  UMOV UR56, UR6 ;  /* 0x0000000600387c82 */ /* 0x000fe20008000000 */
[----:B------:R-:W-:Y:S01]  /*63b0*/  UMOV UR57, UR7 ;  /* 0x0000000700397c82 */ /* 0x000fe20008000000 */
[----:B------:R-:W-:Y:S01]  /*63c0*/  UMOV UR59, 0x40000040 ;  /* 0x40000040003b7882 */ /* 0x000fe20000000000 */
        /* <DEDUP_REMOVED lines=141> */
[----:B------:R-:W-:Y:S02]  /*6ca0*/  UIADD3 UR10, UR4, 0x986, URZ ;  /* 0x00000986040a7890 */ /* 0x000fe4000fffe03f */
        /* <DEDUP_REMOVED lines=23> */
[----:B------:R-:W-:Y:S02]  /*6e20*/  R2UR UR14, R6 ;  /* 0x00000000060e72ca */ /* 0x000fe400000e0000 */
[----:B------:R-:W-:-:S11]  /*6e30*/  R2UR UR15, R7 ;  /* 0x00000000070f72ca */ /* 0x000fd600000e0000 */
[----:B------:R-:W-:Y:S02]  /*6e40*/  UMOV UR56, UR14 ;  /* 0x0000000e00387c82 */ /* 0x000fe40008000000 */
[----:B------:R-:W-:Y:S01]  /*6e50*/  UMOV UR57, UR15 ;  /* 0x0000000f00397c82 */ /* 0x000fe20008000000 */
[----:B------:R-:W-:Y:S01]  /*6e60*/  UMOV UR5, UR15 ;  /* 0x0000000f00057c82 */ /* 0x000fe20008000000 */
        /* <DEDUP_REMOVED lines=22> */
[----:B------:R-:W-:Y:S03]  /*6fd0*/  HGMMA.64x16x16.F32.BF16 R152, gdesc[UR16], R152, gsb0 ;  /* 0x00200000109879f0 */ /* 0x000fe60008001898 */
        /* <DEDUP_REMOVED lines=215> */
.L_x_2215:
[----:B------:R-:W-:Y:S02]  /*7d50*/  R2UR UR4, R16 ;  /* 0x00000000100472ca */ /* 0x000fe400000e0000 */
[----:B------:R-:W-:-:S11]  /*7d60*/  R2UR UR5, R229 ;  /* 0x00000000e50572ca */ /* 0x000fd600000e0000 */
[----:B------:R-:W-:Y:S02]  /*7d70*/  ULEA UR4, UR37, UR4, 0x3 ;  /* 0x0000000425047291 */ /* 0x000fe4000f8e183f */
[----:B------:R-:W-:-:S05]  /*7d80*/  IMAD.U32 R0, RZ, RZ, UR5 ;  /* 0x00000005ff007e24 */ /* 0x000fca000f8e00ff */
[----:B------:R-:W-:-:S04]  /*7d90*/  SHF.L.U32 R0, R0, 0x1f, RZ ;  /* 0x0000001f00007819 */ /* 0x000fc800000006ff */
[----:B------:R2:W3:Y:S01]  /*7da0*/  SYNCS.PHASECHK.TRANS64.TRYWAIT P1, [UR4+0x38850], R0 ;  /* 0x03885000ff0075a7 */ /* 0x0004e20008020144 */
[----:B------:R-:W-:Y:S05]  /*7db0*/  @!P0 BRA `(.L_x_2216) ;  /* 0x0000000000048947 */ /* 0x000fea0003800000 */
[----:B------:R-:W-:Y:S01]  /*7dc0*/  BPT.TRAP 0x1 ;  /* 0x000000040000795c */ /* 0x000fe20000300000 */
.L_x_2216:
[----:B---3--:R-:W-:Y:S05]  /*7dd0*/  @P1 BRA `(.L_x_2217) ;  /* 0x0000000000081947 */ /* 0x008fea0003800000 */
[----:B------:R-:W3:Y:S02]  /*7de0*/  SYNCS.PHASECHK.TRANS64.TRYWAIT P1, [UR4+0x38850], R0 ;  /* 0x03885000ff0075a7 */ /* 0x000ee40008020144 */
[----:B---3--:R-:W-:Y:S05]  /*7df0*/  @!P1 BRA `(.L_x_2218) ;  /* 0x000000d400e49947 */ /* 0x008fea0003800000 */
.L_x_2217:
[----:B------:R-:W-:Y:S01]  /*7e00*/  R2UR UR5, R16 ;  /* 0x00000000100572ca */ /* 0x000fe200000e0000 */
[----:B------:R-:W-:Y:S01]  /*7e10*/  WARPGROUP.ARRIVE ;  /* 0x00000000000079c5 */ /* 0x000fe20000000000 */
[----:B------:R-:W-:-:S11]  /*7e20*/  UMOV UR7, 0x40000040 ;  /* 0x4000004000077882 */ /* 0x000fd60000000000 */
[----:B------:R-:W-:-:S04]  /*7e30*/  UIADD3 UR5, UR5, 0x400, URZ ;  /* 0x0000040005057890 */ /* 0x000fc8000fffe03f */
        /* <DEDUP_REMOVED lines=33> */
.L_x_2219:
[----:B------:R-:W-:Y:S01]  /*8050*/  R2UR UR6, R212 ;  /* 0x00000000d40672ca */ /* 0x000fe200000e0000 */
[----:B------:R-:W4:Y:S01]  /*8060*/  LDC R193, c[0x0][0x2f0] ;  /* 0x0000bc00ffc17b82 */ /* 0x000f220000000800 */
[----:B------:R-:W-:Y:S01]  /*8070*/  R2UR UR5, R213 ;  /* 0x00000000d50572ca */ /* 0x000fe200000e0000 */
[----:B------:R-:W-:Y:S01]  /*8080*/  IMAD.MOV.U32 R195, RZ, RZ, -0x2 ;  /* 0xfffffffeffc37424 */ /* 0x000fe200078e00ff */
[----:B------:R-:W-:Y:S01]  /*8090*/  R2UR UR7, R23 ;  /* 0x00000000170772ca */ /* 0x000fe200000e0000 */
[----:B------:R-:W-:-:S08]  /*80a0*/  UIADD3 UR61, UR61, 0x38840, URZ ;  /* 0x000388403d3d7890 */ /* 0x000fd0000fffe03f */
[----:B------:R-:W-:Y:S02]  /*80b0*/  UISETP.NE.AND UP0, UPT, UR6, URZ, UPT ;  /* 0x0000003f0600728c */ /* 0x000fe4000bf05270 */
[----:B--23--:R-:W-:Y:S01]  /*80c0*/  VIADD R0, R215, UR5 ;  /* 0x00000005d7007c36 */ /* 0x00cfe20008000000 */
[----:B------:R-:W-:-:S03]  /*80d0*/  ULDC UR6, c[0x0][0x288] ;  /* 0x0000a20000067ab9 */ /* 0x000fc60000000800 */
[----:B------:R-:W-:Y:S02]  /*80e0*/  PLOP3.LUT P1, PT, PT, PT, UP0, 0x80, 0x0 ;  /* 0x000000000000781c */ /* 0x000fe40003f2f008 */
[----:B------:R-:W-:-:S03]  /*80f0*/  PLOP3.LUT P2, PT, PT, PT, UP0, 0x80, 0x0 ;  /* 0x000000000000781c */ /* 0x000fc60003f4f008 */
[----:B------:R-:W-:-:S08]  /*8100*/  @UP0 ULDC UR5, c[0x0][0x44c] ;  /* 0x0001130000050ab9 */ /* 0x000fd00000000800 */
[----:B------:R-:W-:Y:S01]  /*8110*/  @P1 IMAD.HI.U32 R2, R0, UR5, RZ ;  /* 0x0000000500021c27 */ /* 0x000fe2000f8e00ff */
[----:B------:R-:W-:-:S04]  /*8120*/  @UP0 ULDC UR5, c[0x0][0x450] ;  /* 0x0001140000050ab9 */ /* 0x000fc80000000800 */
[----:B------:R-:W-:Y:S01]  /*8130*/  @P2 SHF.R.U32.HI R0, RZ, UR5, R2 ;  /* 0x00000005ff002c19 */ /* 0x000fe20008011602 */
[----:B------:R-:W-:Y:S02]  /*8140*/  UMOV UR5, 0x1 ;  /* 0x0000000100057882 */ /* 0x000fe40000000000 */
[----:B------:R-:W-:Y:S02]  /*8150*/  UIMAD UR5, UR60, -0x50, UR5 ;  /* 0xffffffb03c0578a4 */ /* 0x000fe4000f8e0205 */
[----:B01----:R-:W0:Y:S04]  /*8160*/  SHFL.IDX PT, R3, R0, RZ, 0x1c1f ;  /* 0x001c1fff00037589 */ /* 0x003e2800000e0000 */
[----:B------:R-:W-:Y:S01]  /*8170*/  IMAD R2, R214, R195, UR5 ;  /* 0x00000005d6027e24 */ /* 0x000fe2000f8e02c3 */
[----:B------:R-:W-:-:S03]  /*8180*/  ULDC UR5, c[0x0][0x988] ;  /* 0x0002620000057ab9 */ /* 0x000fc60000000800 */
[----:B----4-:R-:W-:-:S05]  /*8190*/  IMAD R2, R193, UR7, R2 ;  /* 0x00000007c1027c24 */ /* 0x010fca000f8e0202 */
[----:B0-----:R-:W-:-:S04]  /*81a0*/  IADD3 R3, R3, -UR6, R2 ;  /* 0x8000000603037c10 */ /* 0x001fc8000fffe002 */
[C---:B------:R-:W-:Y:S02]  /*81b0*/  ISETP.GT.AND P1, PT, R3.reuse, RZ, PT ;  /* 0x000000ff0300720c */ /* 0x040fe40003f24270 */
[C---:B------:R-:W-:Y:S02]  /*81c0*/  ISETP.GT.AND P2, PT, R3.reuse, 0x1, PT ;  /* 0x000000010300780c */ /* 0x040fe40003f44270 */
[----:B------:R-:W-:Y:S02]  /*81d0*/  FSEL R184, R184, -INF , P1 ;  /* 0xff800000b8b87808 */ /* 0x000fe40000800000 */
        /* <DEDUP_REMOVED lines=56> */
[----:B------:R-:W0:Y:S02]  /*8560*/  SHFL.IDX PT, R3, R0, 0x1, 0x1c1f ;  /* 0x003c1f0000037f89 */ /* 0x000e2400000e0000 */
[----:B------:R-:W-:-:S05]  /*8570*/  FMNMX.FTZ R192, R157, R4, !PT ;  /* 0x000000049dc07209 */ /* 0x000fca0007810000 */
[----:B------:R-:W1:Y:S01]  /*8580*/  SHFL.BFLY PT, R193, R192, 0x2, 0x1f ;  /* 0x0c401f00c0c17f89 */ /* 0x000e6200000e0000 */
[----:B0-----:R-:W-:Y:S01]  /*8590*/  IADD3 R2, R3, -UR6, R2 ;  /* 0x8000000603027c10 */ /* 0x001fe2000fffe002 */
[----:B------:R-:W0:Y:S03]  /*85a0*/  S2UR UR6, SR_CgaCtaId ;  /* 0x00000000000679c3 */ /* 0x000e260000008800 */
[C---:B------:R-:W-:Y:S02]  /*85b0*/  ISETP.GT.AND P1, PT, R2.reuse, RZ, PT ;  /* 0x000000ff0200720c */ /* 0x040fe40003f24270 */
[----:B------:R-:W-:Y:S02]  /*85c0*/  ISETP.GT.AND P2, PT, R2, 0x1, PT ;  /* 0x000000010200780c */ /* 0x000fe40003f44270 */
[----:B-1----:R-:W-:Y:S02]  /*85d0*/  FMNMX.FTZ R193, R192, R193, !PT ;  /* 0x000000c1c0c17209 */ /* 0x002fe40007810000 */
[----:B------:R-:W-:-:S02]  /*85e0*/  FSEL R186, R186, -INF , P1 ;  /* 0xff800000baba7808 */ /* 0x000fc40000800000 */
[----:B------:R-:W-:Y:S01]  /*85f0*/  ISETP.GT.AND P1, PT, R2, 0x8, PT ;  /* 0x000000080200780c */ /* 0x000fe20003f24270 */
[----:B------:R-:W1:Y:S01]  /*8600*/  SHFL.BFLY PT, R194, R193, 0x1, 0x1f ;  /* 0x0c201f00c1c27f89 */ /* 0x000e6200000e0000 */
[----:B------:R-:W-:Y:S02]  /*8610*/  FSEL R187, R187, -INF , P2 ;  /* 0xff800000bbbb7808 */ /* 0x000fe40001000000 */
[----:B------:R-:W-:Y:S02]  /*8620*/  FMNMX.FTZ R4, R186, R21, !PT ;  /* 0x00000015ba047209 */ /* 0x000fe40007810000 */
[----:B------:R-:W-:Y:S02]  /*8630*/  ISETP.GT.AND P2, PT, R2, 0x9, PT ;  /* 0x000000090200780c */ /* 0x000fe40003f44270 */
[----:B------:R-:W-:Y:S02]  /*8640*/  FSEL R190, R190, -INF , P1 ;  /* 0xff800000bebe7808 */ /* 0x000fe40000800000 */
[----:B------:R-:W-:-:S02]  /*8650*/  FMNMX.FTZ R3, R187, R4, !PT ;  /* 0x00000004bb037209 */ /* 0x000fc40007810000 */
[----:B------:R-:W-:Y:S01]  /*8660*/  FSEL R191, R191, -INF , P2 ;  /* 0xff800000bfbf7808 */ /* 0x000fe20001000000 */
[----:B0-----:R-:W-:Y:S01]  /*8670*/  UPRMT UR61, UR6, 0x654, UR61 ;  /* 0x00000654063d7896 */ /* 0x001fe2000800003d */
[----:B------:R-:W-:Y:S02]  /*8680*/  ISETP.GT.AND P1, PT, R2, 0x10, PT ;  /* 0x000000100200780c */ /* 0x000fe40003f24270 */
[----:B------:R-:W-:Y:S02]  /*8690*/  FMNMX.FTZ R0, R190, R3, !PT ;  /* 0x00000003be007209 */ /* 0x000fe40007810000 */
[----:B------:R-:W-:Y:S02]  /*86a0*/  ISETP.GT.AND P2, PT, R2, 0x11, PT ;  /* 0x000000110200780c */ /* 0x000fe40003f44270 */
[----:B------:R-:W-:Y:S02]  /*86b0*/  FSEL R178, R178, -INF , P1 ;  /* 0xff800000b2b27808 */ /* 0x000fe40000800000 */
[----:B------:R-:W-:Y:S01]  /*86c0*/  FMNMX.FTZ R3, R191, R0, !PT ;  /* 0x00000000bf037209 */ /* 0x000fe20007810000 */
[----:B------:R-:W-:Y:S01]  /*86d0*/  SYNCS.ARRIVE.TRANS64.RED.A1T0 RZ, [UR61], RZ ;  /* 0x000000ffffff79a7 */ /* 0x000fe2000810043d */
[----:B------:R-:W-:-:S02]  /*86e0*/  ISETP.GT.AND P3, PT, R2, 0x18, PT ;  /* 0x000000180200780c */ /* 0x000fc40003f64270 */
[----:B-1----:R-:W-:Y:S02]  /*86f0*/  FMNMX.FTZ R4, R193, R194, !PT ;  /* 0x000000c2c1047209 */ /* 0x002fe40007810000 */
[----:B------:R-:W-:Y:S02]  /*8700*/  FSEL R179, R179, -INF , P2 ;  /* 0xff800000b3b37808 */ /* 0x000fe40001000000 */
[----:B------:R-:W-:Y:S01]  /*8710*/  FMNMX.FTZ R0, R178, R3, !PT ;  /* 0x00000003b2007209 */ /* 0x000fe20007810000 */
[C---:B------:R-:W-:Y:S01]  /*8720*/  FMUL.FTZ R192, R4.reuse, UR5 ;  /* 0x0000000504c07c20 */ /* 0x040fe20008410000 */
[----:B------:R-:W-:Y:S02]  /*8730*/  FSETP.NEU.FTZ.AND P1, PT, R4, -INF , PT ;  /* 0xff8000000400780b */ /* 0x000fe40003f3d000 */
[----:B------:R-:W-:Y:S02]  /*8740*/  ISETP.GT.AND P4, PT, R2, 0x19, PT ;  /* 0x000000190200780c */ /* 0x000fe40003f84270 */
[----:B------:R-:W-:-:S02]  /*8750*/  FSEL R182, R182, -INF , P3 ;  /* 0xff800000b6b67808 */ /* 0x000fc40001800000 */
[----:B------:R-:W-:Y:S02]  /*8760*/  FMNMX.FTZ R3, R179, R0, !PT ;  /* 0x00000000b3037209 */ /* 0x000fe40007810000 */
[----:B------:R-:W-:Y:S02]  /*8770*/  FSEL R0, R192, RZ, P1 ;  /* 0x000000ffc0007208 */ /* 0x000fe40000800000 */
[----:B------:R-:W-:Y:S02]  /*8780*/  ISETP.GT.AND P2, PT, R2, 0x20, PT ;  /* 0x000000200200780c */ /* 0x000fe40003f44270 */
[----:B------:R-:W-:Y:S01]  /*8790*/  FSEL R183, R183, -INF , P4 ;  /* 0xff800000b7b77808 */ /* 0x000fe20002000000 */
[--C-:B------:R-:W-:Y:S01]  /*87a0*/  FFMA.FTZ R208, R184, UR5, -R0.reuse ;  /* 0x00000005b8d07c23 */ /* 0x100fe20008010800 */
[----:B------:R-:W-:Y:S01]  /*87b0*/  FMNMX.FTZ R192, R182, R3, !PT ;  /* 0x00000003b6c07209 */ /* 0x000fe20007810000 */
[--C-:B------:R-:W-:Y:S01]  /*87c0*/  FFMA.FTZ R185, R185, UR5, -R0.reuse ;  /* 0x00000005b9b97c23 */ /* 0x100fe20008010800 */
[----:B------:R-:W-:Y:S01]  /*87d0*/  ISETP.GT.AND P3, PT, R2, 0x21, PT ;  /* 0x000000210200780c */ /* 0x000fe20003f64270 */
[--C-:B------:R-:W-:Y:S01]  /*87e0*/  FFMA.FTZ R210, R188, UR5, -R0.reuse ;  /* 0x00000005bcd27c23 */ /* 0x100fe20008010800 */
        /* <DEDUP_REMOVED lines=16> */
[----:B------:R-:W-:Y:S01]  /*88f0*/  FSEL R184, R175, -INF , P3 ;  /* 0xff800000afb87808 */ /* 0x000fe20001800000 */
[--C-:B------:R-:W-:Y:S01]  /*8900*/  FFMA.FTZ R176, R181, UR5, -R0.reuse ;  /* 0x00000005b5b07c23 */ /* 0x100fe20008010800 */
[----:B------:R-:W-:Y:S01]  /*8910*/  ISETP.GT.AND P2, PT, R2, 0x30, PT ;  /* 0x000000300200780c */ /* 0x000fe20003f44270 */
[----:B------:R0:W-:Y:S01]  /*8920*/  MUFU.EX2 R175, R185 ;  /* 0x000000b900af7308 */ /* 0x0001e20000000800 */
[----:B------:R-:W-:Y:S01]  /*8930*/  FMNMX.FTZ R3, R174, R3, !PT ;  /* 0x00000003ae037209 */ /* 0x000fe20007810000 */
[--C-:B------:R-:W-:Y:S01]  /*8940*/  FFMA.FTZ R202, R172, UR5, -R0.reuse ;  /* 0x00000005acca7c23 */ /* 0x100fe20008010800 */
[----:B------:R-:W-:Y:S01]  /*8950*/  ISETP.GT.AND P3, PT, R2, 0x31, PT ;  /* 0x000000310200780c */ /* 0x000fe20003f64270 */
[--C-:B------:R-:W-:Y:S01]  /*8960*/  FFMA.FTZ R196, R160, UR5, -R0.reuse ;  /* 0x00000005a0c47c23 */ /* 0x100fe20008010800 */
[----:B------:R-:W-:Y:S01]  /*8970*/  FSEL R162, R162, -INF , P2 ;  /* 0xff800000a2a27808 */ /* 0x000fe20001000000 */
[--C-:B------:R-:W-:Y:S01]  /*8980*/  FFMA.FTZ R198, R164, UR5, -R0.reuse ;  /* 0x00000005a4c67c23 */ /* 0x100fe20008010800 */
[----:B------:R-:W-:Y:S01]  /*8990*/  FMNMX.FTZ R3, R184, R3, !PT ;  /* 0x00000003b8037209 */ /* 0x000fe20007810000 */
[----:B------:R-:W-:Y:S01]  /*89a0*/  FFMA.FTZ R153, R157, UR5, -R0 ;  /* 0x000000059d997c23 */ /* 0x000fe20008010800 */
[----:B------:R-:W-:Y:S01]  /*89b0*/  ISETP.GT.AND P2, PT, R2, 0x38, PT ;  /* 0x000000380200780c */ /* 0x000fe20003f44270 */
[----:B------:R-:W-:Y:S01]  /*89c0*/  MUFU.EX2 R208, R208 ;  /* 0x000000d000d07308 */ /* 0x000fe20000000800 */
[----:B------:R-:W-:-:S02]  /*89d0*/  FSEL R163, R163, -INF , P3 ;  /* 0xff800000a3a37808 */ /* 0x000fc40001800000 */
[----:B------:R-:W-:Y:S02]  /*89e0*/  FMNMX.FTZ R188, R162, R3, !PT ;  /* 0x00000003a2bc7209 */ /* 0x000fe40007810000 */
[----:B------:R-:W-:Y:S02]  /*89f0*/  ISETP.GT.AND P3, PT, R2, 0x39, PT ;  /* 0x000000390200780c */ /* 0x000fe40003f64270 */
[----:B0-----:R-:W-:Y:S01]  /*8a00*/  FSEL R185, R166, -INF , P2 ;  /* 0xff800000a6b97808 */ /* 0x001fe20001000000 */
[----:B------:R-:W-:Y:S01]  /*8a10*/  FFMA.FTZ R166, R189, UR5, -R0 ;  /* 0x00000005bda67c23 */ /* 0x000fe20008010800 */
[----:B------:R-:W-:Y:S01]  /*8a20*/  FMNMX.FTZ R188, R163, R188, !PT ;  /* 0x000000bca3bc7209 */ /* 0x000fe20007810000 */
[----:B------:R-:W-:Y:S01]  /*8a30*/  MUFU.EX2 R210, R210 ;  /* 0x000000d200d27308 */ /* 0x000fe20000000800 */
[----:B------:R-:W-:Y:S02]  /*8a40*/  FSEL R167, R167, -INF , P3 ;  /* 0xff800000a7a77808 */ /* 0x000fe40001800000 */
[----:B------:R-:W-:-:S02]  /*8a50*/  ISETP.GT.AND P2, PT, R2, 0x40, PT ;  /* 0x000000400200780c */ /* 0x000fc40003f44270 */
[----:B------:R-:W-:Y:S02]  /*8a60*/  FMNMX.FTZ R188, R185, R188, !PT ;  /* 0x000000bcb9bc7209 */ /* 0x000fe40007810000 */
[----:B------:R-:W-:Y:S01]  /*8a70*/  ISETP.GT.AND P3, PT, R2, 0x41, PT ;  /* 0x000000410200780c */ /* 0x000fe20003f64270 */
[----:B------:R-:W-:Y:S01]  /*8a80*/  MUFU.EX2 R166, R166 ;  /* 0x000000a600a67308 */ /* 0x000fe20000000800 */
[----:B------:R-:W-:Y:S02]  /*8a90*/  FSEL R154, R154, -INF , P2 ;  /* 0xff8000009a9a7808 */ /* 0x000fe40001000000 */
[----:B------:R-:W-:Y:S02]  /*8aa0*/  FMNMX.FTZ R3, R167, R188, !PT ;  /* 0x000000bca7037209 */ /* 0x000fe40007810000 */
[----:B------:R-:W-:Y:S02]  /*8ab0*/  ISETP.GT.AND P2, PT, R2, 0x48, PT ;  /* 0x000000480200780c */ /* 0x000fe40003f44270 */
[----:B------:R-:W-:Y:S01]  /*8ac0*/  FSEL R188, R155, -INF , P3 ;  /* 0xff8000009bbc7808 */ /* 0x000fe20001800000 */
[----:B------:R-:W-:Y:S01]  /*8ad0*/  FFMA.FTZ R155, R165, UR5, -R0 ;  /* 0x00000005a59b7c23 */ /* 0x000fe20008010800 */
[----:B------:R-:W-:Y:S01]  /*8ae0*/  FMNMX.FTZ R3, R154, R3, !PT ;  /* 0x000000039a037209 */ /* 0x000fe20007810000 */
[----:B------:R-:W-:Y:S01]  /*8af0*/  MUFU.EX2 R204, R204 ;  /* 0x000000cc00cc7308 */ /* 0x000fe20000000800 */
[----:B------:R-:W-:-:S02]  /*8b00*/  ISETP.GT.AND P3, PT, R2, 0x49, PT ;  /* 0x000000490200780c */ /* 0x000fc40003f64270 */
[----:B------:R-:W-:Y:S01]  /*8b10*/  FSEL R189, R158, -INF , P2 ;  /* 0xff8000009ebd7808 */ /* 0x000fe20001000000 */
[--C-:B------:R-:W-:Y:S01]  /*8b20*/  FFMA.FTZ R158, R161, UR5, -R0.reuse ;  /* 0x00000005a19e7c23 */ /* 0x100fe20008010800 */
[----:B------:R-:W-:Y:S02]  /*8b30*/  FMNMX.FTZ R2, R188, R3, !PT ;  /* 0x00000003bc027209 */ /* 0x000fe40007810000 */
[----:B------:R-:W-:Y:S01]  /*8b40*/  FSEL R193, R159, -INF , P3 ;  /* 0xff8000009fc17808 */ /* 0x000fe20001800000 */
[----:B------:R-:W-:Y:S01]  /*8b50*/  FFMA.FTZ R159, R173, UR5, -R0 ;  /* 0x00000005ad9f7c23 */ /* 0x000fe20008010800 */
[----:B------:R-:W-:Y:S01]  /*8b60*/  FMNMX.FTZ R2, R189, R2, !PT ;  /* 0x00000002bd027209 */ /* 0x000fe20007810000 */
[----:B------:R-:W-:Y:S01]  /*8b70*/  MUFU.EX2 R177, R177 ;  /* 0x000000b100b17308 */ /* 0x000fe20000000800 */
[----:B------:R-:W-:Y:S02]  /*8b80*/  FSEL R165, R4, RZ, P1 ;  /* 0x000000ff04a57208 */ /* 0x000fe40000800000 */
[----:B------:R-:W-:-:S03]  /*8b90*/  FMNMX.FTZ R2, R193, R2, !PT ;  /* 0x00000002c1027209 */ /* 0x000fc60007810000 */
[----:B------:R-:W-:Y:S02]  /*8ba0*/  FADD.FTZ R165, -R165, R228 ;  /* 0x000000e4a5a57221 */ /* 0x000fe40000010100 */
[----:B------:R-:W0:Y:S01]  /*8bb0*/  SHFL.BFLY PT, R3, R2, 0x2, 0x1f ;  /* 0x0c401f0002037f89 */ /* 0x000e2200000e0000 */
[----:B------:R-:W-:Y:S01]  /*8bc0*/  MUFU.EX2 R206, R206 ;  /* 0x000000ce00ce7308 */ /* 0x000fe20000000800 */
[----:B------:R-:W-:-:S07]  /*8bd0*/  FMUL.FTZ R0, R165, UR5 ;  /* 0x00000005a5007c20 */ /* 0x000fce0008410000 */
[----:B------:R-:W1:Y:S08]  /*8be0*/  MUFU.EX2 R0, R0 ;  /* 0x0000000000007308 */ /* 0x000e700000000800 */
[----:B------:R-:W-:Y:S01]  /*8bf0*/  MUFU.EX2 R176, R176 ;  /* 0x000000b000b07308 */ /* 0x000fe20000000800 */
[----:B0-----:R-:W-:-:S07]  /*8c00*/  FMNMX.FTZ R169, R2, R3, !PT ;  /* 0x0000000302a97209 */ /* 0x001fce0007810000 */
[----:B------:R-:W-:Y:S01]  /*8c10*/  MUFU.EX2 R200, R200 ;  /* 0x000000c800c87308 */ /* 0x000fe20000000800 */
[----:B-1----:R-:W-:Y:S01]  /*8c20*/  FFMA.FTZ R18, R0, R18, R208 ;  /* 0x0000001200127223 */ /* 0x002fe200000100d0 */
[----:B------:R-:W0:Y:S06]  /*8c30*/  SHFL.BFLY PT, R2, R169, 0x1, 0x1f ;  /* 0x0c201f00a9027f89 */ /* 0x000e2c00000e0000 */
[----:B------:R-:W-:Y:S08]  /*8c40*/  MUFU.EX2 R168, R168 ;  /* 0x000000a800a87308 */ /* 0x000ff00000000800 */
[----:B------:R-:W-:Y:S08]  /*8c50*/  MUFU.EX2 R202, R202 ;  /* 0x000000ca00ca7308 */ /* 0x000ff00000000800 */
[----:B------:R-:W-:Y:S01]  /*8c60*/  MUFU.EX2 R159, R159 ;  /* 0x0000009f009f7308 */ /* 0x000fe20000000800 */
[----:B0-----:R-:W-:-:S04]  /*8c70*/  FMNMX.FTZ R3, R169, R2, !PT ;  /* 0x00000002a9037209 */ /* 0x001fc80007810000 */
[C---:B------:R-:W-:Y:S01]  /*8c80*/  FSETP.NEU.FTZ.AND P2, PT, R3.reuse, -INF , PT ;  /* 0xff8000000300780b */ /* 0x040fe20003f5d000 */
[C---:B------:R-:W-:Y:S02]  /*8c90*/  FMUL.FTZ R156, R3.reuse, UR5 ;  /* 0x00000005039c7c20 */ /* 0x040fe40008410000 */
[----:B------:R-:W-:Y:S01]  /*8ca0*/  MUFU.EX2 R196, R196 ;  /* 0x000000c400c47308 */ /* 0x000fe20000000800 */
[----:B------:R-:W-:Y:S02]  /*8cb0*/  FSEL R2, R3, RZ, P2 ;  /* 0x000000ff03027208 */ /* 0x000fe40001000000 */
[----:B------:R-:W-:-:S03]  /*8cc0*/  FSEL R156, R156, RZ, P2 ;  /* 0x000000ff9c9c7208 */ /* 0x000fc60001000000 */
[----:B------:R-:W-:Y:S01]  /*8cd0*/  FADD.FTZ R2, -R2, R21 ;  /* 0x0000001502027221 */ /* 0x000fe20000010100 */
[----:B------:R-:W-:Y:S01]  /*8ce0*/  FADD.FTZ R21, R175, R18 ;  /* 0x00000012af157221 */ /* 0x000fe20000010000 */
[--C-:B------:R-:W-:Y:S01]  /*8cf0*/  FFMA.FTZ R209, R186, UR5, -R156.reuse ;  /* 0x00000005bad17c23 */ /* 0x100fe2000801089c */
[--C-:B------:R-:W-:Y:S01]  /*8d00*/  FFMA.FTZ R164, R187, UR5, -R156.reuse ;  /* 0x00000005bba47c23 */ /* 0x100fe2000801089c */
[----:B------:R-:W-:Y:S01]  /*8d10*/  FMUL.FTZ R2, R2, UR5 ;  /* 0x0000000502027c20 */ /* 0x000fe20008410000 */
[--C-:B------:R-:W-:Y:S01]  /*8d20*/  FFMA.FTZ R211, R190, UR5, -R156.reuse ;  /* 0x00000005bed37c23 */ /* 0x100fe2000801089c */
[--C-:B------:R-:W-:Y:S01]  /*8d30*/  FFMA.FTZ R161, R191, UR5, -R156.reuse ;  /* 0x00000005bfa17c23 */ /* 0x100fe2000801089c */
[--C-:B------:R-:W-:Y:S01]  /*8d40*/  FFMA.FTZ R205, R178, UR5, -R156.reuse ;  /* 0x00000005b2cd7c23 */ /* 0x100fe2000801089c */
[----:B------:R-:W-:Y:S01]  /*8d50*/  MUFU.EX2 R209, R209 ;  /* 0x000000d100d17308 */ /* 0x000fe20000000800 */
[--C-:B------:R-:W-:Y:S01]  /*8d60*/  FFMA.FTZ R160, R179, UR5, -R156.reuse ;  /* 0x00000005b3a07c23 */ /* 0x100fe2000801089c */
[--C-:B------:R-:W-:Y:S01]  /*8d70*/  FFMA.FTZ R207, R182, UR5, -R156.reuse ;  /* 0x00000005b6cf7c23 */ /* 0x100fe2000801089c */
[--C-:B------:R-:W-:Y:S01]  /*8d80*/  FFMA.FTZ R157, R183, UR5, -R156.reuse ;  /* 0x00000005b79d7c23 */ /* 0x100fe2000801089c */
[----:B------:R-:W-:Y:S01]  /*8d90*/  FADD.FTZ R21, R210, R21 ;  /* 0x00000015d2157221 */ /* 0x000fe20000010000 */
[--C-:B------:R-:W-:Y:S01]  /*8da0*/  FFMA.FTZ R201, R170, UR5, -R156.reuse ;  /* 0x00000005aac97c23 */ /* 0x100fe2000801089c */
[--C-:B------:R-:W-:Y:S01]  /*8db0*/  FFMA.FTZ R169, R171, UR5, -R156.reuse ;  /* 0x00000005aba97c23 */ /* 0x100fe2000801089c */
[--C-:B------:R-:W-:Y:S01]  /*8dc0*/  FFMA.FTZ R197, R162, UR5, -R156.reuse ;  /* 0x00000005a2c57c23 */ /* 0x100fe2000801089c */
        /* <DEDUP_REMOVED lines=10> */
[----:B------:R-:W-:-:S03]  /*8e70*/  FFMA.FTZ R162, R167, UR5, -R156 ;  /* 0x00000005a7a27c23 */ /* 0x000fc6000801089c */
[----:B------:R-:W-:-:S03]  /*8e80*/  FADD.FTZ R21, R206, R21 ;  /* 0x00000015ce157221 */ /* 0x000fc60000010000 */
[----:B------:R-:W2:Y:S01]  /*8e90*/  MUFU.EX2 R211, R211 ;  /* 0x000000d300d37308 */ /* 0x000ea20000000800 */
[----:B0-----:R-:W-:-:S07]  /*8ea0*/  FFMA.FTZ R5, R2, R5, R209 ;  /* 0x0000000502057223 */ /* 0x001fce00000100d1 */
        /* <DEDUP_REMOVED lines=10> */
[----:B------:R-:W-:Y:S01]  /*8f50*/  FADD.FTZ R5, R176, R21 ;  /* 0x00000015b0057221 */ /* 0x000fe20000010000 */
[--C-:B------:R-:W-:Y:S01]  /*8f60*/  FFMA.FTZ R21, R154, UR5, -R156.reuse ;  /* 0x000000059a157c23 */ /* 0x100fe2000801089c */
[--C-:B------:R-:W-:Y:S01]  /*8f70*/  FFMA.FTZ R154, R188, UR5, -R156.reuse ;  /* 0x00000005bc9a7c23 */ /* 0x100fe2000801089c */
[----:B------:R-:W-:Y:S01]  /*8f80*/  FFMA.FTZ R156, R193, UR5, -R156 ;  /* 0x00000005c19c7c23 */ /* 0x000fe2000801089c */
[----:B------:R-:W-:Y:S02]  /*8f90*/  FADD.FTZ R5, R200, R5 ;  /* 0x00000005c8057221 */ /* 0x000fe40000010000 */
[----:B------:R-:W2:Y:S01]  /*8fa0*/  MUFU.EX2 R201, R201 ;  /* 0x000000c900c97308 */ /* 0x000ea20000000800 */
[----:B0-----:R-:W-:Y:S01]  /*8fb0*/  FADD.FTZ R18, R207, R18 ;  /* 0x00000012cf127221 */ /* 0x001fe20000010000 */
[----:B------:R-:W-:-:S04]  /*8fc0*/  FADD.FTZ R5, R168, R5 ;  /* 0x00000005a8057221 */ /* 0x000fc80000010000 */
[----:B------:R-:W-:Y:S02]  /*8fd0*/  FADD.FTZ R170, R202, R5 ;  /* 0x00000005caaa7221 */ /* 0x000fe40000010000 */
[----:B------:R-:W0:Y:S01]  /*8fe0*/  MUFU.EX2 R169, R169 ;  /* 0x000000a900a97308 */ /* 0x000e220000000800 */
[----:B-1----:R-:W-:Y:S01]  /*8ff0*/  FADD.FTZ R18, R157, R18 ;  /* 0x000000129d127221 */ /* 0x002fe20000010000 */
[----:B------:R-:W-:-:S04]  /*9000*/  FADD.FTZ R5, R159, R170 ;  /* 0x000000aa9f057221 */ /* 0x000fc80000010000 */
[----:B------:R-:W-:Y:S02]  /*9010*/  FADD.FTZ R5, R196, R5 ;  /* 0x00000005c4057221 */ /* 0x000fe40000010000 */
        /* <DEDUP_REMOVED lines=38> */
.L_x_2220:
[----:B------:R-:W0:Y:S01]  /*9280*/  S2UR UR7, SR_CgaCtaId ;  /* 0x00000000000779c3 */ /* 0x000e220000008800 */
[----:B------:R-:W-:Y:S01]  /*9290*/  R2UR UR6, R20 ;  /* 0x00000000140672ca */ /* 0x000fe200000e0000 */
[----:B------:R-:W-:Y:S01]  /*92a0*/  UIADD3 UR4, UR4, 0x38860, URZ ;  /* 0x0003886004047890 */ /* 0x000fe2000fffe03f */
[----:B------:R-:W-:Y:S01]  /*92b0*/  F2FP.BF16.F32.PACK_AB R193, R154, R21 ;  /* 0x000000159ac1723e */ /* 0x000fe200000010ff */
[----:B------:R-:W-:Y:S01]  /*92c0*/  UMOV UR37, UR36 ;  /* 0x0000002400257c82 */ /* 0x000fe20008000000 */
[----:B------:R-:W-:Y:S01]  /*92d0*/  F2FP.BF16.F32.PACK_AB R208, R175, R208 ;  /* 0x000000d0afd0723e */ /* 0x000fe200000010ff */
[----:B------:R-:W-:Y:S01]  /*92e0*/  IMAD.MOV.U32 R21, RZ, RZ, R3 ;  /* 0x000000ffff157224 */ /* 0x000fe200078e0003 */
[----:B------:R-:W-:Y:S01]  /*92f0*/  F2FP.BF16.F32.PACK_AB R209, R164, R209 ;  /* 0x000000d1a4d1723e */ /* 0x000fe200000010ff */
[----:B------:R-:W-:Y:S01]  /*9300*/  IMAD.MOV.U32 R228, RZ, RZ, R4 ;  /* 0x000000ffffe47224 */ /* 0x000fe200078e0004 */
[----:B------:R-:W-:Y:S02]  /*9310*/  F2FP.BF16.F32.PACK_AB R210, R166, R210 ;  /* 0x000000d2a6d2723e */ /* 0x000fe400000010ff */
[----:B------:R-:W-:-:S02]  /*9320*/  F2FP.BF16.F32.PACK_AB R211, R161, R211 ;  /* 0x000000d3a1d3723e */ /* 0x000fc400000010ff */
[----:B------:R-:W-:Y:S01]  /*9330*/  F2FP.BF16.F32.PACK_AB R204, R177, R204 ;  /* 0x000000ccb1cc723e */ /* 0x000fe200000010ff */
[----:B------:R-:W-:Y:S01]  /*9340*/  UISETP.GT.AND UP0, UPT, UR60, UR6, UPT ;  /* 0x000000063c00728c */ /* 0x000fe2000bf04270 */
[----:B------:R-:W-:Y:S01]  /*9350*/  F2FP.BF16.F32.PACK_AB R205, R160, R205 ;  /* 0x000000cda0cd723e */ /* 0x000fe200000010ff */
[----:B------:R-:W-:Y:S01]  /*9360*/  UIADD3 UR60, UR60, -0x1, URZ ;  /* 0xffffffff3c3c7890 */ /* 0x000fe2000fffe03f */
[----:B------:R-:W-:Y:S02]  /*9370*/  F2FP.BF16.F32.PACK_AB R206, R176, R206 ;  /* 0x000000ceb0ce723e */ /* 0x000fe400000010ff */
[----:B------:R-:W-:Y:S02]  /*9380*/  F2FP.BF16.F32.PACK_AB R207, R157, R207 ;  /* 0x000000cf9dcf723e */ /* 0x000fe400000010ff */
[----:B------:R-:W-:Y:S02]  /*9390*/  PLOP3.LUT P1, PT, PT, PT, UP0, 0x80, 0x0 ;  /* 0x000000000000781c */ /* 0x000fe40003f2f008 */
[----:B------:R-:W-:Y:S01]  /*93a0*/  F2FP.BF16.F32.PACK_AB R200, R168, R200 ;  /* 0x000000c8a8c8723e */ /* 0x000fe200000010ff */
[----:B0-----:R-:W-:Y:S01]  /*93b0*/  UPRMT UR4, UR7, 0x654, UR4 ;  /* 0x0000065407047896 */ /* 0x001fe20008000004 */
[----:B------:R-:W-:-:S02]  /*93c0*/  F2FP.BF16.F32.PACK_AB R201, R169, R201 ;  /* 0x000000c9a9c9723e */ /* 0x000fc400000010ff */
[----:B------:R-:W-:Y:S02]  /*93d0*/  F2FP.BF16.F32.PACK_AB R202, R159, R202 ;  /* 0x000000ca9fca723e */ /* 0x000fe400000010ff */
[----:B------:R-:W-:Y:S02]  /*93e0*/  F2FP.BF16.F32.PACK_AB R203, R165, R203 ;  /* 0x000000cba5cb723e */ /* 0x000fe400000010ff */
[----:B------:R-:W-:Y:S02]  /*93f0*/  F2FP.BF16.F32.PACK_AB R196, R158, R196 ;  /* 0x000000c49ec4723e */ /* 0x000fe400000010ff */
[----:B------:R-:W-:Y:S01]  /*9400*/  SYNCS.ARRIVE.TRANS64.RED.A1T0 RZ, [UR4], RZ ;  /* 0x000000ffffff79a7 */ /* 0x000fe20008100404 */
[----:B------:R-:W-:Y:S02]  /*9410*/  R2UR UR4, R17 ;  /* 0x00000000110472ca */ /* 0x000fe400000e0000 */
[----:B------:R-:W-:Y:S02]  /*9420*/  F2FP.BF16.F32.PACK_AB R197, R163, R197 ;  /* 0x000000c5a3c5723e */ /* 0x000fe400000010ff */
[----:B------:R-:W-:-:S02]  /*9430*/  F2FP.BF16.F32.PACK_AB R198, R155, R198 ;  /* 0x000000c69bc6723e */ /* 0x000fc400000010ff */
[----:B------:R-:W-:Y:S02]  /*9440*/  F2FP.BF16.F32.PACK_AB R199, R162, R199 ;  /* 0x000000c7a2c7723e */ /* 0x000fe400000010ff */
[----:B------:R-:W-:Y:S02]  /*9450*/  F2FP.BF16.F32.PACK_AB R192, R152, R192 ;  /* 0x000000c098c0723e */ /* 0x000fe400000010ff */
[----:B------:R-:W-:Y:S02]  /*9460*/  F2FP.BF16.F32.PACK_AB R194, R153, R194 ;  /* 0x000000c299c2723e */ /* 0x000fe400000010ff */
[----:B------:R-:W-:Y:S01]  /*9470*/  F2FP.BF16.F32.PACK_AB R195, R156, R195 ;  /* 0x000000c39cc3723e */ /* 0x000fe200000010ff */
[----:B------:R-:W-:Y:S01]  /*9480*/  IMAD.U32 R229, RZ, RZ, UR4 ;  /* 0x00000004ffe57e24 */ /* 0x000fe2000f8e00ff */
[----:B------:R-:W-:Y:S06]  /*9490*/  @P1 BRA `(.L_x_2221) ;  /* 0xffffffc000941947 */ /* 0x000fec000383ffff */
.L_x_2210:
[----:B------:R-:W-:-:S13]  /*94a0*/  ISETP.LE.AND P1, PT, RZ, UR60, PT ;  /* 0x0000003cff007c0c */ /* 0x000fda000bf23270 */
[----:B------:R-:W-:Y:S05]  /*94b0*/  @!P1 BRA `(.L_x_2222) ;  /* 0x0000003800b89947 */ /* 0x000fea0003800000 */
[----:B------:R-:W-:Y:S01]  /*94c0*/  R2UR UR61, R17 ;  /* 0x00000000113d72ca */ /* 0x000fe200000e0000 */
[----:B------:R-:W-:Y:S01]  /*94d0*/  IMAD.MOV.U32 R20, RZ, RZ, R3 ;  /* 0x000000ffff147224 */ /* 0x000fe200078e0003 */
[----:B------:R-:W-:Y:S01]  /*94e0*/  UMOV UR37, UR36 ;  /* 0x0000002400257c82 */ /* 0x000fe20008000000 */
[----:B------:R-:W-:-:S12]  /*94f0*/  IMAD.MOV.U32 R21, RZ, RZ, R4 ;  /* 0x000000ffff157224 */ /* 0x000fd800078e0004 */
.L_x_2233:
[----:B------:R-:W-:-:S04]  /*9500*/  UIADD3 UR36, UR37, 0x1, URZ ;  /* 0x0000000125247890 */ /* 0x000fc8000fffe03f */
[----:B------:R-:W-:-:S04]  /*9510*/  UISETP.NE.AND UP0, UPT, UR36, 0x2, UPT ;  /* 0x000000022400788c */ /* 0x000fc8000bf05270 */
[----:B------:R-:W-:Y:S02]  /*9520*/  USEL UR4, URZ, 0x1, UP0 ;  /* 0x000000013f047887 */ /* 0x000fe40008000000 */
[----:B------:R-:W-:Y:S02]  /*9530*/  USEL UR36, UR36, URZ, UP0 ;  /* 0x0000003f24247287 */ /* 0x000fe40008000000 */
[----:B------:R-:W-:-:S06]  /*9540*/  ULOP3.LUT UR4, UR61, UR4, URZ, 0x3c, !UPT ;  /* 0x000000043d047292 */ /* 0x000fcc000f8e3c3f */
[----:B------:R-:W-:Y:S01]  /*9550*/  IMAD.U32 R17, RZ, RZ, UR4 ;  /* 0x00000004ff117e24 */ /* 0x000fe2000f8e00ff */
[----:B------:R-:W-:Y:S06]  /*9560*/  @!P0 BRA `(.L_x_2223) ;  /* 0x0000000000048947 */ /* 0x000fec0003800000 */
[----:B------:R-:W-:Y:S01]  /*9570*/  BPT.TRAP 0x1 ;  /* 0x000000040000795c */ /* 0x000fe20000300000 */
.L_x_2223:
[----:B------:R-:W-:Y:S02]  /*9580*/  R2UR UR4, R16 ;  /* 0x00000000100472ca */ /* 0x000fe400000e0000 */
[----:B------:R-:W-:-:S11]  /*9590*/  R2UR UR5, R17 ;  /* 0x00000000110572ca */ /* 0x000fd600000e0000 */
[----:B------:R-:W-:Y:S02]  /*95a0*/  ULEA UR4, UR36, UR4, 0x3 ;  /* 0x0000000424047291 */ /* 0x000fe4000f8e183f */
[----:B------:R-:W-:-:S05]  /*95b0*/  IMAD.U32 R3, RZ, RZ, UR5 ;  /* 0x00000005ff037e24 */ /* 0x000fca000f8e00ff */
[----:B------:R-:W-:-:S04]  /*95c0*/  SHF.L.U32 R3, R3, 0x1f, RZ ;  /* 0x0000001f03037819 */ /* 0x000fc800000006ff */
[----:B------:R0:W1:Y:S01]  /*95d0*/  SYNCS.PHASECHK.TRANS64.TRYWAIT P1, [UR4+0x38830], R3 ;  /* 0x03883003ff0075a7 */ /* 0x0000620008020144 */
[----:B------:R-:W-:Y:S05]  /*95e0*/  @!P0 BRA `(.L_x_2224) ;  /* 0x0000000000048947 */ /* 0x000fea0003800000 */
[----:B------:R-:W-:Y:S01]  /*95f0*/  BPT.TRAP 0x1 ;  /* 0x000000040000795c */ /* 0x000fe20000300000 */
.L_x_2224:
[----:B-1----:R-:W-:Y:S05]  /*9600*/  @P1 BRA `(.L_x_2225) ;  /* 0x0000000000081947 */ /* 0x002fea0003800000 */
[----:B------:R-:W1:Y:S02]  /*9610*/  SYNCS.PHASECHK.TRANS64.TRYWAIT P1, [UR4+0x38830], R3 ;  /* 0x03883003ff0075a7 */ /* 0x000e640008020144 */
[----:B-1----:R-:W-:Y:S05]  /*9620*/  @!P1 BRA `(.L_x_2226) ;  /* 0x000000bc00f09947 */ /* 0x002fea0003800000 */
.L_x_2225:
        /* <DEDUP_REMOVED lines=618> */
[----:B------:R-:W-:-:S03]  /*bcd0*/  UIADD3 UR6, UR4, 0x886, URZ ;  /* 0x0000088604067890 */ /* 0x000fc6000fffe03f */
        /* <DEDUP_REMOVED lines=37> */
.L_x_2227:
[----:B------:R-:W-:Y:S01]  /*bf30*/  R2UR UR4, R16 ;  /* 0x00000000100472ca */ /* 0x000fe200000e0000 */
[----:B------:R-:W-:-:S05]  /*bf40*/  IMAD.U32 R0, RZ, RZ, UR61 ;  /* 0x0000003dff007e24 */ /* 0x000fca000f8e00ff */
[----:B------:R-:W-:-:S07]  /*bf50*/  SHF.L.U32 R0, R0, 0x1f, RZ ;  /* 0x0000001f00007819 */ /* 0x000fce00000006ff */
[----:B------:R-:W-:-:S09]  /*bf60*/  ULEA UR4, UR37, UR4, 0x3 ;  /* 0x0000000425047291 */ /* 0x000fd2000f8e183f */
[----:B------:R2:W3:Y:S01]  /*bf70*/  SYNCS.PHASECHK.TRANS64.TRYWAIT P1, [UR4+0x38850], R0 ;  /* 0x03885000ff0075a7 */ /* 0x0004e20008020144 */
[----:B------:R-:W-:Y:S05]  /*bf80*/  @!P0 BRA `(.L_x_2228) ;  /* 0x0000000000048947 */ /* 0x000fea0003800000 */
[----:B------:R-:W-:Y:S01]  /*bf90*/  BPT.TRAP 0x1 ;  /* 0x000000040000795c */ /* 0x000fe20000300000 */
.L_x_2228:
[----:B---3--:R-:W-:Y:S05]  /*bfa0*/  @P1 BRA `(.L_x_2229) ;  /* 0x0000000000081947 */ /* 0x008fea0003800000 */
[----:B------:R-:W3:Y:S02]  /*bfb0*/  SYNCS.PHASECHK.TRANS64.TRYWAIT P1, [UR4+0x38850], R0 ;  /* 0x03885000ff0075a7 */ /* 0x000ee40008020144 */
[----:B---3--:R-:W-:Y:S05]  /*bfc0*/  @!P1 BRA `(.L_x_2230) ;  /* 0x0000009400a09947 */ /* 0x008fea0003800000 */
.L_x_2229:
        /* <DEDUP_REMOVED lines=37> */
.L_x_2231:
[----:B---3--:R-:W-:Y:S01]  /*c220*/  FMNMX.FTZ R2, R186, R20, !PT ;  /* 0x00000014ba027209 */ /* 0x008fe20007810000 */
[----:B------:R-:W-:Y:S01]  /*c230*/  ULDC UR5, c[0x0][0x988] ;  /* 0x0002620000057ab9 */ /* 0x000fe20000000800 */
[----:B--2---:R-:W-:Y:S01]  /*c240*/  FMNMX.FTZ R0, R184, R21, !PT ;  /* 0x00000015b8007209 */ /* 0x004fe20007810000 */
[----:B------:R-:W2:Y:S01]  /*c250*/  S2UR UR7, SR_CgaCtaId ;  /* 0x00000000000779c3 */ /* 0x000ea20000008800 */
[----:B------:R-:W-:Y:S02]  /*c260*/  FMNMX.FTZ R23, R187, R2, !PT ;  /* 0x00000002bb177209 */ /* 0x000fe40007810000 */
[----:B01----:R-:W-:Y:S02]  /*c270*/  FMNMX.FTZ R3, R185, R0, !PT ;  /* 0x00000000b9037209 */ /* 0x003fe40007810000 */
        /* <DEDUP_REMOVED lines=36> */
[----:B------:R-:W-:Y:S01]  /*c4c0*/  R2UR UR6, R16 ;  /* 0x00000000100672ca */ /* 0x000fe200000e0000 */
[----:B------:R-:W0:Y:S04]  /*c4d0*/  SHFL.BFLY PT, R193, R2, 0x2, 0x1f ;  /* 0x0c401f0002c17f89 */ /* 0x000e2800000e0000 */
[----:B------:R-:W1:Y:S08]  /*c4e0*/  SHFL.BFLY PT, R3, R0, 0x2, 0x1f ;  /* 0x0c401f0000037f89 */ /* 0x000e7000000e0000 */
[----:B------:R-:W-:-:S04]  /*c4f0*/  ULEA UR6, UR36, UR6, 0x3 ;  /* 0x0000000624067291 */ /* 0x000fc8000f8e183f */
[----:B------:R-:W-:-:S04]  /*c500*/  UIADD3 UR6, UR6, 0x38840, URZ ;  /* 0x0003884006067890 */ /* 0x000fc8000fffe03f */
[----:B--2---:R-:W-:Y:S01]  /*c510*/  UPRMT UR6, UR7, 0x654, UR6 ;  /* 0x0000065407067896 */ /* 0x004fe20008000006 */
[----:B0-----:R-:W-:Y:S02]  /*c520*/  FMNMX.FTZ R193, R2, R193, !PT ;  /* 0x000000c102c17209 */ /* 0x001fe40007810000 */
[----:B-1----:R-:W-:-:S03]  /*c530*/  FMNMX.FTZ R23, R0, R3, !PT ;  /* 0x0000000300177209 */ /* 0x002fc60007810000 */
[----:B------:R-:W0:Y:S03]  /*c540*/  SHFL.BFLY PT, R192, R193, 0x1, 0x1f ;  /* 0x0c201f00c1c07f89 */ /* 0x000e2600000e0000 */
[----:B------:R-:W-:Y:S01]  /*c550*/  SYNCS.ARRIVE.TRANS64.RED.A1T0 RZ, [UR6], RZ ;  /* 0x000000ffffff79a7 */ /* 0x000fe20008100406 */
[----:B------:R-:W1:Y:S01]  /*c560*/  SHFL.BFLY PT, R4, R23, 0x1, 0x1f ;  /* 0x0c201f0017047f89 */ /* 0x000e6200000e0000 */
[----:B0-----:R-:W-:Y:S02]  /*c570*/  FMNMX.FTZ R3, R193, R192, !PT ;  /* 0x000000c0c1037209 */ /* 0x001fe40007810000 */
[----:B-1----:R-:W-:-:S03]  /*c580*/  FMNMX.FTZ R4, R23, R4, !PT ;  /* 0x0000000417047209 */ /* 0x002fc60007810000 */
[----:B------:R-:W-:-:S04]  /*c590*/  FADD.FTZ R20, -R3, R20 ;  /* 0x0000001403147221 */ /* 0x000fc80000010100 */
[----:B------:R-:W-:Y:S01]  /*c5a0*/  FMUL.FTZ R2, R20, UR5 ;  /* 0x0000000514027c20 */ /* 0x000fe20008410000 */
[C---:B------:R-:W-:Y:S01]  /*c5b0*/  FMUL.FTZ R20, R4.reuse, UR5 ;  /* 0x0000000504147c20 */ /* 0x040fe20008410000 */
[----:B------:R-:W-:-:S03]  /*c5c0*/  FADD.FTZ R21, -R4, R21 ;  /* 0x0000001504157221 */ /* 0x000fc60000010100 */
[--C-:B------:R-:W-:Y:S01]  /*c5d0*/  FFMA.FTZ R192, R152, UR5, -R20.reuse ;  /* 0x0000000598c07c23 */ /* 0x100fe20008010814 */
[----:B------:R-:W-:Y:S01]  /*c5e0*/  FMUL.FTZ R152, R3, UR5 ;  /* 0x0000000503987c20 */ /* 0x000fe20008410000 */
[--C-:B------:R-:W-:Y:S01]  /*c5f0*/  FFMA.FTZ R208, R184, UR5, -R20.reuse ;  /* 0x00000005b8d07c23 */ /* 0x100fe20008010814 */
[----:B------:R-:W-:Y:S01]  /*c600*/  FMUL.FTZ R21, R21, UR5 ;  /* 0x0000000515157c20 */ /* 0x000fe20008410000 */
[----:B------:R-:W-:Y:S01]  /*c610*/  FFMA.FTZ R185, R185, UR5, -R20 ;  /* 0x00000005b9b97c23 */ /* 0x000fe20008010814 */
[----:B------:R-:W-:Y:S01]  /*c620*/  FFMA.FTZ R209, R186, UR5, -R152 ;  /* 0x00000005bad17c23 */ /* 0x000fe20008010898 */
[----:B------:R-:W-:Y:S01]  /*c630*/  FFMA.FTZ R206, R180, UR5, -R20 ;  /* 0x00000005b4ce7c23 */ /* 0x000fe20008010814 */
[----:B------:R-:W-:Y:S01]  /*c640*/  FFMA.FTZ R180, R187, UR5, -R152 ;  /* 0x00000005bbb47c23 */ /* 0x000fe20008010898 */
[----:B------:R0:W-:Y:S01]  /*c650*/  MUFU.EX2 R0, R21 ;  /* 0x0000001500007308 */ /* 0x0001e20000000800 */
[----:B------:R-:W-:Y:S01]  /*c660*/  FFMA.FTZ R210, R188, UR5, -R20 ;  /* 0x00000005bcd27c23 */ /* 0x000fe20008010814 */
[----:B------:R-:W-:Y:S01]  /*c670*/  FFMA.FTZ R211, R190, UR5, -R152 ;  /* 0x00000005bed37c23 */ /* 0x000fe20008010898 */
[--C-:B------:R-:W-:Y:S01]  /*c680*/  FFMA.FTZ R200, R168, UR5, -R20.reuse ;  /* 0x00000005a8c87c23 */ /* 0x100fe20008010814 */
[--C-:B------:R-:W-:Y:S01]  /*c690*/  FFMA.FTZ R184, R189, UR5, -R20.reuse ;  /* 0x00000005bdb87c23 */ /* 0x100fe20008010814 */
[----:B------:R-:W-:Y:S01]  /*c6a0*/  FFMA.FTZ R168, R173, UR5, -R20 ;  /* 0x00000005ada87c23 */ /* 0x000fe20008010814 */
[----:B------:R-:W-:Y:S01]  /*c6b0*/  FFMA.FTZ R173, R191, UR5, -R152 ;  /* 0x00000005bfad7c23 */ /* 0x000fe20008010898 */
[----:B------:R-:W-:Y:S01]  /*c6c0*/  FFMA.FTZ R204, R176, UR5, -R20 ;  /* 0x00000005b0cc7c23 */ /* 0x000fe20008010814 */
[----:B------:R-:W1:Y:S01]  /*c6d0*/  MUFU.EX2 R208, R208 ;  /* 0x000000d000d07308 */ /* 0x000e620000000800 */
[----:B------:R-:W-:Y:S01]  /*c6e0*/  FFMA.FTZ R205, R178, UR5, -R152 ;  /* 0x00000005b2cd7c23 */ /* 0x000fe20008010898 */
[--C-:B------:R-:W-:Y:S01]  /*c6f0*/  FFMA.FTZ R177, R177, UR5, -R20.reuse ;  /* 0x00000005b1b17c23 */ /* 0x100fe20008010814 */
[----:B------:R-:W-:Y:S01]  /*c700*/  FFMA.FTZ R202, R172, UR5, -R20 ;  /* 0x00000005acca7c23 */ /* 0x000fe20008010814 */
[--C-:B------:R-:W-:Y:S01]  /*c710*/  FFMA.FTZ R172, R179, UR5, -R152.reuse ;  /* 0x00000005b3ac7c23 */ /* 0x100fe20008010898 */
[----:B------:R-:W-:Y:S01]  /*c720*/  FFMA.FTZ R207, R182, UR5, -R152 ;  /* 0x00000005b6cf7c23 */ /* 0x000fe20008010898 */
[--C-:B0-----:R-:W-:Y:S01]  /*c730*/  FFMA.FTZ R21, R153, UR5, -R20.reuse ;  /* 0x0000000599157c23 */ /* 0x101fe20008010814 */
[--C-:B------:R-:W-:Y:S01]  /*c740*/  FFMA.FTZ R176, R181, UR5, -R20.reuse ;  /* 0x00000005b5b07c23 */ /* 0x100fe20008010814 */
[----:B------:R-:W-:Y:S01]  /*c750*/  MUFU.EX2 R2, R2 ;  /* 0x0000000200027308 */ /* 0x000fe20000000800 */
[----:B------:R-:W-:Y:S01]  /*c760*/  FFMA.FTZ R23, R165, UR5, -R20 ;  /* 0x00000005a5177c23 */ /* 0x000fe20008010814 */
[--C-:B------:R-:W-:Y:S01]  /*c770*/  FFMA.FTZ R165, R183, UR5, -R152.reuse ;  /* 0x00000005b7a57c23 */ /* 0x100fe20008010898 */
[----:B------:R-:W-:Y:S01]  /*c780*/  FFMA.FTZ R201, R170, UR5, -R152 ;  /* 0x00000005aac97c23 */ /* 0x000fe20008010898 */
[--C-:B------:R-:W-:Y:S01]  /*c790*/  FFMA.FTZ R169, R169, UR5, -R20.reuse ;  /* 0x00000005a9a97c23 */ /* 0x100fe20008010814 */
[----:B------:R-:W-:Y:S01]  /*c7a0*/  FFMA.FTZ R198, R164, UR5, -R20 ;  /* 0x00000005a4c67c23 */ /* 0x000fe20008010814 */
[----:B------:R-:W-:Y:S01]  /*c7b0*/  FFMA.FTZ R164, R171, UR5, -R152 ;  /* 0x00000005aba47c23 */ /* 0x000fe20008010898 */
[----:B------:R-:W-:Y:S01]  /*c7c0*/  FFMA.FTZ R194, R156, UR5, -R20 ;  /* 0x000000059cc27c23 */ /* 0x000fe20008010814 */
[----:B------:R-:W0:Y:S01]  /*c7d0*/  MUFU.EX2 R209, R209 ;  /* 0x000000d100d17308 */ /* 0x000e220000000800 */
[----:B-1----:R-:W-:Y:S01]  /*c7e0*/  FFMA.FTZ R18, R0, R18, R208 ;  /* 0x0000001200127223 */ /* 0x002fe200000100d0 */
[----:B------:R-:W-:Y:S01]  /*c7f0*/  FFMA.FTZ R203, R174, UR5, -R152 ;  /* 0x00000005aecb7c23 */ /* 0x000fe20008010898 */
[--C-:B------:R-:W-:Y:S01]  /*c800*/  FFMA.FTZ R196, R160, UR5, -R20.reuse ;  /* 0x00000005a0c47c23 */ /* 0x100fe20008010814 */
[----:B------:R-:W-:Y:S01]  /*c810*/  FFMA.FTZ R160, R161, UR5, -R20 ;  /* 0x00000005a1a07c23 */ /* 0x000fe20008010814 */
[--C-:B------:R-:W-:Y:S01]  /*c820*/  FFMA.FTZ R161, R175, UR5, -R152.reuse ;  /* 0x00000005afa17c23 */ /* 0x100fe20008010898 */
[----:B------:R-:W-:Y:S01]  /*c830*/  FFMA.FTZ R197, R162, UR5, -R152 ;  /* 0x00000005a2c57c23 */ /* 0x000fe20008010898 */
[----:B------:R-:W-:Y:S01]  /*c840*/  FFMA.FTZ R20, R157, UR5, -R20 ;  /* 0x000000059d147c23 */ /* 0x000fe20008010814 */
[----:B------:R-:W1:Y:S01]  /*c850*/  MUFU.EX2 R185, R185 ;  /* 0x000000b900b97308 */ /* 0x000e620000000800 */
[--C-:B------:R-:W-:Y:S01]  /*c860*/  FFMA.FTZ R157, R163, UR5, -R152.reuse ;  /* 0x00000005a39d7c23 */ /* 0x100fe20008010898 */
[--C-:B------:R-:W-:Y:S01]  /*c870*/  FFMA.FTZ R193, R154, UR5, -R152.reuse ;  /* 0x000000059ac17c23 */ /* 0x100fe20008010898 */
[--C-:B------:R-:W-:Y:S01]  /*c880*/  FFMA.FTZ R199, R166, UR5, -R152.reuse ;  /* 0x00000005a6c77c23 */ /* 0x100fe20008010898 */
[----:B------:R-:W-:-:S04]  /*c890*/  FFMA.FTZ R195, R158, UR5, -R152 ;  /* 0x000000059ec37c23 */ /* 0x000fc80008010898 */
        /* <DEDUP_REMOVED lines=20> */
[----:B------:R-:W-:-:S06]  /*c9e0*/  FFMA.FTZ R156, R167, UR5, -R152 ;  /* 0x00000005a79c7c23 */ /* 0x000fcc0008010898 */
        /* <DEDUP_REMOVED lines=60> */
.L_x_2232:
[----:B------:R-:W0:Y:S01]  /*cdb0*/  S2UR UR6, SR_CgaCtaId ;  /* 0x00000000000679c3 */ /* 0x000e220000008800 */
[----:B------:R-:W-:Y:S01]  /*cdc0*/  UIADD3 UR4, UR4, 0x38860, URZ ;  /* 0x0003886004047890 */ /* 0x000fe2000fffe03f */
[----:B------:R-:W-:Y:S01]  /*cdd0*/  ISETP.LT.AND P1, PT, RZ, UR60, PT ;  /* 0x0000003cff007c0c */ /* 0x000fe2000bf21270 */
[----:B------:R-:W-:Y:S01]  /*cde0*/  UIADD3 UR60, UR60, -0x1, URZ ;  /* 0xffffffff3c3c7890 */ /* 0x000fe2000fffe03f */
[----:B------:R-:W-:Y:S01]  /*cdf0*/  R2UR UR61, R17 ;  /* 0x00000000113d72ca */ /* 0x000fe200000e0000 */
[----:B------:R-:W-:Y:S01]  /*ce00*/  UMOV UR37, UR36 ;  /* 0x0000002400257c82 */ /* 0x000fe20008000000 */
        /* <DEDUP_REMOVED lines=16> */
[----:B------:R-:W-:Y:S02]  /*cf10*/  F2FP.BF16.F32.PACK_AB R203, R161, R203 ;  /* 0x000000cba1cb723e */ /* 0x000fe400000010ff */
[----:B------:R-:W-:Y:S02]  /*cf20*/  F2FP.BF16.F32.PACK_AB R196, R160, R196 ;  /* 0x000000c4a0c4723e */ /* 0x000fe400000010ff */
[----:B------:R-:W-:-:S02]  /*cf30*/  F2FP.BF16.F32.PACK_AB R197, R157, R197 ;  /* 0x000000c59dc5723e */ /* 0x000fc400000010ff */
[----:B------:R-:W-:Y:S02]  /*cf40*/  F2FP.BF16.F32.PACK_AB R198, R23, R198 ;  /* 0x000000c617c6723e */ /* 0x000fe400000010ff */
[----:B------:R-:W-:Y:S02]  /*cf50*/  F2FP.BF16.F32.PACK_AB R199, R156, R199 ;  /* 0x000000c79cc7723e */ /* 0x000fe400000010ff */
[----:B------:R-:W-:Y:S02]  /*cf60*/  F2FP.BF16.F32.PACK_AB R193, R153, R193 ;  /* 0x000000c199c1723e */ /* 0x000fe400000010ff */
[----:B------:R-:W-:Y:S02]  /*cf70*/  F2FP.BF16.F32.PACK_AB R195, R152, R195 ;  /* 0x000000c398c3723e */ /* 0x000fe400000010ff */
[----:B------:R-:W-:Y:S01]  /*cf80*/  MOV R20, R3 ;  /* 0x0000000300147202 */ /* 0x000fe20000000f00 */
[----:B------:R-:W-:Y:S06]  /*cf90*/  @P1 BRA `(.L_x_2233) ;  /* 0xffffffc400581947 */ /* 0x000fec000383ffff */
.L_x_2222:
        /* <DEDUP_REMOVED lines=131> */
.L_x_2234:
        /* <DEDUP_REMOVED lines=8> */
.L_x_2235:
[----:B-1----:R-:W-:Y:S05]  /*d850*/  @P1 BRA `(.L_x_2236) ;  /* 0x0000000000081947 */ /* 0x002fea0003800000 */
[----:B------:R-:W1:Y:S02]  /*d860*/  SYNCS.PHASECHK.TRANS64.TRYWAIT P1, [UR7+0x38850], R0 ;  /* 0x03885000ff0075a7 */ /* 0x000e640008020147 */
[----:B-1----:R-:W-:Y:S05]  /*d870*/  @!P1 BRA `(.L_x_2237) ;  /* 0x0000007c008c9947 */ /* 0x002fea0003800000 */
.L_x_2236:
[----:B------:R-:W-:Y:S01]  /*d880*/  R2UR UR4, R16 ;  /* 0x00000000100472ca */ /* 0x000fe200000e0000 */
[----:B------:R-:W-:Y:S01]  /*d890*/  WARPGROUP.ARRIVE ;  /* 0x00000000000079c5 */ /* 0x000fe20000000000 */
[----:B------:R-:W-:Y:S01]  /*d8a0*/  UMOV UR11, 0x40000040 ;  /* 0x40000040000b7882 */ /* 0x000fe20000000000 */
[----:B-1----:R-:W1:Y:S01]  /*d8b0*/  SHFL.BFLY PT, R7, R18, 0x2, 0x1f ;  /* 0x0c401f0012077f89 */ /* 0x002e6200000e0000 */
[----:B------:R-:W-:Y:S02]  /*d8c0*/  IMAD.MOV.U32 R6, RZ, RZ, RZ ;  /* 0x000000ffff067224 */ /* 0x000fe400078e00ff */
[----:B------:R-:W-:Y:S01]  /*d8d0*/  IMAD.U32 R13, RZ, RZ, UR5 ;  /* 0x00000005ff0d7e24 */ /* 0x000fe2000f8e00ff */
[----:B0-----:R-:W0:Y:S06]  /*d8e0*/  SHFL.BFLY PT, R0, R5, 0x2, 0x1f ;  /* 0x0c401f0005007f89 */ /* 0x001e2c00000e0000 */
[----:B------:R-:W-:-:S04]  /*d8f0*/  UIADD3 UR4, UR4, 0x400, URZ ;  /* 0x0000040004047890 */ /* 0x000fc8000fffe03f */
[----:B------:R-:W-:-:S04]  /*d900*/  USHF.R.U32.HI UR4, URZ, 0x4, UR4 ;  /* 0x000000043f047899 */ /* 0x000fc80008011604 */
[----:B------:R-:W-:-:S04]  /*d910*/  ULOP3.LUT UR4, UR4, 0x3fff, URZ, 0xc0, !UPT ;  /* 0x00003fff04047892 */ /* 0x000fc8000f8ec03f */
[----:B------:R-:W-:Y:S01]  /*d920*/  ULOP3.LUT UR4, UR4, 0x2800000, URZ, 0xfc, !UPT ;  /* 0x0280000004047892 */ /* 0x000fe2000f8efc3f */
[----:B-1----:R-:W-:-:S03]  /*d930*/  FADD.FTZ R7, R7, R18 ;  /* 0x0000001207077221 */ /* 0x002fc60000010000 */
[----:B------:R-:W-:Y:S01]  /*d940*/  UIMAD UR4, UR36, 0xa00, UR4 ;  /* 0x00000a00240478a4 */ /* 0x000fe2000f8e0204 */
[----:B0-----:R-:W-:Y:S01]  /*d950*/  FADD.FTZ R2, R0, R5 ;  /* 0x0000000500027221 */ /* 0x001fe20000010000 */
[----:B------:R-:W-:Y:S02]  /*d960*/  IMAD.MOV.U32 R5, RZ, RZ, RZ ;  /* 0x000000ffff057224 */ /* 0x000fe400078e00ff */
[----:B------:R-:W-:Y:S01]  /*d970*/  UIADD3 UR6, UR4, 0x80, URZ ;  /* 0x0000008004067890 */ /* 0x000fe2000fffe03f */
[----:B------:R-:W0:Y:S02]  /*d980*/  SHFL.BFLY PT, R0, R7, 0x1, 0x1f ;  /* 0x0c201f0007007f89 */ /* 0x000e2400000e0000 */
[----:B------:R-:W-:Y:S02]  /*d990*/  UMOV UR10, UR4 ;  /* 0x00000004000a7c82 */ /* 0x000fe40008000000 */
[----:B------:R-:W-:Y:S01]  /*d9a0*/  HGMMA.64x256x16.F32.BF16 R24, R208, gdesc[UR8].tnspB, R24, gsb0 ;  /* 0x43e00008d0187df0 */ /* 0x000fe20008001818 */
[----:B------:R-:W-:Y:S01]  /*d9b0*/  UMOV UR11, 0x40000040 ;  /* 0x40000040000b7882 */ /* 0x000fe20000000000 */
[----:B------:R-:W-:Y:S01]  /*d9c0*/  UMOV UR10, UR6 ;  /* 0x00000006000a7c82 */ /* 0x000fe20008000000 */
[----:B------:R-:W-:Y:S01]  /*d9d0*/  UIADD3 UR6, UR4, 0x100, URZ ;  /* 0x0000010004067890 */ /* 0x000fe2000fffe03f */
[----:B------:R-:W1:Y:S01]  /*d9e0*/  SHFL.BFLY PT, R9, R2, 0x1, 0x1f ;  /* 0x0c201f0002097f89 */ /* 0x000e6200000e0000 */
[----:B0-----:R-:W-:Y:S01]  /*d9f0*/  FADD.FTZ R11, R7, R0 ;  /* 0x00000000070b7221 */ /* 0x001fe20000010000 */
[----:B------:R-:W-:-:S02]  /*da00*/  IMAD.U32 R7, RZ, RZ, UR5 ;  /* 0x00000005ff077e24 */ /* 0x000fc4000f8e00ff */
[----:B------:R-:W-:Y:S02]  /*da10*/  IMAD.MOV.U32 R0, RZ, RZ, -0x800000 ;  /* 0xff800000ff007424 */ /* 0x000fe400078e00ff */
[----:B------:R-:W-:Y:S01]  /*da20*/  FSETP.NE.FTZ.AND P1, PT, R11, RZ, PT ;  /* 0x000000ff0b00720b */ /* 0x000fe20003f35000 */
[----:B-1----:R-:W-:Y:S01]  /*da30*/  FADD.FTZ R12, R2, R9 ;  /* 0x00000009020c7221 */ /* 0x002fe20000010000 */
[----:B------:R-:W-:-:S04]  /*da40*/  IMAD.MOV.U32 R2, RZ, RZ, -0x800000 ;  /* 0xff800000ff027424 */ /* 0x000fc800078e00ff */
[----:B------:R-:W-:-:S07]  /*da50*/  FSETP.NE.FTZ.AND P2, PT, R12, RZ, PT ;  /* 0x000000ff0c00720b */ /* 0x000fce0003f55000 */
[----:B------:R-:W0:Y:S01]  /*da60*/  @P1 MUFU.LG2 R8, R11 ;  /* 0x0000000b00081308 */ /* 0x000e220000000c00 */
[----:B------:R-:W-:-:S07]  /*da70*/  @P1 FMUL.FTZ R7, R7, 0.69314718246459960938 ;  /* 0x3f31721807071820 */ /* 0x000fce0000410000 */
[----:B------:R-:W1:Y:S01]  /*da80*/  @P2 MUFU.LG2 R9, R12 ;  /* 0x0000000c00092308 */ /* 0x000e620000000c00 */
[----:B------:R-:W-:-:S07]  /*da90*/  @P2 FMUL.FTZ R13, R13, 0.69314718246459960938 ;  /* 0x3f3172180d0d2820 */ /* 0x000fce0000410000 */
        /* <DEDUP_REMOVED lines=32> */
.L_x_2238:
[----:B------:R-:W0:Y:S01]  /*dca0*/  S2UR UR8, SR_CgaCtaId ;  /* 0x00000000000879c3 */ /* 0x000e220000008800 */
[----:B------:R-:W-:Y:S01]  /*dcb0*/  UIADD3 UR4, UR7, 0x38860, URZ ;  /* 0x0003886007047890 */ /* 0x000fe2000fffe03f */
[----:B------:R-:W-:Y:S01]  /*dcc0*/  R2UR UR6, R223 ;  /* 0x00000000df0672ca */ /* 0x000fe200000e0000 */
[----:B------:R-:W-:Y:S01]  /*dcd0*/  UIADD3 UR36, UR36, 0x1, URZ ;  /* 0x0000000124247890 */ /* 0x000fe2000fffe03f */
[----:B------:R-:W-:Y:S01]  /*dce0*/  R2UR UR5, R17 ;  /* 0x00000000110572ca */ /* 0x000fe200000e0000 */
        /* <DEDUP_REMOVED lines=138> */
.L_x_2202:
[----:B------:R-:W0:Y:S08]  /*e590*/  S2UR UR5, SR_CgaCtaId ;  /* 0x00000000000579c3 */ /* 0x000e300000008800 */
[----:B------:R-:W-:Y:S06]  /*e5a0*/  BAR.SYNC.DEFER_BLOCKING 0x5, 0x180 ;  /* 0x0146000000007b1d */ /* 0x000fec0000010000 */
[----:B------:R-:W-:Y:S01]  /*e5b0*/  UMOV UR4, 0x400 ;  /* 0x0000040000047882 */ /* 0x000fe20000000000 */
[----:B------:R-:W-:Y:S01]  /*e5c0*/  BSSY B0, `(.L_x_2239) ;  /* 0x00002a5000007945 */ /* 0x000fe20003800000 */
[----:B0-----:R-:W-:-:S09]  /*e5d0*/  ULEA UR13, UR5, UR4, 0x18 ;  /* 0x00000004050d7291 */ /* 0x001fd2000f8ec03f */
[----:B------:R-:W0:Y:S02]  /*e5e0*/  LDS R4, [UR13+0x388d0] ;  /* 0x0388d00dff047984 */ /* 0x000e240008000800 */
[----:B0-----:R-:W-:Y:S01]  /*e5f0*/  R2UR UR4, R4 ;  /* 0x00000000040472ca */ /* 0x001fe200000e0000 */
[----:B------:R-:W-:Y:S06]  /*e600*/  BAR.ARV 0x4, 0x180 ;  /* 0x0106000000007b1d */ /* 0x000fec0000002000 */
[----:B------:R-:W-:Y:S08]  /*e610*/  @P0 BRA `(.L_x_2240) ;  /* 0x0000001c00700947 */ /* 0x000ff00003800000 */
[----:B------:R-:W0:Y:S01]  /*e620*/  S2UR UR5, SR_SWINHI ;  /* 0x00000000000579c3 */ /* 0x000e220000002f00 */
[----:B------:R-:W-:Y:S01]  /*e630*/  IMAD.MOV.U32 R18, RZ, RZ, 0x2 ;  /* 0x00000002ff127424 */ /* 0x000fe200078e00ff */
[----:B------:R-:W-:Y:S01]  /*e640*/  LEA R156, R222, R22, 0x6 ;  /* 0x00000016de9c7211 */ /* 0x000fe200078e30ff */
[----:B------:R-:W-:Y:S01]  /*e650*/  IMAD.MOV.U32 R157, RZ, RZ, 0x2 ;  /* 0x00000002ff9d7424 */ /* 0x000fe200078e00ff */
[----:B------:R-:W-:-:S04]  /*e660*/  R2UR UR11, R220 ;  /* 0x00000000dc0b72ca */ /* 0x000fc800000e0000 */
[----:B------:R-:W-:Y:S01]  /*e670*/  BAR.SYNC.DEFER_BLOCKING 0x1, 0x100 ;  /* 0x0044000000007b1d */ /* 0x000fe20000010000 */
[----:B------:R-:W-:Y:S02]  /*e680*/  R2UR UR14, R213 ;  /* 0x00000000d50e72ca */ /* 0x000fe400000e0000 */
[----:B------:R-:W-:Y:S02]  /*e690*/  F2FP.BF16.F32.PACK_AB R24, R25, R24 ;  /* 0x000000181918723e */ /* 0x000fe400000010ff */
[----:B------:R-:W-:Y:S01]  /*e6a0*/  R2UR UR15, R221 ;  /* 0x00000000dd0f72ca */ /* 0x000fe200000e0000 */
[----:B------:R-:W-:Y:S01]  /*e6b0*/  ULDC.64 UR8, c[0x0][0xb90] ;  /* 0x0002e40000087ab9 */ /* 0x000fe20000000a00 */
[----:B------:R-:W-:Y:S02]  /*e6c0*/  F2FP.BF16.F32.PACK_AB R25, R27, R26 ;  /* 0x0000001a1b19723e */ /* 0x000fe400000010ff */
[----:B------:R-:W-:Y:S02]  /*e6d0*/  F2FP.BF16.F32.PACK_AB R27, R31, R30 ;  /* 0x0000001e1f1b723e */ /* 0x000fe400000010ff */
[----:B------:R-:W-:Y:S01]  /*e6e0*/  F2FP.BF16.F32.PACK_AB R26, R29, R28 ;  /* 0x0000001c1d1a723e */ /* 0x000fe200000010ff */
[----:B------:R-:W-:Y:S01]  /*e6f0*/  USHF.R.S32.HI UR10, URZ, 0x1f, UR11 ;  /* 0x0000001f3f0a7899 */ /* 0x000fe2000801140b */
[----:B------:R-:W-:-:S02]  /*e700*/  F2FP.BF16.F32.PACK_AB R161, R162, R161 ;  /* 0x000000a1a2a1723e */ /* 0x000fc400000010ff */
[----:B------:R-:W-:Y:S02]  /*e710*/  F2FP.BF16.F32.PACK_AB R162, R149, R148 ;  /* 0x0000009495a2723e */ /* 0x000fe400000010ff */
[----:B------:R-:W-:Y:S01]  /*e720*/  F2FP.BF16.F32.PACK_AB R163, R165, R163 ;  /* 0x000000a3a5a3723e */ /* 0x000fe200000010ff */
[----:B------:R-:W-:Y:S01]  /*e730*/  USHF.R.S32.HI UR12, URZ, 0x1f, UR15 ;  /* 0x0000001f3f0c7899 */ /* 0x000fe2000801140f */
[----:B------:R-:W-:Y:S01]  /*e740*/  UMOV UR6, UR13 ;  /* 0x0000000d00067c82 */ /* 0x000fe20008000000 */
[----:B0-----:R-:W-:Y:S01]  /*e750*/  UMOV UR7, UR5 ;  /* 0x0000000500077c82 */ /* 0x001fe20008000000 */
[----:B------:R-:W-:Y:S01]  /*e760*/  UIMAD UR5, UR10, UR8, URZ ;  /* 0x000000080a0572a4 */ /* 0x000fe2000f8e023f */
[----:B------:R-:W-:-:S03]  /*e770*/  IMAD.WIDE R18, R227, R18, UR6 ;  /* 0x00000006e3127e25 */ /* 0x000fc6000f8e0212 */
[----:B------:R-:W-:Y:S01]  /*e780*/  UIMAD UR5, UR11, UR9, UR5 ;  /* 0x000000090b0572a4 */ /* 0x000fe2000f8e0205 */
[----:B------:R-:W-:Y:S01]  /*e790*/  IMAD.WIDE R156, R156, R157, UR6 ;  /* 0x000000069c9c7e25 */ /* 0x000fe2000f8e029d */
[C---:B------:R-:W-:Y:S01]  /*e7a0*/  IADD3 R109, P2, R18.reuse, 0x8020, RZ ;  /* 0x00008020126d7810 */ /* 0x040fe20007f5e0ff */
[----:B------:R-:W-:Y:S01]  /*e7b0*/  UIMAD.WIDE.U32 UR6, UR11, UR8, URZ ;  /* 0x000000080b0672a5 */ /* 0x000fe2000f8e003f */
[C---:B------:R-:W-:Y:S02]  /*e7c0*/  LOP3.LUT R159, R18.reuse, 0x380, RZ, 0xc0, !PT ;  /* 0x00000380129f7812 */ /* 0x040fe400078ec0ff */
[C---:B------:R-:W-:Y:S01]  /*e7d0*/  IADD3 R135, P4, R18.reuse, 0xc040, RZ ;  /* 0x0000c04012877810 */ /* 0x040fe20007f9e0ff */
[----:B------:R-:W-:Y:S01]  /*e7e0*/  IMAD.X R147, RZ, RZ, R19, P2 ;  /* 0x000000ffff937224 */ /* 0x000fe200010e0613 */
[C---:B------:R-:W-:Y:S01]  /*e7f0*/  IADD3 R15, P3, R18.reuse, 0xc060, RZ ;  /* 0x0000c060120f7810 */ /* 0x040fe20007f7e0ff */
[----:B------:R-:W-:Y:S01]  /*e800*/  ULDC.64 UR8, c[0x0][0xb98] ;  /* 0x0002e60000087ab9 */ /* 0x000fe20000000a00 */
[----:B------:R-:W-:Y:S01]  /*e810*/  LOP3.LUT R10, R109, 0x380, RZ, 0xc0, !PT ;  /* 0x000003806d0a7812 */ /* 0x000fe200078ec0ff */
[----:B------:R-:W-:Y:S01]  /*e820*/  UIADD3 UR7, UR7, UR5, URZ ;  /* 0x0000000507077290 */ /* 0x000fe2000fffe03f */
[----:B------:R-:W-:Y:S01]  /*e830*/  SHF.R.U64 R159, R159, 0x3, RZ ;  /* 0x000000039f9f7819 */ /* 0x000fe200000012ff */
[----:B------:R-:W-:Y:S01]  /*e840*/  UIMAD UR5, UR12, UR8, URZ ;  /* 0x000000080c0572a4 */ /* 0x000fe2000f8e023f */
[----:B------:R-:W-:Y:S01]  /*e850*/  LOP3.LUT R134, R135, 0x380, RZ, 0xc0, !PT ;  /* 0x0000038087867812 */ /* 0x000fe200078ec0ff */
[----:B------:R-:W-:Y:S01]  /*e860*/  UIMAD.WIDE.U32 UR6, UR15, UR8, UR6 ;  /* 0x000000080f0672a5 */ /* 0x000fe2000f8e0006 */
[----:B------:R-:W-:Y:S01]  /*e870*/  IADD3 R4, P2, R18, 0x4000, RZ ;  /* 0x0000400012047810 */ /* 0x000fe20007f5e0ff */
[----:B------:R-:W-:Y:S01]  /*e880*/  UIMAD UR5, UR15, UR9, UR5 ;  /* 0x000000090f0572a4 */ /* 0x000fe2000f8e0205 */
[----:B------:R-:W-:-:S02]  /*e890*/  LOP3.LUT R14, R15, 0x380, RZ, 0xc0, !PT ;  /* 0x000003800f0e7812 */ /* 0x000fc400078ec0ff */
[----:B------:R-:W-:Y:S01]  /*e8a0*/  IADD3 R115, P6, R18, 0xc000, RZ ;  /* 0x0000c00012737810 */ /* 0x000fe20007fde0ff */
[--C-:B------:R-:W-:Y:S01]  /*e8b0*/  IMAD.X R127, RZ, RZ, R19.reuse, P2 ;  /* 0x000000ffff7f7224 */ /* 0x100fe200010e0613 */
[----:B------:R-:W-:Y:S01]  /*e8c0*/  SHF.R.U64 R10, R10, 0x3, RZ ;  /* 0x000000030a0a7819 */ /* 0x000fe200000012ff */
[----:B------:R-:W-:Y:S01]  /*e8d0*/  ULDC.64 UR8, c[0x0][0xae8] ;  /* 0x0002ba0000087ab9 */ /* 0x000fe20000000a00 */
[----:B------:R-:W-:Y:S01]  /*e8e0*/  IADD3 R113, P0, R18, 0x8060, RZ ;  /* 0x0000806012717810 */ /* 0x000fe20007f1e0ff */
[--C-:B------:R-:W-:Y:S01]  /*e8f0*/  IMAD.X R143, RZ, RZ, R19.reuse, P6 ;  /* 0x000000ffff8f7224 */ /* 0x100fe200030e0613 */
[----:B------:R-:W-:Y:S01]  /*e900*/  LOP3.LUT R158, R159, R18, RZ, 0x3c, !PT ;  /* 0x000000129f9e7212 */ /* 0x000fe200078e3cff */
[--C-:B------:R-:W-:Y:S01]  /*e910*/  IMAD.MOV.U32 R159, RZ, RZ, R19.reuse ;  /* 0x000000ffff9f7224 */ /* 0x100fe200078e0013 */
[----:B------:R-:W-:Y:S01]  /*e920*/  SHF.R.U64 R134, R134, 0x3, RZ ;  /* 0x0000000386867819 */ /* 0x000fe200000012ff */
[----:B------:R-:W-:Y:S01]  /*e930*/  IMAD.X R151, RZ, RZ, R19, P0 ;  /* 0x000000ffff977224 */ /* 0x000fe200000e0613 */
[----:B------:R-:W-:-:S02]  /*e940*/  SHF.R.U64 R14, R14, 0x3, RZ ;  /* 0x000000030e0e7819 */ /* 0x000fc400000012ff */
[----:B------:R-:W-:Y:S02]  /*e950*/  LOP3.LUT R8, R115, 0x380, RZ, 0xc0, !PT ;  /* 0x0000038073087812 */ /* 0x000fe400078ec0ff */
[----:B------:R-:W-:Y:S02]  /*e960*/  LOP3.LUT R146, R10, R109, RZ, 0x3c, !PT ;  /* 0x0000006d0a927212 */ /* 0x000fe400078e3cff */
[----:B------:R-:W-:Y:S02]  /*e970*/  LOP3.LUT R6, R113, 0x380, RZ, 0xc0, !PT ;  /* 0x0000038071067812 */ /* 0x000fe400078ec0ff */
[----:B------:R-:W-:Y:S02]  /*e980*/  IADD3 R109, P2, R156, 0x7000, RZ ;  /* 0x000070009c6d7810 */ /* 0x000fe40007f5e0ff */
[----:B------:R-:W-:Y:S01]  /*e990*/  LOP3.LUT R134, R134, R135, RZ, 0x3c, !PT ;  /* 0x0000008786867212 */ /* 0x000fe200078e3cff */
[--C-:B------:R-:W-:Y:S01]  /*e9a0*/  IMAD.X R135, RZ, RZ, R19.reuse, P4 ;  /* 0x000000ffff877224 */ /* 0x100fe200020e0613 */
[----:B------:R-:W-:Y:S01]  /*e9b0*/  LOP3.LUT R14, R14, R15, RZ, 0x3c, !PT ;  /* 0x0000000f0e0e7212 */ /* 0x000fe200078e3cff */
[----:B------:R-:W-:Y:S01]  /*e9c0*/  IMAD.X R15, RZ, RZ, R19, P3 ;  /* 0x000000ffff0f7224 */ /* 0x000fe200018e0613 */
[----:B------:R-:W-:-:S02]  /*e9d0*/  SHF.R.U64 R8, R8, 0x3, RZ ;  /* 0x0000000308087819 */ /* 0x000fc400000012ff */
[----:B------:R-:W-:Y:S02]  /*e9e0*/  MOV R159, R158 ;  /* 0x0000009e009f7202 */ /* 0x000fe40000000f00 */
[----:B------:R-:W-:Y:S01]  /*e9f0*/  IADD3 R107, P4, R18, 0x8000, RZ ;  /* 0x00008000126b7810 */ /* 0x000fe20007f9e0ff */
[----:B------:R-:W0:Y:S01]  /*ea00*/  LDC R158, c[0x0][0xbe8] ;  /* 0x0002fa00ff9e7b82 */ /* 0x000e220000000800 */
[----:B------:R-:W-:Y:S01]  /*ea10*/  SHF.R.U64 R6, R6, 0x3, RZ ;  /* 0x0000000306067819 */ /* 0x000fe200000012ff */
[----:B------:R1:W-:Y:S01]  /*ea20*/  STSM.16.M88.4 [R159], R24 ;  /* 0x000000189f007844 */ /* 0x0003e20000000200 */
[----:B------:R-:W-:Y:S01]  /*ea30*/  LOP3.LUT R108, R109, 0x380, RZ, 0xc0, !PT ;  /* 0x000003806d6c7812 */ /* 0x000fe200078ec0ff */
[----:B------:R-:W-:Y:S01]  /*ea40*/  IMAD.X R155, RZ, RZ, R19, P4 ;  /* 0x000000ffff9b7224 */ /* 0x000fe200020e0613 */
[----:B------:R-:W-:Y:S02]  /*ea50*/  IADD3 R21, P3, R18, 0x20, RZ ;  /* 0x0000002012157810 */ /* 0x000fe40007f7e0ff */
[----:B------:R-:W-:-:S02]  /*ea60*/  LOP3.LUT R142, R8, R115, RZ, 0x3c, !PT ;  /* 0x00000073088e7212 */ /* 0x000fc400078e3cff */
[C---:B------:R-:W-:Y:S01]  /*ea70*/  IADD3 R139, P5, R18.reuse, 0xc020, RZ ;  /* 0x0000c020128b7810 */ /* 0x040fe20007fbe0ff */
[--C-:B------:R-:W-:Y:S01]  /*ea80*/  IMAD.X R153, RZ, RZ, R19.reuse, P3 ;  /* 0x000000ffff997224 */ /* 0x100fe200018e0613 */
[----:B------:R-:W-:Y:S02]  /*ea90*/  IADD3 R111, P1, R18, 0x8040, RZ ;  /* 0x00008040126f7810 */ /* 0x000fe40007f3e0ff */
[----:B------:R-:W-:Y:S02]  /*eaa0*/  LOP3.LUT R150, R6, R113, RZ, 0x3c, !PT ;  /* 0x0000007106967212 */ /* 0x000fe400078e3cff */
[----:B------:R-:W-:Y:S01]  /*eab0*/  LOP3.LUT R8, R107, 0x380, RZ, 0xc0, !PT ;  /* 0x000003806b087812 */ /* 0x000fe200078ec0ff */
[----:B------:R-:W-:Y:S01]  /*eac0*/  IMAD.X R131, RZ, RZ, R19, P1 ;  /* 0x000000ffff837224 */ /* 0x000fe200008e0613 */
[----:B------:R-:W-:Y:S02]  /*ead0*/  SHF.R.U64 R108, R108, 0x3, RZ ;  /* 0x000000036c6c7819 */ /* 0x000fe400000012ff */
[----:B------:R-:W-:-:S02]  /*eae0*/  LOP3.LUT R6, R21, 0x380, RZ, 0xc0, !PT ;  /* 0x0000038015067812 */ /* 0x000fc400078ec0ff */
[----:B------:R-:W-:Y:S02]  /*eaf0*/  LOP3.LUT R138, R139, 0x380, RZ, 0xc0, !PT ;  /* 0x000003808b8a7812 */ /* 0x000fe400078ec0ff */
[----:B------:R-:W-:Y:S02]  /*eb00*/  SHF.R.U64 R8, R8, 0x3, RZ ;  /* 0x0000000308087819 */ /* 0x000fe400000012ff */
[----:B------:R-:W-:Y:S01]  /*eb10*/  LOP3.LUT R108, R108, R109, RZ, 0x3c, !PT ;  /* 0x0000006d6c6c7212 */ /* 0x000fe200078e3cff */
[----:B------:R-:W-:Y:S01]  /*eb20*/  IMAD.X R109, RZ, RZ, R157, P2 ;  /* 0x000000ffff6d7224 */ /* 0x000fe200010e069d */
[----:B------:R-:W-:Y:S02]  /*eb30*/  IADD3 R101, P0, R18, 0x4020, RZ ;  /* 0x0000402012657810 */ /* 0x000fe40007f1e0ff */
[----:B------:R-:W-:Y:S02]  /*eb40*/  SHF.R.U64 R6, R6, 0x3, RZ ;  /* 0x0000000306067819 */ /* 0x000fe400000012ff */
[----:B------:R-:W-:Y:S01]  /*eb50*/  IADD3 R23, P1, R18, 0x40, RZ ;  /* 0x0000004012177810 */ /* 0x000fe20007f3e0ff */
[----:B------:R-:W-:Y:S01]  /*eb60*/  IMAD.X R9, RZ, RZ, R19, P0 ;  /* 0x000000ffff097224 */ /* 0x000fe200000e0613 */
[----:B------:R-:W-:-:S02]  /*eb70*/  IADD3 R123, P2, R156, 0xe000, RZ ;  /* 0x0000e0009c7b7810 */ /* 0x000fc40007f5e0ff */
[----:B------:R-:W-:Y:S01]  /*eb80*/  SHF.R.U64 R138, R138, 0x3, RZ ;  /* 0x000000038a8a7819 */ /* 0x000fe200000012ff */
[----:B------:R-:W-:Y:S01]  /*eb90*/  IMAD.X R7, RZ, RZ, R19, P1 ;  /* 0x000000ffff077224 */ /* 0x000fe200008e0613 */
[----:B------:R-:W-:Y:S02]  /*eba0*/  LOP3.LUT R154, R8, R107, RZ, 0x3c, !PT ;  /* 0x0000006b089a7212 */ /* 0x000fe400078e3cff */
[----:B------:R-:W-:Y:S02]  /*ebb0*/  LOP3.LUT R152, R6, R21, RZ, 0x3c, !PT ;  /* 0x0000001506987212 */ /* 0x000fe400078e3cff */
[----:B------:R-:W-:Y:S02]  /*ebc0*/  LOP3.LUT R8, R101, 0x380, RZ, 0xc0, !PT ;  /* 0x0000038065087812 */ /* 0x000fe400078ec0ff */
[----:B------:R-:W-:Y:S02]  /*ebd0*/  LOP3.LUT R6, R23, 0x380, RZ, 0xc0, !PT ;  /* 0x0000038017067812 */ /* 0x000fe400078ec0ff */
[----:B------:R-:W-:-:S02]  /*ebe0*/  LOP3.LUT R122, R123, 0x380, RZ, 0xc0, !PT ;  /* 0x000003807b7a7812 */ /* 0x000fc400078ec0ff */
[----:B------:R-:W-:Y:S02]  /*ebf0*/  LOP3.LUT R138, R138, R139, RZ, 0x3c, !PT ;  /* 0x0000008b8a8a7212 */ /* 0x000fe400078e3cff */
[----:B------:R-:W-:Y:S02]  /*ec00*/  IADD3.X R139, RZ, R19, RZ, P5, !PT ;  /* 0x00000013ff8b7210 */ /* 0x000fe40002ffe4ff */
[----:B------:R-:W-:Y:S02]  /*ec10*/  SHF.R.U64 R8, R8, 0x3, RZ ;  /* 0x0000000308087819 */ /* 0x000fe400000012ff */
[C---:B------:R-:W-:Y:S02]  /*ec20*/  IADD3 R105, P5, R18.reuse, 0x4060, RZ ;  /* 0x0000406012697810 */ /* 0x040fe40007fbe0ff */
[C---:B------:R-:W-:Y:S02]  /*ec30*/  IADD3 R103, P6, R18.reuse, 0x4040, RZ ;  /* 0x0000404012677810 */ /* 0x040fe40007fde0ff */
[----:B------:R-:W-:Y:S01]  /*ec40*/  IADD3 R20, P3, R18, 0x60, RZ ;  /* 0x0000006012147810 */ /* 0x000fe20007f7e0ff */
[--C-:B------:R-:W-:Y:S01]  /*ec50*/  IMAD.X R13, RZ, RZ, R19.reuse, P5 ;  /* 0x000000ffff0d7224 */ /* 0x100fe200028e0613 */
[----:B------:R-:W-:Y:S01]  /*ec60*/  SHF.R.U64 R6, R6, 0x3, RZ ;  /* 0x0000000306067819 */ /* 0x000fe200000012ff */
[--C-:B------:R-:W-:Y:S01]  /*ec70*/  IMAD.X R11, RZ, RZ, R19.reuse, P6 ;  /* 0x000000ffff0b7224 */ /* 0x100fe200030e0613 */
[----:B------:R-:W-:Y:S01]  /*ec80*/  SHF.R.U64 R122, R122, 0x3, RZ ;  /* 0x000000037a7a7819 */ /* 0x000fe200000012ff */
[----:B------:R-:W-:Y:S01]  /*ec90*/  IMAD.X R5, RZ, RZ, R19, P3 ;  /* 0x000000ffff057224 */ /* 0x000fe200018e0613 */
[----:B------:R-:W-:-:S02]  /*eca0*/  LOP3.LUT R8, R8, R101, RZ, 0x3c, !PT ;  /* 0x0000006508087212 */ /* 0x000fc400078e3cff */
[----:B------:R-:W-:Y:S02]  /*ecb0*/  LOP3.LUT R6, R6, R23, RZ, 0x3c, !PT ;  /* 0x0000001706067212 */ /* 0x000fe400078e3cff */
[----:B------:R-:W-:Y:S02]  /*ecc0*/  LOP3.LUT R101, R4, 0x380, RZ, 0xc0, !PT ;  /* 0x0000038004657812 */ /* 0x000fe400078ec0ff */
[----:B------:R-:W-:Y:S01]  /*ecd0*/  LOP3.LUT R122, R122, R123, RZ, 0x3c, !PT ;  /* 0x0000007b7a7a7212 */ /* 0x000fe200078e3cff */
[----:B------:R-:W-:Y:S01]  /*ece0*/  IMAD.X R123, RZ, RZ, R157, P2 ;  /* 0x000000ffff7b7224 */ /* 0x000fe200010e069d */
[----:B------:R-:W-:Y:S02]  /*ecf0*/  LOP3.LUT R23, R20, 0x380, RZ, 0xc0, !PT ;  /* 0x0000038014177812 */ /* 0x000fe400078ec0ff */
[----:B------:R-:W-:Y:S02]  /*ed00*/  IADD3 R19, P3, R156, 0x1000, RZ ;  /* 0x000010009c137810 */ /* 0x000fe40007f7e0ff */
[----:B0-----:R-:W-:-:S02]  /*ed10*/  ISETP.NE.AND P2, PT, R158, 0x1, PT ;  /* 0x000000019e00780c */ /* 0x001fc40003f45270 */
[----:B------:R-:W-:Y:S02]  /*ed20*/  SHF.R.U64 R101, R101, 0x3, RZ ;  /* 0x0000000365657819 */ /* 0x000fe400000012ff */
[----:B------:R-:W-:Y:S02]  /*ed30*/  SHF.R.U64 R23, R23, 0x3, RZ ;  /* 0x0000000317177819 */ /* 0x000fe400000012ff */
[----:B------:R-:W-:Y:S02]  /*ed40*/  LOP3.LUT R18, R19, 0x380, RZ, 0xc0, !PT ;  /* 0x0000038013127812 */ /* 0x000fe400078ec0ff */
[----:B------:R-:W-:Y:S02]  /*ed50*/  LOP3.LUT R12, R111, 0x380, RZ, 0xc0, !PT ;  /* 0x000003806f0c7812 */ /* 0x000fe400078ec0ff */
[----:B------:R-:W-:Y:S02]  /*ed60*/  LOP3.LUT R126, R101, R4, RZ, 0x3c, !PT ;  /* 0x00000004657e7212 */ /* 0x000fe400078e3cff */
[----:B------:R-:W-:-:S02]  /*ed70*/  LOP3.LUT R4, R23, R20, RZ, 0x3c, !PT ;  /* 0x0000001417047212 */ /* 0x000fc400078e3cff */
[----:B------:R-:W-:Y:S02]  /*ed80*/  SHF.R.U64 R18, R18, 0x3, RZ ;  /* 0x0000000312127819 */ /* 0x000fe400000012ff */
[----:B------:R-:W-:Y:S02]  /*ed90*/  SHF.R.U64 R12, R12, 0x3, RZ ;  /* 0x000000030c0c7819 */ /* 0x000fe400000012ff */
[----:B------:R-:W-:Y:S02]  /*eda0*/  MOV R142, R142 ;  /* 0x0000008e008e7202 */ /* 0x000fe40000000f00 */
[----:B------:R-:W-:Y:S02]  /*edb0*/  MOV R143, R4 ;  /* 0x00000004008f7202 */ /* 0x000fe40000000f00 */
[----:B------:R-:W-:Y:S01]  /*edc0*/  LOP3.LUT R18, R18, R19, RZ, 0x3c, !PT ;  /* 0x0000001312127212 */ /* 0x000fe200078e3cff */
[----:B------:R-:W-:Y:S01]  /*edd0*/  IMAD.X R19, RZ, RZ, R157, P3 ;  /* 0x000000ffff137224 */ /* 0x000fe200018e069d */
[----:B------:R-:W-:-:S02]  /*ede0*/  F2FP.BF16.F32.PACK_AB R5, R35, R34 ;  /* 0x000000222305723e */ /* 0x000fc400000010ff */
[----:B------:R-:W-:Y:S01]  /*edf0*/  LOP3.LUT R130, R12, R111, RZ, 0x3c, !PT ;  /* 0x0000006f0c827212 */ /* 0x000fe200078e3cff */
[----:B------:R-:W0:Y:S01]  /*ee00*/  @P2 LDC R34, c[0x0][0xbec] ;  /* 0x0002fb00ff222b82 */ /* 0x000e220000000800 */
[----:B------:R-:W-:Y:S02]  /*ee10*/  IADD3 R111, P3, R156, 0x8000, RZ ;  /* 0x000080009c6f7810 */ /* 0x000fe40007f7e0ff */
[----:B------:R-:W-:Y:S02]  /*ee20*/  LOP3.LUT R12, R105, 0x380, RZ, 0xc0, !PT ;  /* 0x00000380690c7812 */ /* 0x000fe400078ec0ff */
[----:B------:R-:W-:Y:S02]  /*ee30*/  LOP3.LUT R110, R111, 0x380, RZ, 0xc0, !PT ;  /* 0x000003806f6e7812 */ /* 0x000fe400078ec0ff */
[----:B------:R-:W-:Y:S01]  /*ee40*/  SHF.R.U64 R12, R12, 0x3, RZ ;  /* 0x000000030c0c7819 */ /* 0x000fe200000012ff */
[----:B------:R-:W2:Y:S01]  /*ee50*/  @P2 LDC R35, c[0x0][0xbf0] ;  /* 0x0002fc00ff232b82 */ /* 0x000ea20000000800 */
[----:B------:R-:W-:-:S02]  /*ee60*/  SHF.R.U64 R110, R110, 0x3, RZ ;  /* 0x000000036e6e7819 */ /* 0x000fc400000012ff */
[----:B------:R-:W-:Y:S02]  /*ee70*/  LOP3.LUT R12, R12, R105, RZ, 0x3c, !PT ;  /* 0x000000690c0c7212 */ /* 0x000fe400078e3cff */
[----:B------:R-:W-:Y:S02]  /*ee80*/  IADD3 R105, P0, R156, 0x5000, RZ ;  /* 0x000050009c697810 */ /* 0x000fe40007f1e0ff */
[----:B------:R-:W-:Y:S01]  /*ee90*/  LOP3.LUT R110, R110, R111, RZ, 0x3c, !PT ;  /* 0x0000006f6e6e7212 */ /* 0x000fe200078e3cff */
[----:B------:R-:W-:Y:S01]  /*eea0*/  IMAD.X R111, RZ, RZ, R157, P3 ;  /* 0x000000ffff6f7224 */ /* 0x000fe200018e069d */
[----:B------:R-:W-:Y:S02]  /*eeb0*/  LOP3.LUT R10, R103, 0x380, RZ, 0xc0, !PT ;  /* 0x00000380670a7812 */ /* 0x000fe400078ec0ff */
[----:B------:R-:W-:Y:S02]  /*eec0*/  IADD3 R30, P3, R156, 0xf000, RZ ;  /* 0x0000f0009c1e7810 */ /* 0x000fe40007f7e0ff */
[----:B------:R-:W-:-:S02]  /*eed0*/  LOP3.LUT R104, R105, 0x380, RZ, 0xc0, !PT ;  /* 0x0000038069687812 */ /* 0x000fc400078ec0ff */
[----:B------:R-:W-:Y:S01]  /*eee0*/  MOV R146, R146 ;  /* 0x0000009200927202 */ /* 0x000fe20000000f00 */
[----:B------:R-:W-:Y:S01]  /*eef0*/  IMAD.X R31, RZ, RZ, R157, P3 ;  /* 0x000000ffff1f7224 */ /* 0x000fe200018e069d */
[----:B------:R-:W-:Y:S02]  /*ef00*/  MOV R147, R6 ;  /* 0x0000000600937202 */ /* 0x000fe40000000f00 */
[----:B------:R-:W-:Y:S02]  /*ef10*/  SHF.R.U64 R10, R10, 0x3, RZ ;  /* 0x000000030a0a7819 */ /* 0x000fe400000012ff */
[----:B------:R-:W-:Y:S02]  /*ef20*/  LOP3.LUT R23, R30, 0x380, RZ, 0xc0, !PT ;  /* 0x000003801e177812 */ /* 0x000fe400078ec0ff */
[----:B------:R-:W-:Y:S01]  /*ef30*/  F2FP.BF16.F32.PACK_AB R6, R37, R172 ;  /* 0x000000ac2506723e */ /* 0x000fe200000010ff */
[----:B------:R-:W-:Y:S01]  /*ef40*/  VIADD R37, R215, UR14 ;  /* 0x0000000ed7257c36 */ /* 0x000fe20008000000 */
[----:B------:R-:W-:-:S02]  /*ef50*/  SHF.R.U64 R104, R104, 0x3, RZ ;  /* 0x0000000368687819 */ /* 0x000fc400000012ff */
[----:B------:R-:W-:Y:S01]  /*ef60*/  LOP3.LUT R10, R10, R103, RZ, 0x3c, !PT ;  /* 0x000000670a0a7212 */ /* 0x000fe200078e3cff */
[----:B0-----:R-:W-:Y:S01]  /*ef70*/  @P2 IMAD.HI.U32 R34, R37, R34, RZ ;  /* 0x0000002225222227 */ /* 0x001fe200078e00ff */
[----:B------:R-:W-:Y:S02]  /*ef80*/  SHF.R.U64 R23, R23, 0x3, RZ ;  /* 0x0000000317177819 */ /* 0x000fe400000012ff */
[----:B------:R-:W-:Y:S01]  /*ef90*/  LOP3.LUT R104, R104, R105, RZ, 0x3c, !PT ;  /* 0x0000006968687212 */ /* 0x000fe200078e3cff */
[----:B------:R-:W-:Y:S01]  /*efa0*/  IMAD.X R105, RZ, RZ, R157, P0 ;  /* 0x000000ffff697224 */ /* 0x000fe200000e069d */
[----:B------:R-:W-:Y:S02]  /*efb0*/  MOV R134, R134 ;  /* 0x0000008600867202 */ /* 0x000fe40000000f00 */
[----:B------:R-:W-:Y:S02]  /*efc0*/  MOV R138, R138 ;  /* 0x0000008a008a7202 */ /* 0x000fe40000000f00 */
[----:B------:R-:W-:-:S02]  /*efd0*/  IADD3 R119, P0, R156, 0xc000, RZ ;  /* 0x0000c0009c777810 */ /* 0x000fc40007f1e0ff */
[----:B------:R-:W-:Y:S02]  /*efe0*/  LOP3.LUT R30, R23, R30, RZ, 0x3c, !PT ;  /* 0x0000001e171e7212 */ /* 0x000fe400078e3cff */
[----:B------:R-:W-:Y:S02]  /*eff0*/  MOV R130, R130 ;  /* 0x0000008200827202 */ /* 0x000fe40000000f00 */
[----:B------:R-:W-:Y:S02]  /*f000*/  MOV R152, R152 ;  /* 0x0000009800987202 */ /* 0x000fe40000000f00 */
[----:B------:R-:W-:Y:S02]  /*f010*/  MOV R135, R10 ;  /* 0x0000000a00877202 */ /* 0x000fe40000000f00 */
[----:B------:R-:W-:Y:S02]  /*f020*/  MOV R139, R8 ;  /* 0x00000008008b7202 */ /* 0x000fe40000000f00 */
[----:B------:R-:W-:Y:S01]  /*f030*/  F2FP.BF16.F32.PACK_AB R4, R33, R171 ;  /* 0x000000ab2104723e */ /* 0x000fe200000010ff */
[----:B------:R-:W-:Y:S01]  /*f040*/  IMAD.MOV.U32 R33, RZ, RZ, R37 ;  /* 0x000000ffff217224 */ /* 0x000fe200078e0025 */
[----:B------:R-:W-:-:S02]  /*f050*/  F2FP.BF16.F32.PACK_AB R7, R39, R38 ;  /* 0x000000262707723e */ /* 0x000fc400000010ff */
[----:B------:R-:W-:Y:S02]  /*f060*/  MOV R23, R14 ;  /* 0x0000000e00177202 */ /* 0x000fe40000000f00 */
[----:B------:R-:W-:Y:S01]  /*f070*/  MOV R131, R12 ;  /* 0x0000000c00837202 */ /* 0x000fe20000000f00 */
[----:B------:R0:W-:Y:S01]  /*f080*/  STSM.16.M88.4 [R152], R4 ;  /* 0x0000000498007844 */ /* 0x0001e20000000200 */
[----:B------:R-:W-:Y:S02]  /*f090*/  F2FP.BF16.F32.PACK_AB R8, R41, R173 ;  /* 0x000000ad2908723e */ /* 0x000fe400000010ff */
[----:B------:R-:W-:Y:S02]  /*f0a0*/  F2FP.BF16.F32.PACK_AB R9, R43, R42 ;  /* 0x0000002a2b09723e */ /* 0x000fe400000010ff */
[----:B------:R-:W-:Y:S02]  /*f0b0*/  F2FP.BF16.F32.PACK_AB R10, R45, R174 ;  /* 0x000000ae2d0a723e */ /* 0x000fe400000010ff */
[----:B------:R-:W-:-:S02]  /*f0c0*/  F2FP.BF16.F32.PACK_AB R11, R47, R46 ;  /* 0x0000002e2f0b723e */ /* 0x000fc400000010ff */
[----:B------:R-:W-:Y:S02]  /*f0d0*/  F2FP.BF16.F32.PACK_AB R12, R49, R175 ;  /* 0x000000af310c723e */ /* 0x000fe400000010ff */
[----:B------:R-:W-:Y:S01]  /*f0e0*/  F2FP.BF16.F32.PACK_AB R13, R51, R50 ;  /* 0x00000032330d723e */ /* 0x000fe200000010ff */
[----:B------:R3:W-:Y:S01]  /*f0f0*/  STSM.16.M88.4 [R147], R8 ;  /* 0x0000000893007844 */ /* 0x0007e20000000200 */
[----:B------:R-:W-:Y:S02]  /*f100*/  F2FP.BF16.F32.PACK_AB R14, R53, R176 ;  /* 0x000000b0350e723e */ /* 0x000fe400000010ff */
[----:B------:R-:W-:Y:S02]  /*f110*/  F2FP.BF16.F32.PACK_AB R15, R55, R54 ;  /* 0x00000036370f723e */ /* 0x000fe400000010ff */
[----:B--2---:R-:W-:Y:S02]  /*f120*/  @P2 SHF.R.U32.HI R33, RZ, R35, R34 ;  /* 0x00000023ff212219 */ /* 0x004fe40000011622 */
[----:B------:R-:W-:Y:S01]  /*f130*/  LOP3.LUT R118, R119, 0x380, RZ, 0xc0, !PT ;  /* 0x0000038077767812 */ /* 0x000fe200078ec0ff */
[----:B------:R2:W-:Y:S01]  /*f140*/  STSM.16.M88.4 [R143], R12 ;  /* 0x0000000c8f007844 */ /* 0x0005e20000000200 */
[----:B------:R-:W-:Y:S01]  /*f150*/  MOV R126, R126 ;  /* 0x0000007e007e7202 */ /* 0x000fe20000000f00 */
[----:B------:R-:W-:Y:S01]  /*f160*/  IMAD.MOV R35, RZ, RZ, -R33 ;  /* 0x000000ffff237224 */ /* 0x000fe200078e0a21 */
[----:B-1----:R-:W-:-:S02]  /*f170*/  F2FP.BF16.F32.PACK_AB R24, R57, R177 ;  /* 0x000000b13918723e */ /* 0x002fc400000010ff */
[----:B------:R-:W-:Y:S01]  /*f180*/  F2FP.BF16.F32.PACK_AB R25, R59, R58 ;  /* 0x0000003a3b19723e */ /* 0x000fe200000010ff */
[----:B------:R-:W-:Y:S01]  /*f190*/  IMAD R35, R158, R35, R37 ;  /* 0x000000239e237224 */ /* 0x000fe200078e0225 */
[----:B------:R-:W-:Y:S02]  /*f1a0*/  F2FP.BF16.F32.PACK_AB R26, R61, R178 ;  /* 0x000000b23d1a723e */ /* 0x000fe400000010ff */
[----:B------:R-:W-:Y:S02]  /*f1b0*/  F2FP.BF16.F32.PACK_AB R27, R63, R62 ;  /* 0x0000003e3f1b723e */ /* 0x000fe400000010ff */
[----:B0-----:R-:W-:Y:S02]  /*f1c0*/  F2FP.BF16.F32.PACK_AB R4, R65, R179 ;  /* 0x000000b34104723e */ /* 0x001fe400000010ff */
[----:B------:R-:W-:Y:S01]  /*f1d0*/  F2FP.BF16.F32.PACK_AB R5, R67, R66 ;  /* 0x000000424305723e */ /* 0x000fe200000010ff */
[----:B------:R-:W-:Y:S01]  /*f1e0*/  STSM.16.M88.4 [R126], R24 ;  /* 0x000000187e007844 */ /* 0x000fe20000000200 */
[----:B------:R-:W-:-:S02]  /*f1f0*/  F2FP.BF16.F32.PACK_AB R6, R69, R180 ;  /* 0x000000b44506723e */ /* 0x000fc400000010ff */
[----:B------:R-:W-:Y:S02]  /*f200*/  F2FP.BF16.F32.PACK_AB R7, R71, R70 ;  /* 0x000000464707723e */ /* 0x000fe400000010ff */
[----:B------:R-:W-:Y:S02]  /*f210*/  IADD3 R107, P1, R156, 0x6000, RZ ;  /* 0x000060009c6b7810 */ /* 0x000fe40007f3e0ff */
[----:B---3--:R-:W-:Y:S01]  /*f220*/  F2FP.BF16.F32.PACK_AB R8, R73, R181 ;  /* 0x000000b54908723e */ /* 0x008fe200000010ff */
[----:B------:R-:W-:Y:S01]  /*f230*/  STSM.16.M88.4 [R139], R4 ;  /* 0x000000048b007844 */ /* 0x000fe20000000200 */
[----:B------:R-:W-:Y:S02]  /*f240*/  F2FP.BF16.F32.PACK_AB R9, R75, R74 ;  /* 0x0000004a4b09723e */ /* 0x000fe400000010ff */
[----:B------:R-:W-:Y:S02]  /*f250*/  F2FP.BF16.F32.PACK_AB R10, R77, R182 ;  /* 0x000000b64d0a723e */ /* 0x000fe400000010ff */
[----:B------:R-:W-:-:S02]  /*f260*/  F2FP.BF16.F32.PACK_AB R11, R79, R78 ;  /* 0x0000004e4f0b723e */ /* 0x000fc400000010ff */
[----:B------:R-:W-:Y:S02]  /*f270*/  SHF.R.U64 R118, R118, 0x3, RZ ;  /* 0x0000000376767819 */ /* 0x000fe400000012ff */
[----:B--2---:R-:W-:Y:S01]  /*f280*/  F2FP.BF16.F32.PACK_AB R12, R81, R183 ;  /* 0x000000b7510c723e */ /* 0x004fe200000010ff */
[----:B------:R0:W-:Y:S01]  /*f290*/  STSM.16.M88.4 [R135], R8 ;  /* 0x0000000887007844 */ /* 0x0001e20000000200 */
[----:B------:R-:W-:Y:S02]  /*f2a0*/  F2FP.BF16.F32.PACK_AB R13, R83, R82 ;  /* 0x00000052530d723e */ /* 0x000fe400000010ff */
[----:B------:R-:W-:Y:S02]  /*f2b0*/  F2FP.BF16.F32.PACK_AB R14, R85, R184 ;  /* 0x000000b8550e723e */ /* 0x000fe400000010ff */
[----:B------:R-:W-:Y:S02]  /*f2c0*/  F2FP.BF16.F32.PACK_AB R15, R87, R86 ;  /* 0x00000056570f723e */ /* 0x000fe400000010ff */
[----:B------:R-:W-:-:S02]  /*f2d0*/  LOP3.LUT R106, R107, 0x380, RZ, 0xc0, !PT ;  /* 0x000003806b6a7812 */ /* 0x000fc400078ec0ff */
[----:B------:R-:W-:Y:S01]  /*f2e0*/  LOP3.LUT R118, R118, R119, RZ, 0x3c, !PT ;  /* 0x0000007776767212 */ /* 0x000fe200078e3cff */
[----:B------:R-:W-:Y:S01]  /*f2f0*/  IMAD.X R119, RZ, RZ, R157, P0 ;  /* 0x000000ffff777224 */ /* 0x000fe200000e069d */
[----:B------:R1:W-:Y:S01]  /*f300*/  STSM.16.M88.4 [R131], R12 ;  /* 0x0000000c83007844 */ /* 0x0003e20000000200 */
[----:B------:R-:W-:Y:S02]  /*f310*/  SHF.R.U64 R106, R106, 0x3, RZ ;  /* 0x000000036a6a7819 */ /* 0x000fe400000012ff */
[----:B------:R-:W-:Y:S01]  /*f320*/  MOV R154, R154 ;  /* 0x0000009a009a7202 */ /* 0x000fe20000000f00 */
[----:B0-----:R-:W-:Y:S01]  /*f330*/  IMAD.U32 R10, RZ, RZ, UR5 ;  /* 0x00000005ff0a7e24 */ /* 0x001fe2000f8e00ff */
[----:B------:R-:W-:Y:S01]  /*f340*/  SHF.R.S32.HI R9, RZ, 0x1f, R33 ;  /* 0x0000001fff097819 */ /* 0x000fe20000011421 */
[----:B------:R-:W-:Y:S01]  /*f350*/  ULDC UR5, c[0x0][0xa88] ;  /* 0x0002a20000057ab9 */ /* 0x000fe20000000800 */
[----:B------:R-:W-:Y:S02]  /*f360*/  SHF.R.S32.HI R8, RZ, 0x1f, R35 ;  /* 0x0000001fff087819 */ /* 0x000fe40000011423 */
[----:B------:R-:W-:Y:S01]  /*f370*/  LOP3.LUT R106, R106, R107, RZ, 0x3c, !PT ;  /* 0x0000006b6a6a7212 */ /* 0x000fe200078e3cff */
[----:B------:R-:W-:Y:S01]  /*f380*/  IMAD.X R107, RZ, RZ, R157, P1 ;  /* 0x000000ffff6b7224 */ /* 0x000fe200008e069d */
[----:B------:R-:W-:-:S02]  /*f390*/  IADD3 R121, P1, R156, 0xd000, RZ ;  /* 0x0000d0009c797810 */ /* 0x000fc40007f3e0ff */
[----:B------:R-:W-:Y:S02]  /*f3a0*/  F2FP.BF16.F32.PACK_AB R24, R89, R185 ;  /* 0x000000b95918723e */ /* 0x000fe400000010ff */
[----:B-1----:R-:W-:Y:S01]  /*f3b0*/  IADD3 R12, P0, R33, UR6, RZ ;  /* 0x00000006210c7c10 */ /* 0x002fe2000ff1e0ff */
[----:B------:R-:W-:Y:S01]  /*f3c0*/  VIADD R14, R226, UR14 ;  /* 0x0000000ee20e7c36 */ /* 0x000fe20008000000 */
[----:B------:R-:W-:Y:S02]  /*f3d0*/  F2FP.BF16.F32.PACK_AB R25, R91, R90 ;  /* 0x0000005a5b19723e */ /* 0x000fe400000010ff */
[----:B------:R-:W-:Y:S01]  /*f3e0*/  IADD3.X R13, R9, UR7, R10, P0, !PT ;  /* 0x00000007090d7c10 */ /* 0x000fe200087fe40a */
[----:B------:R-:W-:Y:S01]  /*f3f0*/  ULDC.64 UR6, c[0x0][0xb88] ;  /* 0x0002e20000067ab9 */ /* 0x000fe20000000a00 */
[----:B------:R-:W-:Y:S01]  /*f400*/  F2FP.BF16.F32.PACK_AB R26, R93, R186 ;  /* 0x000000ba5d1a723e */ /* 0x000fe200000010ff */
[----:B------:R-:W-:Y:S01]  /*f410*/  IMAD R8, R8, UR6, RZ ;  /* 0x0000000608087c24 */ /* 0x000fe2000f8e02ff */
[----:B------:R-:W-:Y:S01]  /*f420*/  F2FP.BF16.F32.PACK_AB R27, R95, R94 ;  /* 0x0000005e5f1b723e */ /* 0x000fe200000010ff */
[----:B------:R-:W-:Y:S01]  /*f430*/  IMAD.WIDE.U32 R12, R35, UR6, R12 ;  /* 0x00000006230c7c25 */ /* 0x000fe2000f8e000c */
[----:B------:R-:W-:-:S02]  /*f440*/  F2FP.BF16.F32.PACK_AB R4, R97, R187 ;  /* 0x000000bb6104723e */ /* 0x000fc400000010ff */
[----:B------:R-:W-:Y:S01]  /*f450*/  F2FP.BF16.F32.PACK_AB R5, R99, R98 ;  /* 0x000000626305723e */ /* 0x000fe200000010ff */
[----:B------:R-:W-:Y:S01]  /*f460*/  IMAD R35, R35, UR7, R8 ;  /* 0x0000000723237c24 */ /* 0x000fe2000f8e0208 */
[----:B------:R-:W-:Y:S01]  /*f470*/  F2FP.BF16.F32.PACK_AB R6, R164, R188 ;  /* 0x000000bca406723e */ /* 0x000fe200000010ff */
[----:B------:R-:W-:Y:S01]  /*f480*/  STSM.16.M88.4 [R154], R24 ;  /* 0x000000189a007844 */ /* 0x000fe20000000200 */
[----:B------:R-:W-:Y:S01]  /*f490*/  F2FP.BF16.F32.PACK_AB R7, R16, R3 ;  /* 0x000000031007723e */ /* 0x000fe200000010ff */
[----:B------:R-:W-:Y:S01]  /*f4a0*/  ULDC.64 UR6, c[0x0][0xb50] ;  /* 0x0002d40000067ab9 */ /* 0x000fe20000000a00 */
[----:B------:R-:W-:Y:S01]  /*f4b0*/  LOP3.LUT R120, R121, 0x380, RZ, 0xc0, !PT ;  /* 0x0000038079787812 */ /* 0x000fe200078ec0ff */
[----:B------:R-:W-:Y:S01]  /*f4c0*/  IMAD R3, R158, UR5, RZ ;  /* 0x000000059e037c24 */ /* 0x000fe2000f8e02ff */
[----:B------:R-:W-:Y:S01]  /*f4d0*/  LEA R16, P3, R12, UR6, 0x2 ;  /* 0x000000060c107c11 */ /* 0x000fe2000f8610ff */
[----:B------:R0:W-:Y:S01]  /*f4e0*/  STSM.16.M88.4 [R146], R4 ;  /* 0x0000000492007844 */ /* 0x0001e20000000200 */
[----:B------:R-:W-:-:S02]  /*f4f0*/  SHF.R.U64 R120, R120, 0x3, RZ ;  /* 0x0000000378787819 */ /* 0x000fc400000012ff */
[----:B------:R-:W-:Y:S02]  /*f500*/  LOP3.LUT P0, RZ, R224, 0x3, RZ, 0xc0, !PT ;  /* 0x00000003e0ff7812 */ /* 0x000fe4000780c0ff */
[----:B------:R-:W-:Y:S02]  /*f510*/  F2FP.BF16.F32.PACK_AB R8, R166, R189 ;  /* 0x000000bda608723e */ /* 0x000fe400000010ff */
[----:B------:R-:W-:Y:S02]  /*f520*/  F2FP.BF16.F32.PACK_AB R9, R36, R32 ;  /* 0x000000202409723e */ /* 0x000fe400000010ff */
[----:B------:R-:W-:Y:S02]  /*f530*/  F2FP.BF16.F32.PACK_AB R10, R167, R190 ;  /* 0x000000bea70a723e */ /* 0x000fe400000010ff */
[----:B------:R-:W-:Y:S02]  /*f540*/  F2FP.BF16.F32.PACK_AB R11, R44, R40 ;  /* 0x000000282c0b723e */ /* 0x000fe400000010ff */
[----:B------:R-:W-:-:S02]  /*f550*/  LOP3.LUT R120, R120, R121, RZ, 0x3c, !PT ;  /* 0x0000007978787212 */ /* 0x000fc400078e3cff */
[----:B------:R-:W-:Y:S01]  /*f560*/  IADD3.X R121, RZ, R157, RZ, P1, !PT ;  /* 0x0000009dff797210 */ /* 0x000fe20000ffe4ff */
[----:B0-----:R-:W-:Y:S01]  /*f570*/  IMAD.IADD R5, R13, 0x1, R35 ;  /* 0x000000010d057824 */ /* 0x001fe200078e0223 */
[C---:B------:R-:W-:Y:S01]  /*f580*/  ISETP.GE.OR P1, PT, R14.reuse, R3, P0 ;  /* 0x000000030e00720c */ /* 0x040fe20000726670 */
[----:B------:R-:W-:Y:S01]  /*f590*/  VIADD R4, R14, 0x8 ;  /* 0x000000080e047836 */ /* 0x000fe20000000000 */
[----:B------:R-:W-:Y:S01]  /*f5a0*/  MOV R150, R150 ;  /* 0x0000009600967202 */ /* 0x000fe20000000f00 */
[----:B------:R0:W-:Y:S01]  /*f5b0*/  STSM.16.M88.4 [R130], R8 ;  /* 0x0000000882007844 */ /* 0x0001e20000000200 */
[----:B------:R-:W-:Y:S02]  /*f5c0*/  LEA.HI.X R27, R12, UR7, R5, 0x2, P3 ;  /* 0x000000070c1b7c11 */ /* 0x000fe400098f1405 */
[----:B------:R-:W-:Y:S02]  /*f5d0*/  ISETP.GE.OR P0, PT, R4, R3, P0 ;  /* 0x000000030400720c */ /* 0x000fe40000706670 */
[----:B------:R-:W-:Y:S01]  /*f5e0*/  F2FP.BF16.F32.PACK_AB R4, R168, R191 ;  /* 0x000000bfa804723e */ /* 0x000fe200000010ff */
[----:B------:R-:W-:Y:S01]  /*f5f0*/  SHFL.IDX PT, R49, R27, RZ, 0x1c1f ;  /* 0x001c1fff1b317589 */ /* 0x000fe200000e0000 */
[----:B------:R-:W-:-:S02]  /*f600*/  F2FP.BF16.F32.PACK_AB R5, R52, R48 ;  /* 0x000000303405723e */ /* 0x000fc400000010ff */
[----:B------:R-:W-:Y:S01]  /*f610*/  F2FP.BF16.F32.PACK_AB R6, R169, R192 ;  /* 0x000000c0a906723e */ /* 0x000fe200000010ff */
[----:B------:R1:W-:Y:S01]  /*f620*/  SHFL.IDX PT, R53, R27, 0x1, 0x1c1f ;  /* 0x003c1f001b357f89 */ /* 0x0003e200000e0000 */
[----:B------:R-:W-:Y:S02]  /*f630*/  F2FP.BF16.F32.PACK_AB R7, R60, R56 ;  /* 0x000000383c07723e */ /* 0x000fe400000010ff */
[----:B------:R-:W-:Y:S01]  /*f640*/  F2FP.BF16.F32.PACK_AB R12, R129, R195 ;  /* 0x000000c3810c723e */ /* 0x000fe200000010ff */
[----:B------:R-:W2:Y:S01]  /*f650*/  SHFL.IDX PT, R48, R16, RZ, 0x1c1f ;  /* 0x001c1fff10307589 */ /* 0x000ea200000e0000 */
[----:B------:R-:W-:Y:S02]  /*f660*/  F2FP.BF16.F32.PACK_AB R13, R84, R80 ;  /* 0x00000050540d723e */ /* 0x000fe400000010ff */
[----:B0-----:R-:W-:Y:S01]  /*f670*/  F2FP.BF16.F32.PACK_AB R8, R170, R193 ;  /* 0x000000c1aa08723e */ /* 0x001fe200000010ff */
[----:B------:R-:W-:Y:S01]  /*f680*/  STSM.16.M88.4 [R150], R4 ;  /* 0x0000000496007844 */ /* 0x000fe20000000200 */
[----:B------:R-:W-:-:S02]  /*f690*/  F2FP.BF16.F32.PACK_AB R9, R68, R64 ;  /* 0x000000404409723e */ /* 0x000fc400000010ff */
[----:B------:R-:W-:Y:S01]  /*f6a0*/  F2FP.BF16.F32.PACK_AB R10, R125, R194 ;  /* 0x000000c27d0a723e */ /* 0x000fe200000010ff */
[----:B------:R-:W0:Y:S01]  /*f6b0*/  SHFL.IDX PT, R52, R16, 0x1, 0x1c1f ;  /* 0x003c1f0010347f89 */ /* 0x000e2200000e0000 */
        /* <DEDUP_REMOVED lines=8> */
[----:B-1----:R-:W-:Y:S02]  /*f740*/  F2FP.BF16.F32.PACK_AB R27, R160, R128 ;  /* 0x00000080a01b723e */ /* 0x002fe400000010ff */
[----:B------:R-:W-:Y:S02]  /*f750*/  F2FP.BF16.F32.PACK_AB R160, R145, R144 ;  /* 0x0000009091a0723e */ /* 0x000fe400000010ff */
[C---:B------:R-:W-:Y:S01]  /*f760*/  IADD3 R100, P4, R156.reuse, 0x2000, RZ ;  /* 0x000020009c647810 */ /* 0x040fe20007f9e0ff */
[----:B------:R-:W-:Y:S01]  /*f770*/  STSM.16.M88.4 [R134], R24 ;  /* 0x0000001886007844 */ /* 0x000fe20000000200 */
[----:B------:R-:W-:Y:S02]  /*f780*/  IADD3 R101, P5, R156, 0x3000, RZ ;  /* 0x000030009c657810 */ /* 0x000fe40007fbe0ff */
[----:B------:R-:W-:Y:S01]  /*f790*/  LOP3.LUT R21, R100, 0x380, RZ, 0xc0, !PT ;  /* 0x0000038064157812 */ /* 0x000fe200078ec0ff */
[----:B------:R1:W-:Y:S01]  /*f7a0*/  STSM.16.M88.4 [R23], R160 ;  /* 0x000000a017007844 */ /* 0x0003e20000000200 */
[----:B------:R-:W-:-:S02]  /*f7b0*/  IADD3 R103, P6, R156, 0x4000, RZ ;  /* 0x000040009c677810 */ /* 0x000fc40007fde0ff */
[----:B------:R-:W-:Y:S01]  /*f7c0*/  SHF.R.U64 R21, R21, 0x3, RZ ;  /* 0x0000000315157819 */ /* 0x000fe200000012ff */
[----:B------:R-:W-:Y:S01]  /*f7d0*/  BAR.SYNC.DEFER_BLOCKING 0x1, 0x100 ;  /* 0x0044000000007b1d */ /* 0x000fe20000010000 */
[----:B------:R-:W-:Y:S02]  /*f7e0*/  LOP3.LUT R102, R103, 0x380, RZ, 0xc0, !PT ;  /* 0x0000038067667812 */ /* 0x000fe400078ec0ff */
[----:B------:R-:W-:Y:S01]  /*f7f0*/  LOP3.LUT R20, R21, R100, RZ, 0x3c, !PT ;  /* 0x0000006415147212 */ /* 0x000fe200078e3cff */
[----:B------:R-:W-:Y:S01]  /*f800*/  UIMAD UR5, UR10, UR8, URZ ;  /* 0x000000080a0572a4 */ /* 0x000fe2000f8e023f */
[----:B------:R-:W-:Y:S01]  /*f810*/  LOP3.LUT R100, R101, 0x380, RZ, 0xc0, !PT ;  /* 0x0000038065647812 */ /* 0x000fe200078ec0ff */
[----:B------:R-:W-:Y:S01]  /*f820*/  IMAD.X R21, RZ, RZ, R157, P4 ;  /* 0x000000ffff157224 */ /* 0x000fe200020e069d */
[----:B------:R-:W-:Y:S02]  /*f830*/  SHF.R.U64 R102, R102, 0x3, RZ ;  /* 0x0000000366667819 */ /* 0x000fe400000012ff */
[----:B------:R-:W-:-:S02]  /*f840*/  SHF.R.U64 R100, R100, 0x3, RZ ;  /* 0x0000000364647819 */ /* 0x000fc400000012ff */
[----:B------:R-:W-:Y:S01]  /*f850*/  LOP3.LUT R29, R156, 0x380, RZ, 0xc0, !PT ;  /* 0x000003809c1d7812 */ /* 0x000fe200078ec0ff */
[----:B-1----:R-:W1:Y:S01]  /*f860*/  @P2 LDC R23, c[0x0][0xbf0] ;  /* 0x0002fc00ff172b82 */ /* 0x002e620000000800 */
[----:B------:R-:W-:Y:S01]  /*f870*/  LOP3.LUT R100, R100, R101, RZ, 0x3c, !PT ;  /* 0x0000006564647212 */ /* 0x000fe200078e3cff */
[--C-:B------:R-:W-:Y:S01]  /*f880*/  IMAD.X R101, RZ, RZ, R157.reuse, P5 ;  /* 0x000000ffff657224 */ /* 0x100fe200028e069d */
[----:B------:R-:W-:Y:S01]  /*f890*/  LOP3.LUT R102, R102, R103, RZ, 0x3c, !PT ;  /* 0x0000006766667212 */ /* 0x000fe200078e3cff */
[----:B------:R-:W-:Y:S01]  /*f8a0*/  IMAD.X R103, RZ, RZ, R157, P6 ;  /* 0x000000ffff677224 */ /* 0x000fe200030e069d */
[----:B--2---:R2:W-:Y:S01]  /*f8b0*/  @!P1 ST.E desc[UR38][R48.64], R0 ;  /* 0x0000000030009985 */ /* 0x0045e2000c101926 */
[----:B------:R-:W-:Y:S01]  /*f8c0*/  UIMAD.WIDE.U32 UR6, UR11, UR8, URZ ;  /* 0x000000080b0672a5 */ /* 0x000fe2000f8e003f */
[C---:B------:R-:W-:Y:S02]  /*f8d0*/  IADD3 R113, P4, R156.reuse, 0x9000, RZ ;  /* 0x000090009c717810 */ /* 0x040fe40007f9e0ff */
[----:B0-----:R0:W-:Y:S01]  /*f8e0*/  @!P0 ST.E desc[UR38][R52.64], R2 ;  /* 0x0000000234008985 */ /* 0x0011e2000c101926 */
[----:B------:R-:W-:Y:S01]  /*f8f0*/  UIMAD UR5, UR11, UR9, UR5 ;  /* 0x000000090b0572a4 */ /* 0x000fe2000f8e0205 */
[----:B------:R-:W-:-:S02]  /*f900*/  IADD3 R115, P5, R156, 0xa000, RZ ;  /* 0x0000a0009c737810 */ /* 0x000fc40007fbe0ff */
[----:B------:R3:W5:Y:S01]  /*f910*/  LD.E.128 R36, desc[UR38][R18.64] ;  /* 0x0000002612247980 */ /* 0x000762000c101d00 */
[----:B------:R-:W-:Y:S01]  /*f920*/  IADD3 R117, P6, R156, 0xb000, RZ ;  /* 0x0000b0009c757810 */ /* 0x000fe20007fde0ff */
[----:B------:R-:W-:Y:S01]  /*f930*/  ULDC.64 UR10, c[0x0][0xaf0] ;  /* 0x0002bc00000a7ab9 */ /* 0x000fe20000000a00 */
[----:B------:R-:W-:Y:S01]  /*f940*/  SHF.R.U64 R29, R29, 0x3, RZ ;  /* 0x000000031d1d7819 */ /* 0x000fe200000012ff */
[----:B--2---:R-:W-:Y:S01]  /*f950*/  IMAD R0, R219, 0x20, R222 ;  /* 0x00000020db007824 */ /* 0x004fe200078e02de */
[----:B------:R-:W-:Y:S01]  /*f960*/  UIADD3 UR7, UR7, UR5, URZ ;  /* 0x0000000507077290 */ /* 0x000fe2000fffe03f */
[----:B------:R-:W-:Y:S01]  /*f970*/  LOP3.LUT R112, R113, 0x380, RZ, 0xc0, !PT ;  /* 0x0000038071707812 */ /* 0x000fe200078ec0ff */
[----:B------:R2:W5:Y:S01]  /*f980*/  LD.E.128 R40, desc[UR38][R20.64] ;  /* 0x0000002614287980 */ /* 0x000562000c101d00 */
[----:B------:R-:W-:Y:S01]  /*f990*/  LOP3.LUT R114, R115, 0x380, RZ, 0xc0, !PT ;  /* 0x0000038073727812 */ /* 0x000fe200078ec0ff */
[----:B---3--:R-:W3:Y:S01]  /*f9a0*/  @P2 LDC R19, c[0x0][0xbec] ;  /* 0x0002fb00ff132b82 */ /* 0x008ee20000000800 */
[----:B0-----:R-:W-:Y:S01]  /*f9b0*/  VIADD R2, R0, UR14 ;  /* 0x0000000e00027c36 */ /* 0x001fe20008000000 */
[----:B------:R-:W-:Y:S01]  /*f9c0*/  UIMAD UR8, UR12, UR10, URZ ;  /* 0x0000000a0c0872a4 */ /* 0x000fe2000f8e023f */
[----:B------:R-:W-:Y:S01]  /*f9d0*/  LOP3.LUT R116, R117, 0x380, RZ, 0xc0, !PT ;  /* 0x0000038075747812 */ /* 0x000fe200078ec0ff */
[----:B------:R-:W-:Y:S01]  /*f9e0*/  UIMAD.WIDE.U32 UR6, UR15, UR10, UR6 ;  /* 0x0000000a0f0672a5 */ /* 0x000fe2000f8e0006 */
[----:B------:R-:W-:Y:S01]  /*f9f0*/  SHF.R.U64 R112, R112, 0x3, RZ ;  /* 0x0000000370707819 */ /* 0x000fe200000012ff */
[----:B------:R0:W5:Y:S01]  /*fa00*/  LD.E.128 R4, desc[UR38][R100.64] ;  /* 0x0000002664047980 */ /* 0x000162000c101d00 */
[----:B--2---:R-:W-:Y:S01]  /*fa10*/  IMAD.MOV.U32 R21, RZ, RZ, R2 ;  /* 0x000000ffff157224 */ /* 0x004fe200078e0002 */
[----:B------:R-:W-:Y:S01]  /*fa20*/  UIMAD UR5, UR15, UR11, UR8 ;  /* 0x0000000b0f0572a4 */ /* 0x000fe2000f8e0208 */
[----:B------:R-:W-:Y:S01]  /*fa30*/  SHF.R.U64 R114, R114, 0x3, RZ ;  /* 0x0000000372727819 */ /* 0x000fe200000012ff */
[----:B------:R0:W5:Y:S01]  /*fa40*/  LD.E.128 R8, desc[UR38][R102.64] ;  /* 0x0000002666087980 */ /* 0x000162000c101d00 */
[----:B------:R-:W-:Y:S01]  /*fa50*/  SHF.R.U64 R116, R116, 0x3, RZ ;  /* 0x0000000374747819 */ /* 0x000fe200000012ff */
[----:B------:R-:W-:Y:S01]  /*fa60*/  UIADD3 UR5, UR7, UR5, URZ ;  /* 0x0000000507057290 */ /* 0x000fe2000fffe03f */
[----:B------:R-:W-:Y:S01]  /*fa70*/  LOP3.LUT R28, R29, R156, RZ, 0x3c, !PT ;  /* 0x0000009c1d1c7212 */ /* 0x000fe200078e3cff */
[--C-:B------:R-:W-:Y:S01]  /*fa80*/  IMAD.MOV.U32 R29, RZ, RZ, R157.reuse ;  /* 0x000000ffff1d7224 */ /* 0x100fe200078e009d */
[----:B------:R-:W-:Y:S01]  /*fa90*/  LOP3.LUT R112, R112, R113, RZ, 0x3c, !PT ;  /* 0x0000007170707212 */ /* 0x000fe200078e3cff */
[--C-:B------:R-:W-:Y:S01]  /*faa0*/  IMAD.X R113, RZ, RZ, R157.reuse, P4 ;  /* 0x000000ffff717224 */ /* 0x100fe200020e069d */
[----:B------:R-:W-:Y:S01]  /*fab0*/  LOP3.LUT R114, R114, R115, RZ, 0x3c, !PT ;  /* 0x0000007372727212 */ /* 0x000fe200078e3cff */
[--C-:B------:R-:W-:Y:S01]  /*fac0*/  IMAD.X R115, RZ, RZ, R157.reuse, P5 ;  /* 0x000000ffff737224 */ /* 0x100fe200028e069d */
[----:B------:R-:W-:Y:S01]  /*fad0*/  LOP3.LUT R116, R116, R117, RZ, 0x3c, !PT ;  /* 0x0000007574747212 */ /* 0x000fe200078e3cff */
[----:B------:R-:W-:Y:S01]  /*fae0*/  IMAD.X R117, RZ, RZ, R157, P6 ;  /* 0x000000ffff757224 */ /* 0x000fe200030e069d */
[----:B------:R-:W-:Y:S01]  /*faf0*/  ULDC.64 UR8, c[0x0][0xae0] ;  /* 0x0002b80000087ab9 */ /* 0x000fe20000000a00 */
[----:B------:R0:W5:Y:S01]  /*fb00*/  LD.E.128 R32, desc[UR38][R28.64] ;  /* 0x000000261c207980 */ /* 0x000162000c101d00 */
[----:B---3--:R-:W-:-:S03]  /*fb10*/  @P2 IMAD.HI.U32 R0, R2, R19, RZ ;  /* 0x0000001302002227 */ /* 0x008fc600078e00ff */
[----:B------:R0:W5:Y:S02]  /*fb20*/  LD.E.128 R12, desc[UR38][R104.64] ;  /* 0x00000026680c7980 */ /* 0x000164000c101d00 */
[----:B-1----:R-:W-:Y:S01]  /*fb30*/  @P2 SHF.R.U32.HI R21, RZ, R23, R0 ;  /* 0x00000017ff152219 */ /* 0x002fe20000011600 */
[----:B------:R-:W-:Y:S01]  /*fb40*/  IMAD.U32 R18, RZ, RZ, UR6 ;  /* 0x00000006ff127e24 */ /* 0x000fe2000f8e00ff */
[----:B------:R0:W5:Y:S02]  /*fb50*/  LD.E.128 R24, desc[UR38][R106.64] ;  /* 0x000000266a187980 */ /* 0x000164000c101d00 */
[----:B------:R-:W-:Y:S02]  /*fb60*/  SHF.R.S32.HI R0, RZ, 0x1f, R21 ;  /* 0x0000001fff007819 */ /* 0x000fe40000011415 */
[----:B------:R-:W-:Y:S01]  /*fb70*/  IADD3 R23, -R21, RZ, RZ ;  /* 0x000000ff15177210 */ /* 0x000fe20007ffe1ff */
[----:B------:R-:W-:Y:S01]  /*fb80*/  IMAD.U32 R19, RZ, RZ, UR7 ;  /* 0x00000007ff137e24 */ /* 0x000fe2000f8e00ff */
[----:B------:R0:W5:Y:S01]  /*fb90*/  LD.E.128 R44, desc[UR38][R108.64] ;  /* 0x000000266c2c7980 */ /* 0x000162000c101d00 */
[----:B------:R-:W-:Y:S01]  /*fba0*/  IMAD R0, R0, UR8, RZ ;  /* 0x0000000800007c24 */ /* 0x000fe2000f8e02ff */
[----:B------:R-:W-:Y:S01]  /*fbb0*/  ULDC.64 UR6, c[0x0][0xad8] ;  /* 0x0002b60000067ab9 */ /* 0x000fe20000000a00 */
[----:B------:R-:W-:Y:S01]  /*fbc0*/  IMAD R23, R158, R23, R2 ;  /* 0x000000179e177224 */ /* 0x000fe200078e0202 */
[----:B------:R0:W5:Y:S01]  /*fbd0*/  LD.E.128 R64, desc[UR38][R110.64] ;  /* 0x000000266e407980 */ /* 0x000162000c101d00 */
[----:B------:R-:W-:-:S02]  /*fbe0*/  IMAD.U32 R19, RZ, RZ, UR5 ;  /* 0x00000005ff137e24 */ /* 0x000fc4000f8e00ff */
[----:B------:R-:W-:Y:S01]  /*fbf0*/  IMAD R77, R21, UR9, R0 ;  /* 0x00000009154d7c24 */ /* 0x000fe2000f8e0200 */
[----:B------:R0:W5:Y:S01]  /*fc00*/  LD.E.128 R48, desc[UR38][R112.64] ;  /* 0x0000002670307980 */ /* 0x000162000c101d00 */
[----:B------:R-:W-:-:S03]  /*fc10*/  SHF.R.S32.HI R0, RZ, 0x1f, R23 ;  /* 0x0000001fff007819 */ /* 0x000fc60000011417 */
[----:B------:R0:W5:Y:S01]  /*fc20*/  LD.E.128 R52, desc[UR38][R114.64] ;  /* 0x0000002672347980 */ /* 0x000162000c101d00 */
[----:B------:R-:W-:-:S03]  /*fc30*/  IMAD.WIDE.U32 R18, R21, UR8, R18 ;  /* 0x0000000815127c25 */ /* 0x000fc6000f8e0012 */
[----:B------:R0:W5:Y:S04]  /*fc40*/  LD.E.128 R56, desc[UR38][R116.64] ;  /* 0x0000002674387980 */ /* 0x000168000c101d00 */
[----:B------:R0:W5:Y:S04]  /*fc50*/  LD.E.128 R72, desc[UR38][R118.64] ;  /* 0x0000002676487980 */ /* 0x000168000c101d00 */
[----:B------:R0:W5:Y:S04]  /*fc60*/  LD.E.128 R68, desc[UR38][R120.64] ;  /* 0x0000002678447980 */ /* 0x000168000c101d00 */
[----:B------:R0:W5:Y:S04]  /*fc70*/  LD.E.128 R60, desc[UR38][R122.64] ;  /* 0x000000267a3c7980 */ /* 0x000168000c101d00 */
[----:B------:R-:W5:Y:S01]  /*fc80*/  LD.E.128 R28, desc[UR38][R30.64] ;  /* 0x000000261e1c7980 */ /* 0x000f62000c101d00 */
[----:B------:R-:W-:Y:S01]  /*fc90*/  @!PT LDS RZ, [RZ] ;  /* 0x00000000fffff984 */ /* 0x000fe20000000800 */
[----:B------:R-:W-:Y:S01]  /*fca0*/  @!PT LDS RZ, [RZ] ;  /* 0x00000000fffff984 */ /* 0x000fe20000000800 */
[----:B------:R-:W-:Y:S01]  /*fcb0*/  @!PT LDS RZ, [RZ] ;  /* 0x00000000fffff984 */ /* 0x000fe20000000800 */
[----:B------:R-:W-:Y:S01]  /*fcc0*/  @!PT LDS RZ, [RZ] ;  /* 0x00000000fffff984 */ /* 0x000fe20000000800 */
[----:B------:R1:W-:Y:S06]  /*fcd0*/  MEMBAR.ALL.CTA ;  /* 0x0000000000007992 */ /* 0x0003ec0000008000 */
[----:B-1----:R-:W1:Y:S01]  /*fce0*/  FENCE.VIEW.ASYNC.S ;  /* 0x00000000000073c6 */ /* 0x002e620000000000 */
[----:B------:R-:W-:-:S02]  /*fcf0*/  IMAD.IADD R19, R19, 0x1, R77 ;  /* 0x0000000113137824 */ /* 0x000fc400078e024d */
[----:B------:R-:W-:Y:S02]  /*fd00*/  IMAD R2, R0, UR6, RZ ;  /* 0x0000000600027c24 */ /* 0x000fe4000f8e02ff */
[----:B------:R-:W-:Y:S01]  /*fd10*/  VIADD R80, R222, UR14 ;  /* 0x0000000ede507c36 */ /* 0x000fe20008000000 */
[----:B------:R-:W-:Y:S01]  /*fd20*/  UIADD3 UR5, UR13, 0x38820, URZ ;  /* 0x000388200d057890 */ /* 0x000fe2000fffe03f */
[C---:B------:R-:W-:Y:S02]  /*fd30*/  IMAD R21, R23.reuse, UR7, R2 ;  /* 0x0000000717157c24 */ /* 0x040fe4000f8e0202 */
[----:B------:R-:W-:Y:S01]  /*fd40*/  IMAD.WIDE.U32 R18, R23, UR6, R18 ;  /* 0x0000000617127c25 */ /* 0x000fe2000f8e0012 */
[----:B------:R-:W-:Y:S01]  /*fd50*/  ISETP.GE.AND P2, PT, R80, R3, PT ;  /* 0x000000035000720c */ /* 0x000fe20003f46270 */
[----:B------:R-:W-:Y:S01]  /*fd60*/  ULDC.64 UR6, c[0x0][0xa80] ;  /* 0x0002a00000067ab9 */ /* 0x000fe20000000a00 */
[----:B------:R-:W-:Y:S01]  /*fd70*/  UPRMT UR5, URZ, 0x654, UR5 ;  /* 0x000006543f057896 */ /* 0x000fe20008000005 */
[----:B------:R-:W-:Y:S01]  /*fd80*/  IMAD.IADD R19, R19, 0x1, R21 ;  /* 0x0000000113137824 */ /* 0x000fe200078e0215 */
[----:B------:R-:W-:Y:S01]  /*fd90*/  LEA R2, P3, R18, UR6, 0x1 ;  /* 0x0000000612027c11 */ /* 0x000fe2000f8608ff */
[----:B------:R-:W-:-:S03]  /*fda0*/  VIADD R0, R80, 0x20 ;  /* 0x0000002050007836 */ /* 0x000fc60000000000 */
[----:B------:R-:W-:Y:S02]  /*fdb0*/  LEA.HI.X R16, R18, UR7, R19, 0x1, P3 ;  /* 0x0000000712107c11 */ /* 0x000fe400098f0c13 */
[-C--:B------:R-:W-:Y:S01]  /*fdc0*/  ISETP.GE.AND P1, PT, R0, R3.reuse, PT ;  /* 0x000000030000720c */ /* 0x080fe20003f26270 */
[----:B------:R-:W-:Y:S01]  /*fdd0*/  VIADD R0, R80, 0x40 ;  /* 0x0000004050007836 */ /* 0x000fe20000000000 */
[----:B-1----:R0:W1:Y:S01]  /*fde0*/  SHFL.IDX PT, R79, R2, RZ, 0x181f ;  /* 0x00181fff024f7589 */ /* 0x00206200000e0000 */
[----:B------:R-:W-:Y:S01]  /*fdf0*/  BSSY B1, `(.L_x_2241) ;  /* 0x000001a000017945 */ /* 0x000fe20003800000 */
[----:B------:R-:W-:Y:S02]  /*fe00*/  SYNCS.ARRIVE.TRANS64.RED.A1T0 RZ, [UR5], RZ ;  /* 0x000000ffffff79a7 */ /* 0x000fe40008100405 */
[----:B------:R0:W2:Y:S01]  /*fe10*/  SHFL.IDX PT, R23, R16, RZ, 0x181f ;  /* 0x00181fff10177589 */ /* 0x0000a200000e0000 */
[----:B------:R-:W-:Y:S02]  /*fe20*/  ISETP.GE.AND P0, PT, R0, R3, PT ;  /* 0x000000030000720c */ /* 0x000fe40003f06270 */
[----:B------:R-:W-:-:S02]  /*fe30*/  SHF.R.S32.HI R196, RZ, 0x1f, R218 ;  /* 0x0000001fffc47819 */ /* 0x000fc400000114da */
[----:B------:R-:W-:Y:S02]  /*fe40*/  SHF.R.S32.HI R197, RZ, 0x1f, R216 ;  /* 0x0000001fffc57819 */ /* 0x000fe400000114d8 */
[----:B------:R-:W-:Y:S02]  /*fe50*/  SHF.R.S32.HI R198, RZ, 0x1f, R217 ;  /* 0x0000001fffc67819 */ /* 0x000fe400000114d9 */
[----:B------:R-:W-:Y:S01]  /*fe60*/  SHF.R.S32.HI R199, RZ, 0x1f, R22 ;  /* 0x0000001fffc77819 */ /* 0x000fe20000011416 */
[----:B0-----:R-:W-:Y:S06]  /*fe70*/  @P2 BRA `(.L_x_2242) ;  /* 0x0000000000442947 */ /* 0x001fec0003800000 */
        /* <DEDUP_REMOVED lines=17> */
.L_x_2242:
[----:B------:R-:W-:Y:S05]  /*ff90*/  BSYNC B1 ;  /* 0x0000000000017941 */ /* 0x000fea0003800000 */
.L_x_2241:
[----:B0-----:R0:W3:Y:S01]  /*ffa0*/  SHFL.IDX PT, R21, R16, 0x1, 0x181f ;  /* 0x00381f0010157f89 */ /* 0x0010e200000e0000 */
[----:B------:R-:W-:Y:S03]  /*ffb0*/  BSSY B1, `(.L_x_2243) ;  /* 0x0000014000017945 */ /* 0x000fe60003800000 */
[----:B------:R0:W4:Y:S01]  /*ffc0*/  SHFL.IDX PT, R19, R2, 0x1, 0x181f ;  /* 0x00381f0002137f89 */ /* 0x00012200000e0000 */
[----:B------:R-:W-:Y:S05]  /*ffd0*/  @P1 BRA `(.L_x_2244) ;  /* 0x0000000000441947 */ /* 0x000fea0003800000 */
[----:B------:R-:W-:Y:S02]  /*ffe0*/  ULDC UR5, c[0x0][0xac8] ;  /* 0x0002b20000057ab9 */ /* 0x000fe40000000800 */
[----:B------:R-:W-:Y:S02]  /*fff0*/  ISETP.GE.AND P4, PT, R22, UR5, PT ;  /* 0x0000000516007c0c */ /* 0x000fe4000bf86270 */
[----:B------:R-:W-:Y:S02]  /*10000*/  ISETP.GE.AND P3, PT, R217, UR5, PT ;  /* 0x00000005d9007c0c */ /* 0x000fe4000bf66270 */
[----:B------:R-:W-:Y:S02]  /*10010*/  ISETP.GE.AND P2, PT, R216, UR5, PT ;  /* 0x00000005d8007c0c */ /* 0x000fe4000bf46270 */
[----:B------:R-:W-:-:S07]  /*10020*/  ISETP.GE.AND P1, PT, R218, UR5, PT ;  /* 0x00000005da007c0c */ /* 0x000fce000bf26270 */
[CC--:B----45:R-:W-:Y:S02]  /*10030*/  @!P4 LEA R8, P6, R22.reuse, R19.reuse, 0x1 ;  /* 0x000000131608c211 */ /* 0x0f0fe400078c08ff */
[C---:B------:R-:W-:Y:S02]  /*10040*/  @!P3 LEA R10, P5, R217.reuse, R19, 0x1 ;  /* 0x00000013d90ab211 */ /* 0x040fe400078a08ff */
[----:B---3--:R-:W-:Y:S02]  /*10050*/  @!P4 LEA.HI.X R9, R22, R21, R199, 0x1, P6 ;  /* 0x000000151609c211 */ /* 0x008fe400030f0cc7 */
        /* <DEDUP_REMOVED lines=9> */
.L_x_2244:
[----:B------:R-:W-:Y:S05]  /*100f0*/  BSYNC B1 ;  /* 0x0000000000017941 */ /* 0x000fea0003800000 */
.L_x_2243:
[----:B---3-5:R3:W0:Y:S01]  /*10100*/  SHFL.IDX PT, R15, R16, 0x2, 0x181f ;  /* 0x00581f00100f7f89 */ /* 0x02862200000e0000 */
        /* <DEDUP_REMOVED lines=8> */
[-C--:B0-----:R-:W-:Y:S02]  /*10190*/  @!P3 LEA R8, P6, R22, R11.reuse, 0x1 ;  /* 0x0000000b1608b211 */ /* 0x081fe400078c08ff */
[CC--:B------:R-:W-:Y:S02]  /*101a0*/  @!P2 LEA R10, P5, R217.reuse, R11.reuse, 0x1 ;  /* 0x0000000bd90aa211 */ /* 0x0c0fe400078a08ff */
[----:B------:R-:W-:Y:S02]  /*101b0*/  @!P1 LEA R12, P4, R216, R11, 0x1 ;  /* 0x0000000bd80c9211 */ /* 0x000fe400078808ff */
[----:B------:R-:W-:Y:S02]  /*101c0*/  @!P3 LEA.HI.X R9, R22, R15, R199, 0x1, P6 ;  /* 0x0000000f1609b211 */ /* 0x000fe400030f0cc7 */
        /* <DEDUP_REMOVED lines=8> */
.L_x_2246:
[----:B------:R-:W-:Y:S05]  /*10250*/  BSYNC B1 ;  /* 0x0000000000017941 */ /* 0x000fea0003800000 */
.L_x_2245:
[----:B------:R-:W-:Y:S01]  /*10260*/  VIADD R0, R80, 0x60 ;  /* 0x0000006050007836 */ /* 0x000fe20000000000 */
[----:B0-----:R0:W0:Y:S04]  /*10270*/  SHFL.IDX PT, R13, R16, 0x3, 0x181f ;  /* 0x00781f00100d7f89 */ /* 0x00102800000e0000 */
[----:B------:R-:W-:Y:S01]  /*10280*/  ISETP.GE.AND P0, PT, R0, R3, PT ;  /* 0x000000030000720c */ /* 0x000fe20003f06270 */
[----:B------:R0:W0:-:S12]  /*10290*/  SHFL.IDX PT, R15, R2, 0x3, 0x181f ;  /* 0x00781f00020f7f89 */ /* 0x00001800000e0000 */
[----:B------:R-:W-:Y:S05]  /*102a0*/  @P0 BRA `(.L_x_2247) ;  /* 0x0000000c00580947 */ /* 0x000fea0003800000 */
[----:B------:R-:W-:Y:S02]  /*102b0*/  ULDC UR5, c[0x0][0xac8] ;  /* 0x0002b20000057ab9 */ /* 0x000fe40000000800 */
[----:B------:R-:W-:Y:S02]  /*102c0*/  ISETP.GE.AND P3, PT, R22, UR5, PT ;  /* 0x0000000516007c0c */ /* 0x000fe4000bf66270 */
[----:B------:R-:W-:Y:S02]  /*102d0*/  ISETP.GE.AND P4, PT, R217, UR5, PT ;  /* 0x00000005d9007c0c */ /* 0x000fe4000bf86270 */
[----:B------:R-:W-:-:S09]  /*102e0*/  ISETP.GE.AND P5, PT, R216, UR5, PT ;  /* 0x00000005d8007c0c */ /* 0x000fd2000bfa6270 */
[-C--:B0--3--:R-:W-:Y:S02]  /*102f0*/  @!P3 LEA R2, P0, R22, R15.reuse, 0x1 ;  /* 0x0000000f1602b211 */ /* 0x089fe400078008ff */
[CC--:B------:R-:W-:Y:S02]  /*10300*/  @!P4 LEA R8, P1, R217.reuse, R15.reuse, 0x1 ;  /* 0x0000000fd908c211 */ /* 0x0c0fe400078208ff */
[----:B------:R-:W-:Y:S02]  /*10310*/  @!P5 LEA R10, P2, R216, R15, 0x1 ;  /* 0x0000000fd80ad211 */ /* 0x000fe400078408ff */
[-C--:B------:R-:W-:Y:S02]  /*10320*/  @!P3 LEA.HI.X R3, R22, R13.reuse, R199, 0x1, P0 ;  /* 0x0000000d1603b211 */ /* 0x080fe400000f0cc7 */
        /* <DEDUP_REMOVED lines=11> */
.L_x_2240:
[----:B------:R-:W0:Y:S01]  /*103e0*/  LDC R8, c[0x0][0xbe8] ;  /* 0x0002fa00ff087b82 */ /* 0x000e220000000800 */
[----:B------:R-:W1:Y:S01]  /*103f0*/  S2R R0, SR_TID.X ;  /* 0x0000000000007919 */ /* 0x000e620000002100 */
[----:B------:R-:W-:Y:S01]  /*10400*/  R2UR UR6, R220 ;  /* 0x00000000dc0672ca */ /* 0x000fe200000e0000 */
[----:B------:R-:W-:Y:S01]  /*10410*/  BSSY B1, `(.L_x_2248) ;  /* 0x0000036000017945 */ /* 0x000fe20003800000 */
[----:B------:R-:W-:Y:S01]  /*10420*/  R2UR UR5, R221 ;  /* 0x00000000dd0572ca */ /* 0x000fe200000e0000 */
[----:B------:R-:W-:-:S10]  /*10430*/  IMAD R6, R219, 0x20, R222 ;  /* 0x00000020db067824 */ /* 0x000fd400078e02de */
[----:B------:R-:W-:Y:S02]  /*10440*/  USHF.R.S32.HI UR8, URZ, 0x1f, UR6 ;  /* 0x0000001f3f087899 */ /* 0x000fe40008011406 */
[----:B------:R-:W-:Y:S01]  /*10450*/  USHF.R.S32.HI UR9, URZ, 0x1f, UR5 ;  /* 0x0000001f3f097899 */ /* 0x000fe20008011405 */
[----:B0-----:R-:W-:Y:S01]  /*10460*/  ISETP.NE.AND P1, PT, R8, 0x1, PT ;  /* 0x000000010800780c */ /* 0x001fe20003f25270 */
[----:B-1----:R-:W-:-:S12]  /*10470*/  VIADD R0, R0, 0xffffff80 ;  /* 0xffffff8000007836 */ /* 0x002fd80000000000 */
[----:B------:R-:W0:Y:S01]  /*10480*/  @P1 LDC R9, c[0x0][0xbec] ;  /* 0x0002fb00ff091b82 */ /* 0x000e220000000800 */
[----:B------:R-:W-:-:S07]  /*10490*/  ISETP.GE.AND P0, PT, R0, 0x80, PT ;  /* 0x000000800000780c */ /* 0x000fce0003f06270 */
[----:B------:R-:W1:Y:S06]  /*104a0*/  @P1 LDC R11, c[0x0][0xbf0] ;  /* 0x0002fc00ff0b1b82 */ /* 0x000e6c0000000800 */
[----:B------:R-:W-:Y:S05]  /*104b0*/  @P0 BRA `(.L_x_2249) ;  /* 0x0000000000ac0947 */ /* 0x000fea0003800000 */
[----:B------:R-:W2:Y:S01]  /*104c0*/  S2R R0, SR_TID.X ;  /* 0x0000000000007919 */ /* 0x000ea20000002100 */
[----:B------:R-:W3:Y:S01]  /*104d0*/  LDC R3, c[0x0][0xbe8] ;  /* 0x0002fa00ff037b82 */ /* 0x000ee20000000800 */
[----:B------:R-:W-:-:S13]  /*104e0*/  R2UR UR5, R213 ;  /* 0x00000000d50572ca */ /* 0x000fda00000e0000 */
        /* <DEDUP_REMOVED lines=23> */
[----:B---3--:R-:W-:-:S04]  /*10660*/  @P0 SHF.R.U32.HI R2, RZ, R7, R0 ;  /* 0x00000007ff020219 */ /* 0x008fc80000011600 */
[----:B------:R-:W-:-:S05]  /*10670*/  IADD3 R5, -R2, RZ, RZ ;  /* 0x000000ff02057210 */ /* 0x000fca0007ffe1ff */
        /* <DEDUP_REMOVED lines=15> */
.L_x_2249:
[----:B------:R-:W-:Y:S05]  /*10770*/  BSYNC B1 ;  /* 0x0000000000017941 */ /* 0x000fea0003800000 */
.L_x_2248:
[----:B------:R-:W-:Y:S01]  /*10780*/  R2UR UR12, R213 ;  /* 0x00000000d50c72ca */ /* 0x000fe200000e0000 */
[----:B------:R-:W-:Y:S01]  /*10790*/  ULDC.64 UR10, c[0x0][0xae8] ;  /* 0x0002ba00000a7ab9 */ /* 0x000fe20000000a00 */
[----:B------:R-:W-:Y:S01]  /*107a0*/  R2UR UR14, R220 ;  /* 0x00000000dc0e72ca */ /* 0x000fe200000e0000 */
[----:B------:R-:W-:Y:S01]  /*107b0*/  UIMAD UR5, UR8, UR10, URZ ;  /* 0x0000000a080572a4 */ /* 0x000fe2000f8e023f */
[----:B------:R-:W-:Y:S01]  /*107c0*/  R2UR UR13, R221 ;  /* 0x00000000dd0d72ca */ /* 0x000fe200000e0000 */
[----:B------:R-:W-:Y:S01]  /*107d0*/  BSSY B1, `(.L_x_2250) ;  /* 0x0000041000017945 */ /* 0x000fe20003800000 */
[----:B------:R-:W-:Y:S02]  /*107e0*/  SHF.R.S32.HI R16, RZ, 0x1f, R218 ;  /* 0x0000001fff107819 */ /* 0x000fe400000114da */
[----:B------:R-:W-:Y:S02]  /*107f0*/  SHF.R.S32.HI R18, RZ, 0x1f, R216 ;  /* 0x0000001fff127819 */ /* 0x000fe400000114d8 */
[----:B------:R-:W-:-:S02]  /*10800*/  SHF.R.S32.HI R19, RZ, 0x1f, R217 ;  /* 0x0000001fff137819 */ /* 0x000fc400000114d9 */
[----:B------:R-:W-:Y:S01]  /*10810*/  SHF.R.S32.HI R20, RZ, 0x1f, R22 ;  /* 0x0000001fff147819 */ /* 0x000fe20000011416 */
[----:B------:R-:W-:Y:S02]  /*10820*/  VIADD R6, R6, UR12 ;  /* 0x0000000c06067c36 */ /* 0x000fe40008000000 */
[----:B------:R-:W-:Y:S02]  /*10830*/  UIMAD.WIDE.U32 UR6, UR14, UR10, URZ ;  /* 0x0000000a0e0672a5 */ /* 0x000fe4000f8e003f */
[----:B------:R-:W-:Y:S01]  /*10840*/  UIMAD UR5, UR14, UR11, UR5 ;  /* 0x0000000b0e0572a4 */ /* 0x000fe2000f8e0205 */
[----:B0-----:R-:W-:Y:S02]  /*10850*/  @P1 IMAD.HI.U32 R0, R6, R9, RZ ;  /* 0x0000000906001227 */ /* 0x001fe400078e00ff */
[----:B------:R-:W-:Y:S01]  /*10860*/  ULDC.64 UR10, c[0x0][0xaf0] ;  /* 0x0002bc00000a7ab9 */ /* 0x000fe20000000a00 */
[----:B------:R-:W-:Y:S01]  /*10870*/  UIADD3 UR7, UR7, UR5, URZ ;  /* 0x0000000507077290 */ /* 0x000fe2000fffe03f */
[----:B--2---:R-:W-:Y:S01]  /*10880*/  IMAD.MOV.U32 R5, RZ, RZ, R6 ;  /* 0x000000ffff057224 */ /* 0x004fe200078e0006 */
[----:B------:R-:W-:Y:S01]  /*10890*/  UIMAD UR5, UR9, UR10, URZ ;  /* 0x0000000a090572a4 */ /* 0x000fe2000f8e023f */
[----:B-1----:R-:W-:Y:S01]  /*108a0*/  @P1 SHF.R.U32.HI R5, RZ, R11, R0 ;  /* 0x0000000bff051219 */ /* 0x002fe20000011600 */
        /* <DEDUP_REMOVED lines=18> */
[----:B------:R-:W-:Y:S02]  /*109d0*/  VIADD R6, R222, UR12 ;  /* 0x0000000cde067c36 */ /* 0x000fe40008000000 */
        /* <DEDUP_REMOVED lines=10> */
[----:B------:R-:W-:Y:S01]  /*10a80*/  LEA.HI.X R5, R2, UR7, R3, 0x1, P3 ;  /* 0x0000000702057c11 */ /* 0x000fe200098f0c03 */
[----:B------:R0:W1:Y:S03]  /*10a90*/  SHFL.IDX PT, R7, R4, RZ, 0x181f ;  /* 0x00181fff04077589 */ /* 0x00006600000e0000 */
[----:B------:R-:W-:Y:S01]  /*10aa0*/  ISETP.GE.AND P0, PT, R0, R9, PT ;  /* 0x000000090000720c */ /* 0x000fe20003f06270 */
[----:B------:R0:W2:Y:S01]  /*10ab0*/  SHFL.IDX PT, R3, R5, RZ, 0x181f ;  /* 0x00181fff05037589 */ /* 0x0000a200000e0000 */
[----:B------:R-:W-:Y:S11]  /*10ac0*/  @P2 BRA `(.L_x_2251) ;  /* 0x0000000000442947 */ /* 0x000ff60003800000 */
        /* <DEDUP_REMOVED lines=17> */
.L_x_2251:
[----:B------:R-:W-:Y:S05]  /*10be0*/  BSYNC B1 ;  /* 0x0000000000017941 */ /* 0x000fea0003800000 */
.L_x_2250:
[----:B--23--:R2:W3:Y:S01]  /*10bf0*/  SHFL.IDX PT, R3, R5, 0x1, 0x181f ;  /* 0x00381f0005037f89 */ /* 0x00c4e200000e0000 */
[----:B------:R-:W-:Y:S03]  /*10c00*/  BSSY B1, `(.L_x_2252) ;  /* 0x0000014000017945 */ /* 0x000fe60003800000 */
[----:B-1----:R2:W1:Y:S01]  /*10c10*/  SHFL.IDX PT, R7, R4, 0x1, 0x181f ;  /* 0x00381f0004077f89 */ /* 0x00246200000e0000 */
[----:B------:R-:W-:Y:S05]  /*10c20*/  @P1 BRA `(.L_x_2253) ;  /* 0x0000000000441947 */ /* 0x000fea0003800000 */
[----:B------:R-:W-:Y:S02]  /*10c30*/  ULDC UR5, c[0x0][0xac8] ;  /* 0x0002b20000057ab9 */ /* 0x000fe40000000800 */
[----:B------:R-:W-:Y:S02]  /*10c40*/  ISETP.GE.AND P4, PT, R22, UR5, PT ;  /* 0x0000000516007c0c */ /* 0x000fe4000bf86270 */
[----:B------:R-:W-:Y:S02]  /*10c50*/  ISETP.GE.AND P3, PT, R217, UR5, PT ;  /* 0x00000005d9007c0c */ /* 0x000fe4000bf66270 */
[----:B------:R-:W-:Y:S02]  /*10c60*/  ISETP.GE.AND P2, PT, R216, UR5, PT ;  /* 0x00000005d8007c0c */ /* 0x000fe4000bf46270 */
[----:B------:R-:W-:-:S07]  /*10c70*/  ISETP.GE.AND P1, PT, R218, UR5, PT ;  /* 0x00000005da007c0c */ /* 0x000fce000bf26270 */
[CC--:B-1----:R-:W-:Y:S02]  /*10c80*/  @!P4 LEA R10, P6, R22.reuse, R7.reuse, 0x1 ;  /* 0x00000007160ac211 */ /* 0x0c2fe400078c08ff */
[C---:B------:R-:W-:Y:S02]  /*10c90*/  @!P3 LEA R12, P5, R217.reuse, R7, 0x1 ;  /* 0x00000007d90cb211 */ /* 0x040fe400078a08ff */
[----:B---3--:R-:W-:Y:S02]  /*10ca0*/  @!P4 LEA.HI.X R11, R22, R3, R20, 0x1, P6 ;  /* 0x00000003160bc211 */ /* 0x008fe400030f0c14 */
        /* <DEDUP_REMOVED lines=9> */
.L_x_2253:
[----:B------:R-:W-:Y:S05]  /*10d40*/  BSYNC B1 ;  /* 0x0000000000017941 */ /* 0x000fea0003800000 */
.L_x_2252:
[----:B---34-:R3:W4:Y:S01]  /*10d50*/  SHFL.IDX PT, R3, R5, 0x2, 0x181f ;  /* 0x00581f0005037f89 */ /* 0x01872200000e0000 */
        /* <DEDUP_REMOVED lines=8> */
[-C--:B-1----:R-:W-:Y:S02]  /*10de0*/  @!P3 LEA R10, P6, R22, R7.reuse, 0x1 ;  /* 0x00000007160ab211 */ /* 0x082fe400078c08ff */
[CC--:B------:R-:W-:Y:S02]  /*10df0*/  @!P2 LEA R12, P5, R217.reuse, R7.reuse, 0x1 ;  /* 0x00000007d90ca211 */ /* 0x0c0fe400078a08ff */
[----:B------:R-:W-:Y:S02]  /*10e00*/  @!P1 LEA R14, P4, R216, R7, 0x1 ;  /* 0x00000007d80e9211 */ /* 0x000fe400078808ff */
[----:B----4-:R-:W-:Y:S02]  /*10e10*/  @!P3 LEA.HI.X R11, R22, R3, R20, 0x1, P6 ;  /* 0x00000003160bb211 */ /* 0x010fe400030f0c14 */
        /* <DEDUP_REMOVED lines=8> */
.L_x_2255:
[----:B------:R-:W-:Y:S05]  /*10ea0*/  BSYNC B1 ;  /* 0x0000000000017941 */ /* 0x000fea0003800000 */
.L_x_2254:
[----:B------:R-:W-:Y:S01]  /*10eb0*/  VIADD R0, R6, 0x60 ;  /* 0x0000006006007836 */ /* 0x000fe20000000000 */
[----:B0-23--:R-:W0:Y:S04]  /*10ec0*/  SHFL.IDX PT, R5, R5, 0x3, 0x181f ;  /* 0x00781f0005057f89 */ /* 0x00de2800000e0000 */
[----:B------:R-:W-:Y:S01]  /*10ed0*/  ISETP.GE.AND P0, PT, R0, R9, PT ;  /* 0x000000090000720c */ /* 0x000fe20003f06270 */
[----:B-1--4-:R1:W2:-:S12]  /*10ee0*/  SHFL.IDX PT, R3, R4, 0x3, 0x181f ;  /* 0x00781f0004037f89 */ /* 0x01229800000e0000 */
[----:B-1----:R-:W-:Y:S05]  /*10ef0*/  @P0 BRA `(.L_x_2247) ;  /* 0x0000000000440947 */ /* 0x002fea0003800000 */
[----:B------:R-:W-:Y:S02]  /*10f00*/  ULDC UR5, c[0x0][0xac8] ;  /* 0x0002b20000057ab9 */ /* 0x000fe40000000800 */
[----:B------:R-:W-:Y:S02]  /*10f10*/  ISETP.GE.AND P3, PT, R22, UR5, PT ;  /* 0x0000000516007c0c */ /* 0x000fe4000bf66270 */
[----:B------:R-:W-:Y:S02]  /*10f20*/  ISETP.GE.AND P2, PT, R217, UR5, PT ;  /* 0x00000005d9007c0c */ /* 0x000fe4000bf46270 */
[----:B------:R-:W-:Y:S02]  /*10f30*/  ISETP.GE.AND P1, PT, R216, UR5, PT ;  /* 0x00000005d8007c0c */ /* 0x000fe4000bf26270 */
[----:B------:R-:W-:-:S07]  /*10f40*/  ISETP.GE.AND P0, PT, R218, UR5, PT ;  /* 0x00000005da007c0c */ /* 0x000fce000bf06270 */
[-C--:B--2---:R-:W-:Y:S02]  /*10f50*/  @!P3 LEA R6, P6, R22, R3.reuse, 0x1 ;  /* 0x000000031606b211 */ /* 0x084fe400078c08ff */
[CC--:B------:R-:W-:Y:S02]  /*10f60*/  @!P2 LEA R8, P5, R217.reuse, R3.reuse, 0x1 ;  /* 0x00000003d908a211 */ /* 0x0c0fe400078a08ff */
        /* <DEDUP_REMOVED lines=10> */
.L_x_2247:
[----:B------:R-:W-:Y:S05]  /*11010*/  BSYNC B0 ;  /* 0x0000000000007941 */ /* 0x000fea0003800000 */
.L_x_2239:
[----:B------:R-:W-:Y:S02]  /*11020*/  ULDC UR5, c[0x0][0xc38] ;  /* 0x00030e0000057ab9 */ /* 0x000fe40000000800 */
[----:B------:R-:W-:-:S06]  /*11030*/  UISETP.GE.AND UP0, UPT, UR4, UR5, UPT ;  /* 0x000000050400728c */ /* 0x000fcc000bf06270 */
[----:B------:R-:W-:-:S13]  /*11040*/  PLOP3.LUT P0, PT, PT, PT, UP0, 0x80, 0x0 ;  /* 0x000000000000781c */ /* 0x000fda0003f0f008 */
[----:B------:R-:W-:Y:S05]  /*11050*/  @!P0 BRA `(.L_x_2256) ;  /* 0xfffffefc003c8947 */ /* 0x000fea000383ffff */
[----:B------:R-:W-:Y:S05]  /*11060*/  EXIT ;  /* 0x000000000000794d */ /* 0x000fea0003800000 */
.L_x_2198:
[----:B------:R-:W-:-:S08]  /*11070*/  NOP ;  /* 0x0000000000007918 */ /* 0x000fd00000000000 */
[----:B0-----:R-:W0:-:S00]  /*11080*/  USETMAXREG.DEALLOC.CTAPOOL 0x28 ;  /* 0x00000028000079c8 */ /* 0x001e0000080e0500 */
[----:B0-----:R-:W-:-:S06]  /*11090*/  LOP3.LUT R0, R0, 0x3, RZ, 0xc0, !PT ;  /* 0x0000000300007812 */ /* 0x001fcc00078ec0ff */
[----:B------:R-:W0:Y:S01]  /*110a0*/  S2UR UR10, SR_CTAID.X ;  /* 0x00000000000a79c3 */ /* 0x000e220000002500 */
[----:B------:R-:W-:Y:S01]  /*110b0*/  LOP3.LUT R16, R16, 0xffff7fff, RZ, 0xc0, !PT ;  /* 0xffff7fff10107812 */ /* 0x000fe200078ec0ff */
[----:B------:R-:W-:Y:S01]  /*110c0*/  STL [R1], RZ ;  /* 0x000000ff01007387 */ /* 0x000fe20000100800 */
[----:B------:R-:W-:Y:S02]  /*110d0*/  IMAD.MOV.U32 R26, RZ, RZ, 0x1 ;  /* 0x00000001ff1a7424 */ /* 0x000fe400078e00ff */
[----:B------:R-:W-:Y:S01]  /*110e0*/  IMAD.MOV.U32 R23, RZ, RZ, RZ ;  /* 0x000000ffff177224 */ /* 0x000fe200078e00ff */
        /* <DEDUP_REMOVED lines=8> */
[----:B------:R-:W-:Y:S01]  /*11170*/  ULDC UR9, c[0x0][0x2b8] ;  /* 0x0000ae0000097ab9 */ /* 0x000fe20000000800 */
[----:B------:R-:W-:Y:S01]  /*11180*/  LOP3.LUT R16, R16, 0xfffffff7, RZ, 0xc0, !PT ;  /* 0xfffffff710107812 */ /* 0x000fe200078ec0ff */
[----:B------:R-:W0:Y:S01]  /*11190*/  S2UR UR8, SR_CgaCtaId ;  /* 0x00000000000879c3 */ /* 0x000e220000008800 */
[----:B------:R-:W1:Y:S01]  /*111a0*/  S2R R3, SR_TID.X ;  /* 0x0000000000037919 */ /* 0x000e620000002100 */
[----:B------:R-:W-:Y:S01]  /*111b0*/  ULDC.64 UR4, c[0x0][0x418] ;  /* 0x0001060000047ab9 */ /* 0x000fe20000000a00 */
[----:B------:R-:W-:Y:S01]  /*111c0*/  ULDC UR40, c[0x0][0x288] ;  /* 0x0000a20000287ab9 */ /* 0x000fe20000000800 */
[----:B------:R-:W-:Y:S01]  /*111d0*/  UISETP.NE.U32.AND UP0, UPT, UR4, URZ, UPT ;  /* 0x0000003f0400728c */ /* 0x000fe2000bf05070 */
[----:B------:R3:W-:Y:S01]  /*111e0*/  STL [R1], RZ ;  /* 0x000000ff01007387 */ /* 0x0007e20000100800 */
[----:B------:R-:W-:Y:S01]  /*111f0*/  ULDC UR37, c[0x0][0x448] ;  /* 0x0001120000257ab9 */ /* 0x000fe20000000800 */
[----:B------:R-:W-:Y:S01]  /*11200*/  ULDC UR4, c[0x0][0x424] ;  /* 0x0001090000047ab9 */ /* 0x000fe20000000800 */
[----:B------:R-:W-:Y:S01]  /*11210*/  UISETP.NE.AND.EX UP0, UPT, UR5, URZ, UPT, UP0 ;  /* 0x0000003f0500728c */ /* 0x000fe2000bf05300 */
[----:B------:R-:W-:Y:S01]  /*11220*/  IMAD.U32 R34, RZ, RZ, UR10 ;  /* 0x0000000aff227e24 */ /* 0x000fe2000f8e00ff */
[----:B------:R-:W-:Y:S01]  /*11230*/  UIMAD UR37, UR37, UR40, URZ ;  /* 0x00000028252572a4 */ /* 0x000fe2000f8e023f */
[----:B------:R-:W-:Y:S01]  /*11240*/  IMAD.MOV.U32 R26, RZ, RZ, 0x1 ;  /* 0x00000001ff1a7424 */ /* 0x000fe200078e00ff */
[----:B------:R-:W-:Y:S01]  /*11250*/  USEL UR4, UR4, 0x1, UP0 ;  /* 0x0000000104047887 */ /* 0x000fe20008000000 */
[----:B------:R-:W-:Y:S01]  /*11260*/  IMAD.MOV.U32 R23, RZ, RZ, RZ ;  /* 0x000000ffff177224 */ /* 0x000fe200078e00ff */
[----:B------:R-:W-:Y:S01]  /*11270*/  UMOV UR5, 0x400 ;  /* 0x0000040000057882 */ /* 0x000fe20000000000 */
[----:B------:R-:W-:Y:S01]  /*11280*/  ULDC UR46, c[0x0][0xc] ;  /* 0x00000300002e7ab9 */ /* 0x000fe20000000800 */
[----:B0-----:R-:W-:-:S06]  /*11290*/  ULEA UR8, UR8, UR5, 0x18 ;  /* 0x0000000508087291 */ /* 0x001fcc000f8ec03f */
[----:B------:R-:W-:Y:S02]  /*112a0*/  IMAD.U32 R17, RZ, RZ, UR8 ;  /* 0x00000008ff117e24 */ /* 0x000fe4000f8e00ff */
[----:B-1----:R-:W-:-:S05]  /*112b0*/  IMAD.SHL.U32 R37, R3, 0x8, RZ ;  /* 0x0000000803257824 */ /* 0x002fca00078e00ff */
[----:B------:R-:W-:-:S04]  /*112c0*/  LOP3.LUT R0, R37, 0x1f8, RZ, 0xc0, !PT ;  /* 0x000001f825007812 */ /* 0x000fc800078ec0ff */
[----:B------:R-:W-:-:S04]  /*112d0*/  LOP3.LUT R0, R0, 0x38, R3, 0x78, !PT ;  /* 0x0000003800007812 */ /* 0x000fc800078e7803 */
[----:B------:R-:W-:Y:S02]  /*112e0*/  LOP3.LUT R30, R0, 0x200, R37, 0xf8, !PT ;  /* 0x00000200001e7812 */ /* 0x000fe400078ef825 */
[----:B------:R-:W-:-:S03]  /*112f0*/  LOP3.LUT R37, R37, 0x38, RZ, 0xc0, !PT ;  /* 0x0000003825257812 */ /* 0x000fc600078ec0ff */
[----:B------:R-:W-:Y:S01]  /*11300*/  IMAD R31, R30, 0x2, R17 ;  /* 0x000000021e1f7824 */ /* 0x000fe200078e0211 */
[C---:B------:R-:W-:Y:S02]  /*11310*/  LOP3.LUT R0, R37.reuse, 0x40, RZ, 0xfc, !PT ;  /* 0x0000004025007812 */ /* 0x040fe400078efcff */
[----:B------:R-:W-:Y:S02]  /*11320*/  LOP3.LUT R2, R37, 0x80, RZ, 0xfc, !PT ;  /* 0x0000008025027812 */ /* 0x000fe400078efcff */
[----:B------:R-:W-:Y:S02]  /*11330*/  ISETP.GE.AND P1, PT, R0, UR9, PT ;  /* 0x0000000900007c0c */ /* 0x000fe4000bf26270 */
[----:B--2---:R-:W-:Y:S02]  /*11340*/  R2UR UR6, R4 ;  /* 0x00000000040672ca */ /* 0x004fe400000e0000 */
[C---:B------:R-:W-:Y:S01]  /*11350*/  LOP3.LUT R4, R3.reuse, 0x7f, RZ, 0xc0, !PT ;  /* 0x0000007f03047812 */ /* 0x040fe200078ec0ff */
[----:B------:R-:W-:-:S03]  /*11360*/  IMAD.SHL.U32 R3, R3, 0x10, RZ ;  /* 0x0000001003037824 */ /* 0x000fc600078e00ff */
[----:B------:R-:W-:-:S07]  /*11370*/  SHF.R.U32.HI R36, RZ, 0x3, R4 ;  /* 0x00000003ff247819 */ /* 0x000fce0000011604 */
[----:B------:R-:W-:-:S03]  /*11380*/  ULOP3.LUT UR47, UR6, 0x2, URZ, 0xfc, !UPT ;  /* 0x00000002062f7892 */ /* 0x000fc6000f8efc3f */
[----:B------:R-:W-:Y:S02]  /*11390*/  ULDC.64 UR6, c[0x0][0x2f0] ;  /* 0x0000bc0000067ab9 */ /* 0x000fe40000000a00 */
[C---:B------:R-:W-:Y:S01]  /*113a0*/  ISETP.GE.AND P2, PT, R0.reuse, UR7, PT ;  /* 0x0000000700007c0c */ /* 0x040fe2000bf46270 */
[----:B------:R-:W-:Y:S01]  /*113b0*/  UIMAD UR36, UR4, UR6, URZ ;  /* 0x00000006042472a4 */ /* 0x000fe2000f8e023f */
[----:B------:R-:W-:Y:S02]  /*113c0*/  ISETP.GE.AND P0, PT, R0, UR7, PT ;  /* 0x0000000700007c0c */ /* 0x000fe4000bf06270 */
[----:B------:R-:W-:Y:S01]  /*113d0*/  LOP3.LUT R0, R36, 0x70, R3, 0xf8, !PT ;  /* 0x0000007024007812 */ /* 0x000fe200078ef803 */
[----:B------:R-:W-:Y:S01]  /*113e0*/  UIADD3 UR4, UR36, 0x4f, URZ ;  /* 0x0000004f24047890 */ /* 0x000fe2000fffe03f */
[----:B------:R-:W-:Y:S01]  /*113f0*/  LOP3.LUT R0, R37, 0xc0, RZ, 0xfc, !PT ;  /* 0x000000c025007812 */ /* 0x000fe200078efcff */
[----:B------:R-:W-:Y:S02]  /*11400*/  UIADD3 UR40, UR36, 0x50, -UR40 ;  /* 0x0000005024287890 */ /* 0x000fe4000fffe828 */
[----:B------:R-:W-:-:S04]  /*11410*/  UIMAD.WIDE UR4, UR4, 0x66666667, URZ ;  /* 0x66666667040478a5 */ /* 0x000fc8000f8e023f */
[----:B------:R-:W-:Y:S01]  /*11420*/  @P2 LOP3.LUT R16, R16, 0x8, RZ, 0xfc, !PT ;  /* 0x0000000810102812 */ /* 0x000fe200078efcff */
[----:B------:R-:W-:Y:S01]  /*11430*/  USHF.R.U32.HI UR41, URZ, 0x1f, UR5 ;  /* 0x0000001f3f297899 */ /* 0x000fe20008011605 */
[----:B------:R-:W-:Y:S02]  /*11440*/  ISETP.GE.AND P2, PT, R2, UR7, PT ;  /* 0x0000000702007c0c */ /* 0x000fe4000bf46270 */
[----:B------:R-:W-:Y:S01]  /*11450*/  LOP3.LUT R16, R16, 0xffffdfff, RZ, 0xc0, !PT ;  /* 0xffffdfff10107812 */ /* 0x000fe200078ec0ff */
[----:B------:R-:W-:-:S03]  /*11460*/  ULEA.HI.SX32 UR41, UR5, UR41, 0x1b ;  /* 0x0000002905297291 */ /* 0x000fc6000f8fda3f */
        /* <DEDUP_REMOVED lines=28> */
[----:B---3--:R-:W-:-:S07]  /*11630*/  @P0 LOP3.LUT R16, R16, 0x4000, RZ, 0xfc, !PT ;  /* 0x0000400010100812 */ /* 0x008fce00078efcff */
.L_x_2308:
        /* <DEDUP_REMOVED lines=22> */
.L_x_2258:
[----:B------:R-:W-:Y:S01]  /*117a0*/  ULDC UR8, c[0x0][0xc54] ;  /* 0x0003150000087ab9 */ /* 0x000fe20000000800 */
[----:B------:R-:W-:Y:S01]  /*117b0*/  UMOV UR6, UR7 ;  /* 0x0000000700067c82 */ /* 0x000fe20008000000 */
[----:B------:R-:W-:-:S11]  /*117c0*/  UISETP.NE.AND UP0, UPT, UR8, 0x1, UPT ;  /* 0x000000010800788c */ /* 0x000fd6000bf05270 */
[----:B------:R-:W-:Y:S02]  /*117d0*/  @UP0 ULDC.64 UR10, c[0x0][0xc58] ;  /* 0x00031600000a0ab9 */ /* 0x000fe40000000a00 */
[----:B------:R-:W-:-:S04]  /*117e0*/  UIMAD.WIDE.U32 UR4, UR7, UR10, URZ ;  /* 0x0000000a070472a5 */ /* 0x000fc8000f8e003f */
[----:B------:R-:W-:-:S04]  /*117f0*/  @UP0 USHF.R.U32.HI UR6, URZ, UR11, UR5 ;  /* 0x0000000b3f060299 */ /* 0x000fc80008011605 */
[----:B------:R-:W-:-:S12]  /*11800*/  UIMAD UR4, UR6, UR8, URZ ;  /* 0x00000008060472a4 */ /* 0x000fd8000f8e023f */
.L_x_2259:
        /* <DEDUP_REMOVED lines=25> */
[----:B------:R-:W-:Y:S01]  /*119a0*/  UP2UR UR48, UPR, URZ, 0x4 ;  /* 0x000000043f307883 */ /* 0x000fe20008000000 */
[----:B------:R-:W-:Y:S01]  /*119b0*/  BSSY B7, `(.L_x_2260) ;  /* 0x0000356000077945 */ /* 0x000fe20003800000 */
[----:B------:R-:W-:-:S04]  /*119c0*/  USHF.L.U32 UR6, UR44, 0x7, URZ ;  /* 0x000000072c067899 */ /* 0x000fc8000800063f */
[----:B------:R-:W-:Y:S01]  /*119d0*/  UIADD3 UR6, UR6, 0x7f, URZ ;  /* 0x0000007f06067890 */ /* 0x000fe2000fffe03f */
[----:B------:R-:W-:Y:S01]  /*119e0*/  @UP2 ULDC UR4, c[0x0][0x44c] ;  /* 0x0001130000042ab9 */ /* 0x000fe20000000800 */
[----:B------:R-:W-:Y:S02]  /*119f0*/  @UP2 ULDC UR7, c[0x0][0x450] ;  /* 0x0001140000072ab9 */ /* 0x000fe40000000800 */
[----:B------:R-:W-:-:S04]  /*11a00*/  UIMAD.WIDE.U32 UR4, UR6, UR4, URZ ;  /* 0x00000004060472a5 */ /* 0x000fc8000f8e003f */
[----:B------:R-:W-:-:S04]  /*11a10*/  @UP2 USHF.R.U32.HI UR6, URZ, UR7, UR5 ;  /* 0x000000073f062299 */ /* 0x000fc80008011605 */
[----:B------:R-:W-:-:S04]  /*11a20*/  UIADD3 UR4, UR40, UR6, URZ ;  /* 0x0000000628047290 */ /* 0x000fc8000fffe03f */
[----:B------:R-:W-:-:S04]  /*11a30*/  UIMAD.WIDE UR4, UR4, 0x66666667, URZ ;  /* 0x66666667040478a5 */ /* 0x000fc8000f8e023f */
[----:B------:R-:W-:-:S04]  /*11a40*/  USHF.R.U32.HI UR4, URZ, 0x1f, UR5 ;  /* 0x0000001f3f047899 */ /* 0x000fc80008011605 */
[----:B------:R-:W-:-:S04]  /*11a50*/  ULEA.HI.SX32 UR4, UR5, UR4, 0x1b ;  /* 0x0000000405047291 */ /* 0x000fc8000f8fda3f */
[----:B------:R-:W-:-:S04]  /*11a60*/  UISETP.LT.AND UP0, UPT, UR41, UR4, UPT ;  /* 0x000000042900728c */ /* 0x000fc8000bf01270 */
[----:B------:R-:W-:-:S06]  /*11a70*/  USEL UR45, UR41, UR4, UP0 ;  /* 0x00000004292d7287 */ /* 0x000fcc0008000000 */
[----:B------:R-:W-:-:S13]  /*11a80*/  ISETP.LT.AND P0, PT, RZ, UR45, PT ;  /* 0x0000002dff007c0c */ /* 0x000fda000bf01270 */
[----:B0-----:R-:W-:Y:S05]  /*11a90*/  @P0 BRA `(.L_x_2261) ;  /* 0x0000000000440947 */ /* 0x001fea0003800000 */
        /* <DEDUP_REMOVED lines=17> */
.L_x_2261:
[----:B------:R-:W-:Y:S01]  /*11bb0*/  IADD3 R0, R17, 0x24400, RZ ;  /* 0x0002440011007810 */ /* 0x000fe20007ffe0ff */
[----:B------:R-:W-:Y:S03]  /*11bc0*/  BSSY B6, `(.L_x_2263) ;  /* 0x0000013000067945 */ /* 0x000fe60003800000 */
        /* <DEDUP_REMOVED lines=17> */
[----:B0----5:R-:W-:Y:S05]  /*11ce0*/  CALL.ABS.NOINC R2 ;  /* 0x0000000002007343 */ /* 0x021fea0003c00000 */
.L_x_2264:
[----:B------:R-:W-:Y:S05]  /*11cf0*/  BSYNC B6 ;  /* 0x0000000000067941 */ /* 0x000fea0003800000 */
.L_x_2263:
        /* <DEDUP_REMOVED lines=20> */
.L_x_2267:
[----:B------:R0:W1:Y:S01]  /*11e40*/  LDC.64 R2, c[0x4][R18] ;  /* 0x0100000012027b82 */ /* 0x0000620000000a00 */
[----:B------:R-:W-:Y:S01]  /*11e50*/  ULDC.64 UR4, c[0x4][0xa8] ;  /* 0x01002a0000047ab9 */ /* 0x000fe20000000a00 */
[----:B------:R-:W-:Y:S01]  /*11e60*/  ULDC.64 UR6, c[0x4][0xb0] ;  /* 0x01002c0000067ab9 */ /* 0x000fe20000000a00 */
[----:B------:R-:W-:Y:S01]  /*11e70*/  IMAD.U32 R4, RZ, RZ, UR4 ;  /* 0x00000004ff047e24 */ /* 0x000fe2000f8e00ff */
[----:B------:R-:W-:Y:S01]  /*11e80*/  MOV R13, RZ ;  /* 0x000000ff000d7202 */ /* 0x000fe20000000f00 */
[----:B------:R-:W-:Y:S01]  /*11e90*/  IMAD.U32 R5, RZ, RZ, UR5 ;  /* 0x00000005ff057e24 */ /* 0x000fe2000f8e00ff */
[----:B------:R-:W-:Y:S01]  /*11ea0*/  ULDC.64 UR4, c[0x4][0x18] ;  /* 0x0100060000047ab9 */ /* 0x000fe20000000a00 */
[----:B------:R-:W-:Y:S02]  /*11eb0*/  IMAD.U32 R6, RZ, RZ, UR6 ;  /* 0x00000006ff067e24 */ /* 0x000fe4000f8e00ff */
[----:B------:R-:W-:Y:S02]  /*11ec0*/  IMAD.U32 R7, RZ, RZ, UR7 ;  /* 0x00000007ff077e24 */ /* 0x000fe4000f8e00ff */
[----:B------:R-:W-:-:S02]  /*11ed0*/  IMAD.U32 R10, RZ, RZ, UR4 ;  /* 0x00000004ff0a7e24 */ /* 0x000fc4000f8e00ff */
[----:B------:R-:W-:Y:S02]  /*11ee0*/  IMAD.U32 R11, RZ, RZ, UR5 ;  /* 0x00000005ff0b7e24 */ /* 0x000fe4000f8e00ff */
[----:B------:R-:W-:Y:S02]  /*11ef0*/  IMAD.MOV.U32 R8, RZ, RZ, 0x70 ;  /* 0x00000070ff087424 */ /* 0x000fe400078e00ff */
[----:B0-----:R-:W-:-:S07]  /*11f00*/  IMAD.MOV.U32 R12, RZ, RZ, 0x1 ;  /* 0x00000001ff0c7424 */ /* 0x001fce00078e00ff */
[----:B------:R-:W-:-:S07]  /*11f10*/  LEPC R20, `(.L_x_2266) ;  /* 0x000000001014794e */ /* 0x000fce0000000000 */
[----:B-1----:R-:W-:Y:S05]  /*11f20*/  CALL.ABS.NOINC R2 ;  /* 0x0000000002007343 */ /* 0x002fea0003c00000 */
.L_x_2266:
[----:B------:R-:W-:Y:S05]  /*11f30*/  BSYNC B6 ;  /* 0x0000000000067941 */ /* 0x000fea0003800000 */
.L_x_2265:
        /* <DEDUP_REMOVED lines=9> */
[----:B------:R-:W-:Y:S01]  /*11fd0*/  ULDC UR4, c[0x0][0xc48] ;  /* 0x0003120000047ab9 */ /* 0x000fe20000000800 */
[----:B------:R-:W-:-:S05]  /*11fe0*/  IMAD.U32 R3, RZ, RZ, UR5 ;  /* 0x00000005ff037e24 */ /* 0x000fca000f8e00ff */
[----:B------:R1:W5:Y:S01]  /*11ff0*/  @P0 LDG.E R29, desc[UR38][R2.64] ;  /* 0x00000026021d0981 */ /* 0x000362000c1e1900 */
[----:B------:R-:W-:Y:S01]  /*12000*/  UMOV UR5, 0xffffffff ;  /* 0xffffffff00057882 */ /* 0x000fe20000000000 */
[----:B------:R-:W-:Y:S02]  /*12010*/  IMAD.U32 R22, RZ, RZ, UR4 ;  /* 0x00000004ff167e24 */ /* 0x000fe4000f8e00ff */
[----:B------:R-:W-:Y:S05]  /*12020*/  BRA.DIV UR5, `(.L_x_2268) ;  /* 0x0000003605b87947 */ /* 0x000fea000b800000 */
.L_x_2324:
[----:B------:R-:W2:Y:S01]  /*12030*/  S2R R0, SR_TID.X ;  /* 0x0000000000007919 */ /* 0x000ea20000002100 */
[----:B------:R-:W-:Y:S01]  /*12040*/  UIADD3 UR4, UR45, -0x1, URZ ;  /* 0xffffffff2d047890 */ /* 0x000fe2000fffe03f */
[----:B0-----:R-:W-:Y:S02]  /*12050*/  ISETP.NE.AND P1, PT, R10, 0x1, PT ;  /* 0x000000010a00780c */ /* 0x001fe40003f25270 */
[----:B-----5:R-:W-:Y:S02]  /*12060*/  SHF.R.S32.HI R33, RZ, 0x1f, R29 ;  /* 0x0000001fff217819 */ /* 0x020fe4000001141d */
[----:B------:R-:W-:Y:S01]  /*12070*/  LOP3.LUT R16, R16, 0xfffffbff, RZ, 0xc0, !PT ;  /* 0xfffffbff10107812 */ /* 0x000fe200078ec0ff */
[----:B------:R-:W-:-:S08]  /*12080*/  IMAD.U32 R7, RZ, RZ, UR4 ;  /* 0x00000004ff077e24 */ /* 0x000fd0000f8e00ff */
[----:B-1----:R-:W0:Y:S01]  /*12090*/  @P1 LDC R3, c[0x0][0x434] ;  /* 0x00010d00ff031b82 */ /* 0x002e220000000800 */
[----:B------:R-:W-:-:S07]  /*120a0*/  @P1 LOP3.LUT R16, R16, 0x400, RZ, 0xfc, !PT ;  /* 0x0000040010101812 */ /* 0x000fce00078efcff */
[----:B------:R-:W1:Y:S01]  /*120b0*/  @P1 LDC R5, c[0x0][0x438] ;  /* 0x00010e00ff051b82 */ /* 0x000e620000000800 */
[----:B--2---:R-:W-:-:S05]  /*120c0*/  IMAD.SHL.U32 R8, R0, 0x10, RZ ;  /* 0x0000001000087824 */ /* 0x004fca00078e00ff */
[----:B------:R-:W-:-:S05]  /*120d0*/  LOP3.LUT R8, R36, 0x70, R8, 0xf8, !PT ;  /* 0x0000007024087812 */ /* 0x000fca00078ef808 */
[----:B------:R-:W-:-:S04]  /*120e0*/  IMAD R7, R7, 0x50, R8 ;  /* 0x0000005007077824 */ /* 0x000fc800078e0208 */
[C---:B------:R-:W-:Y:S01]  /*120f0*/  IMAD.IADD R0, R7.reuse, 0x1, R32 ;  /* 0x0000000107007824 */ /* 0x040fe200078e0220 */
[----:B------:R-:W-:-:S03]  /*12100*/  ISETP.GE.AND P0, PT, R7, UR36, PT ;  /* 0x0000002407007c0c */ /* 0x000fc6000bf06270 */
[----:B0-----:R-:W-:Y:S01]  /*12110*/  @P1 IMAD.HI.U32 R2, R0, R3, RZ ;  /* 0x0000000300021227 */ /* 0x001fe200078e00ff */
[----:B------:R-:W-:-:S03]  /*12120*/  ISETP.GT.U32.OR P0, PT, R8, 0x4f, P0 ;  /* 0x0000004f0800780c */ /* 0x000fc60000704470 */
[----:B------:R-:W-:Y:S01]  /*12130*/  IMAD.MOV.U32 R9, RZ, RZ, R0 ;  /* 0x000000ffff097224 */ /* 0x000fe200078e0000 */
[----:B-1----:R-:W-:-:S09]  /*12140*/  @P1 SHF.R.U32.HI R9, RZ, R5, R2 ;  /* 0x00000005ff091219 */ /* 0x002fd20000011602 */
[----:B------:R-:W0:Y:S01]  /*12150*/  @!P0 LDC.64 R6, c[0x0][0x428] ;  /* 0x00010a00ff068b82 */ /* 0x000e220000000a00 */
[----:B------:R-:W-:-:S07]  /*12160*/  @!P0 SHF.R.S32.HI R3, RZ, 0x1f, R9 ;  /* 0x0000001fff038819 */ /* 0x000fce0000011409 */
[----:B------:R-:W1:Y:S01]  /*12170*/  @!P0 LDC.64 R4, c[0x0][0x418] ;  /* 0x00010600ff048b82 */ /* 0x000e620000000a00 */
[----:B0-----:R-:W-:-:S04]  /*12180*/  @!P0 IMAD R2, R33, R6, RZ ;  /* 0x0000000621028224 */ /* 0x001fc800078e02ff */
[----:B------:R-:W-:Y:S02]  /*12190*/  @!P0 IMAD R7, R29, R7, R2 ;  /* 0x000000071d078224 */ /* 0x000fe400078e0202 */
[----:B------:R-:W-:-:S04]  /*121a0*/  @!P0 IMAD.MOV.U32 R2, RZ, RZ, R9 ;  /* 0x000000ffff028224 */ /* 0x000fc800078e0009 */
[----:B------:R-:W-:-:S04]  /*121b0*/  @!P0 IMAD.WIDE.U32 R2, R29, R6, R2 ;  /* 0x000000061d028225 */ /* 0x000fc800078e0002 */
[----:B------:R-:W-:Y:S01]  /*121c0*/  @!P0 IMAD.IADD R3, R3, 0x1, R7 ;  /* 0x0000000103038824 */ /* 0x000fe200078e0207 */
[----:B-1----:R-:W-:Y:S01]  /*121d0*/  @!P0 LEA R4, P1, R2, R4, 0x2 ;  /* 0x0000000402048211 */ /* 0x002fe200078210ff */
[----:B------:R-:W-:-:S03]  /*121e0*/  IMAD.MOV.U32 R6, RZ, RZ, RZ ;  /* 0x000000ffff067224 */ /* 0x000fc600078e00ff */
[----:B------:R-:W-:Y:S01]  /*121f0*/  @!P0 LEA.HI.X R5, R2, R5, R3, 0x2, P1 ;  /* 0x0000000502058211 */ /* 0x000fe200008f1403 */
[----:B------:R-:W-:-:S04]  /*12200*/  IMAD.MOV R7, RZ, RZ, -R9 ;  /* 0x000000ffff077224 */ /* 0x000fc800078e0a09 */
[----:B------:R0:W5:Y:S01]  /*12210*/  @!P0 LDG.E R6, desc[UR38][R4.64] ;  /* 0x0000002604068981 */ /* 0x000162000c1e1900 */
[----:B------:R-:W-:Y:S01]  /*12220*/  ISETP.GT.U32.AND P0, PT, R8, 0x4f, PT ;  /* 0x0000004f0800780c */ /* 0x000fe20003f04070 */
[----:B------:R-:W-:Y:S01]  /*12230*/  IMAD R3, RZ, RZ, -UR43 ;  /* 0x8000002bff037e24 */ /* 0x000fe2000f8e02ff */
[----:B------:R-:W-:Y:S01]  /*12240*/  LOP3.LUT R16, R16, 0xfffffdff, RZ, 0xc0, !PT ;  /* 0xfffffdff10107812 */ /* 0x000fe200078ec0ff */
[----:B------:R-:W-:Y:S02]  /*12250*/  IMAD.U32 R24, RZ, RZ, UR4 ;  /* 0x00000004ff187e24 */ /* 0x000fe4000f8e00ff */
[----:B------:R-:W-:Y:S02]  /*12260*/  IMAD R22, R22, R3, UR42 ;  /* 0x0000002a16167e24 */ /* 0x000fe4000f8e0203 */
[----:B0-----:R-:W-:Y:S01]  /*12270*/  IMAD R5, R10, R7, R0 ;  /* 0x000000070a057224 */ /* 0x001fe200078e0200 */
[----:B------:R-:W-:Y:S02]  /*12280*/  MOV R0, UR47 ;  /* 0x0000002f00007c02 */ /* 0x000fe40008000f00 */
[----:B------:R-:W-:-:S02]  /*12290*/  SHF.R.S32.HI R28, RZ, 0x1f, R22 ;  /* 0x0000001fff1c7819 */ /* 0x000fc40000011416 */
[----:B------:R-:W-:-:S13]  /*122a0*/  ISETP.NE.AND P2, PT, R0, 0x3, PT ;  /* 0x000000030000780c */ /* 0x000fda0003f45270 */
[----:B------:R-:W-:-:S04]  /*122b0*/  @P2 LOP3.LUT R16, R16, 0x200, RZ, 0xfc, !PT ;  /* 0x0000020010102812 */ /* 0x000fc800078efcff */
[----:B------:R-:W-:-:S04]  /*122c0*/  LOP3.LUT R16, R16, 0xfffffffe, RZ, 0xc0, !PT ;  /* 0xfffffffe10107812 */ /* 0x000fc800078ec0ff */
[----:B------:R-:W-:Y:S01]  /*122d0*/  @P0 LOP3.LUT R16, R16, 0x1, RZ, 0xfc, !PT ;  /* 0x0000000110100812 */ /* 0x000fe200078efcff */
[----:B------:R-:W-:Y:S06]  /*122e0*/  @!P2 BRA `(.L_x_2269) ;  /* 0x000000000004a947 */ /* 0x000fec0003800000 */
[----:B------:R-:W-:Y:S01]  /*122f0*/  BPT.TRAP 0x1 ;  /* 0x000000040000795c */ /* 0x000fe20000300000 */
.L_x_2269:
[----:B------:R-:W-:Y:S01]  /*12300*/  SHF.R.S32.HI R7, RZ, 0x1f, R5 ;  /* 0x0000001fff077819 */ /* 0x000fe20000011405 */
[----:B------:R-:W-:Y:S01]  /*12310*/  ULDC.64 UR4, c[0x0][0x328] ;  /* 0x0000ca0000047ab9 */ /* 0x000fe20000000a00 */
[----:B-----5:R-:W-:Y:S01]  /*12320*/  SHF.R.S32.HI R4, RZ, 0x1f, R6 ;  /* 0x0000001fff047819 */ /* 0x020fe20000011406 */
[----:B------:R-:W-:Y:S01]  /*12330*/  IMAD.WIDE.U32 R2, R5, UR4, RZ ;  /* 0x0000000405027c25 */ /* 0x000fe2000f8e00ff */
[----:B------:R-:W-:Y:S03]  /*12340*/  BSSY B0, `(.L_x_2270) ;  /* 0x0000015000007945 */ /* 0x000fe60003800000 */
[----:B------:R-:W-:-:S04]  /*12350*/  IMAD R0, R7, UR4, RZ ;  /* 0x0000000407007c24 */ /* 0x000fc8000f8e02ff */
[----:B------:R-:W-:Y:S01]  /*12360*/  IMAD R9, R5, UR5, R0 ;  /* 0x0000000505097c24 */ /* 0x000fe2000f8e0200 */
[----:B------:R-:W-:Y:S01]  /*12370*/  ULDC.64 UR4, c[0x0][0x338] ;  /* 0x0000ce0000047ab9 */ /* 0x000fe20000000a00 */
[----:B------:R-:W-:Y:S02]  /*12380*/  IMAD R0, R23, 0x8, R17 ;  /* 0x0000000817007824 */ /* 0x000fe400078e0211 */
        /* <DEDUP_REMOVED lines=16> */
.L_x_2325:
[----:B------:R-:W-:Y:S05]  /*12490*/  BSYNC B0 ;  /* 0x0000000000007941 */ /* 0x000fea0003800000 */
.L_x_2270:
        /* <DEDUP_REMOVED lines=9> */
[----:B------:R-:W-:Y:S01]  /*12530*/  ULDC.64 UR4, c[0x0][0x308] ;  /* 0x0000c20000047ab9 */ /* 0x000fe20000000a00 */
[----:B------:R-:W-:Y:S02]  /*12540*/  IMAD.MOV.U32 R7, RZ, RZ, -0x50 ;  /* 0xffffffb0ff077424 */ /* 0x000fe400078e00ff */
[----:B------:R-:W-:Y:S02]  /*12550*/  IMAD.IADD R3, R3, 0x1, R5 ;  /* 0x0000000103037824 */ /* 0x000fe400078e0205 */
[----:B------:R-:W-:Y:S02]  /*12560*/  IMAD R5, R28, UR4, RZ ;  /* 0x000000041c057c24 */ /* 0x000fe4000f8e02ff */
[----:B------:R-:W-:-:S04]  /*12570*/  IMAD.WIDE.U32 R2, R22, UR4, R2 ;  /* 0x0000000416027c25 */ /* 0x000fc8000f8e0002 */
[----:B------:R-:W-:Y:S01]  /*12580*/  IMAD R5, R22, UR5, R5 ;  /* 0x0000000516057c24 */ /* 0x000fe2000f8e0205 */
[----:B------:R-:W-:Y:S01]  /*12590*/  ULDC.64 UR4, c[0x0][0x2e8] ;  /* 0x0000ba0000047ab9 */ /* 0x000fe20000000a00 */
[----:B------:R-:W-:Y:S01]  /*125a0*/  IMAD R7, R24, R7, UR36 ;  /* 0x0000002418077e24 */ /* 0x000fe2000f8e0207 */
[C---:B------:R-:W-:Y:S01]  /*125b0*/  LEA R4, P0, R2.reuse, UR4, 0x1 ;  /* 0x0000000402047c11 */ /* 0x040fe2000f8008ff */
[----:B------:R-:W-:Y:S01]  /*125c0*/  IMAD.IADD R3, R3, 0x1, R5 ;  /* 0x0000000103037824 */ /* 0x000fe200078e0205 */
[----:B------:R-:W-:Y:S01]  /*125d0*/  UMOV UR4, 0xffffffff ;  /* 0xffffffff00047882 */ /* 0x000fe20000000000 */
[----:B------:R-:W-:Y:S02]  /*125e0*/  IMAD.IADD R7, R7, 0x1, -R36 ;  /* 0x0000000107077824 */ /* 0x000fe400078e0a24 */
[----:B------:R-:W-:Y:S01]  /*125f0*/  IMAD R5, R23, 0x5000, R30 ;  /* 0x0000500017057824 */ /* 0x000fe200078e021e */
[----:B------:R-:W-:Y:S02]  /*12600*/  LEA.HI.X R6, R2, UR5, R3, 0x1, P0 ;  /* 0x0000000502067c11 */ /* 0x000fe400080f0c03 */
[----:B------:R-:W-:Y:S01]  /*12610*/  ISETP.GE.AND P0, PT, R7, 0x1, PT ;  /* 0x000000010700780c */ /* 0x000fe20003f06270 */
[----:B------:R-:W-:-:S12]  /*12620*/  BRA.DIV UR4, `(.L_x_2272) ;  /* 0x0000003204787947 */ /* 0x000fd8000b800000 */
[----:B------:R-:W0:Y:S01]  /*12630*/  SHFL.IDX PT, R14, R4, RZ, 0x181f ;  /* 0x00181fff040e7589 */ /* 0x000e2200000e0000 */
[C---:B------:R-:W-:Y:S01]  /*12640*/  LOP3.LUT P5, RZ, R16.reuse, 0x10, RZ, 0xc0, !PT ;  /* 0x0000001010ff7812 */ /* 0x040fe200078ac0ff */
[----:B------:R-:W-:Y:S01]  /*12650*/  @P0 IMAD R9, R5, 0x2, R17 ;  /* 0x0000000205090824 */ /* 0x000fe200078e0211 */
[C---:B------:R-:W-:Y:S01]  /*12660*/  LOP3.LUT P4, RZ, R16.reuse, 0x8, RZ, 0xc0, !PT ;  /* 0x0000000810ff7812 */ /* 0x040fe2000788c0ff */
[----:B------:R-:W1:Y:S01]  /*12670*/  SHFL.IDX PT, R2, R6, RZ, 0x181f ;  /* 0x00181fff06027589 */ /* 0x000e6200000e0000 */
[C---:B------:R-:W-:Y:S02]  /*12680*/  LOP3.LUT P3, RZ, R16.reuse, 0x4, RZ, 0xc0, !PT ;  /* 0x0000000410ff7812 */ /* 0x040fe4000786c0ff */
[----:B------:R-:W-:Y:S01]  /*12690*/  LOP3.LUT P2, RZ, R16, 0x2, RZ, 0xc0, !PT ;  /* 0x0000000210ff7812 */ /* 0x000fe2000784c0ff */
        /* <DEDUP_REMOVED lines=11> */
[----:B------:R-:W-:-:S03]  /*12750*/  @P0 IMAD R25, R5, 0x2, R17 ;  /* 0x0000000205190824 */ /* 0x000fc600078e0211 */
[----:B------:R-:W-:Y:S01]  /*12760*/  @P0 IADD3.X R21, RZ, R8, RZ, P1, !PT ;  /* 0x00000008ff150210 */ /* 0x000fe20000ffe4ff */
[----:B-1----:R-:W-:Y:S01]  /*12770*/  @P0 IMAD.MOV.U32 R2, RZ, RZ, R14 ;  /* 0x000000ffff020224 */ /* 0x002fe200078e000e */
[----:B------:R-:W-:Y:S03]  /*12780*/  SHFL.IDX PT, R8, R6, 0x2, 0x181f ;  /* 0x00581f0006087f89 */ /* 0x000fe600000e0000 */
[----:B------:R-:W-:Y:S01]  /*12790*/  @P0 IMAD.MOV.U32 R3, RZ, RZ, R21 ;  /* 0x000000ffff030224 */ /* 0x000fe200078e0015 */
        /* <DEDUP_REMOVED lines=10> */
[----:B------:R-:W-:Y:S01]  /*12840*/  SHFL.IDX PT, R8, R6, 0x3, 0x181f ;  /* 0x00781f0006087f89 */ /* 0x000fe200000e0000 */
[----:B------:R-:W-:-:S03]  /*12850*/  @P0 IMAD.MOV.U32 R3, RZ, RZ, R9 ;  /* 0x000000ffff030224 */ /* 0x000fc600078e0009 */
        /* <DEDUP_REMOVED lines=17> */
.L_x_2337:
[----:B------:R-:W-:Y:S01]  /*12970*/  ISETP.GE.AND P0, PT, R7, 0x41, PT ;  /* 0x000000410700780c */ /* 0x000fe20003f06270 */
[----:B------:R-:W-:-:S12]  /*12980*/  BSSY B0, `(.L_x_2273) ;  /* 0x0000010000007945 */ /* 0x000fd80003800000 */
[----:B------:R-:W-:Y:S05]  /*12990*/  @!P0 BRA `(.L_x_2274) ;  /* 0x0000000000388947 */ /* 0x000fea0003800000 */
[C---:B------:R-:W-:Y:S01]  /*129a0*/  LOP3.LUT P4, RZ, R16.reuse, 0x10, RZ, 0xc0, !PT ;  /* 0x0000001010ff7812 */ /* 0x040fe2000788c0ff */
[----:B------:R-:W-:Y:S01]  /*129b0*/  IMAD R5, R5, 0x2, R17 ;  /* 0x0000000205057824 */ /* 0x000fe200078e0211 */
[C---:B------:R-:W-:Y:S02]  /*129c0*/  LOP3.LUT P3, RZ, R16.reuse, 0x8, RZ, 0xc0, !PT ;  /* 0x0000000810ff7812 */ /* 0x040fe4000786c0ff */
[C---:B------:R-:W-:Y:S02]  /*129d0*/  LOP3.LUT P2, RZ, R16.reuse, 0x4, RZ, 0xc0, !PT ;  /* 0x0000000410ff7812 */ /* 0x040fe4000784c0ff */
[----:B------:R-:W-:Y:S02]  /*129e0*/  LOP3.LUT P1, RZ, R16, 0x2, RZ, 0xc0, !PT ;  /* 0x0000000210ff7812 */ /* 0x000fe4000782c0ff */
[----:B0-2---:R-:W-:-:S05]  /*129f0*/  LEA R2, P0, R37, R14, 0x1 ;  /* 0x0000000e25027211 */ /* 0x005fca00078008ff */
        /* <DEDUP_REMOVED lines=8> */
.L_x_2274:
[----:B------:R-:W-:Y:S05]  /*12a80*/  BSYNC B0 ;  /* 0x0000000000007941 */ /* 0x000fea0003800000 */
.L_x_2273:
[----:B------:R-:W-:Y:S01]  /*12a90*/  NOP ;  /* 0x0000000000007918 */ /* 0x000fe20000000000 */
[----:B------:R-:W-:-:S13]  /*12aa0*/  PLOP3.LUT P0, PT, PT, PT, PT, 0x80, 0x0 ;  /* 0x000000000000781c */ /* 0x000fda0003f0f070 */
.L_x_2275:
        /* <DEDUP_REMOVED lines=10> */
.L_x_2276:
[----:B------:R4:W-:Y:S02]  /*12b50*/  SYNCS.ARRIVE.TRANS64.A1T0 RZ, [R0+URZ+0x38830], RZ ;  /* 0x038830ff00ff79a7 */ /* 0x0009e4000810003f */
[----:B------:R-:W-:Y:S05]  /*12b60*/  WARPSYNC.ALL ;  /* 0x0000000000007948 */ /* 0x000fea0003800000 */
[----:B------:R-:W-:Y:S01]  /*12b70*/  BSSY B6, `(.L_x_2277) ;  /* 0x0000015000067945 */ /* 0x000fe20003800000 */
[----:B----4-:R-:W-:Y:S01]  /*12b80*/  IADD3 R0, R17, 0x14400, RZ ;  /* 0x0001440011007810 */ /* 0x010fe20007ffe0ff */
[----:B------:R-:W-:Y:S03]  /*12b90*/  BAR.SYNC.DEFER_BLOCKING 0x8, 0x180 ;  /* 0x0206000000007b1d */ /* 0x000fe60000010000 */
[----:B------:R-:W-:-:S13]  /*12ba0*/  LOP3.LUT P0, RZ, R0, 0x3ff, RZ, 0xc0, !PT ;  /* 0x000003ff00ff7812 */ /* 0x000fda000780c0ff */
[----:B------:R-:W-:Y:S05]  /*12bb0*/  @!P0 BRA `(.L_x_2278) ;  /* 0x0000000000408947 */ /* 0x000fea0003800000 */
[----:B0--3--:R-:W-:Y:S01]  /*12bc0*/  MOV R2, 0x0 ;  /* 0x0000000000027802 */ /* 0x009fe20000000f00 */
[----:B------:R-:W-:Y:S01]  /*12bd0*/  ULDC.64 UR6, c[0x4][0xa8] ;  /* 0x01002a0000067ab9 */ /* 0x000fe20000000a00 */
[----:B------:R-:W-:Y:S01]  /*12be0*/  ULDC.64 UR8, c[0x4][0xb0] ;  /* 0x01002c0000087ab9 */ /* 0x000fe20000000a00 */
[----:B------:R-:W-:Y:S01]  /*12bf0*/  ULDC.64 UR4, c[0x4][0x20] ;  /* 0x0100080000047ab9 */ /* 0x000fe20000000a00 */
[----:B------:R-:W-:Y:S02]  /*12c00*/  IMAD.U32 R4, RZ, RZ, UR6 ;  /* 0x00000006ff047e24 */ /* 0x000fe4000f8e00ff */
[----:B------:R-:W0:Y:S01]  /*12c10*/  LDC.64 R2, c[0x4][R2] ;  /* 0x0100000002027b82 */ /* 0x000e220000000a00 */
[----:B------:R-:W-:Y:S02]  /*12c20*/  IMAD.U32 R5, RZ, RZ, UR7 ;  /* 0x00000007ff057e24 */ /* 0x000fe4000f8e00ff */
[----:B------:R-:W-:Y:S02]  /*12c30*/  IMAD.U32 R6, RZ, RZ, UR8 ;  /* 0x00000008ff067e24 */ /* 0x000fe4000f8e00ff */
[----:B------:R-:W-:-:S02]  /*12c40*/  IMAD.U32 R7, RZ, RZ, UR9 ;  /* 0x00000009ff077e24 */ /* 0x000fc4000f8e00ff */
[----:B------:R-:W-:Y:S02]  /*12c50*/  IMAD.U32 R10, RZ, RZ, UR4 ;  /* 0x00000004ff0a7e24 */ /* 0x000fe4000f8e00ff */
[----:B------:R-:W-:Y:S02]  /*12c60*/  IMAD.U32 R11, RZ, RZ, UR5 ;  /* 0x00000005ff0b7e24 */ /* 0x000fe4000f8e00ff */
[----:B-1----:R-:W-:Y:S02]  /*12c70*/  IMAD.MOV.U32 R8, RZ, RZ, 0x70 ;  /* 0x00000070ff087424 */ /* 0x002fe400078e00ff */
[----:B------:R-:W-:Y:S02]  /*12c80*/  IMAD.MOV.U32 R12, RZ, RZ, 0x1 ;  /* 0x00000001ff0c7424 */ /* 0x000fe400078e00ff */
[----:B------:R-:W-:-:S07]  /*12c90*/  IMAD.MOV.U32 R13, RZ, RZ, RZ ;  /* 0x000000ffff0d7224 */ /* 0x000fce00078e00ff */
[----:B------:R-:W-:-:S07]  /*12ca0*/  LEPC R20, `(.L_x_2278) ;  /* 0x000000001014794e */ /* 0x000fce0000000000 */
[----:B0-2---:R-:W-:Y:S05]  /*12cb0*/  CALL.ABS.NOINC R2 ;  /* 0x0000000002007343 */ /* 0x005fea0003c00000 */
.L_x_2278:
[----:B------:R-:W-:Y:S05]  /*12cc0*/  BSYNC B6 ;  /* 0x0000000000067941 */ /* 0x000fea0003800000 */
.L_x_2277:
[----:B0--3--:R-:W0:Y:S01]  /*12cd0*/  S2R R2, SR_TID.X ;  /* 0x0000000000027919 */ /* 0x009e220000002100 */
[----:B------:R-:W-:Y:S01]  /*12ce0*/  UISETP.NE.AND UP0, UPT, UR48, URZ, UPT ;  /* 0x0000003f3000728c */ /* 0x000fe2000bf05270 */
[----:B------:R-:W-:Y:S01]  /*12cf0*/  IMAD.U32 R0, RZ, RZ, UR44 ;  /* 0x0000002cff007e24 */ /* 0x000fe2000f8e00ff */
[----:B------:R-:W-:Y:S01]  /*12d00*/  R2UR UR6, R28 ;  /* 0x000000001c0672ca */ /* 0x000fe200000e0000 */
[----:B------:R-:W-:Y:S01]  /*12d10*/  ULDC.64 UR8, c[0x0][0x2d8] ;  /* 0x0000b60000087ab9 */ /* 0x000fe20000000a00 */
[----:B------:R-:W-:Y:S02]  /*12d20*/  R2UR UR7, R22 ;  /* 0x00000000160772ca */ /* 0x000fe400000e0000 */
[----:B------:R-:W-:Y:S02]  /*12d30*/  PLOP3.LUT P0, PT, PT, PT, UP0, 0x80, 0x0 ;  /* 0x000000000000781c */ /* 0x000fe40003f0f008 */
[C---:B------:R-:W-:Y:S02]  /*12d40*/  LOP3.LUT P2, RZ, R16.reuse, 0x4000, RZ, 0xc0, !PT ;  /* 0x0000400010ff7812 */ /* 0x040fe4000784c0ff */
[C---:B------:R-:W-:Y:S01]  /*12d50*/  LOP3.LUT P3, RZ, R16.reuse, 0x2000, RZ, 0xc0, !PT ;  /* 0x0000200010ff7812 */ /* 0x040fe2000786c0ff */
[----:B------:R-:W-:Y:S01]  /*12d60*/  @UP0 ULDC UR4, c[0x0][0x44c] ;  /* 0x0001130000040ab9 */ /* 0x000fe20000000800 */
[----:B------:R-:W-:-:S02]  /*12d70*/  LOP3.LUT P4, RZ, R16, 0x1000, RZ, 0xc0, !PT ;  /* 0x0000100010ff7812 */ /* 0x000fc4000788c0ff */
[----:B------:R-:W-:Y:S01]  /*12d80*/  LOP3.LUT P5, RZ, R16, 0x800, RZ, 0xc0, !PT ;  /* 0x0000080010ff7812 */ /* 0x000fe200078ac0ff */
[----:B------:R-:W-:-:S04]  /*12d90*/  UIMAD UR6, UR6, UR8, URZ ;  /* 0x00000008060672a4 */ /* 0x000fc8000f8e023f */
[----:B------:R-:W-:Y:S02]  /*12da0*/  UIMAD UR7, UR7, UR9, UR6 ;  /* 0x00000009070772a4 */ /* 0x000fe4000f8e0206 */
[----:B------:R-:W-:Y:S01]  /*12db0*/  USHF.R.S32.HI UR6, URZ, 0x1f, UR43 ;  /* 0x0000001f3f067899 */ /* 0x000fe2000801142b */
[----:B0-----:R-:W-:-:S05]  /*12dc0*/  IMAD.SHL.U32 R2, R2, 0x10, RZ ;  /* 0x0000001002027824 */ /* 0x001fca00078e00ff */
[----:B------:R-:W-:-:S05]  /*12dd0*/  LOP3.LUT R2, R36, 0x70, R2, 0xf8, !PT ;  /* 0x0000007024027812 */ /* 0x000fca00078ef802 */
[----:B------:R-:W-:-:S04]  /*12de0*/  IMAD R0, R0, 0x80, R2 ;  /* 0x0000008000007824 */ /* 0x000fc800078e0202 */
[----:B------:R-:W-:Y:S01]  /*12df0*/  @P0 IMAD.HI.U32 R3, R0, UR4, RZ ;  /* 0x0000000400030c27 */ /* 0x000fe2000f8e00ff */
[----:B------:R-:W-:Y:S01]  /*12e00*/  PLOP3.LUT P0, PT, PT, PT, UP0, 0x80, 0x0 ;  /* 0x000000000000781c */ /* 0x000fe20003f0f008 */
[----:B------:R-:W-:Y:S02]  /*12e10*/  @UP0 ULDC UR4, c[0x0][0x450] ;  /* 0x0001140000040ab9 */ /* 0x000fe40000000800 */
[----:B------:R-:W-:-:S10]  /*12e20*/  IMAD.MOV.U32 R2, RZ, RZ, R0 ;  /* 0x000000ffff027224 */ /* 0x000fd400078e0000 */
[----:B------:R-:W-:Y:S02]  /*12e30*/  @P0 SHF.R.U32.HI R2, RZ, UR4, R3 ;  /* 0x00000004ff020c19 */ /* 0x000fe40008011603 */
[----:B------:R-:W-:Y:S02]  /*12e40*/  R2UR UR4, R22 ;  /* 0x00000000160472ca */ /* 0x000fe400000e0000 */
[----:B------:R-:W-:-:S11]  /*12e50*/  IADD3 R5, -R2, RZ, RZ ;  /* 0x000000ff02057210 */ /* 0x000fd60007ffe1ff */
        /* <DEDUP_REMOVED lines=27> */
[----:B--2---:R-:W0:Y:S01]  /*13010*/  SHFL.IDX PT, R14, R5, RZ, 0x181f ;  /* 0x00181fff050e7589 */ /* 0x004e2200000e0000 */
[----:B------:R-:W-:-:S03]  /*13020*/  IMAD.U32 R3, RZ, RZ, UR44 ;  /* 0x0000002cff037e24 */ /* 0x000fc6000f8e00ff */
[----:B------:R-:W2:Y:S01]  /*13030*/  SHFL.IDX PT, R2, R4, RZ, 0x181f ;  /* 0x00181fff04027589 */ /* 0x000ea200000e0000 */
[----:B------:R-:W-:-:S03]  /*13040*/  IMAD R0, R3, 0x80, R36 ;  /* 0x0000008003007824 */ /* 0x000fc600078e0224 */
[----:B------:R-:W-:Y:S01]  /*13050*/  SHFL.IDX PT, R6, R4, 0x1, 0x181f ;  /* 0x00381f0004067f89 */ /* 0x000fe200000e0000 */
[C---:B------:R-:W-:Y:S01]  /*13060*/  VIADD R7, R0.reuse, 0x10 ;  /* 0x0000001000077836 */ /* 0x040fe20000000000 */
[----:B------:R-:W-:-:S13]  /*13070*/  ISETP.GE.AND P0, PT, R0, UR37, PT ;  /* 0x0000002500007c0c */ /* 0x000fda000bf06270 */
[----:B0-----:R-:W-:-:S05]  /*13080*/  @!P0 LEA R14, P1, R37, R14, 0x1 ;  /* 0x0000000e250e8211 */ /* 0x001fca00078208ff */
[----:B--2---:R-:W-:Y:S02]  /*13090*/  @!P0 IMAD.X R3, RZ, RZ, R2, P1 ;  /* 0x000000ffff038224 */ /* 0x004fe400008e0602 */
        /* <DEDUP_REMOVED lines=20> */
[----:B--2---:R-:W-:Y:S01]  /*131e0*/  @!P0 MOV R2, R14 ;  /* 0x0000000e00028202 */ /* 0x004fe20000000f00 */
[----:B------:R-:W-:Y:S01]  /*131f0*/  @!P0 IMAD.X R7, RZ, RZ, R6, P1 ;  /* 0x000000ffff078224 */ /* 0x000fe200008e0606 */
[----:B------:R-:W0:Y:S03]  /*13200*/  SHFL.IDX PT, R14, R5, 0x3, 0x181f ;  /* 0x00781f00050e7f89 */ /* 0x000e2600000e0000 */
[----:B------:R-:W-:Y:S01]  /*13210*/  @!P0 IMAD.MOV.U32 R3, RZ, RZ, R7 ;  /* 0x000000ffff038224 */ /* 0x000fe200078e0007 */
[----:B------:R-:W2:Y:S01]  /*13220*/  SHFL.IDX PT, R6, R4, 0x3, 0x181f ;  /* 0x00781f0004067f89 */ /* 0x000ea200000e0000 */
[----:B------:R-:W-:-:S03]  /*13230*/  VIADD R7, R0, 0x30 ;  /* 0x0000003000077836 */ /* 0x000fc60000000000 */
[----:B------:R-:W-:Y:S04]  /*13240*/  @!P0 LDGSTS.E.BYPASS.LTC128B.128 [R31+0x15400], desc[UR38][R2.64], !P2 ;  /* 0x15400000021f8fae */ /* 0x000fe8000d101d66 */
[----:B------:R-:W-:Y:S04]  /*13250*/  @!P0 LDGSTS.E.BYPASS.LTC128B.128 [R31+0x19400], desc[UR38][R2.64+0x80], !P3 ;  /* 0x19400080021f8fae */ /* 0x000fe8000d901d66 */
[----:B------:R-:W-:Y:S04]  /*13260*/  @!P0 LDGSTS.E.BYPASS.LTC128B.128 [R31+0x1d400], desc[UR38][R2.64+0x100], !P4 ;  /* 0x1d400100021f8fae */ /* 0x000fe8000e101d66 */
[----:B------:R3:W-:Y:S01]  /*13270*/  @!P0 LDGSTS.E.BYPASS.LTC128B.128 [R31+0x21400], desc[UR38][R2.64+0x180], !P5 ;  /* 0x21400180021f8fae */ /* 0x0007e2000e901d66 */
[----:B------:R-:W-:-:S13]  /*13280*/  ISETP.GE.AND P0, PT, R7, UR37, PT ;  /* 0x0000002507007c0c */ /* 0x000fda000bf06270 */
[----:B0-----:R-:W-:-:S05]  /*13290*/  @!P0 LEA R14, P1, R37, R14, 0x1 ;  /* 0x0000000e250e8211 */ /* 0x001fca00078208ff */
[----:B--2---:R-:W-:Y:S02]  /*132a0*/  @!P0 IMAD.X R7, RZ, RZ, R6, P1 ;  /* 0x000000ffff078224 */ /* 0x004fe400008e0606 */
[----:B---3--:R-:W-:Y:S01]  /*132b0*/  @!P0 IMAD.MOV.U32 R2, RZ, RZ, R14 ;  /* 0x000000ffff028224 */ /* 0x008fe200078e000e */
        /* <DEDUP_REMOVED lines=25> */
[----:B------:R-:W-:Y:S01]  /*13450*/  @!P0 IMAD.MOV.U32 R3, RZ, RZ, R7 ;  /* 0x000000ffff038224 */ /* 0x000fe200078e0007 */
[----:B------:R-:W-:Y:S02]  /*13460*/  IADD3 R7, R0, 0x60, RZ ;  /* 0x0000006000077810 */ /* 0x000fe40007ffe0ff */
        /* <DEDUP_REMOVED lines=9> */
[----:B------:R0:W2:Y:S01]  /*13500*/  SHFL.IDX PT, R6, R4, 0x7, 0x181f ;  /* 0x00f81f0004067f89 */ /* 0x0000a200000e0000 */
[----:B------:R-:W-:-:S03]  /*13510*/  @!P0 IMAD.MOV.U32 R3, RZ, RZ, R7 ;  /* 0x000000ffff038224 */ /* 0x000fc600078e0007 */
[----:B------:R0:W3:Y:S04]  /*13520*/  SHFL.IDX PT, R14, R5, 0x7, 0x181f ;  /* 0x00f81f00050e7f89 */ /* 0x0000e800000e0000 */
[----:B------:R0:W-:Y:S04]  /*13530*/  @!P0 LDGSTS.E.BYPASS.LTC128B.128 [R31+0x17400], desc[UR38][R2.64], !P2 ;  /* 0x17400000021f8fae */ /* 0x0001e8000d101d66 */
[----:B------:R0:W-:Y:S04]  /*13540*/  @!P0 LDGSTS.E.BYPASS.LTC128B.128 [R31+0x1b400], desc[UR38][R2.64+0x80], !P3 ;  /* 0x1b400080021f8fae */ /* 0x0001e8000d901d66 */
[----:B------:R0:W-:Y:S04]  /*13550*/  @!P0 LDGSTS.E.BYPASS.LTC128B.128 [R31+0x1f400], desc[UR38][R2.64+0x100], !P4 ;  /* 0x1f400100021f8fae */ /* 0x0001e8000e101d66 */
[----:B------:R0:W-:Y:S02]  /*13560*/  @!P0 LDGSTS.E.BYPASS.LTC128B.128 [R31+0x23400], desc[UR38][R2.64+0x180], !P5 ;  /* 0x23400180021f8fae */ /* 0x0001e4000e901d66 */
.L_x_2354:
[----:B------:R-:W-:-:S05]  /*13570*/  VIADD R0, R0, 0x70 ;  /* 0x0000007000007836 */ /* 0x000fca0000000000 */
[----:B------:R-:W-:-:S13]  /*13580*/  ISETP.GE.AND P0, PT, R0, UR37, PT ;  /* 0x0000002500007c0c */ /* 0x000fda000bf06270 */
[----:B0--3--:R-:W-:-:S05]  /*13590*/  @!P0 LEA R2, P1, R37, R14, 0x1 ;  /* 0x0000000e25028211 */ /* 0x009fca00078208ff */
        /* <DEDUP_REMOVED lines=10> */
.L_x_2280:
        /* <DEDUP_REMOVED lines=18> */
.L_x_2355:
[----:B------:R-:W-:Y:S05]  /*13760*/  BSYNC B0 ;  /* 0x0000000000007941 */ /* 0x000fea0003800000 */
.L_x_2281:
[----:B------:R-:W-:-:S06]  /*13770*/  UISETP.GE.AND UP0, UPT, UR45, 0x2, UPT ;  /* 0x000000022d00788c */ /* 0x000fcc000bf06270 */
[----:B------:R-:W-:-:S13]  /*13780*/  PLOP3.LUT P0, PT, PT, PT, UP0, 0x40, 0x0 ;  /* 0x000000000000781c */ /* 0x000fda0003f0e808 */
[----:B------:R-:W-:Y:S05]  /*13790*/  @P0 BRA `(.L_x_2283) ;  /* 0x0000000c00fc0947 */ /* 0x000fea0003800000 */
[----:B------:R-:W-:Y:S01]  /*137a0*/  UIADD3 UR4, UR45, -0x2, URZ ;  /* 0xfffffffe2d047890 */ /* 0x000fe2000fffe03f */
[----:B------:R-:W-:Y:S01]  /*137b0*/  BSSY B0, `(.L_x_2283) ;  /* 0x00000fd000007945 */ /* 0x000fe20003800000 */
[----:B------:R-:W-:Y:S02]  /*137c0*/  IMAD.MOV.U32 R10, RZ, RZ, R26 ;  /* 0x000000ffff0a7224 */ /* 0x000fe400078e001a */
[----:B------:R-:W-:Y:S02]  /*137d0*/  IMAD.MOV.U32 R7, RZ, RZ, R23 ;  /* 0x000000ffff077224 */ /* 0x000fe400078e0017 */
[----:B------:R-:W-:Y:S02]  /*137e0*/  IMAD.MOV.U32 R27, RZ, RZ, R24 ;  /* 0x000000ffff1b7224 */ /* 0x000fe400078e0018 */
[----:B0-----:R-:W-:-:S07]  /*137f0*/  IMAD.U32 R0, RZ, RZ, UR4 ;  /* 0x00000004ff007e24 */ /* 0x001fce000f8e00ff */
.L_x_2296:
[----:B------:R-:W0:Y:S01]  /*13800*/  S2R R2, SR_TID.X ;  /* 0x0000000000027919 */ /* 0x000e220000002100 */
[----:B------:R-:W2:Y:S01]  /*13810*/  LDC R3, c[0x0][0x430] ;  /* 0x00010c00ff037b82 */ /* 0x000ea20000000800 */
[----:B------:R-:W-:Y:S01]  /*13820*/  IMAD R6, R0, 0x50, R32 ;  /* 0x0000005000067824 */ /* 0x000fe200078e0220 */
[----:B------:R-:W-:Y:S01]  /*13830*/  LOP3.LUT P1, RZ, R16, 0x200, RZ, 0xc0, !PT ;  /* 0x0000020010ff7812 */ /* 0x000fe2000782c0ff */
[----:B------:R-:W-:Y:S01]  /*13840*/  VIADD R23, R7, 0x1 ;  /* 0x0000000107177836 */ /* 0x000fe20000000000 */
[----:B--2---:R-:W-:Y:S01]  /*13850*/  ISETP.NE.AND P0, PT, R3, 0x1, PT ;  /* 0x000000010300780c */ /* 0x004fe20003f05270 */
[----:B0-----:R-:W-:-:S05]  /*13860*/  IMAD.SHL.U32 R2, R2, 0x10, RZ ;  /* 0x0000001002027824 */ /* 0x001fca00078e00ff */
[----:B------:R-:W-:-:S07]  /*13870*/  LOP3.LUT R2, R36, 0x70, R2, 0xf8, !PT ;  /* 0x0000007024027812 */ /* 0x000fce00078ef802 */
[----:B------:R-:W0:Y:S01]  /*13880*/  @P0 LDC R3, c[0x0][0x434] ;  /* 0x00010d00ff030b82 */ /* 0x000e220000000800 */
[C---:B------:R-:W-:Y:S01]  /*13890*/  ISETP.GT.U32.AND P2, PT, R2.reuse, 0x4f, PT ;  /* 0x0000004f0200780c */ /* 0x040fe20003f44070 */
[----:B------:R-:W-:-:S06]  /*138a0*/  IMAD.IADD R6, R2, 0x1, R6 ;  /* 0x0000000102067824 */ /* 0x000fcc00078e0206 */
[----:B------:R-:W2:Y:S01]  /*138b0*/  @P0 LDC R9, c[0x0][0x438] ;  /* 0x00010e00ff090b82 */ /* 0x000ea20000000800 */
[----:B------:R-:W-:-:S07]  /*138c0*/  MOV R11, R6 ;  /* 0x00000006000b7202 */ /* 0x000fce0000000f00 */
[----:B------:R-:W3:Y:S01]  /*138d0*/  @!P2 LDC.64 R4, c[0x0][0x428] ;  /* 0x00010a00ff04ab82 */ /* 0x000ee20000000a00 */
[----:B0-----:R-:W-:-:S05]  /*138e0*/  @P0 IMAD.HI.U32 R2, R6, R3, RZ ;  /* 0x0000000306020227 */ /* 0x001fca00078e00ff */
[----:B--2---:R-:W-:Y:S02]  /*138f0*/  @P0 SHF.R.U32.HI R11, RZ, R9, R2 ;  /* 0x00000009ff0b0219 */ /* 0x004fe40000011602 */
[----:B-1----:R-:W0:Y:S02]  /*13900*/  @!P2 LDC.64 R8, c[0x0][0x418] ;  /* 0x00010600ff08ab82 */ /* 0x002e240000000a00 */
[----:B------:R-:W-:Y:S01]  /*13910*/  @!P2 SHF.R.S32.HI R3, RZ, 0x1f, R11 ;  /* 0x0000001fff03a819 */ /* 0x000fe2000001140b */
[----:B---3--:R-:W-:-:S04]  /*13920*/  @!P2 IMAD R2, R33, R4, RZ ;  /* 0x000000042102a224 */ /* 0x008fc800078e02ff */
[----:B------:R-:W-:Y:S02]  /*13930*/  @!P2 IMAD R5, R29, R5, R2 ;  /* 0x000000051d05a224 */ /* 0x000fe400078e0202 */
[----:B------:R-:W-:-:S04]  /*13940*/  @!P2 IMAD.MOV.U32 R2, RZ, RZ, R11 ;  /* 0x000000ffff02a224 */ /* 0x000fc800078e000b */
[----:B------:R-:W-:-:S04]  /*13950*/  @!P2 IMAD.WIDE.U32 R2, R29, R4, R2 ;  /* 0x000000041d02a225 */ /* 0x000fc800078e0002 */
[----:B------:R-:W-:Y:S02]  /*13960*/  @!P2 IMAD.IADD R3, R5, 0x1, R3 ;  /* 0x000000010503a824 */ /* 0x000fe400078e0203 */
[----:B------:R-:W-:Y:S01]  /*13970*/  IMAD.MOV.U32 R4, RZ, RZ, RZ ;  /* 0x000000ffff047224 */ /* 0x000fe200078e00ff */
[----:B0-----:R-:W-:-:S04]  /*13980*/  @!P2 LEA R8, P0, R2, R8, 0x2 ;  /* 0x000000080208a211 */ /* 0x001fc800078010ff */
[----:B------:R-:W-:Y:S01]  /*13990*/  @!P2 LEA.HI.X R9, R2, R9, R3, 0x2, P0 ;  /* 0x000000090209a211 */ /* 0x000fe200000f1403 */
[----:B------:R-:W-:Y:S01]  /*139a0*/  IMAD.MOV R5, RZ, RZ, -R11 ;  /* 0x000000ffff057224 */ /* 0x000fe200078e0a0b */
[----:B------:R-:W-:-:S03]  /*139b0*/  ISETP.NE.AND P0, PT, R23, 0x2, PT ;  /* 0x000000021700780c */ /* 0x000fc60003f05270 */
[----:B------:R0:W5:Y:S01]  /*139c0*/  @!P2 LDG.E R4, desc[UR38][R8.64] ;  /* 0x000000260804a981 */ /* 0x000162000c1e1900 */
[----:B------:R-:W-:Y:S05]  /*139d0*/  YIELD ;  /* 0x0000000000007946 */ /* 0x000fea0003800000 */
[----:B------:R-:W-:Y:S01]  /*139e0*/  ULDC UR4, c[0x0][0x430] ;  /* 0x00010c0000047ab9 */ /* 0x000fe20000000800 */
[----:B------:R-:W-:Y:S01]  /*139f0*/  SEL R3, RZ, 0x1, P0 ;  /* 0x00000001ff037807 */ /* 0x000fe20000000000 */
[----:B------:R-:W-:Y:S01]  /*13a00*/  IMAD R5, R5, UR4, R6 ;  /* 0x0000000405057c24 */ /* 0x000fe2000f8e0206 */
[----:B------:R-:W-:Y:S01]  /*13a10*/  SEL R23, R23, RZ, P0 ;  /* 0x000000ff17177207 */ /* 0x000fe20000000000 */
[----:B------:R-:W-:Y:S01]  /*13a20*/  IMAD.MOV.U32 R24, RZ, RZ, R0 ;  /* 0x000000ffff187224 */ /* 0x000fe200078e0000 */
[----:B------:R-:W-:Y:S01]  /*13a30*/  LOP3.LUT R26, R10, R3, RZ, 0x3c, !PT ;  /* 0x000000030a1a7212 */ /* 0x000fe200078e3cff */
[----:B------:R-:W-:Y:S06]  /*13a40*/  @!P1 BRA `(.L_x_2284) ;  /* 0x0000000000049947 */ /* 0x000fec0003800000 */
[----:B------:R-:W-:Y:S01]  /*13a50*/  BPT.TRAP 0x1 ;  /* 0x000000040000795c */ /* 0x000fe20000300000 */
.L_x_2284:
[----:B------:R-:W-:Y:S01]  /*13a60*/  IMAD R6, R23, 0x8, R17 ;  /* 0x0000000817067824 */ /* 0x000fe200078e0211 */
[----:B------:R-:W-:Y:S01]  /*13a70*/  SHF.L.U32 R3, R26, 0x1f, RZ ;  /* 0x0000001f1a037819 */ /* 0x000fe200000006ff */
[----:B------:R-:W-:Y:S03]  /*13a80*/  BSSY B1, `(.L_x_2285) ;  /* 0x0000003000017945 */ /* 0x000fe60003800000 */
[----:B------:R-:W1:Y:S02]  /*13a90*/  SYNCS.PHASECHK.TRANS64.TRYWAIT P0, [R6+URZ+0x38840], R3 ;  /* 0x03884003060075a7 */ /* 0x000e64000800017f */
[----:B-1----:R-:W-:Y:S05]  /*13aa0*/  @!P0 BRA `(.L_x_2286) ;  /* 0x0000002c00e48947 */ /* 0x002fea0003800000 */
.L_x_2356:
[----:B------:R-:W-:Y:S05]  /*13ab0*/  BSYNC B1 ;  /* 0x0000000000017941 */ /* 0x000fea0003800000 */
.L_x_2285:
[----:B------:R-:W-:Y:S01]  /*13ac0*/  SHF.R.S32.HI R21, RZ, 0x1f, R5 ;  /* 0x0000001fff157819 */ /* 0x000fe20000011405 */
[----:B------:R-:W-:Y:S01]  /*13ad0*/  ULDC.64 UR4, c[0x0][0x300] ;  /* 0x0000c00000047ab9 */ /* 0x000fe20000000a00 */
[----:B-----5:R-:W-:Y:S01]  /*13ae0*/  SHF.R.S32.HI R25, RZ, 0x1f, R4 ;  /* 0x0000001fff197819 */ /* 0x020fe20000011404 */
[----:B-1----:R-:W-:Y:S01]  /*13af0*/  IMAD.WIDE.U32 R2, R5, UR4, RZ ;  /* 0x0000000405027c25 */ /* 0x002fe2000f8e00ff */
[C---:B------:R-:W-:Y:S02]  /*13b00*/  LOP3.LUT P4, RZ, R16.reuse, 0x10, RZ, 0xc0, !PT ;  /* 0x0000001010ff7812 */ /* 0x040fe4000788c0ff */
[C---:B------:R-:W-:Y:S01]  /*13b10*/  LOP3.LUT P3, RZ, R16.reuse, 0x8, RZ, 0xc0, !PT ;  /* 0x0000000810ff7812 */ /* 0x040fe2000786c0ff */
[----:B------:R-:W-:Y:S01]  /*13b20*/  IMAD R0, R21, UR4, RZ ;  /* 0x0000000415007c24 */ /* 0x000fe2000f8e02ff */
[C---:B------:R-:W-:Y:S02]  /*13b30*/  LOP3.LUT P2, RZ, R16.reuse, 0x4, RZ, 0xc0, !PT ;  /* 0x0000000410ff7812 */ /* 0x040fe4000784c0ff */
[----:B------:R-:W-:Y:S01]  /*13b40*/  LOP3.LUT P1, RZ, R16, 0x2, RZ, 0xc0, !PT ;  /* 0x0000000210ff7812 */ /* 0x000fe2000782c0ff */
[----:B0-----:R-:W-:Y:S01]  /*13b50*/  IMAD R9, R5, UR5, R0 ;  /* 0x0000000505097c24 */ /* 0x001fe2000f8e0200 */
        /* <DEDUP_REMOVED lines=14> */
[----:B------:R-:W-:-:S03]  /*13c40*/  IMAD R9, R23, 0x5000, R30 ;  /* 0x0000500017097824 */ /* 0x000fc600078e021e */
        /* <DEDUP_REMOVED lines=15> */
[----:B------:R-:W0:Y:S02]  /*13d40*/  SHFL.IDX PT, R14, R8, 0x2, 0x181f ;  /* 0x00581f00080e7f89 */ /* 0x000e2400000e0000 */
[----:B------:R-:W-:Y:S02]  /*13d50*/  IADD3.X R3, RZ, R35, RZ, P0, !PT ;  /* 0x00000023ff037210 */ /* 0x000fe400007fe4ff */
        /* <DEDUP_REMOVED lines=21> */
.L_x_2368:
        /* <DEDUP_REMOVED lines=11> */
.L_x_2288:
        /* <DEDUP_REMOVED lines=10> */
.L_x_2289:
[----:B------:R1:W-:Y:S01]  /*14000*/  SYNCS.ARRIVE.TRANS64.A1T0 RZ, [R6+URZ+0x38830], RZ ;  /* 0x038830ff06ff79a7 */ /* 0x0003e2000810003f */
[----:B------:R-:W-:Y:S05]  /*14010*/  @!P2 BRA `(.L_x_2290) ;  /* 0x000000000004a947 */ /* 0x000fea0003800000 */
[----:B------:R-:W-:Y:S01]  /*14020*/  BPT.TRAP 0x1 ;  /* 0x000000040000795c */ /* 0x000fe20000300000 */
.L_x_2290:
[----:B0-----:R-:W-:Y:S01]  /*14030*/  SHF.L.U32 R3, R10, 0x1f, RZ ;  /* 0x0000001f0a037819 */ /* 0x001fe200000006ff */
[----:B-1----:R-:W-:Y:S01]  /*14040*/  IMAD R6, R7, 0x8, R17 ;  /* 0x0000000807067824 */ /* 0x002fe200078e0211 */
[----:B------:R-:W-:Y:S03]  /*14050*/  BSSY B1, `(.L_x_2291) ;  /* 0x0000003000017945 */ /* 0x000fe60003800000 */
[----:B------:R-:W0:Y:S02]  /*14060*/  SYNCS.PHASECHK.TRANS64.TRYWAIT P0, [R6+URZ+0x38860], R3 ;  /* 0x03886003060075a7 */ /* 0x000e24000800017f */
[----:B0-----:R-:W-:Y:S05]  /*14070*/  @!P0 BRA `(.L_x_2292) ;  /* 0x0000003000048947 */ /* 0x001fea0003800000 */
.L_x_2369:
[----:B------:R-:W-:Y:S05]  /*14080*/  BSYNC B1 ;  /* 0x0000000000017941 */ /* 0x000fea0003800000 */
.L_x_2291:
[----:B------:R-:W-:Y:S01]  /*14090*/  IMAD.MOV.U32 R2, RZ, RZ, -0x50 ;  /* 0xffffffb0ff027424 */ /* 0x000fe200078e00ff */
[----:B------:R-:W-:Y:S01]  /*140a0*/  UMOV UR4, 0xffffffff ;  /* 0xffffffff00047882 */ /* 0x000fe20000000000 */
[C---:B------:R-:W-:Y:S01]  /*140b0*/  LOP3.LUT P4, RZ, R16.reuse, 0x100, RZ, 0xc0, !PT ;  /* 0x0000010010ff7812 */ /* 0x040fe2000788c0ff */
[----:B------:R-:W-:Y:S01]  /*140c0*/  IMAD R7, R7, 0x5000, R30 ;  /* 0x0000500007077824 */ /* 0x000fe200078e021e */
[C---:B------:R-:W-:Y:S01]  /*140d0*/  LOP3.LUT P3, RZ, R16.reuse, 0x80, RZ, 0xc0, !PT ;  /* 0x0000008010ff7812 */ /* 0x040fe2000786c0ff */
[----:B0-----:R-:W-:Y:S01]  /*140e0*/  IMAD R3, R27, R2, UR36 ;  /* 0x000000241b037e24 */ /* 0x001fe2000f8e0202 */
        /* <DEDUP_REMOVED lines=55> */
.L_x_2381:
        /* <DEDUP_REMOVED lines=30> */
[----:B------:R-:W-:-:S04]  /*14640*/  LEA R18, P0, R2, UR4, 0x1 ;  /* 0x0000000402127c11 */ /* 0x000fc8000f8008ff */
[----:B------:R-:W-:Y:S02]  /*14650*/  LEA.HI.X R19, R2, UR5, R3, 0x1, P0 ;  /* 0x0000000502137c11 */ /* 0x000fe400080f0c03 */
[----:B------:R-:W-:-:S13]  /*14660*/  PLOP3.LUT P0, PT, PT, PT, PT, 0x80, 0x0 ;  /* 0x000000000000781c */ /* 0x000fda0003f0f070 */
.L_x_2294:
        /* <DEDUP_REMOVED lines=10> */
.L_x_2295:
[C---:B------:R-:W-:Y:S01]  /*14710*/  ISETP.GT.AND P0, PT, R24.reuse, RZ, PT ;  /* 0x000000ff1800720c */ /* 0x040fe20003f04270 */
[----:B------:R0:W-:Y:S01]  /*14720*/  SYNCS.ARRIVE.TRANS64.A1T0 RZ, [R6+URZ+0x38850], RZ ;  /* 0x038850ff06ff79a7 */ /* 0x0001e2000810003f */
[----:B------:R-:W-:Y:S02]  /*14730*/  VIADD R0, R24, 0xffffffff ;  /* 0xffffffff18007836 */ /* 0x000fe40000000000 */
[----:B------:R-:W-:Y:S02]  /*14740*/  IMAD.MOV.U32 R10, RZ, RZ, R26 ;  /* 0x000000ffff0a7224 */ /* 0x000fe400078e001a */
[----:B------:R-:W-:Y:S02]  /*14750*/  IMAD.MOV.U32 R7, RZ, RZ, R23 ;  /* 0x000000ffff077224 */ /* 0x000fe400078e0017 */
[----:B------:R-:W-:-:S05]  /*14760*/  IMAD.MOV.U32 R27, RZ, RZ, R24 ;  /* 0x000000ffff1b7224 */ /* 0x000fca00078e0018 */
[----:B0-----:R-:W-:Y:S05]  /*14770*/  @P0 BRA `(.L_x_2296) ;  /* 0xfffffff000200947 */ /* 0x001fea000383ffff */
[----:B------:R-:W-:Y:S05]  /*14780*/  BSYNC B0 ;  /* 0x0000000000007941 */ /* 0x000fea0003800000 */
.L_x_2283:
[----:B0-----:R-:W0:Y:S01]  /*14790*/  S2R R0, SR_TID.X ;  /* 0x0000000000007919 */ /* 0x001e220000002100 */
[----:B------:R-:W-:Y:S01]  /*147a0*/  BSSY B0, `(.L_x_2297) ;  /* 0x0000010000007945 */ /* 0x000fe20003800000 */
[----:B0-----:R-:W-:-:S04]  /*147b0*/  LOP3.LUT R0, R0, 0x7f, RZ, 0xc0, !PT ;  /* 0x0000007f00007812 */ /* 0x001fc800078ec0ff */
[----:B------:R-:W-:-:S13]  /*147c0*/  ISETP.NE.AND P2, PT, R0, RZ, PT ;  /* 0x000000ff0000720c */ /* 0x000fda0003f45270 */
[----:B------:R-:W-:Y:S05]  /*147d0*/  @P2 BRA `(.L_x_2298) ;  /* 0x0000000000302947 */ /* 0x000fea0003800000 */
[----:B------:R-:W0:Y:S01]  /*147e0*/  S2R R7, SR_LANEID ;  /* 0x0000000000077919 */ /* 0x000e220000000000 */
[----:B------:R-:W-:Y:S01]  /*147f0*/  VOTEU.ANY UR4, UPT, PT ;  /* 0x0000000000047886 */ /* 0x000fe200038e0100 */
[----:B------:R-:W2:Y:S01]  /*14800*/  LDC.64 R2, c[0x0][0xc80] ;  /* 0x00032000ff027b82 */ /* 0x000ea20000000a00 */
[----:B------:R-:W0:Y:S08]  /*14810*/  FLO.U32 R0, UR4 ;  /* 0x0000000400007d00 */ /* 0x000e3000080e0000 */
[----:B------:R-:W2:Y:S01]  /*14820*/  POPC R5, UR4 ;  /* 0x0000000400057d09 */ /* 0x000ea20008000000 */
[----:B0-----:R-:W-:-:S13]  /*14830*/  ISETP.EQ.U32.AND P0, PT, R0, R7, PT ;  /* 0x000000070000720c */ /* 0x001fda0003f02070 */
[----:B--2---:R-:W2:Y:S01]  /*14840*/  @P0 ATOMG.E.ADD.STRONG.GPU PT, R3, desc[UR38][R2.64], R5 ;  /* 0x00000005020309a8 */ /* 0x004ea200081ee1e6 */
[----:B------:R-:W0:Y:S02]  /*14850*/  S2R R4, SR_LTMASK ;  /* 0x0000000000047919 */ /* 0x000e240000003900 */
[----:B0-----:R-:W-:-:S04]  /*14860*/  LOP3.LUT R4, R4, UR4, RZ, 0xc0, !PT ;  /* 0x0000000404047c12 */ /* 0x001fc8000f8ec0ff */
[----:B------:R-:W0:Y:S01]  /*14870*/  POPC R7, R4 ;  /* 0x0000000400077309 */ /* 0x000e220000000000 */
[----:B--2---:R-:W0:Y:S02]  /*14880*/  SHFL.IDX PT, R0, R3, R0, 0x1f ;  /* 0x00001f0003007589 */ /* 0x004e2400000e0000 */
[----:B0-----:R-:W-:-:S07]  /*14890*/  IADD3 R34, R0, UR46, R7 ;  /* 0x0000002e00227c10 */ /* 0x001fce000fffe007 */
.L_x_2298:
[----:B------:R-:W-:Y:S05]  /*148a0*/  BSYNC B0 ;  /* 0x0000000000007941 */ /* 0x000fea0003800000 */
.L_x_2297:
[----:B------:R-:W-:-:S13]  /*148b0*/  LOP3.LUT P0, RZ, R16, 0x200, RZ, 0xc0, !PT ;  /* 0x0000020010ff7812 */ /* 0x000fda000780c0ff */
[----:B------:R-:W-:Y:S05]  /*148c0*/  @!P0 BRA `(.L_x_2299) ;  /* 0x0000000000048947 */ /* 0x000fea0003800000 */
[----:B------:R-:W-:Y:S01]  /*148d0*/  BPT.TRAP 0x1 ;  /* 0x000000040000795c */ /* 0x000fe20000300000 */
.L_x_2299:
[----:B------:R-:W-:Y:S01]  /*148e0*/  IMAD R4, R23, 0x8, R17 ;  /* 0x0000000817047824 */ /* 0x000fe200078e0211 */
[----:B------:R-:W-:Y:S01]  /*148f0*/  SHF.L.U32 R3, R26, 0x1f, RZ ;  /* 0x0000001f1a037819 */ /* 0x000fe200000006ff */
[----:B------:R-:W-:Y:S01]  /*14900*/  IMAD.MOV.U32 R5, RZ, RZ, -0x50 ;  /* 0xffffffb0ff057424 */ /* 0x000fe200078e00ff */
[----:B------:R-:W-:Y:S02]  /*14910*/  BSSY B0, `(.L_x_2300) ;  /* 0x0000004000007945 */ /* 0x000fe40003800000 */
[----:B------:R-:W0:Y:S01]  /*14920*/  SYNCS.PHASECHK.TRANS64.TRYWAIT P0, [R4+URZ+0x38860], R3 ;  /* 0x03886003040075a7 */ /* 0x000e22000800017f */
[----:B------:R-:W-:Y:S01]  /*14930*/  IMAD R5, R24, R5, UR36 ;  /* 0x0000002418057e24 */ /* 0x000fe2000f8e0205 */
[----:B0-----:R-:W-:Y:S06]  /*14940*/  @!P0 BRA `(.L_x_2301) ;  /* 0x0000002c00ac8947 */ /* 0x001fec0003800000 */
.L_x_2382:
[----:B------:R-:W-:Y:S05]  /*14950*/  BSYNC B0 ;  /* 0x0000000000007941 */ /* 0x000fea0003800000 */
.L_x_2300:
[----:B------:R-:W-:Y:S01]  /*14960*/  UMOV UR4, 0xffffffff ;  /* 0xffffffff00047882 */ /* 0x000fe20000000000 */
[C---:B------:R-:W-:Y:S01]  /*14970*/  LOP3.LUT P5, RZ, R16.reuse, 0x100, RZ, 0xc0, !PT ;  /* 0x0000010010ff7812 */ /* 0x040fe200078ac0ff */
[----:B-1----:R-:W-:Y:S01]  /*14980*/  IMAD R8, R23, 0x5000, R30 ;  /* 0x0000500017087824 */ /* 0x002fe200078e021e */
        /* <DEDUP_REMOVED lines=24> */
[----:B------:R-:W-:Y:S01]  /*14b10*/  ISETP.LT.OR P0, PT, R5, 0x11, P5 ;  /* 0x000000110500780c */ /* 0x000fe20002f01670 */
[----:B------:R-:W1:-:S12]  /*14b20*/  SHFL.IDX PT, R7, R19, 0x2, 0x181f ;  /* 0x00581f0013077f89 */ /* 0x000e5800000e0000 */
        /* <DEDUP_REMOVED lines=8> */
[----:B------:R-:W0:Y:S03]  /*14bb0*/  SHFL.IDX PT, R14, R18, 0x3, 0x181f ;  /* 0x00781f00120e7f89 */ /* 0x000e2600000e0000 */
[----:B-1----:R-:W-:Y:S01]  /*14bc0*/  IMAD.X R3, RZ, RZ, R7, P0 ;  /* 0x000000ffff037224 */ /* 0x002fe200000e0607 */
        /* <DEDUP_REMOVED lines=11> */
[----:B------:R3:W4:Y:S02]  /*14c80*/  SHFL.IDX PT, R14, R18, 0x4, 0x181f ;  /* 0x00981f00120e7f89 */ /* 0x00072400000e0000 */
[----:B-1----:R-:W-:Y:S02]  /*14c90*/  IADD3.X R3, RZ, R7, RZ, P0, !PT ;  /* 0x00000007ff037210 */ /* 0x002fe400007fe4ff */
        /* <DEDUP_REMOVED lines=8> */
.L_x_2394:
        /* <DEDUP_REMOVED lines=15> */
.L_x_2303:
        /* <DEDUP_REMOVED lines=10> */
.L_x_2304:
[----:B------:R1:W-:Y:S01]  /*14eb0*/  SYNCS.ARRIVE.TRANS64.A1T0 RZ, [R4+URZ+0x38850], RZ ;  /* 0x038850ff04ff79a7 */ /* 0x0003e2000810003f */
[----:B------:R-:W-:-:S05]  /*14ec0*/  VIADD R23, R23, 0x1 ;  /* 0x0000000117177836 */ /* 0x000fca0000000000 */
[----:B------:R-:W-:-:S04]  /*14ed0*/  ISETP.NE.AND P0, PT, R23, 0x2, PT ;  /* 0x000000021700780c */ /* 0x000fc80003f05270 */
[----:B0-----:R-:W-:Y:S02]  /*14ee0*/  SEL R3, RZ, 0x1, P0 ;  /* 0x00000001ff037807 */ /* 0x001fe40000000000 */
[----:B------:R-:W-:Y:S02]  /*14ef0*/  SEL R23, R23, RZ, P0 ;  /* 0x000000ff17177207 */ /* 0x000fe40000000000 */
[----:B-1----:R-:W-:-:S07]  /*14f00*/  LOP3.LUT R26, R26, R3, RZ, 0x3c, !PT ;  /* 0x000000031a1a7212 */ /* 0x002fce00078e3cff */
.L_x_2262:
[----:B------:R-:W-:Y:S05]  /*14f10*/  BSYNC B7 ;  /* 0x0000000000077941 */ /* 0x000fea0003800000 */
.L_x_2260:
        /* <DEDUP_REMOVED lines=11> */
.L_x_2305:
[----:B------:R-:W-:-:S03]  /*14fd0*/  UMOV UR4, 0xffffffff ;  /* 0xffffffff00047882 */ /* 0x000fc60000000000 */
[----:B------:R-:W-:Y:S05]  /*14fe0*/  BRA.DIV UR4, `(.L_x_2307) ;  /* 0x0000003204087947 */ /* 0x000fea000b800000 */
[----:B------:R0:W1:Y:S02]  /*14ff0*/  SHFL.IDX PT, R14, R34, RZ, 0x1f ;  /* 0x00001fff220e7589 */ /* 0x00006400000e0000 */
.L_x_2397:
        /* <DEDUP_REMOVED lines=8> */
.L_x_2306:
[----:B------:R-:W-:Y:S02]  /*15080*/  ULDC UR4, c[0x0][0xc38] ;  /* 0x00030e0000047ab9 */ /* 0x000fe40000000800 */
[----:B-1----:R-:W-:-:S13]  /*15090*/  ISETP.GE.AND P0, PT, R34, UR4, PT ;  /* 0x0000000422007c0c */ /* 0x002fda000bf06270 */
[----:B------:R-:W-:Y:S05]  /*150a0*/  @!P0 BRA `(.L_x_2308) ;  /* 0xffffffc400648947 */ /* 0x000fea000383ffff */
.L_x_2257:
[----:B------:R-:W2:Y:S01]  /*150b0*/  LDL.LU R0, [R1] ;  /* 0x0000000001007983 */ /* 0x000ea20000300800 */
[----:B------:R-:W-:Y:S01]  /*150c0*/  BSSY B0, `(.L_x_2309) ;  /* 0x000000b000007945 */ /* 0x000fe20003800000 */
[----:B------:R-:W1:Y:S01]  /*150d0*/  S2R R5, SR_CgaCtaId ;  /* 0x0000000000057919 */ /* 0x000e620000008800 */
[----:B--2---:R-:W-:-:S05]  /*150e0*/  VIADD R0, R0, 0x1 ;  /* 0x0000000100007836 */ /* 0x004fca0000000000 */
        /* <DEDUP_REMOVED lines=8> */
.L_x_2398:
[----:B------:R-:W-:Y:S05]  /*15170*/  BSYNC B0 ;  /* 0x0000000000007941 */ /* 0x000fea0003800000 */
.L_x_2309:
[----:B------:R-:W-:-:S03]  /*15180*/  UMOV UR4, 0xffffffff ;  /* 0xffffffff00047882 */ /* 0x000fc60000000000 */
[----:B------:R-:W-:Y:S05]  /*15190*/  BRA.DIV UR4, `(.L_x_2311) ;  /* 0x0000002e04d87947 */ /* 0x000fea000b800000 */
[----:B-1----:R-:W1:Y:S02]  /*151a0*/  S2R R0, SR_TID.X ;  /* 0x0000000000007919 */ /* 0x002e640000002100 */
[----:B-1----:R-:W-:-:S04]  /*151b0*/  SHF.R.U32.HI R0, RZ, 0x5, R0 ;  /* 0x00000005ff007819 */ /* 0x002fc80000011600 */
[----:B------:R-:W-:-:S05]  /*151c0*/  LOP3.LUT R0, R0, 0x3, RZ, 0xc0, !PT ;  /* 0x0000000300007812 */ /* 0x000fca00078ec0ff */
[----:B------:R1:W2:Y:S02]  /*151d0*/  SHFL.IDX PT, R14, R0, RZ, 0x1f ;  /* 0x00001fff000e7589 */ /* 0x0002a400000e0000 */
.L_x_2401:
[----:B--2---:R-:W-:Y:S01]  /*151e0*/  ISETP.NE.AND P0, PT, R14, RZ, PT ;  /* 0x000000ff0e00720c */ /* 0x004fe20003f05270 */
[----:B------:R-:W-:-:S12]  /*151f0*/  BSSY B0, `(.L_x_2312) ;  /* 0x0000026000007945 */ /* 0x000fd80003800000 */
[----:B------:R-:W-:Y:S05]  /*15200*/  @P0 BRA `(.L_x_2313) ;  /* 0x0000000000900947 */ /* 0x000fea0003800000 */
[----:B------:R-:W-:-:S03]  /*15210*/  UMOV UR4, 0xffffffff ;  /* 0xffffffff00047882 */ /* 0x000fc60000000000 */
[----:B------:R-:W-:Y:S05]  /*15220*/  BRA.DIV UR4, `(.L_x_2314) ;  /* 0x0000002e04e87947 */ /* 0x000fea000b800000 */
[----:B------:R-:W-:-:S13]  /*15230*/  ELECT P6, URZ, PT ;  /* 0x00000000003f782f */ /* 0x000fda00038c0000 */
.L_x_2404:
        /* <DEDUP_REMOVED lines=8> */
.L_x_2315:
[C---:B------:R-:W-:Y:S01]  /*152c0*/  IMAD R5, R23.reuse, 0x8, R4 ;  /* 0x0000000817057824 */ /* 0x040fe200078e0204 */
[----:B------:R-:W-:Y:S01]  /*152d0*/  SHF.L.U32 R0, R26, 0x1f, RZ ;  /* 0x0000001f1a007819 */ /* 0x000fe200000006ff */
[----:B------:R-:W-:-:S03]  /*152e0*/  VIADD R23, R23, 0x1 ;  /* 0x0000000117177836 */ /* 0x000fc60000000000 */
[----:B------:R-:W1:Y:S02]  /*152f0*/  SYNCS.PHASECHK.TRANS64.TRYWAIT P1, [R5+URZ+0x38840], R0 ;  /* 0x03884000050075a7 */ /* 0x000e64000802017f */
[----:B------:R-:W-:-:S04]  /*15300*/  ISETP.NE.AND P2, PT, R23, 0x2, PT ;  /* 0x000000021700780c */ /* 0x000fc80003f45270 */
[----:B------:R-:W-:Y:S01]  /*15310*/  SEL R3, RZ, 0x1, P2 ;  /* 0x00000001ff037807 */ /* 0x000fe20001000000 */
[----:B-1----:R-:W-:Y:S08]  /*15320*/  @!P1 BRA `(.L_x_2316) ;  /* 0x0000002c00c89947 */ /* 0x002ff00003800000 */
.L_x_2405:
[----:B------:R-:W-:Y:S02]  /*15330*/  SEL R23, R23, RZ, P2 ;  /* 0x000000ff17177207 */ /* 0x000fe40001000000 */
[----:B------:R-:W-:Y:S01]  /*15340*/  LOP3.LUT R2, R26, R3, RZ, 0x3c, !PT ;  /* 0x000000031a027212 */ /* 0x000fe200078e3cff */
[----:B------:R-:W-:Y:S06]  /*15350*/  @!P0 BRA `(.L_x_2317) ;  /* 0x0000000000048947 */ /* 0x000fec0003800000 */
[----:B------:R-:W-:Y:S01]  /*15360*/  BPT.TRAP 0x1 ;  /* 0x000000040000795c */ /* 0x000fe20000300000 */
.L_x_2317:
[----:B------:R-:W-:Y:S01]  /*15370*/  IMAD R23, R23, 0x8, R4 ;  /* 0x0000000817177824 */ /* 0x000fe200078e0204 */
[----:B------:R-:W-:-:S04]  /*15380*/  SHF.L.U32 R2, R2, 0x1f, RZ ;  /* 0x0000001f02027819 */ /* 0x000fc800000006ff */
[----:B------:R-:W2:Y:S02]  /*15390*/  SYNCS.PHASECHK.TRANS64.TRYWAIT P1, [R23+URZ+0x38840], R2 ;  /* 0x03884002170075a7 */ /* 0x000ea4000802017f */
[----:B--2---:R-:W-:Y:S05]  /*153a0*/  @!P1 BRA `(.L_x_2318) ;  /* 0x0000002c00bc9947 */ /* 0x004fea0003800000 */
.L_x_2406:
[----:B------:R-:W-:Y:S05]  /*153b0*/  @!P0 BRA `(.L_x_2319) ;  /* 0x0000000000048947 */ /* 0x000fea0003800000 */
[----:B------:R-:W-:Y:S01]  /*153c0*/  BPT.TRAP 0x1 ;  /* 0x000000040000795c */ /* 0x000fe20000300000 */
.L_x_2319:
[----:B------:R-:W3:Y:S02]  /*153d0*/  SYNCS.PHASECHK.TRANS64.TRYWAIT P1, [R5+URZ+0x38860], R0 ;  /* 0x03886000050075a7 */ /* 0x000ee4000802017f */
[----:B---3--:R-:W-:Y:S05]  /*153e0*/  @!P1 BRA `(.L_x_2320) ;  /* 0x0000002c00c09947 */ /* 0x008fea0003800000 */
.L_x_2407:
[----:B------:R-:W-:Y:S05]  /*153f0*/  @!P0 BRA `(.L_x_2321) ;  /* 0x0000000000048947 */ /* 0x000fea0003800000 */
[----:B------:R-:W-:Y:S01]  /*15400*/  BPT.TRAP 0x1 ;  /* 0x000000040000795c */ /* 0x000fe20000300000 */
.L_x_2321:
[----:B----4-:R4:W0:Y:S02]  /*15410*/  SYNCS.PHASECHK.TRANS64.TRYWAIT P0, [R23+URZ+0x38860], R2 ;  /* 0x03886002170075a7 */ /* 0x010824000800017f */
[----:B0-----:R-:W-:Y:S05]  /*15420*/  @!P0 NANOSLEEP.SYNCS 0x989680 ;  /* 0x009896800000895d */ /* 0x001fea0003900000 */
[----:B------:R-:W0:Y:S02]  /*15430*/  @!P0 SYNCS.PHASECHK.TRANS64 P0, [R23+URZ+0x38860], R2 ;  /* 0x03886002170085a7 */ /* 0x000e24000800007f */
[----:B0-----:R-:W-:Y:S05]  /*15440*/  @!P0 BRA `(.L_x_2321) ;  /* 0xfffffffc00f08947 */ /* 0x001fea000383ffff */
.L_x_2313:
[----:B------:R-:W-:Y:S05]  /*15450*/  BSYNC B0 ;  /* 0x0000000000007941 */ /* 0x000fea0003800000 */
.L_x_2312:
[----:B------:R-:W-:Y:S05]  /*15460*/  EXIT ;  /* 0x000000000000794d */ /* 0x000fea0003800000 */
.L_x_2204:
[----:B------:R-:W-:-:S13]  /*15470*/  R2UR UR4, R16 ;  /* 0x00000000100472ca */ /* 0x000fda00000e0000 */
[----:B0-----:R-:W-:-:S04]  /*15480*/  IMAD.U32 R3, RZ, RZ, UR4 ;  /* 0x00000004ff037e24 */ /* 0x001fc8000f8e00ff */
[----:B------:R0:W1:Y:S03]  /*15490*/  SYNCS.PHASECHK.TRANS64.TRYWAIT P1, [R3+URZ+0x38800], R0 ;  /* 0x03880000030075a7 */ /* 0x000066000802017f */
[----:B-1----:R-:W-:Y:S05]  /*154a0*/  @!P1 NANOSLEEP.SYNCS 0x989680 ;  /* 0x009896800000995d */ /* 0x002fea0003900000 */
[----:B------:R-:W1:Y:S02]  /*154b0*/  @!P1 SYNCS.PHASECHK.TRANS64 P1, [R3+URZ+0x38800], R0 ;  /* 0x03880000030095a7 */ /* 0x000e64000802007f */
[----:B-1----:R-:W-:Y:S05]  /*154c0*/  @!P1 BRA `(.L_x_2204) ;  /* 0xfffffffc00e89947 */ /* 0x002fea000383ffff */
[----:B------:R-:W-:Y:S05]  /*154d0*/  BRA `(.L_x_2322) ;  /* 0xfffffec400187947 */ /* 0x000fea000383ffff */
.L_x_2208:
[----:B-1----:R1:W2:Y:S02]  /*154e0*/  SYNCS.PHASECHK.TRANS64.TRYWAIT P1, [R0+URZ+0x38830], R3 ;  /* 0x03883003000075a7 */ /* 0x0022a4000802017f */
[----:B--2---:R-:W-:Y:S05]  /*154f0*/  @!P1 NANOSLEEP.SYNCS 0x989680 ;  /* 0x009896800000995d */ /* 0x004fea0003900000 */
[----:B------:R-:W2:Y:S02]  /*15500*/  @!P1 SYNCS.PHASECHK.TRANS64 P1, [R0+URZ+0x38830], R3 ;  /* 0x03883003000095a7 */ /* 0x000ea4000802007f */
[----:B--2---:R-:W-:Y:S05]  /*15510*/  @!P1 BRA `(.L_x_2208) ;  /* 0xfffffffc00f09947 */ /* 0x004fea000383ffff */
[----:B------:R-:W-:Y:S05]  /*15520*/  BRA `(.L_x_2207) ;  /* 0xfffffec4003c7947 */ /* 0x000fea000383ffff */
.L_x_2214:
[----:B-1----:R-:W-:-:S04]  /*15530*/  IMAD.U32 R4, RZ, RZ, UR61 ;  /* 0x0000003dff047e24 */ /* 0x002fc8000f8e00ff */
[----:B------:R1:W2:Y:S03]  /*15540*/  SYNCS.PHASECHK.TRANS64.TRYWAIT P1, [R4+URZ+0x38830], R3 ;  /* 0x03883003040075a7 */ /* 0x0002a6000802017f */
[----:B--2---:R-:W-:Y:S05]  /*15550*/  @!P1 NANOSLEEP.SYNCS 0x989680 ;  /* 0x009896800000995d */ /* 0x004fea0003900000 */
[----:B------:R-:W2:Y:S02]  /*15560*/  @!P1 SYNCS.PHASECHK.TRANS64 P1, [R4+URZ+0x38830], R3 ;  /* 0x03883003040095a7 */ /* 0x000ea4000802007f */
[----:B--2---:R-:W-:Y:S05]  /*15570*/  @!P1 BRA `(.L_x_2214) ;  /* 0xfffffffc00ec9947 */ /* 0x004fea000383ffff */
[----:B------:R-:W-:Y:S05]  /*15580*/  BRA `(.L_x_2213) ;  /* 0xffffff0000ac7947 */ /* 0x000fea000383ffff */
.L_x_2218:
[----:B---3--:R-:W-:-:S04]  /*15590*/  IMAD.U32 R2, RZ, RZ, UR4 ;  /* 0x00000004ff027e24 */ /* 0x008fc8000f8e00ff */
[----:B------:R3:W4:Y:S03]  /*155a0*/  SYNCS.PHASECHK.TRANS64.TRYWAIT P1, [R2+URZ+0x38850], R0 ;  /* 0x03885000020075a7 */ /* 0x000726000802017f */
[----:B----4-:R-:W-:Y:S05]  /*155b0*/  @!P1 NANOSLEEP.SYNCS 0x989680 ;  /* 0x009896800000995d */ /* 0x010fea0003900000 */
[----:B------:R-:W4:Y:S02]  /*155c0*/  @!P1 SYNCS.PHASECHK.TRANS64 P1, [R2+URZ+0x38850], R0 ;  /* 0x03885000020095a7 */ /* 0x000f24000802007f */
[----:B----4-:R-:W-:Y:S05]  /*155d0*/  @!P1 BRA `(.L_x_2218) ;  /* 0xfffffffc00ec9947 */ /* 0x010fea000383ffff */
[----:B------:R-:W-:Y:S05]  /*155e0*/  BRA `(.L_x_2217) ;  /* 0xffffff2800047947 */ /* 0x000fea000383ffff */
.L_x_2226:
[----:B-1----:R-:W-:-:S04]  /*155f0*/  MOV R4, UR4 ;  /* 0x0000000400047c02 */ /* 0x002fc80008000f00 */
[----:B------:R1:W2:Y:S03]  /*15600*/  SYNCS.PHASECHK.TRANS64.TRYWAIT P1, [R4+URZ+0x38830], R3 ;  /* 0x03883003040075a7 */ /* 0x0002a6000802017f */
[----:B--2---:R-:W-:Y:S05]  /*15610*/  @!P1 NANOSLEEP.SYNCS 0x989680 ;  /* 0x009896800000995d */ /* 0x004fea0003900000 */
[----:B------:R-:W2:Y:S02]  /*15620*/  @!P1 SYNCS.PHASECHK.TRANS64 P1, [R4+URZ+0x38830], R3 ;  /* 0x03883003040095a7 */ /* 0x000ea4000802007f */
[----:B--2---:R-:W-:Y:S05]  /*15630*/  @!P1 BRA `(.L_x_2226) ;  /* 0xfffffffc00ec9947 */ /* 0x004fea000383ffff */
[----:B------:R-:W-:Y:S05]  /*15640*/  BRA `(.L_x_2225) ;  /* 0xffffff3c00f87947 */ /* 0x000fea000383ffff */
.L_x_2230:
[----:B---3--:R-:W-:-:S04]  /*15650*/  IMAD.U32 R2, RZ, RZ, UR4 ;  /* 0x00000004ff027e24 */ /* 0x008fc8000f8e00ff */
[----:B------:R3:W4:Y:S03]  /*15660*/  SYNCS.PHASECHK.TRANS64.TRYWAIT P1, [R2+URZ+0x38850], R0 ;  /* 0x03885000020075a7 */ /* 0x000726000802017f */
[----:B----4-:R-:W-:Y:S05]  /*15670*/  @!P1 NANOSLEEP.SYNCS 0x989680 ;  /* 0x009896800000995d */ /* 0x010fea0003900000 */
[----:B------:R-:W4:Y:S02]  /*15680*/  @!P1 SYNCS.PHASECHK.TRANS64 P1, [R2+URZ+0x38850], R0 ;  /* 0x03885000020095a7 */ /* 0x000f24000802007f */
[----:B----4-:R-:W-:Y:S05]  /*15690*/  @!P1 BRA `(.L_x_2230) ;  /* 0xfffffffc00ec9947 */ /* 0x010fea000383ffff */
[----:B------:R-:W-:Y:S05]  /*156a0*/  BRA `(.L_x_2229) ;  /* 0xffffff6800487947 */ /* 0x000fea000383ffff */
.L_x_2237:
[----:B-1----:R-:W-:-:S04]  /*156b0*/  IMAD.U32 R7, RZ, RZ, UR7 ;  /* 0x00000007ff077e24 */ /* 0x002fc8000f8e00ff */
[----:B------:R1:W2:Y:S03]  /*156c0*/  SYNCS.PHASECHK.TRANS64.TRYWAIT P1, [R7+URZ+0x38850], R0 ;  /* 0x03885000070075a7 */ /* 0x0002a6000802017f */
[----:B--2---:R-:W-:Y:S05]  /*156d0*/  @!P1 NANOSLEEP.SYNCS 0x989680 ;  /* 0x009896800000995d */ /* 0x004fea0003900000 */
[----:B------:R-:W2:Y:S02]  /*156e0*/  @!P1 SYNCS.PHASECHK.TRANS64 P1, [R7+URZ+0x38850], R0 ;  /* 0x03885000070095a7 */ /* 0x000ea4000802007f */
[----:B--2---:R-:W-:Y:S05]  /*156f0*/  @!P1 BRA `(.L_x_2237) ;  /* 0xfffffffc00ec9947 */ /* 0x004fea000383ffff */
[----:B------:R-:W-:Y:S05]  /*15700*/  BRA `(.L_x_2236) ;  /* 0xffffff80005c7947 */ /* 0x000fea000383ffff */
.L_x_2268:
[----:B------:R-:W2:Y:S01]  /*15710*/  S2R R18, SR_TID.X ;  /* 0x0000000000127919 */ /* 0x000ea20000002100 */
        /* <DEDUP_REMOVED lines=9> */
.L_x_2323:
[----:B------:R-:W-:Y:S05]  /*157b0*/  BRA `(.L_x_2324) ;  /* 0xffffffc8001c7947 */ /* 0x000fea000383ffff */
.L_x_2271:
[----:B0-----:R0:W1:Y:S02]  /*157c0*/  SYNCS.PHASECHK.TRANS64.TRYWAIT P0, [R0+URZ+0x38840], R3 ;  /* 0x03884003000075a7 */ /* 0x001064000800017f */
[----:B-1----:R-:W-:Y:S05]  /*157d0*/  @!P0 NANOSLEEP.SYNCS 0x989680 ;  /* 0x009896800000895d */ /* 0x002fea0003900000 */
[----:B------:R-:W1:Y:S02]  /*157e0*/  @!P0 SYNCS.PHASECHK.TRANS64 P0, [R0+URZ+0x38840], R3 ;  /* 0x03884003000085a7 */ /* 0x000e64000800007f */
[----:B-1----:R-:W-:Y:S05]  /*157f0*/  @!P0 BRA `(.L_x_2271) ;  /* 0xfffffffc00f08947 */ /* 0x002fea000383ffff */
[----:B------:R-:W-:Y:S05]  /*15800*/  BRA `(.L_x_2325) ;  /* 0xffffffcc00207947 */ /* 0x000fea000383ffff */
.L_x_2272:
        /* <DEDUP_REMOVED lines=8> */
.L_x_2327:
[----:B------:R-:W-:Y:S05]  /*15890*/  BSYNC B0 ;  /* 0x0000000000007941 */ /* 0x000fea0003800000 */
.L_x_2326:
[----:B------:R-:W-:Y:S01]  /*158a0*/  IMAD.MOV.U32 R13, RZ, RZ, R4 ;  /* 0x000000ffff0d7224 */ /* 0x000fe200078e0004 */
[----:B------:R-:W-:Y:S01]  /*158b0*/  MOV R11, 0x181f ;  /* 0x0000181f000b7802 */ /* 0x000fe20000000f00 */
[----:B------:R-:W-:Y:S01]  /*158c0*/  IMAD.MOV.U32 R12, RZ, RZ, RZ ;  /* 0x000000ffff0c7224 */ /* 0x000fe200078e00ff */
[C---:B------:R-:W-:Y:S01]  /*158d0*/  LOP3.LUT P5, RZ, R16.reuse, 0x10, RZ, 0xc0, !PT ;  /* 0x0000001010ff7812 */ /* 0x040fe200078ac0ff */
[----:B------:R-:W-:Y:S01]  /*158e0*/  IMAD.MOV.U32 R15, RZ, RZ, -0x1 ;  /* 0xffffffffff0f7424 */ /* 0x000fe200078e00ff */
[C---:B------:R-:W-:Y:S01]  /*158f0*/  LOP3.LUT P4, RZ, R16.reuse, 0x8, RZ, 0xc0, !PT ;  /* 0x0000000810ff7812 */ /* 0x040fe2000788c0ff */
[----:B------:R-:W-:Y:S01]  /*15900*/  IMAD.MOV.U32 R2, RZ, RZ, R14 ;  /* 0x000000ffff027224 */ /* 0x000fe200078e000e */
[----:B------:R-:W-:Y:S01]  /*15910*/  LOP3.LUT P3, RZ, R16, 0x4, RZ, 0xc0, !PT ;  /* 0x0000000410ff7812 */ /* 0x000fe2000786c0ff */
[----:B------:R-:W-:-:S12]  /*15920*/  @P0 IMAD R9, R5, 0x2, R17 ;  /* 0x0000000205090824 */ /* 0x000fd800078e0211 */
[----:B------:R-:W-:Y:S05]  /*15930*/  WARPSYNC.COLLECTIVE R15, `(.L_x_2328) ;  /* 0x000000000f087348 */ /* 0x000fea0003c00000 */
[----:B------:R0:W1:Y:S02]  /*15940*/  SHFL.IDX P6, R14, R13, R12, R11 ;  /* 0x0000000c0d0e7389 */ /* 0x00006400000c000b */
[----:B01----:R-:W-:Y:S01]  /*15950*/  ENDCOLLECTIVE ;  /* 0x000000000000791b */ /* 0x003fe20003800000 */
.L_x_2328:
[----:B------:R-:W-:Y:S01]  /*15960*/  LOP3.LUT P2, RZ, R16, 0x2, RZ, 0xc0, !PT ;  /* 0x0000000210ff7812 */ /* 0x000fe2000784c0ff */
        /* <DEDUP_REMOVED lines=8> */
.L_x_2329:
        /* <DEDUP_REMOVED lines=13> */
.L_x_2330:
[----:B------:R-:W-:Y:S02]  /*15ac0*/  @P0 IMAD R25, R5, 0x2, R17 ;  /* 0x0000000205190824 */ /* 0x000fe400078e0211 */
[----:B------:R-:W-:Y:S01]  /*15ad0*/  IMAD.MOV.U32 R13, RZ, RZ, R6 ;  /* 0x000000ffff0d7224 */ /* 0x000fe200078e0006 */
[----:B------:R-:W-:Y:S02]  /*15ae0*/  MOV R12, 0x2 ;  /* 0x00000002000c7802 */ /* 0x000fe40000000f00 */
[----:B------:R-:W-:-:S05]  /*15af0*/  @P0 LEA R14, P1, R37, R14, 0x1 ;  /* 0x0000000e250e0211 */ /* 0x000fca00078208ff */
[----:B------:R-:W-:-:S08]  /*15b00*/  @P0 IMAD.MOV.U32 R2, RZ, RZ, R14 ;  /* 0x000000ffff020224 */ /* 0x000fd000078e000e */
[----:B------:R-:W-:Y:S05]  /*15b10*/  WARPSYNC.COLLECTIVE R15, `(.L_x_2331) ;  /* 0x000000000f087348 */ /* 0x000fea0003c00000 */
[----:B------:R0:W1:Y:S02]  /*15b20*/  SHFL.IDX P6, R14, R13, R12, R11 ;  /* 0x0000000c0d0e7389 */ /* 0x00006400000c000b */
[----:B01----:R-:W-:Y:S01]  /*15b30*/  ENDCOLLECTIVE ;  /* 0x000000000000791b */ /* 0x003fe20003800000 */
.L_x_2331:
        /* <DEDUP_REMOVED lines=15> */
.L_x_2332:
        /* <DEDUP_REMOVED lines=8> */
.L_x_2333:
        /* <DEDUP_REMOVED lines=15> */
.L_x_2334:
        /* <DEDUP_REMOVED lines=8> */
.L_x_2335:
[----:B------:R-:W-:-:S05]  /*15e20*/  @P0 IMAD.X R9, RZ, RZ, R8, P1 ;  /* 0x000000ffff090224 */ /* 0x000fca00008e0608 */
[----:B------:R-:W-:-:S05]  /*15e30*/  @P0 MOV R3, R9 ;  /* 0x0000000900030202 */ /* 0x000fca0000000f00 */
        /* <DEDUP_REMOVED lines=12> */
.L_x_2336:
[----:B------:R-:W-:Y:S05]  /*15f00*/  BRA `(.L_x_2337) ;  /* 0xffffffc800987947 */ /* 0x000fea000383ffff */
.L_x_2279:
[----:B------:R-:W-:Y:S02]  /*15f10*/  IMAD.MOV.U32 R13, RZ, RZ, R4 ;  /* 0x000000ffff0d7224 */ /* 0x000fe400078e0004 */
[----:B------:R-:W-:Y:S02]  /*15f20*/  IMAD.MOV.U32 R12, RZ, RZ, RZ ;  /* 0x000000ffff0c7224 */ /* 0x000fe400078e00ff */
[----:B------:R-:W-:Y:S02]  /*15f30*/  IMAD.MOV.U32 R11, RZ, RZ, 0x181f ;  /* 0x0000181fff0b7424 */ /* 0x000fe400078e00ff */
[----:B------:R-:W-:Y:S02]  /*15f40*/  IMAD.MOV.U32 R15, RZ, RZ, -0x1 ;  /* 0xffffffffff0f7424 */ /* 0x000fe400078e00ff */
[----:B------:R-:W-:-:S07]  /*15f50*/  IMAD.U32 R3, RZ, RZ, UR44 ;  /* 0x0000002cff037e24 */ /* 0x000fce000f8e00ff */
[----:B-12---:R-:W-:Y:S05]  /*15f60*/  WARPSYNC.COLLECTIVE R15, `(.L_x_2338) ;  /* 0x000000000f087348 */ /* 0x006fea0003c00000 */
[----:B--2---:R0:W2:Y:S02]  /*15f70*/  SHFL.IDX P6, R14, R13, R12, R11 ;  /* 0x0000000c0d0e7389 */ /* 0x0040a400000c000b */
[----:B012---:R-:W-:Y:S01]  /*15f80*/  ENDCOLLECTIVE ;  /* 0x000000000000791b */ /* 0x007fe20003800000 */
.L_x_2338:
[----:B------:R-:W-:-:S04]  /*15f90*/  IMAD R0, R3, 0x80, R36 ;  /* 0x0000008003007824 */ /* 0x000fc800078e0224 */
[C---:B------:R-:W-:Y:S01]  /*15fa0*/  VIADD R6, R0.reuse, 0x10 ;  /* 0x0000001000067836 */ /* 0x040fe20000000000 */
[----:B------:R-:W-:Y:S01]  /*15fb0*/  ISETP.GE.AND P0, PT, R0, UR37, PT ;  /* 0x0000002500007c0c */ /* 0x000fe2000bf06270 */
[----:B------:R-:W-:Y:S02]  /*15fc0*/  IMAD.MOV.U32 R13, RZ, RZ, R5 ;  /* 0x000000ffff0d7224 */ /* 0x000fe400078e0005 */
[----:B------:R-:W-:-:S10]  /*15fd0*/  IMAD.MOV.U32 R2, RZ, RZ, R14 ;  /* 0x000000ffff027224 */ /* 0x000fd400078e000e */
[----:B------:R-:W-:Y:S05]  /*15fe0*/  WARPSYNC.COLLECTIVE R15, `(.L_x_2339) ;  /* 0x000000000f087348 */ /* 0x000fea0003c00000 */
[----:B------:R0:W1:Y:S02]  /*15ff0*/  SHFL.IDX P6, R14, R13, R12, R11 ;  /* 0x0000000c0d0e7389 */ /* 0x00006400000c000b */
[----:B01----:R-:W-:Y:S01]  /*16000*/  ENDCOLLECTIVE ;  /* 0x000000000000791b */ /* 0x003fe20003800000 */
.L_x_2339:
        /* <DEDUP_REMOVED lines=8> */
.L_x_2340:
        /* <DEDUP_REMOVED lines=13> */
.L_x_2341:
[----:B------:R-:W-:Y:S02]  /*16160*/  IMAD.MOV.U32 R13, RZ, RZ, R4 ;  /* 0x000000ffff0d7224 */ /* 0x000fe400078e0004 */
[----:B------:R-:W-:Y:S01]  /*16170*/  IMAD.MOV.U32 R12, RZ, RZ, 0x2 ;  /* 0x00000002ff0c7424 */ /* 0x000fe200078e00ff */
[----:B------:R-:W-:-:S05]  /*16180*/  @!P0 LEA R14, P1, R37, R14, 0x1 ;  /* 0x0000000e250e8211 */ /* 0x000fca00078208ff */
[----:B------:R-:W-:-:S08]  /*16190*/  @!P0 IMAD.MOV.U32 R2, RZ, RZ, R14 ;  /* 0x000000ffff028224 */ /* 0x000fd000078e000e */
[----:B------:R-:W-:Y:S05]  /*161a0*/  WARPSYNC.COLLECTIVE R15, `(.L_x_2342) ;  /* 0x000000000f087348 */ /* 0x000fea0003c00000 */
[----:B------:R0:W1:Y:S02]  /*161b0*/  SHFL.IDX P6, R14, R13, R12, R11 ;  /* 0x0000000c0d0e7389 */ /* 0x00006400000c000b */
[----:B01----:R-:W-:Y:S01]  /*161c0*/  ENDCOLLECTIVE ;  /* 0x000000000000791b */ /* 0x003fe20003800000 */
.L_x_2342:
        /* <DEDUP_REMOVED lines=11> */
[----:B------:R-:W-:Y:S02]  /*16280*/  ISETP.GE.AND P0, PT, R6, UR37, PT ;  /* 0x0000002506007c0c */ /* 0x000fe4000bf06270 */
[----:B------:R-:W-:-:S11]  /*16290*/  MOV R6, R14 ;  /* 0x0000000e00067202 */ /* 0x000fd60000000f00 */
[----:B0-----:R-:W-:Y:S05]  /*162a0*/  WARPSYNC.COLLECTIVE R15, `(.L_x_2343) ;  /* 0x000000000f087348 */ /* 0x001fea0003c00000 */
[----:B------:R1:W2:Y:S02]  /*162b0*/  SHFL.IDX P6, R14, R13, R12, R11 ;  /* 0x0000000c0d0e7389 */ /* 0x0002a400000c000b */
[----:B012---:R-:W-:Y:S01]  /*162c0*/  ENDCOLLECTIVE ;  /* 0x000000000000791b */ /* 0x007fe20003800000 */
.L_x_2343:
[----:B------:R-:W-:Y:S02]  /*162d0*/  IMAD.MOV.U32 R13, RZ, RZ, R4 ;  /* 0x000000ffff0d7224 */ /* 0x000fe400078e0004 */
[----:B------:R-:W-:Y:S01]  /*162e0*/  IMAD.MOV.U32 R12, RZ, RZ, 0x3 ;  /* 0x00000003ff0c7424 */ /* 0x000fe200078e00ff */
[----:B------:R-:W-:-:S05]  /*162f0*/  @!P0 LEA R14, P1, R37, R14, 0x1 ;  /* 0x0000000e250e8211 */ /* 0x000fca00078208ff */
[----:B------:R-:W-:-:S08]  /*16300*/  @!P0 IMAD.MOV.U32 R2, RZ, RZ, R14 ;  /* 0x000000ffff028224 */ /* 0x000fd000078e000e */
[----:B------:R-:W-:Y:S05]  /*16310*/  WARPSYNC.COLLECTIVE R15, `(.L_x_2344) ;  /* 0x000000000f087348 */ /* 0x000fea0003c00000 */
[----:B------:R0:W1:Y:S02]  /*16320*/  SHFL.IDX P6, R14, R13, R12, R11 ;  /* 0x0000000c0d0e7389 */ /* 0x00006400000c000b */
[----:B01----:R-:W-:Y:S01]  /*16330*/  ENDCOLLECTIVE ;  /* 0x000000000000791b */ /* 0x003fe20003800000 */
.L_x_2344:
        /* <DEDUP_REMOVED lines=16> */
.L_x_2345:
[----:B------:R-:W-:Y:S02]  /*16440*/  IMAD.MOV.U32 R13, RZ, RZ, R4 ;  /* 0x000000ffff0d7224 */ /* 0x000fe400078e0004 */
[----:B------:R-:W-:Y:S01]  /*16450*/  IMAD.MOV.U32 R12, RZ, RZ, 0x4 ;  /* 0x00000004ff0c7424 */ /* 0x000fe200078e00ff */
[----:B------:R-:W-:-:S05]  /*16460*/  @!P0 LEA R14, P1, R37, R14, 0x1 ;  /* 0x0000000e250e8211 */ /* 0x000fca00078208ff */
[----:B------:R-:W-:-:S08]  /*16470*/  @!P0 IMAD.MOV.U32 R2, RZ, RZ, R14 ;  /* 0x000000ffff028224 */ /* 0x000fd000078e000e */
[----:B------:R-:W-:Y:S05]  /*16480*/  WARPSYNC.COLLECTIVE R15, `(.L_x_2346) ;  /* 0x000000000f087348 */ /* 0x000fea0003c00000 */
[----:B------:R0:W1:Y:S02]  /*16490*/  SHFL.IDX P6, R14, R13, R12, R11 ;  /* 0x0000000c0d0e7389 */ /* 0x00006400000c000b */
[----:B01----:R-:W-:Y:S01]  /*164a0*/  ENDCOLLECTIVE ;  /* 0x000000000000791b */ /* 0x003fe20003800000 */
.L_x_2346:
        /* <DEDUP_REMOVED lines=16> */
.L_x_2347:
[----:B------:R-:W-:Y:S02]  /*165b0*/  IMAD.MOV.U32 R13, RZ, RZ, R4 ;  /* 0x000000ffff0d7224 */ /* 0x000fe400078e0004 */
[----:B------:R-:W-:Y:S01]  /*165c0*/  IMAD.MOV.U32 R12, RZ, RZ, 0x5 ;  /* 0x00000005ff0c7424 */ /* 0x000fe200078e00ff */
[----:B------:R-:W-:-:S05]  /*165d0*/  @!P0 LEA R14, P1, R37, R14, 0x1 ;  /* 0x0000000e250e8211 */ /* 0x000fca00078208ff */
[----:B------:R-:W-:-:S08]  /*165e0*/  @!P0 IMAD.MOV.U32 R2, RZ, RZ, R14 ;  /* 0x000000ffff028224 */ /* 0x000fd000078e000e */
[----:B------:R-:W-:Y:S05]  /*165f0*/  WARPSYNC.COLLECTIVE R15, `(.L_x_2348) ;  /* 0x000000000f087348 */ /* 0x000fea0003c00000 */
[----:B------:R0:W1:Y:S02]  /*16600*/  SHFL.IDX P6, R14, R13, R12, R11 ;  /* 0x0000000c0d0e7389 */ /* 0x00006400000c000b */
[----:B01----:R-:W-:Y:S01]  /*16610*/  ENDCOLLECTIVE ;  /* 0x000000000000791b */ /* 0x003fe20003800000 */
.L_x_2348:
        /* <DEDUP_REMOVED lines=16> */
.L_x_2349:
        /* <DEDUP_REMOVED lines=8> */
.L_x_2350:
        /* <DEDUP_REMOVED lines=15> */
.L_x_2351:
[----:B------:R-:W-:Y:S02]  /*16890*/  IMAD.MOV.U32 R13, RZ, RZ, R4 ;  /* 0x000000ffff0d7224 */ /* 0x000fe400078e0004 */
[----:B------:R-:W-:Y:S01]  /*168a0*/  IMAD.MOV.U32 R12, RZ, RZ, 0x7 ;  /* 0x00000007ff0c7424 */ /* 0x000fe200078e00ff */
[----:B------:R-:W-:-:S05]  /*168b0*/  @!P0 LEA R14, P1, R37, R14, 0x1 ;  /* 0x0000000e250e8211 */ /* 0x000fca00078208ff */
[----:B------:R-:W-:-:S08]  /*168c0*/  @!P0 IMAD.MOV.U32 R2, RZ, RZ, R14 ;  /* 0x000000ffff028224 */ /* 0x000fd000078e000e */
[----:B------:R-:W-:Y:S05]  /*168d0*/  WARPSYNC.COLLECTIVE R15, `(.L_x_2352) ;  /* 0x000000000f087348 */ /* 0x000fea0003c00000 */
[----:B------:R0:W1:Y:S02]  /*168e0*/  SHFL.IDX P6, R14, R13, R12, R11 ;  /* 0x0000000c0d0e7389 */ /* 0x00006400000c000b */
[----:B01----:R-:W-:Y:S01]  /*168f0*/  ENDCOLLECTIVE ;  /* 0x000000000000791b */ /* 0x003fe20003800000 */
.L_x_2352:
        /* <DEDUP_REMOVED lines=10> */
[----:B------:R-:W-:-:S07]  /*169a0*/  MOV R6, R14 ;  /* 0x0000000e00067202 */ /* 0x000fce0000000f00 */
[----:B0-----:R-:W-:Y:S05]  /*169b0*/  WARPSYNC.COLLECTIVE R15, `(.L_x_2353) ;  /* 0x000000000f087348 */ /* 0x001fea0003c00000 */
[----:B------:R1:W2:Y:S02]  /*169c0*/  SHFL.IDX P6, R14, R13, R12, R11 ;  /* 0x0000000c0d0e7389 */ /* 0x0002a400000c000b */
[----:B012---:R-:W-:Y:S01]  /*169d0*/  ENDCOLLECTIVE ;  /* 0x000000000000791b */ /* 0x007fe20003800000 */
.L_x_2353:
[----:B------:R-:W-:Y:S05]  /*169e0*/  BRA `(.L_x_2354) ;  /* 0xffffffc800e07947 */ /* 0x000fea000383ffff */
.L_x_2282:
[----:B0-----:R0:W2:Y:S02]  /*169f0*/  SYNCS.PHASECHK.TRANS64.TRYWAIT P0, [R17+URZ+0x38820], R0 ;  /* 0x03882000110075a7 */ /* 0x0010a4000800017f */
[----:B--2---:R-:W-:Y:S05]  /*16a00*/  @!P0 NANOSLEEP.SYNCS 0x989680 ;  /* 0x009896800000895d */ /* 0x004fea0003900000 */
[----:B------:R-:W2:Y:S02]  /*16a10*/  @!P0 SYNCS.PHASECHK.TRANS64 P0, [R17+URZ+0x38820], R0 ;  /* 0x03882000110085a7 */ /* 0x000ea4000800007f */
[----:B--2---:R-:W-:Y:S05]  /*16a20*/  @!P0 BRA `(.L_x_2282) ;  /* 0xfffffffc00f08947 */ /* 0x004fea000383ffff */
[----:B------:R-:W-:Y:S05]  /*16a30*/  BRA `(.L_x_2355) ;  /* 0xffffffcc00487947 */ /* 0x000fea000383ffff */
.L_x_2286:
[----:B-1----:R1:W2:Y:S02]  /*16a40*/  SYNCS.PHASECHK.TRANS64.TRYWAIT P0, [R6+URZ+0x38840], R3 ;  /* 0x03884003060075a7 */ /* 0x0022a4000800017f */
[----:B--2---:R-:W-:Y:S05]  /*16a50*/  @!P0 NANOSLEEP.SYNCS 0x989680 ;  /* 0x009896800000895d */ /* 0x004fea0003900000 */
[----:B------:R-:W2:Y:S02]  /*16a60*/  @!P0 SYNCS.PHASECHK.TRANS64 P0, [R6+URZ+0x38840], R3 ;  /* 0x03884003060085a7 */ /* 0x000ea4000800007f */
[----:B--2---:R-:W-:Y:S05]  /*16a70*/  @!P0 BRA `(.L_x_2286) ;  /* 0xfffffffc00f08947 */ /* 0x004fea000383ffff */
[----:B------:R-:W-:Y:S05]  /*16a80*/  BRA `(.L_x_2356) ;  /* 0xffffffd000087947 */ /* 0x000fea000383ffff */
.L_x_2287:
        /* <DEDUP_REMOVED lines=8> */
.L_x_2358:
[----:B------:R-:W-:Y:S05]  /*16b10*/  BSYNC B1 ;  /* 0x0000000000017941 */ /* 0x000fea0003800000 */
.L_x_2357:
[----:B------:R-:W-:Y:S01]  /*16b20*/  IMAD.MOV.U32 R13, RZ, RZ, R8 ;  /* 0x000000ffff0d7224 */ /* 0x000fe200078e0008 */
[----:B------:R-:W-:Y:S01]  /*16b30*/  LEA R9, R9, R17, 0x1 ;  /* 0x0000001109097211 */ /* 0x000fe200078e08ff */
        /* <DEDUP_REMOVED lines=8> */
.L_x_2359:
[----:B------:R-:W-:Y:S02]  /*16bc0*/  IMAD.MOV.U32 R13, RZ, RZ, R20 ;  /* 0x000000ffff0d7224 */ /* 0x000fe400078e0014 */
[----:B------:R-:W-:Y:S01]  /*16bd0*/  IMAD.MOV.U32 R12, RZ, RZ, 0x1 ;  /* 0x00000001ff0c7424 */ /* 0x000fe200078e00ff */
[----:B------:R-:W-:-:S13]  /*16be0*/  IADD3 R2, P0, R14, R0, RZ ;  /* 0x000000000e027210 */ /* 0x000fda0007f1e0ff */
[----:B------:R-:W-:Y:S05]  /*16bf0*/  WARPSYNC.COLLECTIVE R15, `(.L_x_2360) ;  /* 0x000000000f087348 */ /* 0x000fea0003c00000 */
[----:B------:R0:W1:Y:S02]  /*16c00*/  SHFL.IDX P6, R14, R13, R12, R11 ;  /* 0x0000000c0d0e7389 */ /* 0x00006400000c000b */
[----:B01----:R-:W-:Y:S01]  /*16c10*/  ENDCOLLECTIVE ;  /* 0x000000000000791b */ /* 0x003fe20003800000 */
.L_x_2360:
        /* <DEDUP_REMOVED lines=13> */
.L_x_2361:
[----:B------:R-:W-:Y:S02]  /*16cf0*/  IMAD.MOV.U32 R13, RZ, RZ, R20 ;  /* 0x000000ffff0d7224 */ /* 0x000fe400078e0014 */
[----:B------:R-:W-:Y:S01]  /*16d00*/  IMAD.MOV.U32 R12, RZ, RZ, 0x2 ;  /* 0x00000002ff0c7424 */ /* 0x000fe200078e00ff */
[----:B------:R-:W-:-:S13]  /*16d10*/  IADD3 R2, P0, R14, R0, RZ ;  /* 0x000000000e027210 */ /* 0x000fda0007f1e0ff */
[----:B------:R-:W-:Y:S05]  /*16d20*/  WARPSYNC.COLLECTIVE R15, `(.L_x_2362) ;  /* 0x000000000f087348 */ /* 0x000fea0003c00000 */
[----:B------:R0:W1:Y:S02]  /*16d30*/  SHFL.IDX P6, R14, R13, R12, R11 ;  /* 0x0000000c0d0e7389 */ /* 0x00006400000c000b */
[----:B01----:R-:W-:Y:S01]  /*16d40*/  ENDCOLLECTIVE ;  /* 0x000000000000791b */ /* 0x003fe20003800000 */
.L_x_2362:
        /* <DEDUP_REMOVED lines=13> */
.L_x_2363:
[----:B------:R-:W-:Y:S02]  /*16e20*/  IMAD.MOV.U32 R13, RZ, RZ, R20 ;  /* 0x000000ffff0d7224 */ /* 0x000fe400078e0014 */
[----:B------:R-:W-:Y:S01]  /*16e30*/  IMAD.MOV.U32 R12, RZ, RZ, 0x3 ;  /* 0x00000003ff0c7424 */ /* 0x000fe200078e00ff */
[----:B------:R-:W-:-:S13]  /*16e40*/  IADD3 R2, P0, R14, R0, RZ ;  /* 0x000000000e027210 */ /* 0x000fda0007f1e0ff */
[----:B------:R-:W-:Y:S05]  /*16e50*/  WARPSYNC.COLLECTIVE R15, `(.L_x_2364) ;  /* 0x000000000f087348 */ /* 0x000fea0003c00000 */
[----:B------:R0:W1:Y:S02]  /*16e60*/  SHFL.IDX P6, R14, R13, R12, R11 ;  /* 0x0000000c0d0e7389 */ /* 0x00006400000c000b */
[----:B01----:R-:W-:Y:S01]  /*16e70*/  ENDCOLLECTIVE ;  /* 0x000000000000791b */ /* 0x003fe20003800000 */
.L_x_2364:
        /* <DEDUP_REMOVED lines=13> */
.L_x_2365:
[----:B------:R-:W-:Y:S02]  /*16f50*/  IMAD.MOV.U32 R13, RZ, RZ, R20 ;  /* 0x000000ffff0d7224 */ /* 0x000fe400078e0014 */
[----:B------:R-:W-:Y:S01]  /*16f60*/  IMAD.MOV.U32 R12, RZ, RZ, 0x4 ;  /* 0x00000004ff0c7424 */ /* 0x000fe200078e00ff */
[----:B------:R-:W-:-:S13]  /*16f70*/  IADD3 R2, P0, R14, R0, RZ ;  /* 0x000000000e027210 */ /* 0x000fda0007f1e0ff */
[----:B------:R-:W-:Y:S05]  /*16f80*/  WARPSYNC.COLLECTIVE R15, `(.L_x_2366) ;  /* 0x000000000f087348 */ /* 0x000fea0003c00000 */
[----:B------:R0:W1:Y:S02]  /*16f90*/  SHFL.IDX P6, R14, R13, R12, R11 ;  /* 0x0000000c0d0e7389 */ /* 0x00006400000c000b */
[----:B01----:R-:W-:Y:S01]  /*16fa0*/  ENDCOLLECTIVE ;  /* 0x000000000000791b */ /* 0x003fe20003800000 */
.L_x_2366:
        /* <DEDUP_REMOVED lines=13> */
.L_x_2367:
[----:B------:R-:W-:Y:S05]  /*17080*/  BRA `(.L_x_2368) ;  /* 0xffffffcc00887947 */ /* 0x000fea000383ffff */
.L_x_2292:
[----:B0-----:R0:W1:Y:S02]  /*17090*/  SYNCS.PHASECHK.TRANS64.TRYWAIT P0, [R6+URZ+0x38860], R3 ;  /* 0x03886003060075a7 */ /* 0x001064000800017f */
[----:B-1----:R-:W-:Y:S05]  /*170a0*/  @!P0 NANOSLEEP.SYNCS 0x989680 ;  /* 0x009896800000895d */ /* 0x002fea0003900000 */
[----:B------:R-:W1:Y:S02]  /*170b0*/  @!P0 SYNCS.PHASECHK.TRANS64 P0, [R6+URZ+0x38860], R3 ;  /* 0x03886003060085a7 */ /* 0x000e64000800007f */
[----:B-1----:R-:W-:Y:S05]  /*170c0*/  @!P0 BRA `(.L_x_2292) ;  /* 0xfffffffc00f08947 */ /* 0x002fea000383ffff */
[----:B------:R-:W-:Y:S05]  /*170d0*/  BRA `(.L_x_2369) ;  /* 0xffffffcc00e87947 */ /* 0x000fea000383ffff */
.L_x_2293:
        /* <DEDUP_REMOVED lines=8> */
.L_x_2371:
[----:B------:R-:W-:Y:S05]  /*17160*/  BSYNC B1 ;  /* 0x0000000000017941 */ /* 0x000fea0003800000 */
.L_x_2370:
        /* <DEDUP_REMOVED lines=9> */
.L_x_2372:
[----:B------:R-:W-:Y:S02]  /*17200*/  IMAD.MOV.U32 R13, RZ, RZ, R19 ;  /* 0x000000ffff0d7224 */ /* 0x000fe400078e0013 */
[----:B------:R-:W-:Y:S01]  /*17210*/  IMAD.MOV.U32 R12, RZ, RZ, 0x1 ;  /* 0x00000001ff0c7424 */ /* 0x000fe200078e00ff */
[----:B------:R-:W-:-:S13]  /*17220*/  IADD3 R2, P0, R14, R0, RZ ;  /* 0x000000000e027210 */ /* 0x000fda0007f1e0ff */
[----:B------:R-:W-:Y:S05]  /*17230*/  WARPSYNC.COLLECTIVE R15, `(.L_x_2373) ;  /* 0x000000000f087348 */ /* 0x000fea0003c00000 */
[----:B------:R0:W1:Y:S02]  /*17240*/  SHFL.IDX P6, R14, R13, R12, R11 ;  /* 0x0000000c0d0e7389 */ /* 0x00006400000c000b */
[----:B01----:R-:W-:Y:S01]  /*17250*/  ENDCOLLECTIVE ;  /* 0x000000000000791b */ /* 0x003fe20003800000 */
.L_x_2373:
        /* <DEDUP_REMOVED lines=17> */
.L_x_2374:
[----:B------:R-:W-:Y:S02]  /*17370*/  IMAD.MOV.U32 R13, RZ, RZ, R19 ;  /* 0x000000ffff0d7224 */ /* 0x000fe400078e0013 */
[----:B------:R-:W-:Y:S01]  /*17380*/  IMAD.MOV.U32 R12, RZ, RZ, 0x2 ;  /* 0x00000002ff0c7424 */ /* 0x000fe200078e00ff */
[----:B------:R-:W-:-:S13]  /*17390*/  IADD3 R2, P0, R14, R0, RZ ;  /* 0x000000000e027210 */ /* 0x000fda0007f1e0ff */
[----:B------:R-:W-:Y:S05]  /*173a0*/  WARPSYNC.COLLECTIVE R15, `(.L_x_2375) ;  /* 0x000000000f087348 */ /* 0x000fea0003c00000 */
[----:B------:R0:W1:Y:S02]  /*173b0*/  SHFL.IDX P6, R14, R13, R12, R11 ;  /* 0x0000000c0d0e7389 */ /* 0x00006400000c000b */
[----:B01----:R-:W-:Y:S01]  /*173c0*/  ENDCOLLECTIVE ;  /* 0x000000000000791b */ /* 0x003fe20003800000 */
.L_x_2375:
        /* <DEDUP_REMOVED lines=17> */
.L_x_2376:
[----:B------:R-:W-:Y:S02]  /*174e0*/  IMAD.MOV.U32 R13, RZ, RZ, R19 ;  /* 0x000000ffff0d7224 */ /* 0x000fe400078e0013 */
[----:B------:R-:W-:Y:S01]  /*174f0*/  IMAD.MOV.U32 R12, RZ, RZ, 0x3 ;  /* 0x00000003ff0c7424 */ /* 0x000fe200078e00ff */
[----:B------:R-:W-:-:S13]  /*17500*/  IADD3 R2, P0, R14, R0, RZ ;  /* 0x000000000e027210 */ /* 0x000fda0007f1e0ff */
[----:B------:R-:W-:Y:S05]  /*17510*/  WARPSYNC.COLLECTIVE R15, `(.L_x_2377) ;  /* 0x000000000f087348 */ /* 0x000fea0003c00000 */
[----:B------:R0:W1:Y:S02]  /*17520*/  SHFL.IDX P6, R14, R13, R12, R11 ;  /* 0x0000000c0d0e7389 */ /* 0x00006400000c000b */
[----:B01----:R-:W-:Y:S01]  /*17530*/  ENDCOLLECTIVE ;  /* 0x000000000000791b */ /* 0x003fe20003800000 */
.L_x_2377:
        /* <DEDUP_REMOVED lines=17> */
.L_x_2378:
[----:B------:R-:W-:Y:S02]  /*17650*/  IMAD.MOV.U32 R13, RZ, RZ, R19 ;  /* 0x000000ffff0d7224 */ /* 0x000fe400078e0013 */
[----:B------:R-:W-:Y:S01]  /*17660*/  IMAD.MOV.U32 R12, RZ, RZ, 0x4 ;  /* 0x00000004ff0c7424 */ /* 0x000fe200078e00ff */
[----:B------:R-:W-:-:S13]  /*17670*/  IADD3 R2, P0, R14, R0, RZ ;  /* 0x000000000e027210 */ /* 0x000fda0007f1e0ff */
[----:B------:R-:W-:Y:S05]  /*17680*/  WARPSYNC.COLLECTIVE R15, `(.L_x_2379) ;  /* 0x000000000f087348 */ /* 0x000fea0003c00000 */
[----:B------:R0:W1:Y:S02]  /*17690*/  SHFL.IDX P6, R14, R13, R12, R11 ;  /* 0x0000000c0d0e7389 */ /* 0x00006400000c000b */
[----:B01----:R-:W-:Y:S01]  /*176a0*/  ENDCOLLECTIVE ;  /* 0x000000000000791b */ /* 0x003fe20003800000 */
.L_x_2379:
        /* <DEDUP_REMOVED lines=12> */
.L_x_2380:
        /* <DEDUP_REMOVED lines=9> */
.L_x_2301:
[----:B0-----:R0:W2:Y:S02]  /*17800*/  SYNCS.PHASECHK.TRANS64.TRYWAIT P0, [R4+URZ+0x38860], R3 ;  /* 0x03886003040075a7 */ /* 0x0010a4000800017f */
[----:B--2---:R-:W-:Y:S05]  /*17810*/  @!P0 NANOSLEEP.SYNCS 0x989680 ;  /* 0x009896800000895d */ /* 0x004fea0003900000 */
[----:B------:R-:W2:Y:S02]  /*17820*/  @!P0 SYNCS.PHASECHK.TRANS64 P0, [R4+URZ+0x38860], R3 ;  /* 0x03886003040085a7 */ /* 0x000ea4000800007f */
[----:B--2---:R-:W-:Y:S05]  /*17830*/  @!P0 BRA `(.L_x_2301) ;  /* 0xfffffffc00f08947 */ /* 0x004fea000383ffff */
[----:B------:R-:W-:Y:S05]  /*17840*/  BRA `(.L_x_2382) ;  /* 0xffffffd000407947 */ /* 0x000fea000383ffff */
.L_x_2302:
        /* <DEDUP_REMOVED lines=8> */
.L_x_2384:
[----:B------:R-:W-:Y:S05]  /*178d0*/  BSYNC B0 ;  /* 0x0000000000007941 */ /* 0x000fea0003800000 */
.L_x_2383:
        /* <DEDUP_REMOVED lines=9> */
.L_x_2385:
[----:B------:R-:W-:Y:S02]  /*17970*/  IMAD.MOV.U32 R13, RZ, RZ, R19 ;  /* 0x000000ffff0d7224 */ /* 0x000fe400078e0013 */
[----:B------:R-:W-:Y:S01]  /*17980*/  IMAD.MOV.U32 R12, RZ, RZ, 0x1 ;  /* 0x00000001ff0c7424 */ /* 0x000fe200078e00ff */
[----:B------:R-:W-:-:S13]  /*17990*/  IADD3 R2, P0, R14, R6, RZ ;  /* 0x000000060e027210 */ /* 0x000fda0007f1e0ff */
[----:B------:R-:W-:Y:S05]  /*179a0*/  WARPSYNC.COLLECTIVE R15, `(.L_x_2386) ;  /* 0x000000000f087348 */ /* 0x000fea0003c00000 */
[----:B------:R0:W1:Y:S02]  /*179b0*/  SHFL.IDX P6, R14, R13, R12, R11 ;  /* 0x0000000c0d0e7389 */ /* 0x00006400000c000b */
[----:B01----:R-:W-:Y:S01]  /*179c0*/  ENDCOLLECTIVE ;  /* 0x000000000000791b */ /* 0x003fe20003800000 */
.L_x_2386:
[----:B------:R-:W-:Y:S01]  /*179d0*/  IMAD.X R3, RZ, RZ, R0, P0 ;  /* 0x000000ffff037224 */ /* 0x000fe200000e0600 */
[----:B------:R-:W-:Y:S01]  /*179e0*/  ISETP.LT.OR P0, PT, R5, 0x1, P5 ;  /* 0x000000010500780c */ /* 0x000fe20002f01670 */
[----:B------:R-:W-:Y:S01]  /*179f0*/  IMAD R0, R8, 0x2, R17 ;  /* 0x0000000208007824 */ /* 0x000fe200078e0211 */
        /* <DEDUP_REMOVED lines=10> */
.L_x_2387:
        /* <DEDUP_REMOVED lines=14> */
.L_x_2388:
        /* <DEDUP_REMOVED lines=12> */
.L_x_2389:
        /* <DEDUP_REMOVED lines=14> */
.L_x_2390:
        /* <DEDUP_REMOVED lines=12> */
.L_x_2391:
        /* <DEDUP_REMOVED lines=14> */
.L_x_2392:
        /* <DEDUP_REMOVED lines=12> */
.L_x_2393:
        /* <DEDUP_REMOVED lines=9> */
.L_x_2307:
        /* <DEDUP_REMOVED lines=8> */
.L_x_2396:
[----:B------:R-:W-:Y:S05]  /*18090*/  BSYNC B0 ;  /* 0x0000000000007941 */ /* 0x000fea0003800000 */
.L_x_2395:
[----:B------:R-:W-:Y:S05]  /*180a0*/  BRA `(.L_x_2397) ;  /* 0xffffffcc00d47947 */ /* 0x000fea000383ffff */
.L_x_2310:
[----:B-1----:R1:W2:Y:S02]  /*180b0*/  SYNCS.PHASECHK.TRANS64.TRYWAIT P0, [R4+URZ+0x38820], R0 ;  /* 0x03882000040075a7 */ /* 0x0022a4000800017f */
[----:B--2---:R-:W-:Y:S05]  /*180c0*/  @!P0 NANOSLEEP.SYNCS 0x989680 ;  /* 0x009896800000895d */ /* 0x004fea0003900000 */
[----:B------:R-:W2:Y:S02]  /*180d0*/  @!P0 SYNCS.PHASECHK.TRANS64 P0, [R4+URZ+0x38820], R0 ;  /* 0x03882000040085a7 */ /* 0x000ea4000800007f */
[----:B--2---:R-:W-:Y:S05]  /*180e0*/  @!P0 BRA `(.L_x_2310) ;  /* 0xfffffffc00f08947 */ /* 0x004fea000383ffff */
[----:B------:R-:W-:Y:S05]  /*180f0*/  BRA `(.L_x_2398) ;  /* 0xffffffd0001c7947 */ /* 0x000fea000383ffff */
.L_x_2311:
        /* <DEDUP_REMOVED lines=11> */
.L_x_2400:
[----:B------:R-:W-:Y:S05]  /*181b0*/  BSYNC B0 ;  /* 0x0000000000007941 */ /* 0x000fea0003800000 */
.L_x_2399:
[----:B------:R-:W-:Y:S05]  /*181c0*/  BRA `(.L_x_2401) ;  /* 0xffffffd000047947 */ /* 0x000fea000383ffff */
.L_x_2314:
[----:B------:R-:W-:Y:S01]  /*181d0*/  BSSY B1, `(.L_x_2402) ;  /* 0x0000006000017945 */ /* 0x000fe20003800000 */
[----:B------:R-:W-:-:S07]  /*181e0*/  IMAD.MOV.U32 R15, RZ, RZ, -0x1 ;  /* 0xffffffffff0f7424 */ /* 0x000fce00078e00ff */
[----:B01---5:R-:W-:Y:S05]  /*181f0*/  WARPSYNC.COLLECTIVE R15, `(.L_x_2403) ;  /* 0x000000000f0c7348 */ /* 0x023fea0003c00000 */
[----:B------:R-:W-:Y:S02]  /*18200*/  ELECT P6, UR62, PT ;  /* 0x00000000003e782f */ /* 0x000fe400038c0000 */
[----:B------:R-:W-:Y:S01]  /*18210*/  MOV R14, UR62 ;  /* 0x0000003e000e7c02 */ /* 0x000fe20008000f00 */
[----:B01---5:R-:W-:Y:S10]  /*18220*/  ENDCOLLECTIVE ;  /* 0x000000000000791b */ /* 0x023ff40003800000 */
.L_x_2403:
[----:B------:R-:W-:Y:S05]  /*18230*/  BSYNC B1 ;  /* 0x0000000000017941 */ /* 0x000fea0003800000 */
.L_x_2402:
[----:B------:R-:W-:Y:S05]  /*18240*/  BRA `(.L_x_2404) ;  /* 0xffffffcc00fc7947 */ /* 0x000fea000383ffff */
.L_x_2316:
[----:B-1----:R1:W2:Y:S02]  /*18250*/  SYNCS.PHASECHK.TRANS64.TRYWAIT P1, [R5+URZ+0x38840], R0 ;  /* 0x03884000050075a7 */ /* 0x0022a4000802017f */
[----:B--2---:R-:W-:Y:S05]  /*18260*/  @!P1 NANOSLEEP.SYNCS 0x989680 ;  /* 0x009896800000995d */ /* 0x004fea0003900000 */
[----:B------:R-:W2:Y:S02]  /*18270*/  @!P1 SYNCS.PHASECHK.TRANS64 P1, [R5+URZ+0x38840], R0 ;  /* 0x03884000050095a7 */ /* 0x000ea4000802007f */
[----:B--2---:R-:W-:Y:S05]  /*18280*/  @!P1 BRA `(.L_x_2316) ;  /* 0xfffffffc00f09947 */ /* 0x004fea000383ffff */
[----:B------:R-:W-:Y:S05]  /*18290*/  BRA `(.L_x_2405) ;  /* 0xffffffd000247947 */ /* 0x000fea000383ffff */
.L_x_2318:
[----:B--2---:R2:W3:Y:S02]  /*182a0*/  SYNCS.PHASECHK.TRANS64.TRYWAIT P1, [R23+URZ+0x38840], R2 ;  /* 0x03884002170075a7 */ /* 0x0044e4000802017f */
[----:B---3--:R-:W-:Y:S05]  /*182b0*/  @!P1 NANOSLEEP.SYNCS 0x989680 ;  /* 0x009896800000995d */ /* 0x008fea0003900000 */
[----:B------:R-:W3:Y:S02]  /*182c0*/  @!P1 SYNCS.PHASECHK.TRANS64 P1, [R23+URZ+0x38840], R2 ;  /* 0x03884002170095a7 */ /* 0x000ee4000802007f */
[----:B---3--:R-:W-:Y:S05]  /*182d0*/  @!P1 BRA `(.L_x_2318) ;  /* 0xfffffffc00f09947 */ /* 0x008fea000383ffff */
[----:B------:R-:W-:Y:S05]  /*182e0*/  BRA `(.L_x_2406) ;  /* 0xffffffd000307947 */ /* 0x000fea000383ffff */
.L_x_2320:
[----:B---3--:R3:W4:Y:S02]  /*182f0*/  SYNCS.PHASECHK.TRANS64.TRYWAIT P1, [R5+URZ+0x38860], R0 ;  /* 0x03886000050075a7 */ /* 0x008724000802017f */
[----:B----4-:R-:W-:Y:S05]  /*18300*/  @!P1 NANOSLEEP.SYNCS 0x989680 ;  /* 0x009896800000995d */ /* 0x010fea0003900000 */
[----:B------:R-:W4:Y:S02]  /*18310*/  @!P1 SYNCS.PHASECHK.TRANS64 P1, [R5+URZ+0x38860], R0 ;  /* 0x03886000050095a7 */ /* 0x000f24000802007f */
[----:B----4-:R-:W-:Y:S05]  /*18320*/  @!P1 BRA `(.L_x_2320) ;  /* 0xfffffffc00f09947 */ /* 0x010fea000383ffff */
[----:B------:R-:W-:Y:S05]  /*18330*/  BRA `(.L_x_2407) ;  /* 0xffffffd0002c7947 */ /* 0x000fea000383ffff */
.L_x_2408:
        /* <DEDUP_REMOVED lines=12> */
.L_x_3299:


//--------------------- .text._ZN7cutlass13device_kernelIN5flash11enable_sm90INS1_16FlashAttnFwdSm90INS1_25CollectiveMainloopFwdSm90ILi2EN4cute5tupleIJNS5_1CILi1EEES8_S8_EEENS6_IJNS7_ILi128EEENS7_ILi80EEENS7_ILi256EEEEEELi256ENS_10bfloat16_tEfNS_4arch4Sm90ELb1ELb0ELb0ELb1ELb1ELb0ELb0ELb1ELb1ELb1ELb0ELb0EEENS1_21CollectiveEpilogueFwdINS6_IJSA_SC_SB_EEES9_SE_SG_Li256ELb1ELb1ELb0ELb0EEENS1_36VarlenDynamicPersistentTileSchedulerILi128ELi80ELi256ELi128ELb0ELb1ELb1ELb1ELb1ELb1EEEEEEEEEvNT_6ParamsE --------------------------
	.section	.text._ZN7cutlass13device_kernelIN5flash11enable_sm90INS1_16FlashAttnFwdSm90INS1_25CollectiveMainloopFwdSm90ILi2EN4cute5tupleIJNS5_1CILi1EEES8_S8_EEENS6_IJNS7_ILi128EEENS7_ILi80EEENS7_ILi256EEEEEELi256ENS_10bfloat16_tEfNS_4arch4Sm90ELb1ELb0ELb0ELb1ELb1ELb0ELb0ELb1ELb1ELb1ELb0ELb0EEENS1_21CollectiveEpilogueFwdINS6_IJSA_SC_SB_EEES9_SE_SG_Li256ELb1ELb1ELb0ELb0EEENS1_36VarlenDynamicPersistentTileSchedulerILi128ELi80ELi256ELi128ELb0ELb1ELb1ELb1ELb1ELb1EEEEEEEEEvNT_6ParamsE,"ax",@progbits
	.align	128
.text._ZN7cutlass13device_kernelIN5flash11enable_sm90INS1_16FlashAttnFwdSm90INS1_25CollectiveMainloopFwdSm90ILi2EN4cute5tupleIJNS5_1CILi1EEES8_S8_EEENS6_IJNS7_ILi128EEENS7_ILi80EEENS7_ILi256EEEEEELi256ENS_10bfloat16_tEfNS_4arch4Sm90ELb1ELb0ELb0ELb1ELb1ELb0ELb0ELb1ELb1ELb1ELb0ELb0EEENS1_21CollectiveEpilogueFwdINS6_IJSA_SC_SB_EEES9_SE_SG_Li256ELb1ELb1ELb0ELb0EEENS1_36VarlenDynamicPersistentTileSchedulerILi128ELi80ELi256ELi128ELb0ELb1ELb1ELb1ELb1ELb1EEEEEEEEEvNT_6ParamsE:
        .type           _ZN7cutlass13device_kernelIN5flash11enable_sm90INS1_16FlashAttnFwdSm90INS1_25CollectiveMainloopFwdSm90ILi2EN4cute5tupleIJNS5_1CILi1EEES8_S8_EEENS6_IJNS7_ILi128EEENS7_ILi80EEENS7_ILi256EEEEEELi256ENS_10bfloat16_tEfNS_4arch4Sm90ELb1ELb0ELb0ELb1ELb1ELb0ELb0ELb1ELb1ELb1ELb0ELb0EEENS1_21CollectiveEpilogueFwdINS6_IJSA_SC_SB_EEES9_SE_SG_Li256ELb1ELb1ELb0ELb0EEENS1_36VarlenDynamicPersistentTileSchedulerILi128ELi80ELi256ELi128ELb0ELb1ELb1ELb1ELb1ELb1EEEEEEEEEvNT_6ParamsE,@function
        .size           _ZN7cutlass13device_kernelIN5flash11enable_sm90INS1_16FlashAttnFwdSm90INS1_25CollectiveMainloopFwdSm90ILi2EN4cute5tupleIJNS5_1CILi1EEES8_S8_EEENS6_IJNS7_ILi128EEENS7_ILi80EEENS7_ILi256EEEEEELi256ENS_10bfloat16_tEfNS_4arch4Sm90ELb1ELb0ELb0ELb1ELb1ELb0ELb0ELb1ELb1ELb1ELb0ELb0EEENS1_21CollectiveEpilogueFwdINS6_IJSA_SC_SB_EEES9_SE_SG_Li256ELb1ELb1ELb0ELb0EEENS1_36VarlenDynamicPersistentTileSchedulerILi128ELi80ELi256ELi128ELb0ELb1ELb1ELb1ELb1ELb1EEEEEEEEEvNT_6ParamsE,(.L_x_3300 - _ZN7cutlass13device_kernelIN5flash11enable_sm90INS1_16FlashAttnFwdSm90INS1_25CollectiveMainloopFwdSm90ILi2EN4cute5tupleIJNS5_1CILi1EEES8_S8_EEENS6_IJNS7_ILi128EEENS7_ILi80EEENS7_ILi256EEEEEELi256ENS_10bfloat16_tEfNS_4arch4Sm90ELb1ELb0ELb0ELb1ELb1ELb0ELb0ELb1ELb1ELb1ELb0ELb0EEENS1_21CollectiveEpilogueFwdINS6_IJSA_SC_SB_EEES9_SE_SG_Li256ELb1ELb1ELb0ELb0EEENS1_36VarlenDynamicPersistentTileSchedulerILi128ELi80ELi256ELi128ELb0ELb1ELb1ELb1ELb1ELb1EEEEEEEEEvNT_6ParamsE)
        .other          _ZN7cutlass13device_kernelIN5flash11enable_sm90INS1_16FlashAttnFwdSm90INS1_25CollectiveMainloopFwdSm90ILi2EN4cute5tupleIJNS5_1CILi1EEES8_S8_EEENS6_IJNS7_ILi128EEENS7_ILi80EEENS7_ILi256EEEEEELi256ENS_10bfloat16_tEfNS_4arch4Sm90ELb1ELb0ELb0ELb1ELb1ELb0ELb0ELb1ELb1ELb1ELb0ELb0EEENS1_21CollectiveEpilogueFwdINS6_IJSA_SC_SB_EEES9_SE_SG_Li256ELb1ELb1ELb0ELb0EEENS1_36VarlenDynamicPersistentTileSchedulerILi128ELi80ELi256ELi128ELb0ELb1ELb1ELb1ELb1ELb1EEEEEEEEEvNT_6ParamsE,@"STO_CUDA_ENTRY STV_DEFAULT"
_ZN7cutlass13device_kernelIN5flash11enable_sm90INS1_16FlashAttnFwdSm90INS1_25CollectiveMainloopFwdSm90ILi2EN4cute5tupleIJNS5_1CILi1EEES8_S8_EEENS6_IJNS7_ILi128EEENS7_ILi80EEENS7_ILi256EEEEEELi256ENS_10bfloat16_tEfNS_4arch4Sm90ELb1ELb0ELb0ELb1ELb1ELb0ELb0ELb1ELb1ELb1ELb0ELb0EEENS1_21CollectiveEpilogueFwdINS6_IJSA_SC_SB_EEES9_SE_SG_Li256ELb1ELb1ELb0ELb0EEENS1_36VarlenDynamicPersistentTileSchedulerILi128ELi80ELi256ELi128ELb0ELb1ELb1ELb1ELb1ELb1EEEEEEEEEvNT_6ParamsE:
        /* <DEDUP_REMOVED lines=45> */
.L_x_2409:
        /* <DEDUP_REMOVED lines=22> */
.L_x_2410:
        /* <DEDUP_REMOVED lines=18> */
.L_x_2411:
        /* <DEDUP_REMOVED lines=22> */
.L_x_2412:
        /* <DEDUP_REMOVED lines=23> */
.L_x_2413:
        /* <DEDUP_REMOVED lines=10> */
.L_x_2415:
        /* <DEDUP_REMOVED lines=18> */
[----:B------:R-:W0:Y:S02]  /*09e0*/  S2R R0, SR_TID.X ;  /* 0x0000000000007919 */ /* 0x000e240000002100 */
[----:B0-----:R-:W-:-:S05]  /*09f0*/  VIADD R12, R0, 0xffffff80 ;  /* 0xffffff80000c7836 */ /* 0x001fca0000000000 */
[----:B------:R-:W-:-:S04]  /*0a00*/  SHF.R.S32.HI R0, RZ, 0x1f, R12 ;  /* 0x0000001fff007819 */ /* 0x000fc8000001140c */
[CC--:B------:R-:W-:Y:S02]  /*0a10*/  LEA.HI R3, R0.reuse, R12.reuse, RZ, 0x4 ;  /* 0x0000000c00037211 */ /* 0x0c0fe400078f20ff */
[CC--:B------:R-:W-:Y:S02]  /*0a20*/  LEA.HI R4, R0.reuse, R12.reuse, RZ, 0x5 ;  /* 0x0000000c00047211 */ /* 0x0c0fe400078f28ff */
[----:B------:R-:W-:Y:S02]  /*0a30*/  SHF.R.S32.HI R6, RZ, 0x4, R3 ;  /* 0x00000004ff067819 */ /* 0x000fe40000011403 */
[----:B------:R-:W-:Y:S01]  /*0a40*/  LEA.HI R11, R0, R12, RZ, 0x2 ;  /* 0x0000000c000b7211 */ /* 0x000fe200078f10ff */
[----:B------:R-:W-:Y:S01]  /*0a50*/  IMAD.SHL.U32 R5, R4, 0x20, RZ ;  /* 0x0000002004057824 */ /* 0x000fe200078e00ff */
[C---:B------:R-:W-:Y:S02]  /*0a60*/  LOP3.LUT R4, R3.reuse, 0x3fffff0, RZ, 0xc0, !PT ;  /* 0x03fffff003047812 */ /* 0x040fe400078ec0ff */
[----:B------:R-:W-:-:S02]  /*0a70*/  LEA.HI R3, R3, R6, RZ, 0x1 ;  /* 0x0000000603037211 */ /* 0x000fc400078f08ff */
[----:B------:R-:W-:Y:S01]  /*0a80*/  LOP3.LUT R11, R11, 0xfffffffc, RZ, 0xc0, !PT ;  /* 0xfffffffc0b0b7812 */ /* 0x000fe200078ec0ff */
[C---:B------:R-:W-:Y:S01]  /*0a90*/  IMAD.IADD R4, R12.reuse, 0x1, -R4 ;  /* 0x000000010c047824 */ /* 0x040fe200078e0a04 */
[----:B------:R-:W-:Y:S02]  /*0aa0*/  LOP3.LUT R5, R5, 0xfffffc00, RZ, 0xc0, !PT ;  /* 0xfffffc0005057812 */ /* 0x000fe400078ec0ff */
[----:B------:R-:W-:Y:S01]  /*0ab0*/  LOP3.LUT R3, R3, 0x1ffffffe, RZ, 0xc0, !PT ;  /* 0x1ffffffe03037812 */ /* 0x000fe200078ec0ff */
[----:B------:R-:W-:Y:S02]  /*0ac0*/  IMAD.IADD R11, R12, 0x1, -R11 ;  /* 0x000000010c0b7824 */ /* 0x000fe400078e0a0b */
[----:B------:R-:W-:Y:S02]  /*0ad0*/  IMAD R4, R4, 0x40, R5 ;  /* 0x0000004004047824 */ /* 0x000fe400078e0205 */
[----:B------:R-:W-:Y:S01]  /*0ae0*/  IMAD.IADD R3, R6, 0x1, -R3 ;  /* 0x0000000106037824 */ /* 0x000fe200078e0a03 */
[----:B------:R-:W-:-:S03]  /*0af0*/  LEA.HI R5, R11, R11, RZ, 0x1 ;  /* 0x0000000b0b057211 */ /* 0x000fc600078f08ff */
[----:B------:R-:W-:Y:S01]  /*0b00*/  IMAD R3, R3, 0x8, R4 ;  /* 0x0000000803037824 */ /* 0x000fe200078e0204 */
[----:B------:R-:W-:-:S04]  /*0b10*/  LOP3.LUT R6, R5, 0x1ffffffe, RZ, 0xc0, !PT ;  /* 0x1ffffffe05067812 */ /* 0x000fc800078ec0ff */
[----:B------:R0:W-:Y:S01]  /*0b20*/  STL [R1+0x4], R3 ;  /* 0x0000040301007387 */ /* 0x0001e20000100800 */
[----:B------:R-:W-:Y:S01]  /*0b30*/  IMAD.IADD R6, R11, 0x1, -R6 ;  /* 0x000000010b067824 */ /* 0x000fe200078e0a06 */
[----:B--2---:R-:W-:Y:S02]  /*0b40*/  R2UR UR4, R2 ;  /* 0x00000000020472ca */ /* 0x004fe400000e0000 */
[CC--:B------:R-:W-:Y:S02]  /*0b50*/  LEA.HI R2, R0.reuse, R12.reuse, RZ, 0x7 ;  /* 0x0000000c00027211 */ /* 0x0c0fe400078f38ff */
[----:B------:R-:W-:Y:S02]  /*0b60*/  LEA.HI R0, R0, R12, RZ, 0x3 ;  /* 0x0000000c00007211 */ /* 0x000fe400078f18ff */
[----:B------:R-:W-:Y:S02]  /*0b70*/  LOP3.LUT R226, R2, 0xffffff80, RZ, 0xc0, !PT ;  /* 0xffffff8002e27812 */ /* 0x000fe400078ec0ff */
[----:B------:R-:W-:-:S02]  /*0b80*/  SHF.R.S32.HI R227, RZ, 0x7, R2 ;  /* 0x00000007ffe37819 */ /* 0x000fc40000011402 */
[----:B------:R-:W-:Y:S01]  /*0b90*/  LOP3.LUT R220, R0, 0xfffffff8, RZ, 0xc0, !PT ;  /* 0xfffffff800dc7812 */ /* 0x000fe200078ec0ff */
[----:B------:R-:W-:Y:S01]  /*0ba0*/  IMAD.IADD R226, R12, 0x1, -R226 ;  /* 0x000000010ce27824 */ /* 0x000fe200078e0ae2 */
[----:B------:R-:W-:Y:S01]  /*0bb0*/  LEA.HI R2, R2, R227, RZ, 0x1 ;  /* 0x000000e302027211 */ /* 0x000fe200078f08ff */
[----:B------:R-:W-:Y:S01]  /*0bc0*/  ULOP3.LUT UR7, UR4, 0x1, URZ, 0xfc, !UPT ;  /* 0x0000000104077892 */ /* 0x000fe2000f8efc3f */
[----:B------:R-:W-:Y:S02]  /*0bd0*/  IADD3 R220, R12, -R220, RZ ;  /* 0x800000dc0cdc7210 */ /* 0x000fe40007ffe0ff */
[----:B------:R-:W-:Y:S01]  /*0be0*/  SHF.R.S32.HI R7, RZ, 0x1f, R226 ;  /* 0x0000001fff077819 */ /* 0x000fe200000114e2 */
[----:B------:R-:W-:Y:S01]  /*0bf0*/  UMOV UR4, URZ ;  /* 0x0000003f00047c82 */ /* 0x000fe20008000000 */
[----:B------:R-:W-:Y:S01]  /*0c00*/  LOP3.LUT R2, R2, 0x3fffffe, RZ, 0xc0, !PT ;  /* 0x03fffffe02027812 */ /* 0x000fe200078ec0ff */
[----:B------:R-:W-:Y:S01]  /*0c10*/  IMAD.SHL.U32 R22, R220, 0x8, RZ ;  /* 0x00000008dc167824 */ /* 0x000fe200078e00ff */
[CC--:B------:R-:W-:Y:S01]  /*0c20*/  LEA.HI R8, R7.reuse, R226.reuse, RZ, 0x2 ;  /* 0x000000e207087211 */ /* 0x0c0fe200078f10ff */
[----:B0-----:R-:W-:Y:S01]  /*0c30*/  IMAD.U32 R3, RZ, RZ, UR7 ;  /* 0x00000007ff037e24 */ /* 0x001fe2000f8e00ff */
[----:B------:R-:W-:Y:S01]  /*0c40*/  LEA.HI R7, R7, R226, RZ, 0x5 ;  /* 0x000000e207077211 */ /* 0x000fe200078f28ff */
[----:B------:R-:W-:Y:S01]  /*0c50*/  IMAD.IADD R2, R227, 0x1, -R2 ;  /* 0x00000001e3027824 */ /* 0x000fe200078e0a02 */
[--C-:B------:R-:W-:Y:S01]  /*0c60*/  SHF.R.S32.HI R9, RZ, 0x2, R8.reuse ;  /* 0x00000002ff097819 */ /* 0x100fe20000011408 */
[C---:B------:R-:W-:Y:S01]  /*0c70*/  VIADD R218, R22.reuse, 0x40 ;  /* 0x0000004016da7836 */ /* 0x040fe20000000000 */
[----:B------:R-:W-:Y:S01]  /*0c80*/  SHF.R.S32.HI R10, RZ, 0x1f, R8 ;  /* 0x0000001fff0a7819 */ /* 0x000fe20000011408 */
[C---:B------:R-:W-:Y:S01]  /*0c90*/  VIADD R217, R22.reuse, 0x80 ;  /* 0x0000008016d97836 */ /* 0x040fe20000000000 */
[----:B------:R-:W-:Y:S01]  /*0ca0*/  SHF.R.S32.HI R7, RZ, 0x5, R7 ;  /* 0x00000005ff077819 */ /* 0x000fe20000011407 */
[----:B------:R-:W-:Y:S01]  /*0cb0*/  VIADD R219, R22, 0xc0 ;  /* 0x000000c016db7836 */ /* 0x000fe20000000000 */
[----:B------:R-:W-:Y:S01]  /*0cc0*/  LEA.HI R10, R10, R9, RZ, 0x3 ;  /* 0x000000090a0a7211 */ /* 0x000fe200078f18ff */
[----:B------:R-:W-:Y:S01]  /*0cd0*/  IMAD.U32 R225, RZ, RZ, UR4 ;  /* 0x00000004ffe17e24 */ /* 0x000fe2000f8e00ff */
[----:B------:R-:W-:Y:S01]  /*0ce0*/  LOP3.LUT R215, R8, 0x7ffffffc, RZ, 0xc0, !PT ;  /* 0x7ffffffc08d77812 */ /* 0x000fe200078ec0ff */
[----:B------:R-:W-:Y:S01]  /*0cf0*/  IMAD.U32 R17, RZ, RZ, UR4 ;  /* 0x00000004ff117e24 */ /* 0x000fe2000f8e00ff */
[----:B------:R-:W-:-:S02]  /*0d00*/  LOP3.LUT R10, R10, 0xfffffff8, RZ, 0xc0, !PT ;  /* 0xfffffff80a0a7812 */ /* 0x000fc400078ec0ff */
[----:B------:R-:W-:Y:S01]  /*0d10*/  SHF.R.S32.HI R224, RZ, 0x3, R0 ;  /* 0x00000003ffe07819 */ /* 0x000fe20000011400 */
[----:B------:R-:W-:Y:S01]  /*0d20*/  IMAD.IADD R215, R226, 0x1, -R215 ;  /* 0x00000001e2d77824 */ /* 0x000fe200078e0ad7 */
[----:B------:R-:W-:Y:S01]  /*0d30*/  SHF.R.S32.HI R0, RZ, 0x1f, R22 ;  /* 0x0000001fff007819 */ /* 0x000fe20000011416 */
[----:B------:R-:W-:Y:S01]  /*0d40*/  IMAD.IADD R10, R9, 0x1, -R10 ;  /* 0x00000001090a7824 */ /* 0x000fe200078e0a0a */
[----:B------:R-:W-:Y:S02]  /*0d50*/  SHF.R.S32.HI R4, RZ, 0x1f, R218 ;  /* 0x0000001fff047819 */ /* 0x000fe400000114da */
[----:B------:R-:W-:Y:S01]  /*0d60*/  SHF.R.S32.HI R0, RZ, 0x1f, R219 ;  /* 0x0000001fff007819 */ /* 0x000fe200000114db */
[----:B------:R-:W-:-:S04]  /*0d70*/  IMAD R7, R7, 0x10, R10 ;  /* 0x0000001007077824 */ /* 0x000fc800078e020a */
[----:B------:R-:W-:Y:S02]  /*0d80*/  IMAD R2, R2, 0x40, R7 ;  /* 0x0000004002027824 */ /* 0x000fe400078e0207 */
[----:B------:R-:W-:Y:S02]  /*0d90*/  IMAD.MOV.U32 R7, RZ, RZ, R15 ;  /* 0x000000ffff077224 */ /* 0x000fe400078e000f */
[----:B------:R-:W-:Y:S01]  /*0da0*/  IMAD R216, R6, 0x8, R2 ;  /* 0x0000000806d87824 */ /* 0x000fe200078e0202 */
[----:B------:R-:W-:Y:S04]  /*0db0*/  STL [R1], R2 ;  /* 0x0000000201007387 */ /* 0x000fe80000100800 */
[----:B------:R0:W-:Y:S02]  /*0dc0*/  STL [R1+0x8], R3 ;  /* 0x0000080301007387 */ /* 0x0001e40000100800 */
[----:B0-----:R-:W-:-:S07]  /*0dd0*/  SHF.R.S32.HI R3, RZ, 0x1f, R217 ;  /* 0x0000001fff037819 */ /* 0x001fce00000114d9 */
.L_x_2475:
[----:B012---:R-:W0:Y:S01]  /*0de0*/  LDC.64 R2, c[0x0][0xc88] ;  /* 0x00032200ff027b82 */ /* 0x007e220000000a00 */
[----:B------:R-:W-:Y:S01]  /*0df0*/  ULDC.64 UR8, c[0x0][0xa28] ;  /* 0x00028a0000087ab9 */ /* 0x000fe20000000a00 */
[----:B------:R-:W-:Y:S01]  /*0e00*/  ULDC.64 UR10, c[0x0][0xa18] ;  /* 0x00028600000a7ab9 */ /* 0x000fe20000000a00 */
[----:B0-----:R-:W-:-:S06]  /*0e10*/  IMAD.WIDE R2, R7, 0x4, R2 ;  /* 0x0000000407027825 */ /* 0x001fcc00078e0202 */
[----:B------:R-:W2:Y:S01]  /*0e20*/  LDG.E R2, desc[UR38][R2.64] ;  /* 0x0000002602027981 */ /* 0x000ea2000c1e1900 */
        /* <DEDUP_REMOVED lines=9> */
[----:B------:R-:W-:-:S04]  /*0ec0*/  @UP0 ULEA UR8, UP2, UR4, UR8, 0x2 ;  /* 0x0000000804080291 */ /* 0x000fc8000f84103f */
[----:B------:R-:W-:Y:S02]  /*0ed0*/  @UP0 ULEA.HI.X UR9, UR4, UR9, UR7, 0x2, UP2 ;  /* 0x0000000904090291 */ /* 0x000fe400090f1407 */
[----:B------:R-:W-:Y:S01]  /*0ee0*/  MOV R223, UR7 ;  /* 0x0000000700df7c02 */ /* 0x000fe20008000f00 */
[----:B------:R-:W-:Y:S01]  /*0ef0*/  @UP1 ULEA UR10, UP0, UR4, UR10, 0x2 ;  /* 0x0000000a040a1291 */ /* 0x000fe2000f80103f */
[----:B------:R-:W-:-:S03]  /*0f00*/  IMAD.U32 R2, RZ, RZ, UR8 ;  /* 0x00000008ff027e24 */ /* 0x000fc6000f8e00ff */
[----:B------:R-:W-:Y:S01]  /*0f10*/  @UP1 ULEA.HI.X UR11, UR4, UR11, UR7, 0x2, UP0 ;  /* 0x0000000b040b1291 */ /* 0x000fe200080f1407 */
[----:B------:R-:W-:Y:S01]  /*0f20*/  IMAD.U32 R3, RZ, RZ, UR9 ;  /* 0x00000009ff037e24 */ /* 0x000fe2000f8e00ff */
[----:B------:R-:W-:Y:S01]  /*0f30*/  ULDC.64 UR8, c[0x0][0x418] ;  /* 0x0001060000087ab9 */ /* 0x000fe20000000a00 */
[----:B------:R-:W-:Y:S01]  /*0f40*/  IMAD.U32 R4, RZ, RZ, UR10 ;  /* 0x0000000aff047e24 */ /* 0x000fe2000f8e00ff */
[----:B------:R-:W-:Y:S02]  /*0f50*/  ULDC UR7, c[0x0][0x424] ;  /* 0x0001090000077ab9 */ /* 0x000fe40000000800 */
[----:B------:R-:W-:Y:S01]  /*0f60*/  IMAD.U32 R5, RZ, RZ, UR11 ;  /* 0x0000000bff057e24 */ /* 0x000fe2000f8e00ff */
[----:B------:R-:W2:Y:S01]  /*0f70*/  @P0 LDG.E R2, desc[UR38][R2.64] ;  /* 0x0000002602020981 */ /* 0x000ea2000c1e1900 */
[----:B------:R-:W-:Y:S01]  /*0f80*/  UISETP.NE.U32.AND UP0, UPT, UR8, URZ, UPT ;  /* 0x0000003f0800728c */ /* 0x000fe2000bf05070 */
[----:B------:R-:W-:Y:S02]  /*0f90*/  ULDC.64 UR10, c[0x0][0xa20] ;  /* 0x00028800000a7ab9 */ /* 0x000fe40000000a00 */
[----:B---3--:R-:W3:Y:S01]  /*0fa0*/  @P2 LDG.E R4, desc[UR38][R4.64] ;  /* 0x0000002604042981 */ /* 0x008ee2000c1e1900 */
[----:B------:R-:W-:Y:S01]  /*0fb0*/  UISETP.NE.AND.EX UP0, UPT, UR9, URZ, UPT, UP0 ;  /* 0x0000003f0900728c */ /* 0x000fe2000bf05300 */
[----:B------:R-:W-:Y:S01]  /*0fc0*/  ISETP.NE.U32.AND P1, PT, RZ, UR10, PT ;  /* 0x0000000aff007c0c */ /* 0x000fe2000bf25070 */
[----:B------:R-:W-:Y:S01]  /*0fd0*/  ULDC UR8, c[0x0][0x2f0] ;  /* 0x0000bc0000087ab9 */ /* 0x000fe20000000800 */
[----:B------:R-:W-:Y:S01]  /*0fe0*/  UMOV UR4, URZ ;  /* 0x0000003f00047c82 */ /* 0x000fe20008000000 */
[----:B------:R-:W-:Y:S01]  /*0ff0*/  USEL UR7, UR7, 0x1, UP0 ;  /* 0x0000000107077887 */ /* 0x000fe20008000000 */
[----:B------:R-:W-:Y:S01]  /*1000*/  ISETP.NE.AND.EX P1, PT, RZ, UR11, PT, P1 ;  /* 0x0000000bff007c0c */ /* 0x000fe2000bf25310 */
[----:B------:R-:W-:-:S02]  /*1010*/  IMAD.U32 R222, RZ, RZ, UR6 ;  /* 0x00000006ffde7e24 */ /* 0x000fc4000f8e00ff */
[----:B------:R-:W-:Y:S01]  /*1020*/  UIMAD UR8, UR7, UR8, URZ ;  /* 0x00000008070872a4 */ /* 0x000fe2000f8e023f */
[----:B--2---:R-:W-:Y:S02]  /*1030*/  @P0 R2UR UR4, R2 ;  /* 0x00000000020402ca */ /* 0x004fe400000e0000 */
[----:B---3--:R-:W-:-:S13]  /*1040*/  @P2 R2UR UR7, R4 ;  /* 0x00000000040722ca */ /* 0x008fda00000e0000 */
[----:B------:R-:W-:Y:S01]  /*1050*/  IMAD.U32 R23, RZ, RZ, UR7 ;  /* 0x00000007ff177e24 */ /* 0x000fe2000f8e00ff */
[----:B----4-:R-:W-:Y:S06]  /*1060*/  @P2 BRA `(.L_x_2416) ;  /* 0x0000000000442947 */ /* 0x010fec0003800000 */
[----:B------:R-:W-:Y:S02]  /*1070*/  ULDC.64 UR6, c[0x0][0xa00] ;  /* 0x0002800000067ab9 */ /* 0x000fe40000000a00 */
[----:B------:R-:W-:Y:S01]  /*1080*/  ISETP.NE.U32.AND P0, PT, RZ, UR6, PT ;  /* 0x00000006ff007c0c */ /* 0x000fe2000bf05070 */
[----:B------:R-:W-:Y:S02]  /*1090*/  ULDC UR6, c[0x0][0x288] ;  /* 0x0000a20000067ab9 */ /* 0x000fe40000000800 */
[----:B------:R-:W-:Y:S01]  /*10a0*/  IMAD.U32 R23, RZ, RZ, UR6 ;  /* 0x00000006ff177e24 */ /* 0x000fe2000f8e00ff */
[----:B------:R-:W-:-:S13]  /*10b0*/  ISETP.NE.AND.EX P0, PT, RZ, UR7, PT, P0 ;  /* 0x00000007ff007c0c */ /* 0x000fda000bf05300 */
[----:B------:R-:W-:Y:S05]  /*10c0*/  @!P0 BRA `(.L_x_2416) ;  /* 0x00000000002c8947 */ /* 0x000fea0003800000 */
[----:B------:R-:W-:Y:S01]  /*10d0*/  R2UR UR9, R221 ;  /* 0x00000000dd0972ca */ /* 0x000fe200000e0000 */
[----:B------:R-:W-:-:S12]  /*10e0*/  ULDC.64 UR6, c[0x0][0xa00] ;  /* 0x0002800000067ab9 */ /* 0x000fd80000000a00 */
[----:B------:R-:W-:-:S06]  /*10f0*/  UIMAD.WIDE UR6, UR9, 0x4, UR6 ;  /* 0x00000004090678a5 */ /* 0x000fcc000f8e0206 */
[----:B------:R-:W-:Y:S02]  /*1100*/  IMAD.U32 R2, RZ, RZ, UR6 ;  /* 0x00000006ff027e24 */ /* 0x000fe4000f8e00ff */
[----:B------:R-:W-:-:S05]  /*1110*/  IMAD.U32 R3, RZ, RZ, UR7 ;  /* 0x00000007ff037e24 */ /* 0x000fca000f8e00ff */
[----:B------:R-:W2:Y:S04]  /*1120*/  LDG.E R4, desc[UR38][R2.64] ;  /* 0x0000002602047981 */ /* 0x000ea8000c1e1900 */
[----:B------:R-:W3:Y:S01]  /*1130*/  LDG.E R0, desc[UR38][R2.64+0x4] ;  /* 0x0000042602007981 */ /* 0x000ee2000c1e1900 */
[----:B--2---:R-:W-:Y:S02]  /*1140*/  R2UR UR6, R4 ;  /* 0x00000000040672ca */ /* 0x004fe400000e0000 */
[----:B---3--:R-:W-:-:S13]  /*1150*/  R2UR UR7, R0 ;  /* 0x00000000000772ca */ /* 0x008fda00000e0000 */
[----:B------:R-:W-:-:S06]  /*1160*/  UIADD3 UR6, -UR6, UR7, URZ ;  /* 0x0000000706067290 */ /* 0x000fcc000fffe13f */
[----:B------:R-:W-:-:S07]  /*1170*/  IMAD.U32 R23, RZ, RZ, UR6 ;  /* 0x00000006ff177e24 */ /* 0x000fce000f8e00ff */
.L_x_2416:
[----:B------:R-:W-:Y:S05]  /*1180*/  @!P1 BRA `(.L_x_2417) ;  /* 0x0000000000249947 */ /* 0x000fea0003800000 */
[----:B------:R-:W-:Y:S02]  /*1190*/  R2UR UR7, R221 ;  /* 0x00000000dd0772ca */ /* 0x000fe400000e0000 */
[----:B------:R-:W-:-:S11]  /*11a0*/  R2UR UR8, R223 ;  /* 0x00000000df0872ca */ /* 0x000fd600000e0000 */
[----:B------:R-:W-:-:S04]  /*11b0*/  ULEA UR6, UP0, UR7, UR10, 0x2 ;  /* 0x0000000a07067291 */ /* 0x000fc8000f80103f */
[----:B------:R-:W-:Y:S02]  /*11c0*/  ULEA.HI.X UR7, UR7, UR11, UR8, 0x2, UP0 ;  /* 0x0000000b07077291 */ /* 0x000fe400080f1408 */
[----:B------:R-:W-:-:S04]  /*11d0*/  IMAD.U32 R2, RZ, RZ, UR6 ;  /* 0x00000006ff027e24 */ /* 0x000fc8000f8e00ff */
[----:B------:R-:W-:-:S05]  /*11e0*/  IMAD.U32 R3, RZ, RZ, UR7 ;  /* 0x00000007ff037e24 */ /* 0x000fca000f8e00ff */
[----:B------:R-:W2:Y:S02]  /*11f0*/  LDG.E R2, desc[UR38][R2.64] ;  /* 0x0000002602027981 */ /* 0x000ea4000c1e1900 */
[----:B--2---:R-:W-:Y:S01]  /*1200*/  R2UR UR8, R2 ;  /* 0x00000000020872ca */ /* 0x004fe200000e0000 */
[----:B------:R-:W-:-:S14]  /*1210*/  BRA `(.L_x_2418) ;  /* 0x0000000000387947 */ /* 0x000fdc0003800000 */
.L_x_2417:
[----:B------:R-:W-:Y:S02]  /*1220*/  ULDC.64 UR6, c[0x0][0xa08] ;  /* 0x0002820000067ab9 */ /* 0x000fe40000000a00 */
[----:B------:R-:W-:-:S04]  /*1230*/  ISETP.NE.U32.AND P0, PT, RZ, UR6, PT ;  /* 0x00000006ff007c0c */ /* 0x000fc8000bf05070 */
[----:B------:R-:W-:-:S13]  /*1240*/  ISETP.NE.AND.EX P0, PT, RZ, UR7, PT, P0 ;  /* 0x00000007ff007c0c */ /* 0x000fda000bf05300 */
[----:B------:R-:W-:Y:S05]  /*1250*/  @!P0 BRA `(.L_x_2418) ;  /* 0x0000000000288947 */ /* 0x000fea0003800000 */
[----:B------:R-:W-:Y:S01]  /*1260*/  R2UR UR8, R221 ;  /* 0x00000000dd0872ca */ /* 0x000fe200000e0000 */
[----:B------:R-:W-:-:S12]  /*1270*/  ULDC.64 UR6, c[0x0][0xa08] ;  /* 0x0002820000067ab9 */ /* 0x000fd80000000a00 */
[----:B------:R-:W-:-:S06]  /*1280*/  UIMAD.WIDE UR6, UR8, 0x4, UR6 ;  /* 0x00000004080678a5 */ /* 0x000fcc000f8e0206 */
[----:B------:R-:W-:Y:S01]  /*1290*/  IMAD.U32 R2, RZ, RZ, UR6 ;  /* 0x00000006ff027e24 */ /* 0x000fe2000f8e00ff */
[----:B------:R-:W-:-:S05]  /*12a0*/  MOV R3, UR7 ;  /* 0x0000000700037c02 */ /* 0x000fca0008000f00 */
[----:B------:R-:W2:Y:S04]  /*12b0*/  LDG.E R4, desc[UR38][R2.64] ;  /* 0x0000002602047981 */ /* 0x000ea8000c1e1900 */
[----:B------:R-:W3:Y:S01]  /*12c0*/  LDG.E R0, desc[UR38][R2.64+0x4] ;  /* 0x0000042602007981 */ /* 0x000ee2000c1e1900 */
[----:B--2---:R-:W-:Y:S02]  /*12d0*/  R2UR UR8, R4 ;  /* 0x00000000040872ca */ /* 0x004fe400000e0000 */
[----:B---3--:R-:W-:-:S13]  /*12e0*/  R2UR UR6, R0 ;  /* 0x00000000000672ca */ /* 0x008fda00000e0000 */
[----:B------:R-:W-:-:S12]  /*12f0*/  UIADD3 UR8, -UR8, UR6, URZ ;  /* 0x0000000608087290 */ /* 0x000fd8000fffe13f */
.L_x_2418:
[----:B------:R-:W-:Y:S01]  /*1300*/  UIADD3 UR9, -UR4, UR8, URZ ;  /* 0x0000000804097290 */ /* 0x000fe2000fffe13f */
[----:B------:R-:W-:Y:S01]  /*1310*/  R2UR UR7, R23 ;  /* 0x00000000170772ca */ /* 0x000fe200000e0000 */
[----:B------:R-:W-:Y:S01]  /*1320*/  USHF.L.U32 UR5, UR5, 0x7, URZ ;  /* 0x0000000705057899 */ /* 0x000fe2000800063f */
[----:B------:R-:W-:Y:S01]  /*1330*/  PLOP3.LUT P0, PT, PT, PT, PT, 0x80, 0x0 ;  /* 0x000000000000781c */ /* 0x000fe20003f0f070 */
[----:B------:R-:W-:Y:S01]  /*1340*/  ULDC UR4, c[0x0][0x448] ;  /* 0x0001120000047ab9 */ /* 0x000fe20000000800 */
[----:B------:R-:W-:Y:S01]  /*1350*/  IMAD.MOV.U32 R0, RZ, RZ, RZ ;  /* 0x000000ffff007224 */ /* 0x000fe200078e00ff */
[----:B------:R-:W-:Y:S01]  /*1360*/  UISETP.NE.AND UP0, UPT, UR4, 0x1, UPT ;  /* 0x000000010400788c */ /* 0x000fe2000bf05270 */
[----:B------:R-:W-:Y:S01]  /*1370*/  IMAD.U32 R212, RZ, RZ, UR9 ;  /* 0x00000009ffd47e24 */ /* 0x000fe2000f8e00ff */
[----:B------:R-:W-:Y:S02]  /*1380*/  UIADD3 UR6, UR5, 0x7f, URZ ;  /* 0x0000007f05067890 */ /* 0x000fe4000fffe03f */
[----:B------:R-:W-:Y:S01]  /*1390*/  IMAD.U32 R214, RZ, RZ, UR5 ;  /* 0x00000005ffd67e24 */ /* 0x000fe2000f8e00ff */
[----:B------:R-:W-:Y:S01]  /*13a0*/  UP2UR UR4, UPR, URZ, 0x1 ;  /* 0x000000013f047883 */ /* 0x000fe20008000000 */
[----:B------:R-:W-:-:S02]  /*13b0*/  CS2R R2, SRZ ;  /* 0x0000000000027805 */ /* 0x000fc4000001ff00 */
[----:B------:R-:W-:Y:S02]  /*13c0*/  CS2R R150, SRZ ;  /* 0x0000000000967805 */ /* 0x000fe4000001ff00 */
[----:B------:R-:W-:Y:S01]  /*13d0*/  CS2R R148, SRZ ;  /* 0x0000000000947805 */ /* 0x000fe2000001ff00 */
[----:B------:R-:W-:Y:S01]  /*13e0*/  UIADD3 UR7, UR9, 0x50, -UR7 ;  /* 0x0000005009077890 */ /* 0x000fe2000fffe807 */
[----:B------:R-:W-:Y:S01]  /*13f0*/  CS2R R146, SRZ ;  /* 0x0000000000927805 */ /* 0x000fe2000001ff00 */
[----:B------:R-:W-:Y:S01]  /*1400*/  IMAD.U32 R213, RZ, RZ, UR4 ;  /* 0x00000004ffd57e24 */ /* 0x000fe2000f8e00ff */
[----:B------:R-:W-:Y:S01]  /*1410*/  @UP0 ULDC UR4, c[0x0][0x44c] ;  /* 0x0001130000040ab9 */ /* 0x000fe20000000800 */
[----:B------:R-:W-:Y:S01]  /*1420*/  @UP0 ULDC UR8, c[0x0][0x450] ;  /* 0x0001140000080ab9 */ /* 0x000fe20000000800 */
[----:B------:R-:W-:Y:S01]  /*1430*/  UIMAD.WIDE.U32 UR4, UR6, UR4, URZ ;  /* 0x00000004060472a5 */ /* 0x000fe2000f8e003f */
[----:B------:R-:W-:Y:S01]  /*1440*/  CS2R R144, SRZ ;  /* 0x0000000000907805 */ /* 0x000fe2000001ff00 */
[----:B------:R-:W-:Y:S01]  /*1450*/  UIADD3 UR4, UR9, 0x4f, URZ ;  /* 0x0000004f09047890 */ /* 0x000fe2000fffe03f */
[----:B------:R-:W-:Y:S01]  /*1460*/  CS2R R142, SRZ ;  /* 0x00000000008e7805 */ /* 0x000fe2000001ff00 */
[----:B------:R-:W-:Y:S01]  /*1470*/  @UP0 USHF.R.U32.HI UR6, URZ, UR8, UR5 ;  /* 0x000000083f060299 */ /* 0x000fe20008011605 */
[----:B------:R-:W-:Y:S01]  /*1480*/  CS2R R140, SRZ ;  /* 0x00000000008c7805 */ /* 0x000fe2000001ff00 */
[----:B------:R-:W-:Y:S01]  /*1490*/  UIMAD.WIDE UR4, UR4, 0x66666667, URZ ;  /* 0x66666667040478a5 */ /* 0x000fe2000f8e023f */
[----:B------:R-:W-:Y:S01]  /*14a0*/  CS2R R138, SRZ ;  /* 0x00000000008a7805 */ /* 0x000fe2000001ff00 */
[----:B------:R-:W-:Y:S01]  /*14b0*/  UIADD3 UR6, UR7, UR6, URZ ;  /* 0x0000000607067290 */ /* 0x000fe2000fffe03f */
[----:B------:R-:W-:Y:S01]  /*14c0*/  CS2R R136, SRZ ;  /* 0x0000000000887805 */ /* 0x000fe2000001ff00 */
[----:B------:R-:W-:Y:S01]  /*14d0*/  USHF.R.U32.HI UR4, URZ, 0x1f, UR5 ;  /* 0x0000001f3f047899 */ /* 0x000fe20008011605 */
[----:B------:R-:W-:Y:S01]  /*14e0*/  CS2R R134, SRZ ;  /* 0x0000000000867805 */ /* 0x000fe2000001ff00 */
[----:B------:R-:W-:Y:S01]  /*14f0*/  UIMAD.WIDE UR6, UR6, 0x66666667, URZ ;  /* 0x66666667060678a5 */ /* 0x000fe2000f8e023f */
[----:B------:R-:W-:Y:S01]  /*1500*/  CS2R R132, SRZ ;  /* 0x0000000000847805 */ /* 0x000fe2000001ff00 */
[----:B------:R-:W-:Y:S01]  /*1510*/  ULEA.HI.SX32 UR4, UR5, UR4, 0x1b ;  /* 0x0000000405047291 */ /* 0x000fe2000f8fda3f */
[----:B------:R-:W-:Y:S01]  /*1520*/  CS2R R130, SRZ ;  /* 0x0000000000827805 */ /* 0x000fe2000001ff00 */
[----:B------:R-:W-:Y:S01]  /*1530*/  USHF.R.U32.HI UR6, URZ, 0x1f, UR7 ;  /* 0x0000001f3f067899 */ /* 0x000fe20008011607 */
[----:B------:R-:W-:-:S02]  /*1540*/  CS2R R128, SRZ ;  /* 0x0000000000807805 */ /* 0x000fc4000001ff00 */
[----:B------:R-:W-:Y:S02]  /*1550*/  CS2R R126, SRZ ;  /* 0x00000000007e7805 */ /* 0x000fe4000001ff00 */
[----:B------:R-:W-:Y:S01]  /*1560*/  CS2R R124, SRZ ;  /* 0x00000000007c7805 */ /* 0x000fe2000001ff00 */
[----:B------:R-:W-:Y:S01]  /*1570*/  ULEA.HI.SX32 UR6, UR7, UR6, 0x1b ;  /* 0x0000000607067291 */ /* 0x000fe2000f8fda3f */
[----:B------:R-:W-:Y:S02]  /*1580*/  CS2R R122, SRZ ;  /* 0x00000000007a7805 */ /* 0x000fe4000001ff00 */
[----:B------:R-:W-:Y:S02]  /*1590*/  CS2R R120, SRZ ;  /* 0x0000000000787805 */ /* 0x000fe4000001ff00 */
[----:B------:R-:W-:Y:S01]  /*15a0*/  CS2R R118, SRZ ;  /* 0x0000000000767805 */ /* 0x000fe2000001ff00 */
[----:B------:R-:W-:Y:S01]  /*15b0*/  UISETP.LT.AND UP0, UPT, UR4, UR6, UPT ;  /* 0x000000060400728c */ /* 0x000fe2000bf01270 */
[----:B------:R-:W-:-:S02]  /*15c0*/  CS2R R116, SRZ ;  /* 0x0000000000747805 */ /* 0x000fc4000001ff00 */
[----:B------:R-:W-:Y:S02]  /*15d0*/  CS2R R114, SRZ ;  /* 0x0000000000727805 */ /* 0x000fe4000001ff00 */
[----:B------:R-:W-:Y:S01]  /*15e0*/  CS2R R112, SRZ ;  /* 0x0000000000707805 */ /* 0x000fe2000001ff00 */
[----:B------:R-:W-:Y:S01]  /*15f0*/  USEL UR60, UR4, UR6, UP0 ;  /* 0x00000006043c7287 */ /* 0x000fe20008000000 */
[----:B------:R-:W-:Y:S02]  /*1600*/  CS2R R110, SRZ ;  /* 0x00000000006e7805 */ /* 0x000fe4000001ff00 */
[----:B------:R-:W-:Y:S02]  /*1610*/  CS2R R108, SRZ ;  /* 0x00000000006c7805 */ /* 0x000fe4000001ff00 */
[----:B------:R-:W-:Y:S01]  /*1620*/  CS2R R106, SRZ ;  /* 0x00000000006a7805 */ /* 0x000fe2000001ff00 */
[----:B------:R-:W-:Y:S01]  /*1630*/  UISETP.GE.AND UP0, UPT, UR60, 0x1, UPT ;  /* 0x000000013c00788c */ /* 0x000fe2000bf06270 */
[----:B------:R-:W-:-:S02]  /*1640*/  CS2R R104, SRZ ;  /* 0x0000000000687805 */ /* 0x000fc4000001ff00 */
[----:B------:R-:W-:Y:S02]  /*1650*/  CS2R R102, SRZ ;  /* 0x0000000000667805 */ /* 0x000fe4000001ff00 */
[----:B------:R-:W-:Y:S02]  /*1660*/  CS2R R100, SRZ ;  /* 0x0000000000647805 */ /* 0x000fe4000001ff00 */
[----:B------:R-:W-:Y:S02]  /*1670*/  CS2R R166, SRZ ;  /* 0x0000000000a67805 */ /* 0x000fe4000001ff00 */
[----:B------:R-:W-:Y:S02]  /*1680*/  CS2R R96, SRZ ;  /* 0x0000000000607805 */ /* 0x000fe4000001ff00 */
[----:B------:R-:W-:Y:S02]  /*1690*/  PLOP3.LUT P1, PT, PT, PT, UP0, 0x80, 0x0 ;  /* 0x000000000000781c */ /* 0x000fe40003f2f008 */
        /* <DEDUP_REMOVED lines=69> */
.L_x_2420:
[----:B------:R-:W2:Y:S01]  /*1af0*/  LDL R2, [R1+0x8] ;  /* 0x0000080001027983 */ /* 0x000ea20000100800 */
        /* <DEDUP_REMOVED lines=12> */
.L_x_2564:
[----:B------:R-:W-:Y:S05]  /*1bc0*/  @!P0 BRA `(.L_x_2422) ;  /* 0x0000000000048947 */ /* 0x000fea0003800000 */
[----:B------:R-:W-:Y:S01]  /*1bd0*/  BPT.TRAP 0x1 ;  /* 0x000000040000795c */ /* 0x000fe20000300000 */
.L_x_2422:
        /* <DEDUP_REMOVED lines=9> */
.L_x_2423:
[----:B-1----:R-:W-:Y:S05]  /*1c70*/  @P1 BRA `(.L_x_2424) ;  /* 0x0000000000081947 */ /* 0x002fea0003800000 */
[----:B------:R-:W1:Y:S02]  /*1c80*/  SYNCS.PHASECHK.TRANS64.TRYWAIT P1, [R0+URZ+0x38830], R3 ;  /* 0x03883003000075a7 */ /* 0x000e64000802017f */
[----:B-1----:R-:W-:Y:S05]  /*1c90*/  @!P1 BRA `(.L_x_2425) ;  /* 0x0000015400749947 */ /* 0x002fea0003800000 */
.L_x_2424:
        /* <DEDUP_REMOVED lines=159> */
[----:B------:R-:W-:Y:S01]  /*2690*/  MOV R9, UR17 ;  /* 0x0000001100097c02 */ /* 0x000fe20008000f00 */
        /* <DEDUP_REMOVED lines=418> */
.L_x_2426:
[----:B------:R-:W-:Y:S01]  /*40c0*/  R2UR UR4, R213 ;  /* 0x00000000d50472ca */ /* 0x000fe200000e0000 */
[----:B------:R-:W-:Y:S01]  /*40d0*/  UMOV UR5, 0xffffffb0 ;  /* 0xffffffb000057882 */ /* 0x000fe20000000000 */
[----:B------:R-:W-:Y:S01]  /*40e0*/  R2UR UR7, R214 ;  /* 0x00000000d60772ca */ /* 0x000fe200000e0000 */
[----:B------:R-:W-:Y:S01]  /*40f0*/  UIMAD UR5, UR60, UR5, 0x51 ;  /* 0x000000513c0574a4 */ /* 0x000fe2000f8e0205 */
[----:B------:R-:W-:Y:S02]  /*4100*/  R2UR UR14, R212 ;  /* 0x00000000d40e72ca */ /* 0x000fe400000e0000 */
[----:B------:R-:W-:Y:S02]  /*4110*/  CS2R R150, SRZ ;  /* 0x0000000000967805 */ /* 0x000fe4000001ff00 */
[----:B------:R-:W-:Y:S02]  /*4120*/  R2UR UR15, R23 ;  /* 0x00000000170f72ca */ /* 0x000fe400000e0000 */
[----:B------:R-:W-:-:S02]  /*4130*/  CS2R R148, SRZ ;  /* 0x0000000000947805 */ /* 0x000fc4000001ff00 */
[----:B------:R-:W-:Y:S01]  /*4140*/  CS2R R146, SRZ ;  /* 0x0000000000927805 */ /* 0x000fe2000001ff00 */
[----:B------:R-:W-:Y:S01]  /*4150*/  IMAD.U32 R4, RZ, RZ, UR5 ;  /* 0x00000005ff047e24 */ /* 0x000fe2000f8e00ff */
[----:B------:R-:W-:Y:S01]  /*4160*/  ULDC UR5, c[0x0][0x988] ;  /* 0x0002620000057ab9 */ /* 0x000fe20000000800 */
[----:B------:R-:W-:Y:S02]  /*4170*/  CS2R R144, SRZ ;  /* 0x0000000000907805 */ /* 0x000fe4000001ff00 */
[----:B------:R-:W-:Y:S01]  /*4180*/  CS2R R142, SRZ ;  /* 0x00000000008e7805 */ /* 0x000fe2000001ff00 */
[----:B------:R-:W-:Y:S01]  /*4190*/  UISETP.NE.AND UP0, UPT, UR4, URZ, UPT ;  /* 0x0000003f0400728c */ /* 0x000fe2000bf05270 */
[----:B------:R-:W-:Y:S01]  /*41a0*/  IMAD R4, R215, -0x2, R4 ;  /* 0xfffffffed7047824 */ /* 0x000fe200078e0204 */
[----:B------:R-:W-:Y:S01]  /*41b0*/  UMOV UR10, UR7 ;  /* 0x00000007000a7c82 */ /* 0x000fe20008000000 */
[----:B------:R-:W-:Y:S01]  /*41c0*/  VIADD R2, R216, UR7 ;  /* 0x00000007d8027c36 */ /* 0x000fe20008000000 */
[----:B------:R-:W-:-:S02]  /*41d0*/  CS2R R140, SRZ ;  /* 0x00000000008c7805 */ /* 0x000fc4000001ff00 */
[----:B------:R-:W-:Y:S02]  /*41e0*/  CS2R R138, SRZ ;  /* 0x00000000008a7805 */ /* 0x000fe4000001ff00 */
[----:B------:R-:W-:Y:S01]  /*41f0*/  PLOP3.LUT P1, PT, PT, PT, UP0, 0x80, 0x0 ;  /* 0x000000000000781c */ /* 0x000fe20003f2f008 */
[----:B------:R-:W-:Y:S01]  /*4200*/  IMAD.U32 R21, RZ, RZ, UR15 ;  /* 0x0000000fff157e24 */ /* 0x000fe2000f8e00ff */
[----:B------:R-:W-:Y:S02]  /*4210*/  PLOP3.LUT P2, PT, PT, PT, UP0, 0x80, 0x0 ;  /* 0x000000000000781c */ /* 0x000fe40003f4f008 */
[----:B------:R-:W-:Y:S02]  /*4220*/  CS2R R136, SRZ ;  /* 0x0000000000887805 */ /* 0x000fe4000001ff00 */
[----:B------:R-:W-:Y:S01]  /*4230*/  CS2R R134, SRZ ;  /* 0x0000000000867805 */ /* 0x000fe2000001ff00 */
[----:B------:R-:W-:Y:S01]  /*4240*/  @UP0 ULDC UR4, c[0x0][0x44c] ;  /* 0x0001130000040ab9 */ /* 0x000fe20000000800 */
[----:B------:R-:W-:Y:S01]  /*4250*/  IADD3 R4, -R21, UR14, R4 ;  /* 0x0000000e15047c10 */ /* 0x000fe2000fffe104 */
[----:B------:R-:W-:Y:S01]  /*4260*/  @UP0 ULDC UR6, c[0x0][0x44c] ;  /* 0x0001130000060ab9 */ /* 0x000fe20000000800 */
[----:B------:R-:W-:Y:S01]  /*4270*/  @UP0 ULDC UR11, c[0x0][0x450] ;  /* 0x00011400000b0ab9 */ /* 0x000fe20000000800 */
[----:B------:R-:W-:Y:S01]  /*4280*/  UIMAD.WIDE.U32 UR6, UR7, UR6, URZ ;  /* 0x00000006070672a5 */ /* 0x000fe2000f8e003f */
[----:B------:R-:W-:-:S02]  /*4290*/  CS2R R132, SRZ ;  /* 0x0000000000847805 */ /* 0x000fc4000001ff00 */
[----:B------:R-:W-:Y:S02]  /*42a0*/  CS2R R130, SRZ ;  /* 0x0000000000827805 */ /* 0x000fe4000001ff00 */
[----:B------:R-:W-:Y:S01]  /*42b0*/  CS2R R128, SRZ ;  /* 0x0000000000807805 */ /* 0x000fe2000001ff00 */
[----:B------:R-:W-:Y:S01]  /*42c0*/  @P1 IMAD.HI.U32 R3, R2, UR4, RZ ;  /* 0x0000000402031c27 */ /* 0x000fe2000f8e00ff */
[----:B------:R-:W-:Y:S01]  /*42d0*/  @UP0 ULDC UR4, c[0x0][0x450] ;  /* 0x0001140000040ab9 */ /* 0x000fe20000000800 */
[----:B------:R-:W-:Y:S01]  /*42e0*/  @UP0 USHF.R.U32.HI UR10, URZ, UR11, UR7 ;  /* 0x0000000b3f0a0299 */ /* 0x000fe20008011607 */
[----:B------:R-:W-:Y:S02]  /*42f0*/  CS2R R126, SRZ ;  /* 0x00000000007e7805 */ /* 0x000fe4000001ff00 */
[----:B------:R-:W-:Y:S02]  /*4300*/  CS2R R124, SRZ ;  /* 0x00000000007c7805 */ /* 0x000fe4000001ff00 */
[----:B------:R-:W-:Y:S01]  /*4310*/  @P2 SHF.R.U32.HI R2, RZ, UR4, R3 ;  /* 0x00000004ff022c19 */ /* 0x000fe20008011603 */
[----:B------:R-:W-:Y:S01]  /*4320*/  UIMAD UR4, UR60, -0x50, UR14 ;  /* 0xffffffb03c0478a4 */ /* 0x000fe2000f8e020e */
[----:B------:R-:W-:Y:S01]  /*4330*/  CS2R R122, SRZ ;  /* 0x00000000007a7805 */ /* 0x000fe2000001ff00 */
[----:B------:R-:W-:Y:S01]  /*4340*/  UIADD3 UR6, UR10, UR14, -UR15 ;  /* 0x0000000e0a067290 */ /* 0x000fe2000fffe80f */
[----:B------:R-:W0:Y:S01]  /*4350*/  S2UR UR14, SR_CgaCtaId ;  /* 0x00000000000e79c3 */ /* 0x000e220000008800 */
[----:B------:R-:W1:Y:S01]  /*4360*/  SHFL.IDX PT, R5, R2, 0x1, 0x1c1f ;  /* 0x003c1f0002057f89 */ /* 0x000e6200000e0000 */
[----:B------:R-:W-:Y:S01]  /*4370*/  UIADD3 UR4, UR4, 0x50, URZ ;  /* 0x0000005004047890 */ /* 0x000fe2000fffe03f */
[----:B------:R-:W-:Y:S01]  /*4380*/  CS2R R120, SRZ ;  /* 0x0000000000787805 */ /* 0x000fe2000001ff00 */
[----:B------:R-:W-:Y:S01]  /*4390*/  UIMAD.WIDE UR6, UR6, 0x66666667, URZ ;  /* 0x66666667060678a5 */ /* 0x000fe2000f8e023f */
[----:B------:R-:W2:Y:S01]  /*43a0*/  SHFL.IDX PT, R2, R2, RZ, 0x1c1f ;  /* 0x001c1fff02027589 */ /* 0x000ea200000e0000 */
[----:B------:R-:W-:Y:S01]  /*43b0*/  UIADD3 UR60, UR60, -0x2, URZ ;  /* 0xfffffffe3c3c7890 */ /* 0x000fe2000fffe03f */
[----:B------:R-:W-:Y:S01]  /*43c0*/  CS2R R118, SRZ ;  /* 0x0000000000767805 */ /* 0x000fe2000001ff00 */
[----:B------:R-:W-:Y:S01]  /*43d0*/  IMAD.U32 R18, RZ, RZ, UR4 ;  /* 0x00000004ff127e24 */ /* 0x000fe2000f8e00ff */
[----:B------:R-:W-:Y:S01]  /*43e0*/  R2UR UR4, R0 ;  /* 0x00000000000472ca */ /* 0x000fe200000e0000 */
[----:B------:R-:W-:Y:S01]  /*43f0*/  USHF.R.U32.HI UR6, URZ, 0x1f, UR7 ;  /* 0x0000001f3f067899 */ /* 0x000fe20008011607 */
[----:B------:R-:W-:Y:S01]  /*4400*/  CS2R R116, SRZ ;  /* 0x0000000000747805 */ /* 0x000fe2000001ff00 */
[----:B------:R-:W-:Y:S01]  /*4410*/  IMAD R3, R215, -0x2, R18 ;  /* 0xfffffffed7037824 */ /* 0x000fe200078e0212 */
[----:B------:R-:W-:Y:S01]  /*4420*/  CS2R R114, SRZ ;  /* 0x0000000000727805 */ /* 0x000fe2000001ff00 */
[----:B------:R-:W-:Y:S01]  /*4430*/  ULEA.HI.SX32 UR6, UR7, UR6, 0x1b ;  /* 0x0000000607067291 */ /* 0x000fe2000f8fda3f */
        /* <DEDUP_REMOVED lines=8> */
[----:B------:R-:W-:Y:S01]  /*44c0*/  CS2R R100, SRZ ;  /* 0x0000000000647805 */ /* 0x000fe2000001ff00 */
[----:B------:R-:W-:Y:S01]  /*44d0*/  UIADD3 UR4, UR4, 0x38840, URZ ;  /* 0x0003884004047890 */ /* 0x000fe2000fffe03f */
[----:B-1----:R-:W-:Y:S01]  /*44e0*/  VIADDMNMX R5, R5, R4, R3, PT ;  /* 0x0000000405057246 */ /* 0x002fe20003800103 */
[----:B------:R-:W-:Y:S01]  /*44f0*/  UISETP.GE.AND UP0, UPT, UR60, UR10, UPT ;  /* 0x0000000a3c00728c */ /* 0x000fe2000bf06270 */
[----:B------:R-:W-:Y:S01]  /*4500*/  CS2R R98, SRZ ;  /* 0x0000000000627805 */ /* 0x000fe2000001ff00 */
[----:B0-----:R-:W-:Y:S01]  /*4510*/  UPRMT UR4, UR14, 0x654, UR4 ;  /* 0x000006540e047896 */ /* 0x001fe20008000004 */
[----:B------:R-:W-:-:S02]  /*4520*/  ISETP.GT.AND P1, PT, R5, RZ, PT ;  /* 0x000000ff0500720c */ /* 0x000fc40003f24270 */
[----:B------:R-:W-:Y:S02]  /*4530*/  CS2R R96, SRZ ;  /* 0x0000000000607805 */ /* 0x000fe4000001ff00 */
[C---:B------:R-:W-:Y:S02]  /*4540*/  ISETP.GT.AND P2, PT, R5.reuse, 0x1, PT ;  /* 0x000000010500780c */ /* 0x040fe40003f44270 */
[----:B------:R-:W-:Y:S02]  /*4550*/  CS2R R94, SRZ ;  /* 0x00000000005e7805 */ /* 0x000fe4000001ff00 */
[----:B------:R-:W-:Y:S02]  /*4560*/  ISETP.GT.AND P3, PT, R5, 0x8, PT ;  /* 0x000000080500780c */ /* 0x000fe40003f64270 */
[----:B------:R-:W-:Y:S02]  /*4570*/  CS2R R92, SRZ ;  /* 0x00000000005c7805 */ /* 0x000fe4000001ff00 */
[----:B------:R-:W-:-:S02]  /*4580*/  FSEL R58, R58, -INF , P1 ;  /* 0xff8000003a3a7808 */ /* 0x000fc40000800000 */
[----:B------:R-:W-:Y:S02]  /*4590*/  CS2R R90, SRZ ;  /* 0x00000000005a7805 */ /* 0x000fe4000001ff00 */
[----:B------:R-:W-:Y:S01]  /*45a0*/  FSEL R59, R59, -INF , P2 ;  /* 0xff8000003b3b7808 */ /* 0x000fe20001000000 */
[----:B------:R-:W-:Y:S01]  /*45b0*/  SYNCS.ARRIVE.TRANS64.RED.A1T0 RZ, [UR4], RZ ;  /* 0x000000ffffff79a7 */ /* 0x000fe20008100404 */
[----:B------:R-:W-:Y:S02]  /*45c0*/  ISETP.GT.AND P1, PT, R5, 0x9, PT ;  /* 0x000000090500780c */ /* 0x000fe40003f24270 */
[----:B------:R-:W-:Y:S02]  /*45d0*/  CS2R R88, SRZ ;  /* 0x0000000000587805 */ /* 0x000fe4000001ff00 */
[----:B------:R-:W-:Y:S02]  /*45e0*/  FSEL R62, R62, -INF , P3 ;  /* 0xff8000003e3e7808 */ /* 0x000fe40001800000 */
[----:B------:R-:W-:-:S02]  /*45f0*/  CS2R R86, SRZ ;  /* 0x0000000000567805 */ /* 0x000fc4000001ff00 */
[----:B------:R-:W-:Y:S02]  /*4600*/  FMNMX.FTZ R21, R58, R59, !PT ;  /* 0x0000003b3a157209 */ /* 0x000fe40007810000 */
[----:B------:R-:W-:Y:S02]  /*4610*/  CS2R R84, SRZ ;  /* 0x0000000000547805 */ /* 0x000fe4000001ff00 */
        /* <DEDUP_REMOVED lines=19> */
[----:B------:R-:W-:Y:S02]  /*4750*/  FSEL R54, R54, -INF , P2 ;  /* 0xff80000036367808 */ /* 0x000fe40001000000 */
[----:B------:R-:W-:Y:S02]  /*4760*/  FMNMX.FTZ R21, R51, R18, !PT ;  /* 0x0000001233157209 */ /* 0x000fe40007810000 */
[----:B------:R-:W-:-:S02]  /*4770*/  ISETP.GT.AND P2, PT, R5, 0x20, PT ;  /* 0x000000200500780c */ /* 0x000fc40003f44270 */
[----:B------:R-:W-:Y:S02]  /*4780*/  FSEL R55, R55, -INF , P1 ;  /* 0xff80000037377808 */ /* 0x000fe40000800000 */
[----:B------:R-:W-:Y:S02]  /*4790*/  FMNMX.FTZ R18, R54, R21, !PT ;  /* 0x0000001536127209 */ /* 0x000fe40007810000 */
        /* <DEDUP_REMOVED lines=33> */
[----:B------:R-:W-:-:S02]  /*49b0*/  FSEL R31, R31, -INF , P1 ;  /* 0xff8000001f1f7808 */ /* 0x000fc40000800000 */
[----:B------:R-:W-:Y:S02]  /*49c0*/  FMNMX.FTZ R18, R30, R5, !PT ;  /* 0x000000051e127209 */ /* 0x000fe40007810000 */
[----:B--2---:R-:W-:Y:S02]  /*49d0*/  VIADDMNMX R4, R2, R4, R3, PT ;  /* 0x0000000402047246 */ /* 0x004fe40003800103 */
[----:B------:R-:W-:Y:S02]  /*49e0*/  FMNMX.FTZ R18, R31, R18, !PT ;  /* 0x000000121f127209 */ /* 0x000fe40007810000 */
[C---:B------:R-:W-:Y:S02]  /*49f0*/  ISETP.GT.AND P1, PT, R4.reuse, RZ, PT ;  /* 0x000000ff0400720c */ /* 0x040fe40003f24270 */
[C---:B------:R-:W-:Y:S01]  /*4a00*/  ISETP.GT.AND P2, PT, R4.reuse, 0x1, PT ;  /* 0x000000010400780c */ /* 0x040fe20003f44270 */
[----:B------:R-:W0:Y:S01]  /*4a10*/  SHFL.BFLY PT, R5, R18, 0x2, 0x1f ;  /* 0x0c401f0012057f89 */ /* 0x000e2200000e0000 */
[----:B------:R-:W-:-:S02]  /*4a20*/  ISETP.GT.AND P3, PT, R4, 0x8, PT ;  /* 0x000000080400780c */ /* 0x000fc40003f64270 */
[----:B------:R-:W-:Y:S02]  /*4a30*/  FSEL R56, R56, -INF , P1 ;  /* 0xff80000038387808 */ /* 0x000fe40000800000 */
[----:B------:R-:W-:Y:S02]  /*4a40*/  FSEL R57, R57, -INF , P2 ;  /* 0xff80000039397808 */ /* 0x000fe40001000000 */
[----:B------:R-:W-:Y:S02]  /*4a50*/  ISETP.GT.AND P1, PT, R4, 0x9, PT ;  /* 0x000000090400780c */ /* 0x000fe40003f24270 */
[----:B------:R-:W-:Y:S02]  /*4a60*/  FSEL R60, R60, -INF , P3 ;  /* 0xff8000003c3c7808 */ /* 0x000fe40001800000 */
[----:B------:R-:W-:Y:S02]  /*4a70*/  FMNMX.FTZ R3, R56, R57, !PT ;  /* 0x0000003938037209 */ /* 0x000fe40007810000 */
[----:B------:R-:W-:-:S02]  /*4a80*/  FSEL R61, R61, -INF , P1 ;  /* 0xff8000003d3d7808 */ /* 0x000fc40000800000 */
[----:B------:R-:W-:Y:S02]  /*4a90*/  ISETP.GT.AND P1, PT, R4, 0x10, PT ;  /* 0x000000100400780c */ /* 0x000fe40003f24270 */
[----:B------:R-:W-:Y:S02]  /*4aa0*/  FMNMX.FTZ R2, R60, R3, !PT ;  /* 0x000000033c027209 */ /* 0x000fe40007810000 */
[----:B------:R-:W-:Y:S02]  /*4ab0*/  ISETP.GT.AND P2, PT, R4, 0x11, PT ;  /* 0x000000110400780c */ /* 0x000fe40003f44270 */
[----:B------:R-:W-:Y:S02]  /*4ac0*/  FSEL R48, R48, -INF , P1 ;  /* 0xff80000030307808 */ /* 0x000fe40000800000 */
[----:B------:R-:W-:Y:S02]  /*4ad0*/  FMNMX.FTZ R3, R61, R2, !PT ;  /* 0x000000023d037209 */ /* 0x000fe40007810000 */
[----:B------:R-:W-:-:S02]  /*4ae0*/  ISETP.GT.AND P1, PT, R4, 0x18, PT ;  /* 0x000000180400780c */ /* 0x000fc40003f24270 */
[----:B------:R-:W-:Y:S02]  /*4af0*/  FSEL R49, R49, -INF , P2 ;  /* 0xff80000031317808 */ /* 0x000fe40001000000 */
[----:B------:R-:W-:Y:S02]  /*4b00*/  FMNMX.FTZ R2, R48, R3, !PT ;  /* 0x0000000330027209 */ /* 0x000fe40007810000 */
[----:B0-----:R-:W-:Y:S02]  /*4b10*/  FMNMX.FTZ R20, R18, R5, !PT ;  /* 0x0000000512147209 */ /* 0x001fe40007810000 */
[----:B------:R-:W-:Y:S02]  /*4b20*/  ISETP.GT.AND P3, PT, R4, 0x19, PT ;  /* 0x000000190400780c */ /* 0x000fe40003f64270 */
[----:B------:R-:W-:Y:S01]  /*4b30*/  FSEL R52, R52, -INF , P1 ;  /* 0xff80000034347808 */ /* 0x000fe20000800000 */
[----:B------:R-:W0:Y:S01]  /*4b40*/  SHFL.BFLY PT, R21, R20, 0x1, 0x1f ;  /* 0x0c201f0014157f89 */ /* 0x000e2200000e0000 */
[----:B------:R-:W-:-:S02]  /*4b50*/  FMNMX.FTZ R5, R49, R2, !PT ;  /* 0x0000000231057209 */ /* 0x000fc40007810000 */
[----:B------:R-:W-:Y:S02]  /*4b60*/  FSEL R53, R53, -INF , P3 ;  /* 0xff80000035357808 */ /* 0x000fe40001800000 */
[----:B------:R-:W-:Y:S02]  /*4b70*/  ISETP.GT.AND P1, PT, R4, 0x20, PT ;  /* 0x000000200400780c */ /* 0x000fe40003f24270 */
        /* <DEDUP_REMOVED lines=35> */
[----:B------:R-:W-:Y:S02]  /*4db0*/  FMNMX.FTZ R2, R28, R5, !PT ;  /* 0x000000051c027209 */ /* 0x000fe40007810000 */
[----:B0-----:R-:W-:Y:S02]  /*4dc0*/  FMNMX.FTZ R3, R20, R21, !PT ;  /* 0x0000001514037209 */ /* 0x001fe40007810000 */
        /* <DEDUP_REMOVED lines=177> */
[----:B------:R-:W-:Y:S01]  /*58e0*/  UMOV UR37, UR36 ;  /* 0x0000002400257c82 */ /* 0x000fe20008000000 */
[----:B------:R-:W-:Y:S02]  /*58f0*/  IMAD.MOV.U32 R228, RZ, RZ, R4 ;  /* 0x000000ffffe47224 */ /* 0x000fe400078e0004 */
[----:B------:R-:W-:Y:S02]  /*5900*/  IMAD.MOV.U32 R2, RZ, RZ, 0x3f800000 ;  /* 0x3f800000ff027424 */ /* 0x000fe400078e00ff */
[----:B------:R-:W-:-:S06]  /*5910*/  IMAD.MOV.U32 R151, RZ, RZ, RZ ;  /* 0x000000ffff977224 */ /* 0x000fcc00078e00ff */
[----:B------:R-:W-:-:S07]  /*5920*/  MOV R229, UR4 ;  /* 0x0000000400e57c02 */ /* 0x000fce0008000f00 */
.L_x_2438:
[----:B------:R-:W-:Y:S01]  /*5930*/  R2UR UR5, R229 ;  /* 0x00000000e50572ca */ /* 0x000fe200000e0000 */
[----:B------:R-:W-:-:S04]  /*5940*/  UISETP.NE.AND UP0, UPT, UR37, 0x1, UPT ;  /* 0x000000012500788c */ /* 0x000fc8000bf05270 */
[----:B------:R-:W-:-:S08]  /*5950*/  USEL UR4, URZ, 0x1, UP0 ;  /* 0x000000013f047887 */ /* 0x000fd00008000000 */
[----:B------:R-:W-:-:S06]  /*5960*/  ULOP3.LUT UR4, UR5, UR4, URZ, 0x3c, !UPT ;  /* 0x0000000405047292 */ /* 0x000fcc000f8e3c3f */
[----:B------:R-:W-:Y:S01]  /*5970*/  IMAD.U32 R17, RZ, RZ, UR4 ;  /* 0x00000004ff117e24 */ /* 0x000fe2000f8e00ff */
[----:B------:R-:W-:Y:S06]  /*5980*/  @!P0 BRA `(.L_x_2428) ;  /* 0x0000000000048947 */ /* 0x000fec0003800000 */
[----:B------:R-:W-:Y:S01]  /*5990*/  BPT.TRAP 0x1 ;  /* 0x000000040000795c */ /* 0x000fe20000300000 */
.L_x_2428:
        /* <DEDUP_REMOVED lines=11> */
.L_x_2429:
[----:B-1----:R-:W-:Y:S05]  /*5a50*/  @P1 BRA `(.L_x_2430) ;  /* 0x0000000000081947 */ /* 0x002fea0003800000 */
[----:B------:R-:W1:Y:S02]  /*5a60*/  SYNCS.PHASECHK.TRANS64.TRYWAIT P1, [UR61+0x38830], R3 ;  /* 0x03883003ff0075a7 */ /* 0x000e64000802017d */
[----:B-1----:R-:W-:Y:S05]  /*5a70*/  @!P1 BRA `(.L_x_2431) ;  /* 0x0000011800109947 */ /* 0x002fea0003800000 */
.L_x_2430:
        /* <DEDUP_REMOVED lines=590> */
[----:B------:R-:W-:Y:S05]  /*7f60*/  @!P0 BRA `(.L_x_2432) ;  /* 0x0000000000048947 */ /* 0x000fea0003800000 */
[----:B------:R-:W-:Y:S01]  /*7f70*/  BPT.TRAP 0x1 ;  /* 0x000000040000795c */ /* 0x000fe20000300000 */
.L_x_2432:
        /* <DEDUP_REMOVED lines=8> */
.L_x_2433:
[----:B---3--:R-:W-:Y:S05]  /*8000*/  @P1 BRA `(.L_x_2434) ;  /* 0x0000000000081947 */ /* 0x008fea0003800000 */
[----:B------:R-:W3:Y:S02]  /*8010*/  SYNCS.PHASECHK.TRANS64.TRYWAIT P1, [UR4+0x38850], R0 ;  /* 0x03885000ff0075a7 */ /* 0x000ee40008020144 */
[----:B---3--:R-:W-:Y:S05]  /*8020*/  @!P1 BRA `(.L_x_2435) ;  /* 0x000000f000bc9947 */ /* 0x008fea0003800000 */
.L_x_2434:
        /* <DEDUP_REMOVED lines=37> */
.L_x_2436:
[----:B------:R-:W-:Y:S01]  /*8280*/  R2UR UR10, R213 ;  /* 0x00000000d50a72ca */ /* 0x000fe200000e0000 */
[----:B------:R-:W-:Y:S01]  /*8290*/  UIADD3 UR61, UR61, 0x38840, URZ ;  /* 0x000388403d3d7890 */ /* 0x000fe2000fffe03f */
[----:B------:R-:W-:Y:S02]  /*82a0*/  R2UR UR5, R214 ;  /* 0x00000000d60572ca */ /* 0x000fe400000e0000 */
[----:B------:R-:W-:Y:S02]  /*82b0*/  R2UR UR7, R23 ;  /* 0x00000000170772ca */ /* 0x000fe400000e0000 */
[----:B------:R-:W-:-:S07]  /*82c0*/  R2UR UR6, R212 ;  /* 0x00000000d40672ca */ /* 0x000fce00000e0000 */
[----:B------:R-:W-:Y:S02]  /*82d0*/  UISETP.NE.AND UP0, UPT, UR10, URZ, UPT ;  /* 0x0000003f0a00728c */ /* 0x000fe4000bf05270 */
[----:B---3--:R-:W-:Y:S02]  /*82e0*/  VIADD R2, R216, UR5 ;  /* 0x00000005d8027c36 */ /* 0x008fe40008000000 */
[----:B------:R-:W-:Y:S02]  /*82f0*/  IMAD.U32 R193, RZ, RZ, UR7 ;  /* 0x00000007ffc17e24 */ /* 0x000fe4000f8e00ff */
[----:B------:R-:W-:Y:S02]  /*8300*/  PLOP3.LUT P1, PT, PT, PT, UP0, 0x80, 0x0 ;  /* 0x000000000000781c */ /* 0x000fe40003f2f008 */
[----:B------:R-:W-:-:S03]  /*8310*/  PLOP3.LUT P2, PT, PT, PT, UP0, 0x80, 0x0 ;  /* 0x000000000000781c */ /* 0x000fc60003f4f008 */
[----:B------:R-:W-:-:S08]  /*8320*/  @UP0 ULDC UR5, c[0x0][0x44c] ;  /* 0x0001130000050ab9 */ /* 0x000fd00000000800 */
[----:B--2---:R-:W-:Y:S01]  /*8330*/  @P1 IMAD.HI.U32 R0, R2, UR5, RZ ;  /* 0x0000000502001c27 */ /* 0x004fe2000f8e00ff */
[----:B------:R-:W-:-:S04]  /*8340*/  @UP0 ULDC UR5, c[0x0][0x450] ;  /* 0x0001140000050ab9 */ /* 0x000fc80000000800 */
[----:B------:R-:W-:Y:S01]  /*8350*/  @P2 SHF.R.U32.HI R2, RZ, UR5, R0 ;  /* 0x00000005ff022c19 */ /* 0x000fe20008011600 */
[----:B------:R-:W-:Y:S01]  /*8360*/  UMOV UR5, 0x1 ;  /* 0x0000000100057882 */ /* 0x000fe20000000000 */
[----:B------:R-:W-:Y:S01]  /*8370*/  IMAD.MOV.U32 R0, RZ, RZ, -0x2 ;  /* 0xfffffffeff007424 */ /* 0x000fe200078e00ff */
[----:B------:R-:W-:Y:S02]  /*8380*/  UIMAD UR5, UR60, -0x50, UR5 ;  /* 0xffffffb03c0578a4 */ /* 0x000fe4000f8e0205 */
[----:B01----:R-:W0:Y:S04]  /*8390*/  SHFL.IDX PT, R3, R2, RZ, 0x1c1f ;  /* 0x001c1fff02037589 */ /* 0x003e2800000e0000 */
[----:B------:R-:W-:Y:S01]  /*83a0*/  IMAD R0, R215, R0, UR5 ;  /* 0x00000005d7007e24 */ /* 0x000fe2000f8e0200 */
[----:B------:R-:W-:-:S04]  /*83b0*/  ULDC UR5, c[0x0][0x988] ;  /* 0x0002620000057ab9 */ /* 0x000fc80000000800 */
[----:B------:R-:W-:Y:S01]  /*83c0*/  IADD3 R0, -R193, UR6, R0 ;  /* 0x00000006c1007c10 */ /* 0x000fe2000fffe100 */
[----:B------:R-:W1:Y:S04]  /*83d0*/  S2UR UR6, SR_CgaCtaId ;  /* 0x00000000000679c3 */ /* 0x000e680000008800 */
[----:B0-----:R-:W-:-:S05]  /*83e0*/  IMAD.IADD R3, R0, 0x1, R3 ;  /* 0x0000000100037824 */ /* 0x001fca00078e0203 */
[C---:B------:R-:W-:Y:S02]  /*83f0*/  ISETP.GT.AND P1, PT, R3.reuse, RZ, PT ;  /* 0x000000ff0300720c */ /* 0x040fe40003f24270 */
[C---:B------:R-:W-:Y:S02]  /*8400*/  ISETP.GT.AND P2, PT, R3.reuse, 0x1, PT ;  /* 0x000000010300780c */ /* 0x040fe40003f44270 */
[----:B------:R-:W-:Y:S01]  /*8410*/  FSEL R184, R184, -INF , P1 ;  /* 0xff800000b8b87808 */ /* 0x000fe20000800000 */
[----:B-1----:R-:W-:Y:S01]  /*8420*/  UPRMT UR61, UR6, 0x654, UR61 ;  /* 0x00000654063d7896 */ /* 0x002fe2000800003d */
[----:B------:R-:W-:Y:S02]  /*8430*/  ISETP.GT.AND P1, PT, R3, 0x8, PT ;  /* 0x000000080300780c */ /* 0x000fe40003f24270 */
[----:B------:R-:W-:Y:S02]  /*8440*/  FSEL R185, R185, -INF , P2 ;  /* 0xff800000b9b97808 */ /* 0x000fe40001000000 */
[----:B------:R-:W-:-:S02]  /*8450*/  FMNMX.FTZ R4, R184, R228, !PT ;  /* 0x000000e4b8047209 */ /* 0x000fc40007810000 */
[----:B------:R-:W-:Y:S02]  /*8460*/  ISETP.GT.AND P2, PT, R3, 0x9, PT ;  /* 0x000000090300780c */ /* 0x000fe40003f44270 */
[----:B------:R-:W-:Y:S01]  /*8470*/  FSEL R188, R188, -INF , P1 ;  /* 0xff800000bcbc7808 */ /* 0x000fe20000800000 */
[----:B------:R-:W-:Y:S01]  /*8480*/  SYNCS.ARRIVE.TRANS64.RED.A1T0 RZ, [UR61], RZ ;  /* 0x000000ffffff79a7 */ /* 0x000fe2000810043d */
        /* <DEDUP_REMOVED lines=54> */
[----:B0-----:R-:W-:-:S05]  /*87f0*/  IMAD.IADD R0, R0, 0x1, R3 ;  /* 0x0000000100007824 */ /* 0x001fca00078e0203 */
[----:B------:R-:W-:Y:S02]  /*8800*/  ISETP.GT.AND P1, PT, R0, RZ, PT ;  /* 0x000000ff0000720c */ /* 0x000fe40003f24270 */
[----:B-1----:R-:W-:Y:S02]  /*8810*/  FMNMX.FTZ R193, R192, R193, !PT ;  /* 0x000000c1c0c17209 */ /* 0x002fe40007810000 */
[----:B------:R-:W-:Y:S02]  /*8820*/  ISETP.GT.AND P2, PT, R0, 0x1, PT ;  /* 0x000000010000780c */ /* 0x000fe40003f44270 */
[----:B------:R-:W-:Y:S01]  /*8830*/  FSEL R186, R186, -INF , P1 ;  /* 0xff800000baba7808 */ /* 0x000fe20000800000 */
[----:B------:R-:W0:Y:S01]  /*8840*/  SHFL.BFLY PT, R194, R193, 0x1, 0x1f ;  /* 0x0c201f00c1c27f89 */ /* 0x000e2200000e0000 */
[----:B------:R-:W-:Y:S02]  /*8850*/  ISETP.GT.AND P1, PT, R0, 0x8, PT ;  /* 0x000000080000780c */ /* 0x000fe40003f24270 */
[----:B------:R-:W-:-:S02]  /*8860*/  FSEL R187, R187, -INF , P2 ;  /* 0xff800000bbbb7808 */ /* 0x000fc40001000000 */
[----:B------:R-:W-:Y:S02]  /*8870*/  FMNMX.FTZ R4, R186, R21, !PT ;  /* 0x00000015ba047209 */ /* 0x000fe40007810000 */
[----:B------:R-:W-:Y:S02]  /*8880*/  ISETP.GT.AND P2, PT, R0, 0x9, PT ;  /* 0x000000090000780c */ /* 0x000fe40003f44270 */
[----:B------:R-:W-:Y:S02]  /*8890*/  FSEL R190, R190, -INF , P1 ;  /* 0xff800000bebe7808 */ /* 0x000fe40000800000 */
[----:B------:R-:W-:Y:S02]  /*88a0*/  FMNMX.FTZ R3, R187, R4, !PT ;  /* 0x00000004bb037209 */ /* 0x000fe40007810000 */
[----:B------:R-:W-:Y:S02]  /*88b0*/  FSEL R191, R191, -INF , P2 ;  /* 0xff800000bfbf7808 */ /* 0x000fe40001000000 */
[----:B------:R-:W-:-:S02]  /*88c0*/  ISETP.GT.AND P1, PT, R0, 0x10, PT ;  /* 0x000000100000780c */ /* 0x000fc40003f24270 */
[----:B------:R-:W-:Y:S02]  /*88d0*/  FMNMX.FTZ R2, R190, R3, !PT ;  /* 0x00000003be027209 */ /* 0x000fe40007810000 */
[----:B------:R-:W-:Y:S02]  /*88e0*/  ISETP.GT.AND P2, PT, R0, 0x11, PT ;  /* 0x000000110000780c */ /* 0x000fe40003f44270 */
[----:B------:R-:W-:Y:S02]  /*88f0*/  FSEL R178, R178, -INF , P1 ;  /* 0xff800000b2b27808 */ /* 0x000fe40000800000 */
[----:B------:R-:W-:Y:S02]  /*8900*/  FMNMX.FTZ R3, R191, R2, !PT ;  /* 0x00000002bf037209 */ /* 0x000fe40007810000 */
[----:B0-----:R-:W-:Y:S02]  /*8910*/  FMNMX.FTZ R4, R193, R194, !PT ;  /* 0x000000c2c1047209 */ /* 0x001fe40007810000 */
[----:B------:R-:W-:-:S02]  /*8920*/  ISETP.GT.AND P3, PT, R0, 0x18, PT ;  /* 0x000000180000780c */ /* 0x000fc40003f64270 */
[----:B------:R-:W-:Y:S01]  /*8930*/  FSEL R179, R179, -INF , P2 ;  /* 0xff800000b3b37808 */ /* 0x000fe20001000000 */
[----:B------:R-:W-:Y:S01]  /*8940*/  FMUL.FTZ R192, R4, UR5 ;  /* 0x0000000504c07c20 */ /* 0x000fe20008410000 */
[----:B------:R-:W-:Y:S02]  /*8950*/  FMNMX.FTZ R2, R178, R3, !PT ;  /* 0x00000003b2027209 */ /* 0x000fe40007810000 */
[----:B------:R-:W-:Y:S02]  /*8960*/  FSETP.NEU.FTZ.AND P1, PT, R4, -INF , PT ;  /* 0xff8000000400780b */ /* 0x000fe40003f3d000 */
[----:B------:R-:W-:Y:S02]  /*8970*/  ISETP.GT.AND P4, PT, R0, 0x19, PT ;  /* 0x000000190000780c */ /* 0x000fe40003f84270 */
[----:B------:R-:W-:Y:S02]  /*8980*/  FSEL R182, R182, -INF , P3 ;  /* 0xff800000b6b67808 */ /* 0x000fe40001800000 */
[----:B------:R-:W-:-:S02]  /*8990*/  FMNMX.FTZ R3, R179, R2, !PT ;  /* 0x00000002b3037209 */ /* 0x000fc40007810000 */
        /* <DEDUP_REMOVED lines=81> */
[C---:B------:R-:W-:Y:S02]  /*8eb0*/  FMUL.FTZ R156, R3.reuse, UR5 ;  /* 0x00000005039c7c20 */ /* 0x040fe40008410000 */
[----:B------:R-:W-:Y:S01]  /*8ec0*/  MUFU.EX2 R158, R158 ;  /* 0x0000009e009e7308 */ /* 0x000fe20000000800 */
[----:B------:R-:W-:Y:S02]  /*8ed0*/  FSEL R2, R3, RZ, P2 ;  /* 0x000000ff03027208 */ /* 0x000fe40001000000 */
[----:B------:R-:W-:-:S03]  /*8ee0*/  FSEL R156, R156, RZ, P2 ;  /* 0x000000ff9c9c7208 */ /* 0x000fc60001000000 */
[----:B------:R-:W-:Y:S02]  /*8ef0*/  FADD.FTZ R2, -R2, R21 ;  /* 0x0000001502027221 */ /* 0x000fe40000010100 */
[----:B------:R-:W0:Y:S01]  /*8f00*/  MUFU.EX2 R0, R0 ;  /* 0x0000000000007308 */ /* 0x000e220000000800 */
[--C-:B------:R-:W-:Y:S01]  /*8f10*/  FFMA.FTZ R209, R186, UR5, -R156.reuse ;  /* 0x00000005bad17c23 */ /* 0x100fe2000801089c */
[--C-:B------:R-:W-:Y:S01]  /*8f20*/  FFMA.FTZ R164, R187, UR5, -R156.reuse ;  /* 0x00000005bba47c23 */ /* 0x100fe2000801089c */
[----:B------:R-:W-:Y:S01]  /*8f30*/  FMUL.FTZ R2, R2, UR5 ;  /* 0x0000000502027c20 */ /* 0x000fe20008410000 */
        /* <DEDUP_REMOVED lines=11> */
[----:B------:R-:W-:Y:S01]  /*8ff0*/  FFMA.FTZ R165, R184, UR5, -R156 ;  /* 0x00000005b8a57c23 */ /* 0x000fe2000801089c */
[----:B------:R-:W1:Y:S01]  /*9000*/  MUFU.EX2 R2, R2 ;  /* 0x0000000200027308 */ /* 0x000e620000000800 */
        /* <DEDUP_REMOVED lines=24> */
[----:B------:R-:W-:Y:S01]  /*9190*/  FADD.FTZ R5, R176, R21 ;  /* 0x00000015b0057221 */ /* 0x000fe20000010000 */
[--C-:B------:R-:W-:Y:S01]  /*91a0*/  FFMA.FTZ R21, R154, UR5, -R156.reuse ;  /* 0x000000059a157c23 */ /* 0x100fe2000801089c */
[--C-:B------:R-:W-:Y:S01]  /*91b0*/  FFMA.FTZ R154, R188, UR5, -R156.reuse ;  /* 0x00000005bc9a7c23 */ /* 0x100fe2000801089c */
[----:B------:R-:W-:Y:S01]  /*91c0*/  FFMA.FTZ R156, R193, UR5, -R156 ;  /* 0x00000005c19c7c23 */ /* 0x000fe2000801089c */
        /* <DEDUP_REMOVED lines=42> */
[----:B-1----:R-:W-:-:S03]  /*9470*/  FADD.FTZ R18, R153, R170 ;  /* 0x000000aa99127221 */ /* 0x002fc60000010000 */
[----:B0-----:R-:W-:Y:S01]  /*9480*/  FADD.FTZ R5, R156, R5 ;  /* 0x000000059c057221 */ /* 0x001fe20000010000 */
[----:B------:R-:W-:Y:S06]  /*9490*/  @!P0 BRA `(.L_x_2437) ;  /* 0x0000000000048947 */ /* 0x000fec0003800000 */
[----:B------:R-:W-:Y:S01]  /*94a0*/  BPT.TRAP 0x1 ;  /* 0x000000040000795c */ /* 0x000fe20000300000 */
.L_x_2437:
        /* <DEDUP_REMOVED lines=34> */
.L_x_2427:
[----:B------:R-:W-:-:S13]  /*96d0*/  ISETP.LE.AND P1, PT, RZ, UR60, PT ;  /* 0x0000003cff007c0c */ /* 0x000fda000bf23270 */
[----:B------:R-:W-:Y:S05]  /*96e0*/  @!P1 BRA `(.L_x_2439) ;  /* 0x0000003800b49947 */ /* 0x000fea0003800000 */
[----:B------:R-:W-:Y:S01]  /*96f0*/  R2UR UR61, R17 ;  /* 0x00000000113d72ca */ /* 0x000fe200000e0000 */
[----:B------:R-:W-:Y:S01]  /*9700*/  IMAD.MOV.U32 R20, RZ, RZ, R3 ;  /* 0x000000ffff147224 */ /* 0x000fe200078e0003 */
[----:B------:R-:W-:Y:S01]  /*9710*/  UMOV UR37, UR36 ;  /* 0x0000002400257c82 */ /* 0x000fe20008000000 */
[----:B------:R-:W-:-:S12]  /*9720*/  IMAD.MOV.U32 R21, RZ, RZ, R4 ;  /* 0x000000ffff157224 */ /* 0x000fd800078e0004 */
.L_x_2450:
[----:B------:R-:W-:-:S04]  /*9730*/  UIADD3 UR36, UR37, 0x1, URZ ;  /* 0x0000000125247890 */ /* 0x000fc8000fffe03f */
[----:B------:R-:W-:-:S04]  /*9740*/  UISETP.NE.AND UP0, UPT, UR36, 0x2, UPT ;  /* 0x000000022400788c */ /* 0x000fc8000bf05270 */
[----:B------:R-:W-:Y:S02]  /*9750*/  USEL UR4, URZ, 0x1, UP0 ;  /* 0x000000013f047887 */ /* 0x000fe40008000000 */
[----:B------:R-:W-:Y:S02]  /*9760*/  USEL UR36, UR36, URZ, UP0 ;  /* 0x0000003f24247287 */ /* 0x000fe40008000000 */
[----:B------:R-:W-:-:S06]  /*9770*/  ULOP3.LUT UR4, UR61, UR4, URZ, 0x3c, !UPT ;  /* 0x000000043d047292 */ /* 0x000fcc000f8e3c3f */
[----:B------:R-:W-:Y:S01]  /*9780*/  MOV R17, UR4 ;  /* 0x0000000400117c02 */ /* 0x000fe20008000f00 */
[----:B------:R-:W-:Y:S06]  /*9790*/  @!P0 BRA `(.L_x_2440) ;  /* 0x0000000000048947 */ /* 0x000fec0003800000 */
[----:B------:R-:W-:Y:S01]  /*97a0*/  BPT.TRAP 0x1 ;  /* 0x000000040000795c */ /* 0x000fe20000300000 */
.L_x_2440:
        /* <DEDUP_REMOVED lines=8> */
.L_x_2441:
[----:B-1----:R-:W-:Y:S05]  /*9830*/  @P1 BRA `(.L_x_2442) ;  /* 0x0000000000081947 */ /* 0x002fea0003800000 */
[----:B------:R-:W1:Y:S02]  /*9840*/  SYNCS.PHASECHK.TRANS64.TRYWAIT P1, [UR4+0x38830], R3 ;  /* 0x03883003ff0075a7 */ /* 0x000e640008020144 */
[----:B-1----:R-:W-:Y:S05]  /*9850*/  @!P1 BRA `(.L_x_2443) ;  /* 0x000000d800c89947 */ /* 0x002fea0003800000 */
.L_x_2442:
        /* <DEDUP_REMOVED lines=655> */
.L_x_2444:
[----:B------:R-:W-:Y:S01]  /*c150*/  R2UR UR4, R16 ;  /* 0x00000000100472ca */ /* 0x000fe200000e0000 */
[----:B------:R-:W-:-:S05]  /*c160*/  IMAD.U32 R0, RZ, RZ, UR61 ;  /* 0x0000003dff007e24 */ /* 0x000fca000f8e00ff */
[----:B------:R-:W-:-:S07]  /*c170*/  SHF.L.U32 R0, R0, 0x1f, RZ ;  /* 0x0000001f00007819 */ /* 0x000fce00000006ff */
[----:B------:R-:W-:-:S09]  /*c180*/  ULEA UR4, UR37, UR4, 0x3 ;  /* 0x0000000425047291 */ /* 0x000fd2000f8e183f */
[----:B------:R2:W3:Y:S01]  /*c190*/  SYNCS.PHASECHK.TRANS64.TRYWAIT P1, [UR4+0x38850], R0 ;  /* 0x03885000ff0075a7 */ /* 0x0004e20008020144 */
[----:B------:R-:W-:Y:S05]  /*c1a0*/  @!P0 BRA `(.L_x_2445) ;  /* 0x0000000000048947 */ /* 0x000fea0003800000 */
[----:B------:R-:W-:Y:S01]  /*c1b0*/  BPT.TRAP 0x1 ;  /* 0x000000040000795c */ /* 0x000fe20000300000 */
.L_x_2445:
[----:B---3--:R-:W-:Y:S05]  /*c1c0*/  @P1 BRA `(.L_x_2446) ;  /* 0x0000000000081947 */ /* 0x008fea0003800000 */
[----:B------:R-:W3:Y:S02]  /*c1d0*/  SYNCS.PHASECHK.TRANS64.TRYWAIT P1, [UR4+0x38850], R0 ;  /* 0x03885000ff0075a7 */ /* 0x000ee40008020144 */
[----:B---3--:R-:W-:Y:S05]  /*c1e0*/  @!P1 BRA `(.L_x_2447) ;  /* 0x000000b0007c9947 */ /* 0x008fea0003800000 */
.L_x_2446:
        /* <DEDUP_REMOVED lines=37> */
.L_x_2448:
        /* <DEDUP_REMOVED lines=185> */
.L_x_2449:
        /* <DEDUP_REMOVED lines=29> */
[----:B------:R-:W-:Y:S01]  /*d1a0*/  F2FP.BF16.F32.PACK_AB R195, R152, R195 ;  /* 0x000000c398c3723e */ /* 0x000fe200000010ff */
[----:B------:R-:W-:Y:S06]  /*d1b0*/  @P1 BRA `(.L_x_2450) ;  /* 0xffffffc4005c1947 */ /* 0x000fec000383ffff */
.L_x_2439:
        /* <DEDUP_REMOVED lines=131> */
.L_x_2451:
        /* <DEDUP_REMOVED lines=8> */
.L_x_2452:
[----:B-1----:R-:W-:Y:S05]  /*da70*/  @P1 BRA `(.L_x_2453) ;  /* 0x0000000000081947 */ /* 0x002fea0003800000 */
[----:B------:R-:W1:Y:S02]  /*da80*/  SYNCS.PHASECHK.TRANS64.TRYWAIT P1, [UR8+0x38850], R0 ;  /* 0x03885000ff0075a7 */ /* 0x000e640008020148 */
[----:B-1----:R-:W-:Y:S05]  /*da90*/  @!P1 BRA `(.L_x_2454) ;  /* 0x0000009800689947 */ /* 0x002fea0003800000 */
.L_x_2453:
        /* <DEDUP_REMOVED lines=14> */
[----:B------:R-:W-:Y:S01]  /*db80*/  IMAD.MOV.U32 R5, RZ, RZ, RZ ;  /* 0x000000ffff057224 */ /* 0x000fe200078e00ff */
[----:B------:R-:W0:Y:S04]  /*db90*/  SHFL.BFLY PT, R0, R7, 0x1, 0x1f ;  /* 0x0c201f0007007f89 */ /* 0x000e2800000e0000 */
[----:B------:R-:W-:Y:S01]  /*dba0*/  UMOV UR6, UR4 ;  /* 0x0000000400067c82 */ /* 0x000fe20008000000 */
[----:B------:R-:W1:Y:S01]  /*dbb0*/  SHFL.BFLY PT, R9, R2, 0x1, 0x1f ;  /* 0x0c201f0002097f89 */ /* 0x000e6200000e0000 */
[----:B------:R-:W-:Y:S01]  /*dbc0*/  HGMMA.64x256x16.F32.BF16 R24, R208, gdesc[UR4].tnspB, R24, gsb0 ;  /* 0x43e00004d0187df0 */ /* 0x000fe20008001818 */
[----:B------:R-:W-:Y:S01]  /*dbd0*/  UIADD3 UR6, UR4, 0x80, URZ ;  /* 0x0000008004067890 */ /* 0x000fe2000fffe03f */
[----:B------:R-:W-:Y:S01]  /*dbe0*/  UMOV UR7, 0x40000040 ;  /* 0x4000004000077882 */ /* 0x000fe20000000000 */
        /* <DEDUP_REMOVED lines=42> */
.L_x_2455:
        /* <DEDUP_REMOVED lines=143> */
.L_x_2419:
[----:B------:R-:W0:Y:S08]  /*e780*/  S2UR UR4, SR_CgaCtaId ;  /* 0x00000000000479c3 */ /* 0x000e300000008800 */
[----:B------:R-:W-:Y:S06]  /*e790*/  BAR.SYNC.DEFER_BLOCKING 0x5, 0x180 ;  /* 0x0146000000007b1d */ /* 0x000fec0000010000 */
[----:B------:R-:W-:Y:S01]  /*e7a0*/  UMOV UR7, 0x400 ;  /* 0x0000040000077882 */ /* 0x000fe20000000000 */
[----:B------:R-:W-:Y:S01]  /*e7b0*/  BSSY B0, `(.L_x_2456) ;  /* 0x00002f0000007945 */ /* 0x000fe20003800000 */
[----:B0-----:R-:W-:-:S09]  /*e7c0*/  ULEA UR7, UR4, UR7, 0x18 ;  /* 0x0000000704077291 */ /* 0x001fd2000f8ec03f */
[----:B------:R-:W0:Y:S02]  /*e7d0*/  LDS.128 R4, [UR7+0x388d0] ;  /* 0x0388d007ff047984 */ /* 0x000e240008000c00 */
[----:B0-----:R-:W-:Y:S02]  /*e7e0*/  R2UR UR5, R5 ;  /* 0x00000000050572ca */ /* 0x001fe400000e0000 */
[----:B------:R-:W-:Y:S01]  /*e7f0*/  R2UR UR6, R6 ;  /* 0x00000000060672ca */ /* 0x000fe200000e0000 */
[----:B------:R-:W-:Y:S06]  /*e800*/  BAR.ARV 0x4, 0x180 ;  /* 0x0106000000007b1d */ /* 0x000fec0000002000 */
[----:B------:R-:W-:Y:S08]  /*e810*/  @P0 BRA `(.L_x_2457) ;  /* 0x0000002000100947 */ /* 0x000ff00003800000 */
[----:B------:R-:W2:Y:S01]  /*e820*/  LDL R8, [R1+0x4] ;  /* 0x0000040001087983 */ /* 0x000ea20000100800 */
[----:B------:R-:W0:Y:S01]  /*e830*/  S2UR UR4, SR_SWINHI ;  /* 0x00000000000479c3 */ /* 0x000e220000002f00 */
[----:B------:R-:W-:Y:S02]  /*e840*/  MOV R98, 0x2 ;  /* 0x0000000200627802 */ /* 0x000fe40000000f00 */
        /* <DEDUP_REMOVED lines=11> */
[----:B------:R-:W-:Y:S01]  /*e900*/  UMOV UR8, UR7 ;  /* 0x0000000700087c82 */ /* 0x000fe20008000000 */
[----:B0-----:R-:W-:Y:S01]  /*e910*/  UMOV UR9, UR4 ;  /* 0x0000000400097c82 */ /* 0x001fe20008000000 */
        /* <DEDUP_REMOVED lines=16> */
[----:B------:R-:W-:-:S02]  /*ea20*/  R2UR UR11, R223 ;  /* 0x00000000df0b72ca */ /* 0x000fc400000e0000 */
[----:B------:R-:W-:Y:S02]  /*ea30*/  R2UR UR10, R221 ;  /* 0x00000000dd0a72ca */ /* 0x000fe400000e0000 */
[----:B------:R-:W-:Y:S02]  /*ea40*/  F2FP.BF16.F32.PACK_AB R74, R77, R76 ;  /* 0x0000004c4d4a723e */ /* 0x000fe400000010ff */
[----:B------:R-:W-:Y:S02]  /*ea50*/  F2FP.BF16.F32.PACK_AB R75, R16, R75 ;  /* 0x0000004b104b723e */ /* 0x000fe400000010ff */
[----:B------:R-:W-:Y:S01]  /*ea60*/  F2FP.BF16.F32.PACK_AB R81, R3, R82 ;  /* 0x000000520351723e */ /* 0x000fe200000010ff */
[----:B------:R-:W0:Y:S01]  /*ea70*/  LDC R16, c[0x0][0xbe8] ;  /* 0x0002fa00ff107b82 */ /* 0x000e220000000800 */
[----:B------:R-:W-:Y:S02]  /*ea80*/  F2FP.BF16.F32.PACK_AB R82, R85, R84 ;  /* 0x000000545552723e */ /* 0x000fe400000010ff */
[----:B------:R-:W-:-:S02]  /*ea90*/  F2FP.BF16.F32.PACK_AB R83, R83, R86 ;  /* 0x000000565353723e */ /* 0x000fc400000010ff */
[----:B------:R-:W-:Y:S01]  /*eaa0*/  F2FP.BF16.F32.PACK_AB R84, R89, R88 ;  /* 0x000000585954723e */ /* 0x000fe200000010ff */
[----:B------:R-:W-:Y:S01]  /*eab0*/  USHF.L.U64.HI UR13, UR10, 0x2, UR11 ;  /* 0x000000020a0d7899 */ /* 0x000fe2000801020b */
[----:B------:R-:W-:Y:S01]  /*eac0*/  F2FP.BF16.F32.PACK_AB R85, R91, R90 ;  /* 0x0000005a5b55723e */ /* 0x000fe200000010ff */
[----:B------:R-:W-:Y:S01]  /*ead0*/  USHF.L.U32 UR12, UR10, 0x2, URZ ;  /* 0x000000020a0c7899 */ /* 0x000fe2000800063f */
[----:B------:R-:W-:Y:S02]  /*eae0*/  F2FP.BF16.F32.PACK_AB R86, R93, R92 ;  /* 0x0000005c5d56723e */ /* 0x000fe400000010ff */
[----:B------:R-:W-:Y:S01]  /*eaf0*/  F2FP.BF16.F32.PACK_AB R87, R165, R87 ;  /* 0x00000057a557723e */ /* 0x000fe200000010ff */
[----:B------:R-:W-:Y:S01]  /*eb00*/  ULDC.64 UR10, c[0x0][0xc00] ;  /* 0x00030000000a7ab9 */ /* 0x000fe20000000a00 */
[----:B------:R-:W-:Y:S01]  /*eb10*/  F2FP.BF16.F32.PACK_AB R96, R97, R96 ;  /* 0x000000606160723e */ /* 0x000fe200000010ff */
[----:B------:R-:W-:Y:S01]  /*eb20*/  UISETP.NE.U32.AND UP0, UPT, UR10, URZ, UPT ;  /* 0x0000003f0a00728c */ /* 0x000fe2000bf05070 */
[----:B------:R-:W-:Y:S01]  /*eb30*/  F2FP.BF16.F32.PACK_AB R104, R105, R104 ;  /* 0x000000686968723e */ /* 0x000fe200000010ff */
[----:B------:R-:W-:Y:S01]  /*eb40*/  UIADD3 UR4, UP1, UR12, UR10, URZ ;  /* 0x0000000a0c047290 */ /* 0x000fe2000ff3e03f */
[----:B------:R-:W-:Y:S01]  /*eb50*/  F2FP.BF16.F32.PACK_AB R97, R167, R166 ;  /* 0x000000a6a761723e */ /* 0x000fe200000010ff */
[----:B------:R-:W-:Y:S01]  /*eb60*/  UISETP.NE.AND.EX UP0, UPT, UR11, URZ, UPT, UP0 ;  /* 0x0000003f0b00728c */ /* 0x000fe2000bf05300 */
[----:B------:R-:W-:Y:S01]  /*eb70*/  F2FP.BF16.F32.PACK_AB R105, R107, R106 ;  /* 0x0000006a6b69723e */ /* 0x000fe200000010ff */
[----:B------:R-:W-:Y:S01]  /*eb80*/  UIADD3.X UR10, UR13, UR11, URZ, UP1, !UPT ;  /* 0x0000000b0d0a7290 */ /* 0x000fe20008ffe43f */
        /* <DEDUP_REMOVED lines=22> */
[----:B------:R-:W-:Y:S01]  /*ecf0*/  R2UR UR14, R214 ;  /* 0x00000000d60e72ca */ /* 0x000fe200000e0000 */
[----:B--2---:R-:W-:-:S03]  /*ed00*/  IMAD.WIDE R98, R8, R98, UR8 ;  /* 0x0000000808627e25 */ /* 0x004fc6000f8e0262 */
[C---:B------:R-:W-:Y:S02]  /*ed10*/  IADD3 R169, P1, R98.reuse, 0x20, RZ ;  /* 0x0000002062a97810 */ /* 0x040fe40007f3e0ff */
[C---:B------:R-:W-:Y:S02]  /*ed20*/  IADD3 R171, P0, R98.reuse, 0x40, RZ ;  /* 0x0000004062ab7810 */ /* 0x040fe40007f1e0ff */
[C---:B------:R-:W-:Y:S01]  /*ed30*/  IADD3 R173, P4, R98.reuse, 0x60, RZ ;  /* 0x0000006062ad7810 */ /* 0x040fe20007f9e0ff */
[--C-:B------:R-:W-:Y:S01]  /*ed40*/  IMAD.X R9, RZ, RZ, R99.reuse, P1 ;  /* 0x000000ffff097224 */ /* 0x100fe200008e0663 */
[C---:B------:R-:W-:Y:S01]  /*ed50*/  LOP3.LUT R5, R98.reuse, 0x380, RZ, 0xc0, !PT ;  /* 0x0000038062057812 */ /* 0x040fe200078ec0ff */
[--C-:B------:R-:W-:Y:S01]  /*ed60*/  IMAD.X R11, RZ, RZ, R99.reuse, P0 ;  /* 0x000000ffff0b7224 */ /* 0x100fe200000e0663 */
[C---:B------:R-:W-:Y:S01]  /*ed70*/  IADD3 R175, P3, R98.reuse, 0x4000, RZ ;  /* 0x0000400062af7810 */ /* 0x040fe20007f7e0ff */
[----:B------:R-:W-:Y:S01]  /*ed80*/  IMAD.X R13, RZ, RZ, R99, P4 ;  /* 0x000000ffff0d7224 */ /* 0x000fe200020e0663 */
[----:B------:R-:W-:-:S02]  /*ed90*/  IADD3 R177, P6, R98, 0x4020, RZ ;  /* 0x0000402062b17810 */ /* 0x000fc40007fde0ff */
[C---:B------:R-:W-:Y:S01]  /*eda0*/  IADD3 R179, P5, R98.reuse, 0x4040, RZ ;  /* 0x0000404062b37810 */ /* 0x040fe20007fbe0ff */
[--C-:B------:R-:W-:Y:S01]  /*edb0*/  IMAD.X R15, RZ, RZ, R99.reuse, P3 ;  /* 0x000000ffff0f7224 */ /* 0x100fe200018e0663 */
        /* <DEDUP_REMOVED lines=10> */
[----:B------:R-:W-:Y:S02]  /*ee60*/  LOP3.LUT R14, R175, 0x380, RZ, 0xc0, !PT ;  /* 0x00000380af0e7812 */ /* 0x000fe400078ec0ff */
[----:B------:R-:W-:Y:S02]  /*ee70*/  SHF.R.U64 R8, R8, 0x3, RZ ;  /* 0x0000000308087819 */ /* 0x000fe400000012ff */
[----:B------:R-:W-:Y:S02]  /*ee80*/  IADD3 R46, P0, R98, 0x8020, RZ ;  /* 0x00008020622e7810 */ /* 0x000fe40007f1e0ff */
[----:B------:R-:W-:Y:S02]  /*ee90*/  SHF.R.U64 R10, R10, 0x3, RZ ;  /* 0x000000030a0a7819 */ /* 0x000fe400000012ff */
        /* <DEDUP_REMOVED lines=10> */
[----:B------:R-:W-:Y:S01]  /*ef40*/  IADD3 R6, P1, R98, 0xc060, RZ ;  /* 0x0000c06062067810 */ /* 0x000fe20007f3e0ff */
[----:B------:R-:W-:Y:S01]  /*ef50*/  IMAD.X R79, RZ, RZ, R99, P5 ;  /* 0x000000ffff4f7224 */ /* 0x000fe200028e0663 */
[----:B------:R-:W-:-:S02]  /*ef60*/  SHF.R.U64 R12, R12, 0x3, RZ ;  /* 0x000000030c0c7819 */ /* 0x000fc400000012ff */
[----:B------:R-:W-:Y:S02]  /*ef70*/  LOP3.LUT R20, R179, 0x380, RZ, 0xc0, !PT ;  /* 0x00000380b3147812 */ /* 0x000fe400078ec0ff */
[----:B------:R-:W-:Y:S01]  /*ef80*/  LOP3.LUT R98, R5, R98, RZ, 0x3c, !PT ;  /* 0x0000006205627212 */ /* 0x000fe200078e3cff */
[----:B------:R-:W-:Y:S01]  /*ef90*/  IMAD.X R5, RZ, RZ, R99, P1 ;  /* 0x000000ffff057224 */ /* 0x000fe200008e0663 */
[----:B------:R-:W-:Y:S02]  /*efa0*/  SHF.R.U64 R14, R14, 0x3, RZ ;  /* 0x000000030e0e7819 */ /* 0x000fe400000012ff */
[----:B------:R-:W-:Y:S02]  /*efb0*/  LOP3.LUT R30, R181, 0x380, RZ, 0xc0, !PT ;  /* 0x00000380b51e7812 */ /* 0x000fe400078ec0ff */
        /* <DEDUP_REMOVED lines=8> */
[----:B------:R-:W-:Y:S02]  /*f040*/  IADD3.X R95, RZ, R99, RZ, P2, !PT ;  /* 0x00000063ff5f7210 */ /* 0x000fe400017fe4ff */
[----:B------:R-:W-:Y:S02]  /*f050*/  LOP3.LUT R14, R14, R175, RZ, 0x3c, !PT ;  /* 0x000000af0e0e7212 */ /* 0x000fe400078e3cff */
[----:B------:R-:W-:Y:S02]  /*f060*/  SHF.R.U64 R30, R30, 0x3, RZ ;  /* 0x000000031e1e7819 */ /* 0x000fe400000012ff */
[----:B------:R-:W-:Y:S02]  /*f070*/  LOP3.LUT R173, R62, 0x380, RZ, 0xc0, !PT ;  /* 0x000003803ead7812 */ /* 0x000fe400078ec0ff */
[----:B------:R-:W-:Y:S01]  /*f080*/  MOV R98, R98 ;  /* 0x0000006200627202 */ /* 0x000fe20000000f00 */
[----:B------:R-:W-:Y:S01]  /*f090*/  BAR.SYNC.DEFER_BLOCKING 0x1, 0x100 ;  /* 0x0044000000007b1d */ /* 0x000fe20000010000 */
[----:B------:R-:W-:-:S02]  /*f0a0*/  LOP3.LUT R78, R4, 0x380, RZ, 0xc0, !PT ;  /* 0x00000380044e7812 */ /* 0x000fc400078ec0ff */
[----:B------:R-:W-:Y:S02]  /*f0b0*/  SHF.R.U64 R38, R38, 0x3, RZ ;  /* 0x0000000326267819 */ /* 0x000fe400000012ff */
[----:B------:R-:W-:Y:S02]  /*f0c0*/  LOP3.LUT R175, R70, 0x380, RZ, 0xc0, !PT ;  /* 0x0000038046af7812 */ /* 0x000fe400078ec0ff */
[----:B------:R-:W-:Y:S02]  /*f0d0*/  LOP3.LUT R99, R6, 0x380, RZ, 0xc0, !PT ;  /* 0x0000038006637812 */ /* 0x000fe400078ec0ff */
[----:B------:R-:W-:Y:S02]  /*f0e0*/  LOP3.LUT R18, R18, R177, RZ, 0x3c, !PT ;  /* 0x000000b112127212 */ /* 0x000fe400078e3cff */
[----:B------:R-:W-:Y:S02]  /*f0f0*/  SHF.R.U64 R169, R169, 0x3, RZ ;  /* 0x00000003a9a97819 */ /* 0x000fe400000012ff */
[----:B------:R-:W-:-:S02]  /*f100*/  MOV R8, R8 ;  /* 0x0000000800087202 */ /* 0x000fc40000000f00 */
[----:B------:R-:W-:Y:S02]  /*f110*/  LOP3.LUT R20, R20, R179, RZ, 0x3c, !PT ;  /* 0x000000b314147212 */ /* 0x000fe400078e3cff */
[----:B------:R-:W-:Y:S02]  /*f120*/  SHF.R.U64 R171, R171, 0x3, RZ ;  /* 0x00000003abab7819 */ /* 0x000fe400000012ff */
[----:B------:R-:W-:Y:S02]  /*f130*/  LOP3.LUT R94, R23, 0x380, RZ, 0xc0, !PT ;  /* 0x00000380175e7812 */ /* 0x000fe400078ec0ff */
[----:B------:R-:W-:Y:S02]  /*f140*/  MOV R10, R10 ;  /* 0x0000000a000a7202 */ /* 0x000fe40000000f00 */
[----:B------:R-:W-:Y:S01]  /*f150*/  LOP3.LUT R30, R30, R181, RZ, 0x3c, !PT ;  /* 0x000000b51e1e7212 */ /* 0x000fe200078e3cff */
[----:B------:R1:W-:Y:S01]  /*f160*/  STSM.16.M88.4 [R98], R24 ;  /* 0x0000001862007844 */ /* 0x0003e20000000200 */
[----:B------:R-:W-:-:S02]  /*f170*/  SHF.R.U64 R173, R173, 0x3, RZ ;  /* 0x00000003adad7819 */ /* 0x000fc400000012ff */
[----:B------:R-:W-:Y:S01]  /*f180*/  SHF.R.U64 R29, R78, 0x3, RZ ;  /* 0x000000034e1d7819 */ /* 0x000fe200000012ff */
[----:B------:R2:W-:Y:S01]  /*f190*/  STSM.16.M88.4 [R8], R32 ;  /* 0x0000002008007844 */ /* 0x0005e20000000200 */
[----:B------:R-:W-:Y:S02]  /*f1a0*/  MOV R12, R12 ;  /* 0x0000000c000c7202 */ /* 0x000fe40000000f00 */
[----:B------:R-:W-:Y:S01]  /*f1b0*/  LOP3.LUT R38, R38, R183, RZ, 0x3c, !PT ;  /* 0x000000b726267212 */ /* 0x000fe200078e3cff */
[----:B------:R3:W-:Y:S01]  /*f1c0*/  STSM.16.M88.4 [R10], R40 ;  /* 0x000000280a007844 */ /* 0x0007e20000000200 */
[----:B------:R-:W-:Y:S02]  /*f1d0*/  SHF.R.U64 R175, R175, 0x3, RZ ;  /* 0x00000003afaf7819 */ /* 0x000fe400000012ff */
[----:B------:R-:W-:Y:S01]  /*f1e0*/  SHF.R.U64 R99, R99, 0x3, RZ ;  /* 0x0000000363637819 */ /* 0x000fe200000012ff */
[----:B------:R4:W-:Y:S01]  /*f1f0*/  STSM.16.M88.4 [R12], R48 ;  /* 0x000000300c007844 */ /* 0x0009e20000000200 */
[----:B------:R-:W-:-:S02]  /*f200*/  MOV R14, R14 ;  /* 0x0000000e000e7202 */ /* 0x000fc40000000f00 */
[----:B------:R-:W-:Y:S02]  /*f210*/  LOP3.LUT R46, R169, R46, RZ, 0x3c, !PT ;  /* 0x0000002ea92e7212 */ /* 0x000fe400078e3cff */
[----:B------:R-:W-:Y:S01]  /*f220*/  MOV R18, R18 ;  /* 0x0000001200127202 */ /* 0x000fe20000000f00 */
[----:B------:R4:W-:Y:S01]  /*f230*/  STSM.16.M88.4 [R14], R56 ;  /* 0x000000380e007844 */ /* 0x0009e20000000200 */
[----:B------:R-:W-:Y:S02]  /*f240*/  LOP3.LUT R54, R171, R54, RZ, 0x3c, !PT ;  /* 0x00000036ab367212 */ /* 0x000fe400078e3cff */
[----:B------:R-:W-:Y:S01]  /*f250*/  SHF.R.U64 R28, R94, 0x3, RZ ;  /* 0x000000035e1c7819 */ /* 0x000fe200000012ff */
[----:B------:R4:W-:Y:S01]  /*f260*/  STSM.16.M88.4 [R18], R64 ;  /* 0x0000004012007844 */ /* 0x0009e20000000200 */
[----:B------:R-:W-:Y:S02]  /*f270*/  MOV R20, R20 ;  /* 0x0000001400147202 */ /* 0x000fe40000000f00 */
[----:B------:R-:W-:-:S02]  /*f280*/  LOP3.LUT R62, R173, R62, RZ, 0x3c, !PT ;  /* 0x0000003ead3e7212 */ /* 0x000fc400078e3cff */
[----:B------:R-:W-:Y:S01]  /*f290*/  LOP3.LUT R78, R29, R4, RZ, 0x3c, !PT ;  /* 0x000000041d4e7212 */ /* 0x000fe200078e3cff */
[----:B------:R4:W-:Y:S01]  /*f2a0*/  STSM.16.M88.4 [R20], R72 ;  /* 0x0000004814007844 */ /* 0x0009e20000000200 */
[----:B------:R-:W-:Y:S02]  /*f2b0*/  MOV R30, R30 ;  /* 0x0000001e001e7202 */ /* 0x000fe40000000f00 */
[----:B------:R-:W-:Y:S02]  /*f2c0*/  LOP3.LUT R70, R175, R70, RZ, 0x3c, !PT ;  /* 0x00000046af467212 */ /* 0x000fe400078e3cff */
[----:B------:R-:W-:Y:S01]  /*f2d0*/  LOP3.LUT R4, R99, R6, RZ, 0x3c, !PT ;  /* 0x0000000663047212 */ /* 0x000fe200078e3cff */
[----:B------:R4:W-:Y:S01]  /*f2e0*/  STSM.16.M88.4 [R30], R80 ;  /* 0x000000501e007844 */ /* 0x0009e20000000200 */
[----:B------:R-:W-:Y:S02]  /*f2f0*/  MOV R38, R38 ;  /* 0x0000002600267202 */ /* 0x000fe40000000f00 */
[----:B------:R-:W-:-:S02]  /*f300*/  MOV R46, R46 ;  /* 0x0000002e002e7202 */ /* 0x000fc40000000f00 */
[----:B-1----:R-:W-:Y:S01]  /*f310*/  F2FP.BF16.F32.PACK_AB R98, R101, R100 ;  /* 0x000000646562723e */ /* 0x002fe200000010ff */
[----:B------:R4:W-:Y:S01]  /*f320*/  STSM.16.M88.4 [R38], R84 ;  /* 0x0000005426007844 */ /* 0x0009e20000000200 */
[----:B------:R-:W-:Y:S02]  /*f330*/  F2FP.BF16.F32.PACK_AB R99, R103, R102 ;  /* 0x000000666763723e */ /* 0x000fe400000010ff */
[----:B------:R-:W-:Y:S02]  /*f340*/  LOP3.LUT R94, R28, R23, RZ, 0x3c, !PT ;  /* 0x000000171c5e7212 */ /* 0x000fe400078e3cff */
[----:B------:R-:W-:Y:S01]  /*f350*/  MOV R54, R54 ;  /* 0x0000003600367202 */ /* 0x000fe20000000f00 */
[----:B------:R4:W-:Y:S01]  /*f360*/  STSM.16.M88.4 [R46], R96 ;  /* 0x000000602e007844 */ /* 0x0009e20000000200 */
[----:B------:R-:W-:Y:S02]  /*f370*/  MOV R62, R62 ;  /* 0x0000003e003e7202 */ /* 0x000fe40000000f00 */
[----:B------:R-:W-:Y:S01]  /*f380*/  MOV R70, R70 ;  /* 0x0000004600467202 */ /* 0x000fe20000000f00 */
[----:B------:R4:W-:Y:S01]  /*f390*/  STSM.16.M88.4 [R54], R104 ;  /* 0x0000006836007844 */ /* 0x0009e20000000200 */
[----:B------:R-:W-:-:S02]  /*f3a0*/  MOV R78, R78 ;  /* 0x0000004e004e7202 */ /* 0x000fc40000000f00 */
[----:B------:R-:W-:Y:S01]  /*f3b0*/  MOV R94, R94 ;  /* 0x0000005e005e7202 */ /* 0x000fe20000000f00 */
[----:B------:R4:W-:Y:S01]  /*f3c0*/  STSM.16.M88.4 [R62], R112 ;  /* 0x000000703e007844 */ /* 0x0009e20000000200 */
[----:B------:R-:W-:Y:S01]  /*f3d0*/  MOV R6, R4 ;  /* 0x0000000400067202 */ /* 0x000fe20000000f00 */
[----:B------:R-:W-:Y:S01]  /*f3e0*/  IMAD.U32 R4, RZ, RZ, UR4 ;  /* 0x00000004ff047e24 */ /* 0x000fe2000f8e00ff */
[----:B------:R-:W-:Y:S01]  /*f3f0*/  PLOP3.LUT P0, PT, PT, PT, UP0, 0x80, 0x0 ;  /* 0x000000000000781c */ /* 0x000fe20003f0f008 */
[----:B------:R4:W-:Y:S01]  /*f400*/  STSM.16.M88.4 [R70], R120 ;  /* 0x0000007846007844 */ /* 0x0009e20000000200 */
[----:B------:R-:W-:Y:S01]  /*f410*/  IMAD.U32 R5, RZ, RZ, UR10 ;  /* 0x0000000aff057e24 */ /* 0x000fe2000f8e00ff */
[----:B------:R-:W-:Y:S02]  /*f420*/  ULDC.64 UR10, c[0x0][0xc08] ;  /* 0x00030200000a7ab9 */ /* 0x000fe40000000a00 */
[----:B------:R4:W-:Y:S04]  /*f430*/  STSM.16.M88.4 [R78], R128 ;  /* 0x000000804e007844 */ /* 0x0009e80000000200 */
[----:B------:R4:W-:Y:S04]  /*f440*/  STSM.16.M88.4 [R94], R136 ;  /* 0x000000885e007844 */ /* 0x0009e80000000200 */
[----:B------:R4:W-:Y:S01]  /*f450*/  STSM.16.M88.4 [R6], R144 ;  /* 0x0000009006007844 */ /* 0x0009e20000000200 */
[----:B------:R-:W-:Y:S06]  /*f460*/  BAR.SYNC.DEFER_BLOCKING 0x1, 0x100 ;  /* 0x0044000000007b1d */ /* 0x000fec0000010000 */
[----:B------:R-:W4:Y:S01]  /*f470*/  @P0 LDG.E R3, desc[UR38][R4.64] ;  /* 0x0000002604030981 */ /* 0x000f22000c1e1900 */
[----:B------:R-:W-:Y:S01]  /*f480*/  UISETP.NE.U32.AND UP1, UPT, UR10, URZ, UPT ;  /* 0x0000003f0a00728c */ /* 0x000fe2000bf25070 */
[----:B0-----:R-:W-:Y:S01]  /*f490*/  ISETP.NE.AND P1, PT, R16, 0x1, PT ;  /* 0x000000011000780c */ /* 0x001fe20003f25270 */
[----:B------:R-:W-:Y:S01]  /*f4a0*/  UMOV UR4, URZ ;  /* 0x0000003f00047c82 */ /* 0x000fe20008000000 */
[----:B------:R-:W-:Y:S01]  /*f4b0*/  VIADD R13, R216, UR14 ;  /* 0x0000000ed80d7c36 */ /* 0x000fe20008000000 */
[----:B------:R-:W-:-:S06]  /*f4c0*/  UISETP.NE.AND.EX UP1, UPT, UR11, URZ, UPT, UP1 ;  /* 0x0000003f0b00728c */ /* 0x000fcc000bf25310 */
[----:B------:R-:W-:-:S04]  /*f4d0*/  PLOP3.LUT P2, PT, PT, PT, UP1, 0x80, 0x0 ;  /* 0x000000000000781c */ /* 0x000fc80003f4f018 */
[----:B--2---:R-:W0:Y:S01]  /*f4e0*/  @P1 LDC R8, c[0x0][0xbec] ;  /* 0x0002fb00ff081b82 */ /* 0x004e220000000800 */
[----:B------:R-:W-:-:S03]  /*f4f0*/  @UP1 UIADD3 UR10, UP2, UR12, UR10, URZ ;  /* 0x0000000a0c0a1290 */ /* 0x000fc6000ff5e03f */
[----:B------:R-:W-:Y:S01]  /*f500*/  ULDC UR12, c[0x0][0xa88] ;  /* 0x0002a200000c7ab9 */ /* 0x000fe20000000800 */
[----:B------:R-:W-:Y:S02]  /*f510*/  @UP1 UIADD3.X UR11, UR13, UR11, URZ, UP2, !UPT ;  /* 0x0000000b0d0b1290 */ /* 0x000fe400097fe43f */
[----:B---3--:R-:W-:Y:S01]  /*f520*/  IMAD.U32 R10, RZ, RZ, UR10 ;  /* 0x0000000aff0a7e24 */ /* 0x008fe2000f8e00ff */
[----:B------:R-:W1:Y:S03]  /*f530*/  @P1 LDC R9, c[0x0][0xbf0] ;  /* 0x0002fc00ff091b82 */ /* 0x000e660000000800 */
[----:B------:R-:W-:Y:S01]  /*f540*/  IMAD.U32 R11, RZ, RZ, UR11 ;  /* 0x0000000bff0b7e24 */ /* 0x000fe2000f8e00ff */
[----:B----4-:R-:W-:Y:S01]  /*f550*/  @P0 R2UR UR4, R3 ;  /* 0x00000000030402ca */ /* 0x010fe200000e0000 */
[----:B------:R-:W-:-:S06]  /*f560*/  IMAD.U32 R3, RZ, RZ, UR12 ;  /* 0x0000000cff037e24 */ /* 0x000fcc000f8e00ff */
[----:B------:R2:W5:Y:S01]  /*f570*/  @P2 LDG.E R3, desc[UR38][R10.64] ;  /* 0x000000260a032981 */ /* 0x000562000c1e1900 */
[----:B01----:R-:W-:Y:S07]  /*f580*/  @P2 BRA `(.L_x_2458) ;  /* 0x0000000000102947 */ /* 0x003fee0003800000 */
[----:B------:R-:W-:Y:S05]  /*f590*/  @!P0 BRA `(.L_x_2458) ;  /* 0x00000000000c8947 */ /* 0x000fea0003800000 */
[----:B------:R-:W3:Y:S04]  /*f5a0*/  LDG.E R6, desc[UR38][R4.64] ;  /* 0x0000002604067981 */ /* 0x000ee8000c1e1900 */
[----:B-----5:R-:W3:Y:S02]  /*f5b0*/  LDG.E R3, desc[UR38][R4.64+0x4] ;  /* 0x0000042604037981 */ /* 0x020ee4000c1e1900 */
[----:B---3--:R-:W-:-:S07]  /*f5c0*/  IMAD.IADD R3, R3, 0x1, -R6 ;  /* 0x0000000103037824 */ /* 0x008fce00078e0a06 */
.L_x_2458:
[----:B------:R-:W3:Y:S01]  /*f5d0*/  LDL R14, [R1] ;  /* 0x00000000010e7983 */ /* 0x000ee20000100800 */
[----:B------:R-:W-:Y:S01]  /*f5e0*/  R2UR UR21, R222 ;  /* 0x00000000de1572ca */ /* 0x000fe200000e0000 */
[----:B------:R-:W-:Y:S01]  /*f5f0*/  ULDC.64 UR16, c[0x0][0xb90] ;  /* 0x0002e40000107ab9 */ /* 0x000fe20000000a00 */
[----:B------:R-:W-:Y:S01]  /*f600*/  R2UR UR19, R223 ;  /* 0x00000000df1372ca */ /* 0x000fe200000e0000 */
[----:B------:R-:W-:Y:S01]  /*f610*/  @P1 IMAD.HI.U32 R4, R13, R8, RZ ;  /* 0x000000080d041227 */ /* 0x000fe200078e00ff */
[----:B------:R-:W-:Y:S01]  /*f620*/  R2UR UR18, R221 ;  /* 0x00000000dd1272ca */ /* 0x000fe200000e0000 */
[----:B------:R-:W-:Y:S01]  /*f630*/  USHF.R.S32.HI UR11, URZ, 0x1f, UR4 ;  /* 0x0000001f3f0b7899 */ /* 0x000fe20008011404 */
[----:B------:R-:W-:Y:S01]  /*f640*/  R2UR UR20, R214 ;  /* 0x00000000d61472ca */ /* 0x000fe200000e0000 */
[----:B------:R-:W-:Y:S01]  /*f650*/  UMOV UR10, UR4 ;  /* 0x00000004000a7c82 */ /* 0x000fe20008000000 */
[----:B------:R-:W-:Y:S01]  /*f660*/  IMAD.MOV.U32 R8, RZ, RZ, R13 ;  /* 0x000000ffff087224 */ /* 0x000fe200078e000d */
[----:B------:R-:W-:Y:S01]  /*f670*/  @P1 SHF.R.U32.HI R8, RZ, R9, R4 ;  /* 0x00000009ff081219 */ /* 0x000fe20000011604 */
[----:B------:R-:W-:-:S02]  /*f680*/  IMAD R4, R224, 0x40, R22 ;  /* 0x00000040e0047824 */ /* 0x000fc400078e0216 */
[----:B------:R-:W-:Y:S01]  /*f690*/  IMAD.MOV.U32 R5, RZ, RZ, 0x2 ;  /* 0x00000002ff057424 */ /* 0x000fe200078e00ff */
[----:B------:R-:W-:Y:S01]  /*f6a0*/  USHF.R.S32.HI UR15, URZ, 0x1f, UR21 ;  /* 0x0000001f3f0f7899 */ /* 0x000fe20008011415 */
[--C-:B--2---:R-:W-:Y:S01]  /*f6b0*/  IMAD.MOV R11, RZ, RZ, -R8.reuse ;  /* 0x000000ffff0b7224 */ /* 0x104fe200078e0a08 */
[----:B------:R-:W-:Y:S01]  /*f6c0*/  USEL UR19, UR19, URZ, !UP0 ;  /* 0x0000003f13137287 */ /* 0x000fe2000c000000 */
[----:B------:R-:W-:Y:S01]  /*f6d0*/  SHF.R.S32.HI R9, RZ, 0x1f, R8 ;  /* 0x0000001fff097819 */ /* 0x000fe20000011408 */
[----:B------:R-:W-:Y:S01]  /*f6e0*/  UIMAD UR14, UR15, UR16, URZ ;  /* 0x000000100f0e72a4 */ /* 0x000fe2000f8e023f */
[----:B------:R-:W-:Y:S01]  /*f6f0*/  IMAD R11, R16, R11, R13 ;  /* 0x0000000b100b7224 */ /* 0x000fe200078e020d */
[----:B------:R-:W-:Y:S01]  /*f700*/  UIMAD.WIDE.U32 UR12, UR21, UR16, UR10 ;  /* 0x00000010150c72a5 */ /* 0x000fe2000f8e000a */
[----:B------:R-:W-:Y:S01]  /*f710*/  IMAD.WIDE R4, R4, R5, UR8 ;  /* 0x0000000804047e25 */ /* 0x000fe2000f8e0205 */
[----:B------:R-:W-:Y:S02]  /*f720*/  UIMAD UR14, UR21, UR17, UR14 ;  /* 0x00000011150e72a4 */ /* 0x000fe4000f8e020e */
[----:B------:R-:W-:Y:S01]  /*f730*/  USEL UR18, UR18, URZ, !UP0 ;  /* 0x0000003f12127287 */ /* 0x000fe2000c000000 */
[----:B------:R-:W-:Y:S01]  /*f740*/  SHF.R.S32.HI R6, RZ, 0x1f, R11 ;  /* 0x0000001fff067819 */ /* 0x000fe2000001140b */
[----:B------:R-:W-:Y:S01]  /*f750*/  ULDC.64 UR16, c[0x0][0xb98] ;  /* 0x0002e60000107ab9 */ /* 0x000fe20000000a00 */
[----:B------:R-:W-:Y:S01]  /*f760*/  UIADD3 UR13, UR13, UR14, URZ ;  /* 0x0000000e0d0d7290 */ /* 0x000fe2000fffe03f */
[C---:B------:R-:W-:Y:S01]  /*f770*/  IADD3 R33, P3, R4.reuse, 0x4000, RZ ;  /* 0x0000400004217810 */ /* 0x040fe20007f7e0ff */
[----:B------:R-:W-:Y:S01]  /*f780*/  UIMAD UR10, UR19, UR16, URZ ;  /* 0x00000010130a72a4 */ /* 0x000fe2000f8e023f */
[----:B------:R-:W-:Y:S01]  /*f790*/  IADD3 R37, P2, R4, 0x5000, RZ ;  /* 0x0000500004257810 */ /* 0x000fe20007f5e0ff */
[----:B------:R-:W-:Y:S01]  /*f7a0*/  UIMAD.WIDE.U32 UR12, UR18, UR16, UR12 ;  /* 0x00000010120c72a5 */ /* 0x000fe2000f8e000c */
[----:B------:R-:W-:Y:S01]  /*f7b0*/  LOP3.LUT R32, R33, 0x380, RZ, 0xc0, !PT ;  /* 0x0000038021207812 */ /* 0x000fe200078ec0ff */
[----:B------:R-:W-:Y:S01]  /*f7c0*/  UIMAD UR10, UR18, UR17, UR10 ;  /* 0x00000011120a72a4 */ /* 0x000fe2000f8e020a */
[----:B------:R-:W-:Y:S01]  /*f7d0*/  LOP3.LUT R36, R37, 0x380, RZ, 0xc0, !PT ;  /* 0x0000038025247812 */ /* 0x000fe200078ec0ff */
[----:B------:R-:W-:Y:S01]  /*f7e0*/  ULDC.64 UR8, c[0x0][0xb88] ;  /* 0x0002e20000087ab9 */ /* 0x000fe20000000a00 */
[----:B------:R-:W-:Y:S01]  /*f7f0*/  SHF.R.U64 R32, R32, 0x3, RZ ;  /* 0x0000000320207819 */ /* 0x000fe200000012ff */
[----:B------:R-:W-:Y:S01]  /*f800*/  IMAD R6, R6, UR8, RZ ;  /* 0x0000000806067c24 */ /* 0x000fe2000f8e02ff */
[----:B------:R-:W-:Y:S01]  /*f810*/  IADD3 R8, P0, R8, UR12, RZ ;  /* 0x0000000c08087c10 */ /* 0x000fe2000ff1e0ff */
[----:B------:R-:W-:Y:S01]  /*f820*/  IMAD.U32 R10, RZ, RZ, UR10 ;  /* 0x0000000aff0a7e24 */ /* 0x000fe2000f8e00ff */
[----:B------:R-:W-:Y:S01]  /*f830*/  LOP3.LUT R32, R32, R33, RZ, 0x3c, !PT ;  /* 0x0000002120207212 */ /* 0x000fe200078e3cff */
[----:B------:R-:W-:Y:S01]  /*f840*/  IMAD R15, R11, UR9, R6 ;  /* 0x000000090b0f7c24 */ /* 0x000fe2000f8e0206 */
[----:B------:R-:W-:Y:S01]  /*f850*/  SHF.R.U64 R36, R36, 0x3, RZ ;  /* 0x0000000324247819 */ /* 0x000fe200000012ff */
[----:B------:R-:W-:Y:S01]  /*f860*/  IMAD.X R33, RZ, RZ, R5, P3 ;  /* 0x000000ffff217224 */ /* 0x000fe200018e0605 */
[----:B------:R-:W-:Y:S01]  /*f870*/  IADD3.X R9, R9, UR13, R10, P0, !PT ;  /* 0x0000000d09097c10 */ /* 0x000fe200087fe40a */
[----:B-----5:R-:W-:Y:S01]  /*f880*/  IMAD R23, R3, R16, RZ ;  /* 0x0000001003177224 */ /* 0x020fe200078e02ff */
[----:B------:R-:W-:Y:S01]  /*f890*/  IADD3 R53, P3, R4, 0xa000, RZ ;  /* 0x0000a00004357810 */ /* 0x000fe20007f7e0ff */
[----:B------:R-:W-:Y:S01]  /*f8a0*/  ULDC.64 UR12, c[0x0][0xaa0] ;  /* 0x0002a800000c7ab9 */ /* 0x000fe20000000a00 */
[----:B------:R-:W-:Y:S01]  /*f8b0*/  LOP3.LUT R36, R36, R37, RZ, 0x3c, !PT ;  /* 0x0000002524247212 */ /* 0x000fe200078e3cff */
[----:B------:R-:W-:Y:S01]  /*f8c0*/  IMAD.WIDE.U32 R8, R11, UR8, R8 ;  /* 0x000000080b087c25 */ /* 0x000fe2000f8e0008 */
[----:B------:R-:W-:Y:S01]  /*f8d0*/  ULDC.64 UR8, c[0x0][0xb50] ;  /* 0x0002d40000087ab9 */ /* 0x000fe20000000a00 */
[----:B------:R-:W-:-:S02]  /*f8e0*/  LOP3.LUT R52, R53, 0x380, RZ, 0xc0, !PT ;  /* 0x0000038035347812 */ /* 0x000fc400078ec0ff */
[----:B------:R-:W-:Y:S01]  /*f8f0*/  IMAD.X R37, RZ, RZ, R5, P2 ;  /* 0x000000ffff257224 */ /* 0x000fe200010e0605 */
[----:B------:R-:W-:Y:S02]  /*f900*/  IADD3 R9, R9, R15, RZ ;  /* 0x0000000f09097210 */ /* 0x000fe40007ffe0ff */
[----:B------:R-:W-:Y:S02]  /*f910*/  LEA R10, P0, R8, UR8, 0x2 ;  /* 0x00000008080a7c11 */ /* 0x000fe4000f8010ff */
[----:B------:R-:W-:Y:S02]  /*f920*/  IADD3 R57, P2, R4, 0xb000, RZ ;  /* 0x0000b00004397810 */ /* 0x000fe40007f5e0ff */
[----:B------:R-:W-:Y:S01]  /*f930*/  LEA.HI.X R11, R8, UR9, R9, 0x2, P0 ;  /* 0x00000009080b7c11 */ /* 0x000fe200080f1409 */
[----:B------:R-:W-:Y:S01]  /*f940*/  SHFL.IDX PT, R18, R10, RZ, 0x1c1f ;  /* 0x001c1fff0a127589 */ /* 0x000fe200000e0000 */
[----:B------:R-:W-:Y:S02]  /*f950*/  IADD3 R29, P0, R4, 0x3000, RZ ;  /* 0x00003000041d7810 */ /* 0x000fe40007f1e0ff */
[----:B------:R-:W-:Y:S01]  /*f960*/  SHF.R.U64 R52, R52, 0x3, RZ ;  /* 0x0000000334347819 */ /* 0x000fe200000012ff */
[----:B------:R-:W0:Y:S01]  /*f970*/  SHFL.IDX PT, R19, R11, RZ, 0x1c1f ;  /* 0x001c1fff0b137589 */ /* 0x000e2200000e0000 */
[----:B------:R-:W-:-:S02]  /*f980*/  LOP3.LUT R28, R29, 0x380, RZ, 0xc0, !PT ;  /* 0x000003801d1c7812 */ /* 0x000fc400078ec0ff */
[----:B------:R-:W-:Y:S01]  /*f990*/  LOP3.LUT R56, R57, 0x380, RZ, 0xc0, !PT ;  /* 0x0000038039387812 */ /* 0x000fe200078ec0ff */
[----:B------:R-:W-:Y:S01]  /*f9a0*/  SHFL.IDX PT, R20, R10, 0x1, 0x1c1f ;  /* 0x003c1f000a147f89 */ /* 0x000fe200000e0000 */
[----:B------:R-:W-:Y:S02]  /*f9b0*/  SHF.R.U64 R28, R28, 0x3, RZ ;  /* 0x000000031c1c7819 */ /* 0x000fe400000012ff */
[----:B------:R-:W-:Y:S01]  /*f9c0*/  LOP3.LUT R52, R52, R53, RZ, 0x3c, !PT ;  /* 0x0000003534347212 */ /* 0x000fe200078e3cff */
[--C-:B------:R-:W-:Y:S01]  /*f9d0*/  IMAD.X R53, RZ, RZ, R5.reuse, P3 ;  /* 0x000000ffff357224 */ /* 0x100fe200018e0605 */
[----:B------:R-:W-:Y:S01]  /*f9e0*/  LOP3.LUT R28, R28, R29, RZ, 0x3c, !PT ;  /* 0x0000001d1c1c7212 */ /* 0x000fe200078e3cff */
[----:B------:R-:W-:Y:S01]  /*f9f0*/  IMAD.X R29, RZ, RZ, R5, P0 ;  /* 0x000000ffff1d7224 */ /* 0x000fe200000e0605 */
[C---:B------:R-:W-:Y:S01]  /*fa00*/  IADD3 R49, P0, R4.reuse, 0x9000, RZ ;  /* 0x0000900004317810 */ /* 0x040fe20007f1e0ff */
[----:B------:R-:W1:Y:S01]  /*fa10*/  SHFL.IDX PT, R21, R11, 0x1, 0x1c1f ;  /* 0x003c1f000b157f89 */ /* 0x000e6200000e0000 */
[----:B------:R-:W-:-:S02]  /*fa20*/  IADD3 R13, P5, R4, 0x1000, RZ ;  /* 0x00001000040d7810 */ /* 0x000fc40007fbe0ff */
[----:B------:R-:W-:Y:S02]  /*fa30*/  LOP3.LUT R48, R49, 0x380, RZ, 0xc0, !PT ;  /* 0x0000038031307812 */ /* 0x000fe400078ec0ff */
[----:B------:R-:W-:Y:S02]  /*fa40*/  IADD3 R25, P4, R4, 0x2000, RZ ;  /* 0x0000200004197810 */ /* 0x000fe40007f9e0ff */
[----:B------:R-:W-:Y:S02]  /*fa50*/  SHF.R.U64 R48, R48, 0x3, RZ ;  /* 0x0000000330307819 */ /* 0x000fe400000012ff */
[----:B------:R-:W-:Y:S02]  /*fa60*/  SHF.R.U64 R56, R56, 0x3, RZ ;  /* 0x0000000338387819 */ /* 0x000fe400000012ff */
[----:B------:R-:W-:Y:S01]  /*fa70*/  LOP3.LUT R48, R48, R49, RZ, 0x3c, !PT ;  /* 0x0000003130307212 */ /* 0x000fe200078e3cff */
[----:B------:R-:W-:Y:S01]  /*fa80*/  IMAD.X R49, RZ, RZ, R5, P0 ;  /* 0x000000ffff317224 */ /* 0x000fe200000e0605 */
[----:B------:R-:W-:-:S02]  /*fa90*/  IADD3 R8, P3, R4, 0xf000, RZ ;  /* 0x0000f00004087810 */ /* 0x000fc40007f7e0ff */
[----:B------:R-:W-:Y:S02]  /*faa0*/  LOP3.LUT P0, RZ, R226, 0x3, RZ, 0xc0, !PT ;  /* 0x00000003e2ff7812 */ /* 0x000fe4000780c0ff */
[----:B------:R-:W-:Y:S02]  /*fab0*/  LOP3.LUT R12, R13, 0x380, RZ, 0xc0, !PT ;  /* 0x000003800d0c7812 */ /* 0x000fe400078ec0ff */
[----:B------:R-:W-:Y:S01]  /*fac0*/  IADD3 R41, P6, R4, 0x6000, RZ ;  /* 0x0000600004297810 */ /* 0x000fe20007fde0ff */
[----:B------:R-:W-:Y:S01]  /*fad0*/  UIMAD UR10, UR11, UR12, URZ ;  /* 0x0000000c0b0a72a4 */ /* 0x000fe2000f8e023f */
[----:B------:R-:W-:Y:S01]  /*fae0*/  LOP3.LUT R24, R25, 0x380, RZ, 0xc0, !PT ;  /* 0x0000038019187812 */ /* 0x000fe200078ec0ff */
[----:B------:R-:W-:Y:S01]  /*faf0*/  UIMAD.WIDE.U32 UR8, UR4, UR12, URZ ;  /* 0x0000000c040872a5 */ /* 0x000fe2000f8e003f */
[----:B------:R-:W-:Y:S01]  /*fb00*/  LOP3.LUT R56, R56, R57, RZ, 0x3c, !PT ;  /* 0x0000003938387212 */ /* 0x000fe200078e3cff */
[--C-:B------:R-:W-:Y:S01]  /*fb10*/  IMAD.X R57, RZ, RZ, R5.reuse, P2 ;  /* 0x000000ffff397224 */ /* 0x100fe200010e0605 */
[----:B------:R-:W-:Y:S01]  /*fb20*/  LOP3.LUT R3, R8, 0x380, RZ, 0xc0, !PT ;  /* 0x0000038008037812 */ /* 0x000fe200078ec0ff */
[----:B------:R-:W-:Y:S01]  /*fb30*/  IMAD.X R61, RZ, RZ, R5, P3 ;  /* 0x000000ffff3d7224 */ /* 0x000fe200018e0605 */
[----:B------:R-:W-:-:S02]  /*fb40*/  SHF.R.U64 R12, R12, 0x3, RZ ;  /* 0x000000030c0c7819 */ /* 0x000fc400000012ff */
[----:B------:R-:W-:Y:S02]  /*fb50*/  SHF.R.U64 R24, R24, 0x3, RZ ;  /* 0x0000000318187819 */ /* 0x000fe400000012ff */
[----:B------:R-:W-:Y:S02]  /*fb60*/  SHF.R.U64 R3, R3, 0x3, RZ ;  /* 0x0000000303037819 */ /* 0x000fe400000012ff */
[----:B------:R-:W-:Y:S01]  /*fb70*/  LOP3.LUT R12, R12, R13, RZ, 0x3c, !PT ;  /* 0x0000000d0c0c7212 */ /* 0x000fe200078e3cff */
[--C-:B------:R-:W-:Y:S01]  /*fb80*/  IMAD.X R13, RZ, RZ, R5.reuse, P5 ;  /* 0x000000ffff0d7224 */ /* 0x100fe200028e0605 */
[----:B------:R-:W-:Y:S01]  /*fb90*/  LOP3.LUT R24, R24, R25, RZ, 0x3c, !PT ;  /* 0x0000001918187212 */ /* 0x000fe200078e3cff */
[----:B------:R-:W-:Y:S01]  /*fba0*/  IMAD.X R25, RZ, RZ, R5, P4 ;  /* 0x000000ffff197224 */ /* 0x000fe200020e0605 */
[C---:B------:R-:W-:Y:S02]  /*fbb0*/  IADD3 R45, P5, R4.reuse, 0x7000, RZ ;  /* 0x00007000042d7810 */ /* 0x040fe40007fbe0ff */
[----:B------:R-:W-:-:S02]  /*fbc0*/  IADD3 R69, P4, R4, 0x8000, RZ ;  /* 0x0000800004457810 */ /* 0x000fc40007f9e0ff */
[----:B------:R-:W-:Y:S02]  /*fbd0*/  LOP3.LUT R60, R3, R8, RZ, 0x3c, !PT ;  /* 0x00000008033c7212 */ /* 0x000fe400078e3cff */
[----:B------:R-:W2:Y:S01]  /*fbe0*/  @P1 LDC R3, c[0x0][0xbec] ;  /* 0x0002fb00ff031b82 */ /* 0x000ea20000000800 */
[----:B------:R-:W-:Y:S02]  /*fbf0*/  LOP3.LUT R40, R41, 0x380, RZ, 0xc0, !PT ;  /* 0x0000038029287812 */ /* 0x000fe400078ec0ff */
[----:B------:R-:W-:Y:S02]  /*fc00*/  LOP3.LUT R44, R45, 0x380, RZ, 0xc0, !PT ;  /* 0x000003802d2c7812 */ /* 0x000fe400078ec0ff */
[----:B------:R-:W-:Y:S02]  /*fc10*/  LOP3.LUT R68, R69, 0x380, RZ, 0xc0, !PT ;  /* 0x0000038045447812 */ /* 0x000fe400078ec0ff */
[----:B------:R-:W-:Y:S02]  /*fc20*/  LOP3.LUT R9, R4, 0x380, RZ, 0xc0, !PT ;  /* 0x0000038004097812 */ /* 0x000fe400078ec0ff */
        /* <DEDUP_REMOVED lines=9> */
[----:B------:R-:W-:Y:S01]  /*fcc0*/  IMAD.X R69, RZ, RZ, R5, P4 ;  /* 0x000000ffff457224 */ /* 0x000fe200020e0605 */
[C---:B------:R-:W-:Y:S01]  /*fcd0*/  IADD3 R77, P6, R4.reuse, 0xc000, RZ ;  /* 0x0000c000044d7810 */ /* 0x040fe20007fde0ff */
[----:B------:R-:W-:Y:S01]  /*fce0*/  UIMAD UR10, UR4, UR13, UR10 ;  /* 0x0000000d040a72a4 */ /* 0x000fe2000f8e020a */
[----:B------:R-:W-:-:S02]  /*fcf0*/  IADD3 R73, P5, R4, 0xd000, RZ ;  /* 0x0000d00004497810 */ /* 0x000fc40007fbe0ff */
[----:B------:R-:W-:Y:S01]  /*fd00*/  IADD3 R65, P4, R4, 0xe000, RZ ;  /* 0x0000e00004417810 */ /* 0x000fe20007f9e0ff */
[----:B------:R-:W-:Y:S01]  /*fd10*/  ULDC.64 UR12, c[0x0][0xae8] ;  /* 0x0002ba00000c7ab9 */ /* 0x000fe20000000a00 */
[----:B------:R-:W-:Y:S01]  /*fd20*/  LOP3.LUT R4, R9, R4, RZ, 0x3c, !PT ;  /* 0x0000000409047212 */ /* 0x000fe200078e3cff */
[----:B------:R-:W-:Y:S01]  /*fd30*/  UIADD3 UR9, UR9, UR10, URZ ;  /* 0x0000000a09097290 */ /* 0x000fe2000fffe03f */
[----:B------:R-:W-:Y:S01]  /*fd40*/  LOP3.LUT R76, R77, 0x380, RZ, 0xc0, !PT ;  /* 0x000003804d4c7812 */ /* 0x000fe200078ec0ff */
[----:B------:R-:W-:Y:S01]  /*fd50*/  UIMAD UR4, UR15, UR12, URZ ;  /* 0x0000000c0f0472a4 */ /* 0x000fe2000f8e023f */
[----:B------:R-:W-:Y:S02]  /*fd60*/  LOP3.LUT R72, R73, 0x380, RZ, 0xc0, !PT ;  /* 0x0000038049487812 */ /* 0x000fe400078ec0ff */
[----:B------:R-:W-:Y:S01]  /*fd70*/  LOP3.LUT R64, R65, 0x380, RZ, 0xc0, !PT ;  /* 0x0000038041407812 */ /* 0x000fe200078ec0ff */
[----:B------:R-:W-:Y:S01]  /*fd80*/  UIMAD UR4, UR21, UR13, UR4 ;  /* 0x0000000d150472a4 */ /* 0x000fe2000f8e0204 */
[----:B------:R-:W-:Y:S01]  /*fd90*/  SHF.R.U64 R76, R76, 0x3, RZ ;  /* 0x000000034c4c7819 */ /* 0x000fe200000012ff */
[----:B------:R-:W-:Y:S01]  /*fda0*/  UIMAD.WIDE.U32 UR8, UR21, UR12, UR8 ;  /* 0x0000000c150872a5 */ /* 0x000fe2000f8e0008 */
[----:B------:R-:W-:Y:S01]  /*fdb0*/  SHF.R.U64 R72, R72, 0x3, RZ ;  /* 0x0000000348487819 */ /* 0x000fe200000012ff */
[----:B------:R-:W-:Y:S01]  /*fdc0*/  ULDC.64 UR10, c[0x0][0xaf0] ;  /* 0x0002bc00000a7ab9 */ /* 0x000fe20000000a00 */
[----:B------:R-:W-:Y:S01]  /*fdd0*/  SHF.R.U64 R64, R64, 0x3, RZ ;  /* 0x0000000340407819 */ /* 0x000fe200000012ff */
[----:B------:R-:W-:Y:S01]  /*fde0*/  UIADD3 UR9, UR9, UR4, URZ ;  /* 0x0000000409097290 */ /* 0x000fe2000fffe03f */
[----:B------:R-:W-:Y:S01]  /*fdf0*/  LOP3.LUT R76, R76, R77, RZ, 0x3c, !PT ;  /* 0x0000004d4c4c7212 */ /* 0x000fe200078e3cff */
[----:B------:R-:W-:Y:S01]  /*fe00*/  UIMAD UR4, UR19, UR10, URZ ;  /* 0x0000000a130472a4 */ /* 0x000fe2000f8e023f */
[----:B------:R-:W-:Y:S01]  /*fe10*/  LOP3.LUT R72, R72, R73, RZ, 0x3c, !PT ;  /* 0x0000004948487212 */ /* 0x000fe200078e3cff */
[--C-:B------:R-:W-:Y:S01]  /*fe20*/  IMAD.X R73, RZ, RZ, R5.reuse, P5 ;  /* 0x000000ffff497224 */ /* 0x100fe200028e0605 */
[----:B------:R-:W-:Y:S01]  /*fe30*/  LOP3.LUT R64, R64, R65, RZ, 0x3c, !PT ;  /* 0x0000004140407212 */ /* 0x000fe200078e3cff */
[----:B------:R-:W-:Y:S01]  /*fe40*/  IMAD.X R65, RZ, RZ, R5, P4 ;  /* 0x000000ffff417224 */ /* 0x000fe200020e0605 */
[----:B------:R-:W-:Y:S01]  /*fe50*/  IADD3.X R77, RZ, R5, RZ, P6, !PT ;  /* 0x00000005ff4d7210 */ /* 0x000fe200037fe4ff */
[----:B------:R-:W-:-:S02]  /*fe60*/  UIMAD UR4, UR18, UR11, UR4 ;  /* 0x0000000b120472a4 */ /* 0x000fc4000f8e0204 */
[----:B------:R-:W-:-:S03]  /*fe70*/  UIMAD.WIDE.U32 UR8, UR18, UR10, UR8 ;  /* 0x0000000a120872a5 */ /* 0x000fc6000f8e0008 */
[----:B------:R-:W-:Y:S01]  /*fe80*/  ULDC.64 UR10, c[0x0][0xae0] ;  /* 0x0002b800000a7ab9 */ /* 0x000fe20000000a00 */
[----:B------:R-:W-:Y:S01]  /*fe90*/  UIADD3 UR4, UR9, UR4, URZ ;  /* 0x0000000409047290 */ /* 0x000fe2000fffe03f */
[----:B------:R-:W-:Y:S01]  /*fea0*/  VIADD R80, R224, UR20 ;  /* 0x00000014e0507c36 */ /* 0x000fe20008000000 */
[----:B------:R-:W-:-:S04]  /*feb0*/  UIADD3 UR7, UR7, 0x38820, URZ ;  /* 0x0003882007077890 */ /* 0x000fc8000fffe03f */
[----:B------:R-:W-:Y:S01]  /*fec0*/  UPRMT UR7, URZ, 0x654, UR7 ;  /* 0x000006543f077896 */ /* 0x000fe20008000007 */
[----:B------:R-:W-:Y:S01]  /*fed0*/  BSSY B1, `(.L_x_2459) ;  /* 0x0000054000017945 */ /* 0x000fe20003800000 */
[----:B------:R-:W-:Y:S02]  /*fee0*/  SHF.R.S32.HI R81, RZ, 0x1f, R219 ;  /* 0x0000001fff517819 */ /* 0x000fe400000114db */
[----:B------:R-:W-:Y:S02]  /*fef0*/  SHF.R.S32.HI R82, RZ, 0x1f, R217 ;  /* 0x0000001fff527819 */ /* 0x000fe400000114d9 */
[----:B------:R-:W-:Y:S02]  /*ff00*/  SHF.R.S32.HI R83, RZ, 0x1f, R218 ;  /* 0x0000001fff537819 */ /* 0x000fe400000114da */
[----:B------:R-:W-:Y:S01]  /*ff10*/  SHF.R.S32.HI R84, RZ, 0x1f, R22 ;  /* 0x0000001fff547819 */ /* 0x000fe20000011416 */
[----:B---3--:R-:W-:-:S04]  /*ff20*/  VIADD R14, R14, UR20 ;  /* 0x000000140e0e7c36 */ /* 0x008fc80008000000 */
[C---:B------:R-:W-:Y:S01]  /*ff30*/  VIADD R6, R14.reuse, 0x8 ;  /* 0x000000080e067836 */ /* 0x040fe20000000000 */
[----:B------:R-:W-:-:S04]  /*ff40*/  ISETP.GE.OR P2, PT, R14, R23, P0 ;  /* 0x000000170e00720c */ /* 0x000fc80000746670 */
[----:B------:R-:W-:-:S09]  /*ff50*/  ISETP.GE.OR P0, PT, R6, R23, P0 ;  /* 0x000000170600720c */ /* 0x000fd20000706670 */
[----:B0-----:R0:W-:Y:S04]  /*ff60*/  @!P2 ST.E desc[UR38][R18.64], R2 ;  /* 0x000000021200a985 */ /* 0x0011e8000c101926 */
[----:B-1----:R1:W-:Y:S04]  /*ff70*/  @!P0 ST.E desc[UR38][R20.64], R0 ;  /* 0x0000000014008985 */ /* 0x0023e8000c101926 */
[----:B------:R3:W5:Y:S01]  /*ff80*/  LD.E.128 R8, desc[UR38][R4.64] ;  /* 0x0000002604087980 */ /* 0x000762000c101d00 */
[----:B0-----:R-:W0:Y:S01]  /*ff90*/  @P1 LDC R19, c[0x0][0xbf0] ;  /* 0x0002fc00ff131b82 */ /* 0x001e220000000800 */
[----:B------:R-:W-:-:S02]  /*ffa0*/  IMAD.U32 R2, RZ, RZ, UR8 ;  /* 0x00000008ff027e24 */ /* 0x000fc4000f8e00ff */
[----:B------:R-:W5:Y:S01]  /*ffb0*/  LD.E.128 R12, desc[UR38][R12.64] ;  /* 0x000000260c0c7980 */ /* 0x000f62000c101d00 */
[----:B-1----:R-:W-:-:S03]  /*ffc0*/  IMAD R0, R220, 0x20, R224 ;  /* 0x00000020dc007824 */ /* 0x002fc600078e02e0 */
[----:B------:R-:W5:Y:S01]  /*ffd0*/  LD.E.128 R24, desc[UR38][R24.64] ;  /* 0x0000002618187980 */ /* 0x000f62000c101d00 */
[----:B---3--:R-:W-:-:S03]  /*ffe0*/  VIADD R4, R0, UR20 ;  /* 0x0000001400047c36 */ /* 0x008fc60008000000 */
[----:B------:R-:W5:Y:S01]  /*fff0*/  LD.E.128 R28, desc[UR38][R28.64] ;  /* 0x000000261c1c7980 */ /* 0x000f62000c101d00 */
[----:B--2---:R-:W-:-:S03]  /*10000*/  @P1 IMAD.HI.U32 R0, R4, R3, RZ ;  /* 0x0000000304001227 */ /* 0x004fc600078e00ff */
[----:B------:R-:W5:Y:S01]  /*10010*/  LD.E.128 R32, desc[UR38][R32.64] ;  /* 0x0000002620207980 */ /* 0x000f62000c101d00 */
[----:B------:R-:W-:-:S03]  /*10020*/  IMAD.MOV.U32 R5, RZ, RZ, R4 ;  /* 0x000000ffff057224 */ /* 0x000fc600078e0004 */
[----:B------:R-:W5:Y:S04]  /*10030*/  LD.E.128 R36, desc[UR38][R36.64] ;  /* 0x0000002624247980 */ /* 0x000f68000c101d00 */
[----:B------:R-:W5:Y:S01]  /*10040*/  LD.E.128 R40, desc[UR38][R40.64] ;  /* 0x0000002628287980 */ /* 0x000f62000c101d00 */
[----:B0-----:R-:W-:-:S03]  /*10050*/  @P1 SHF.R.U32.HI R5, RZ, R19, R0 ;  /* 0x00000013ff051219 */ /* 0x001fc60000011600 */
[----:B------:R-:W5:Y:S01]  /*10060*/  LD.E.128 R44, desc[UR38][R44.64] ;  /* 0x000000262c2c7980 */ /* 0x000f62000c101d00 */
[--C-:B------:R-:W-:Y:S01]  /*10070*/  SHF.R.S32.HI R0, RZ, 0x1f, R5.reuse ;  /* 0x0000001fff007819 */ /* 0x100fe20000011405 */
[----:B------:R-:W-:Y:S02]  /*10080*/  IMAD.MOV R19, RZ, RZ, -R5 ;  /* 0x000000ffff137224 */ /* 0x000fe400078e0a05 */
[----:B------:R-:W5:Y:S01]  /*10090*/  LD.E.128 R68, desc[UR38][R68.64] ;  /* 0x0000002644447980 */ /* 0x000f62000c101d00 */
[----:B------:R-:W-:Y:S01]  /*100a0*/  IMAD.U32 R3, RZ, RZ, UR9 ;  /* 0x00000009ff037e24 */ /* 0x000fe2000f8e00ff */
[----:B------:R-:W-:Y:S01]  /*100b0*/  ULDC.64 UR8, c[0x0][0xad8] ;  /* 0x0002b60000087ab9 */ /* 0x000fe20000000a00 */
[----:B------:R-:W-:Y:S01]  /*100c0*/  IMAD R0, R0, UR10, RZ ;  /* 0x0000000a00007c24 */ /* 0x000fe2000f8e02ff */
[----:B------:R-:W5:Y:S01]  /*100d0*/  LD.E.128 R48, desc[UR38][R48.64] ;  /* 0x0000002630307980 */ /* 0x000f62000c101d00 */
[----:B------:R-:W-:Y:S02]  /*100e0*/  IMAD R19, R16, R19, R4 ;  /* 0x0000001310137224 */ /* 0x000fe400078e0204 */
[----:B------:R-:W-:Y:S01]  /*100f0*/  IMAD.U32 R3, RZ, RZ, UR4 ;  /* 0x00000004ff037e24 */ /* 0x000fe2000f8e00ff */
[----:B------:R-:W5:Y:S01]  /*10100*/  LD.E.128 R52, desc[UR38][R52.64] ;  /* 0x0000002634347980 */ /* 0x000f62000c101d00 */
[----:B------:R-:W-:Y:S01]  /*10110*/  IMAD R21, R5, UR11, R0 ;  /* 0x0000000b05157c24 */ /* 0x000fe2000f8e0200 */
[----:B------:R-:W-:-:S02]  /*10120*/  SHF.R.S32.HI R0, RZ, 0x1f, R19 ;  /* 0x0000001fff007819 */ /* 0x000fc40000011413 */
[----:B------:R-:W5:Y:S01]  /*10130*/  LD.E.128 R56, desc[UR38][R56.64] ;  /* 0x0000002638387980 */ /* 0x000f62000c101d00 */
[----:B------:R-:W-:-:S03]  /*10140*/  IMAD.WIDE.U32 R2, R5, UR10, R2 ;  /* 0x0000000a05027c25 */ /* 0x000fc6000f8e0002 */
[----:B------:R-:W5:Y:S04]  /*10150*/  LD.E.128 R76, desc[UR38][R76.64] ;  /* 0x000000264c4c7980 */ /* 0x000f68000c101d00 */
[----:B------:R-:W5:Y:S04]  /*10160*/  LD.E.128 R72, desc[UR38][R72.64] ;  /* 0x0000002648487980 */ /* 0x000f68000c101d00 */
[----:B------:R-:W5:Y:S04]  /*10170*/  LD.E.128 R64, desc[UR38][R64.64] ;  /* 0x0000002640407980 */ /* 0x000f68000c101d00 */
[----:B------:R-:W5:Y:S01]  /*10180*/  LD.E.128 R60, desc[UR38][R60.64] ;  /* 0x000000263c3c7980 */ /* 0x000f62000c101d00 */
[----:B------:R-:W-:Y:S01]  /*10190*/  IMAD.IADD R3, R3, 0x1, R21 ;  /* 0x0000000103037824 */ /* 0x000fe200078e0215 */
[----:B------:R-:W-:Y:S01]  /*101a0*/  ISETP.GE.AND P2, PT, R80, R23, PT ;  /* 0x000000175000720c */ /* 0x000fe20003f46270 */
[----:B------:R-:W-:Y:S01]  /*101b0*/  IMAD R4, R0, UR8, RZ ;  /* 0x0000000800047c24 */ /* 0x000fe2000f8e02ff */
[----:B------:R-:W-:Y:S01]  /*101c0*/  @!PT LDS RZ, [RZ] ;  /* 0x00000000fffff984 */ /* 0x000fe20000000800 */
[----:B------:R-:W-:Y:S01]  /*101d0*/  @!PT LDS RZ, [RZ] ;  /* 0x00000000fffff984 */ /* 0x000fe20000000800 */
[----:B------:R-:W-:Y:S01]  /*101e0*/  @!PT LDS RZ, [RZ] ;  /* 0x00000000fffff984 */ /* 0x000fe20000000800 */
[----:B------:R-:W-:Y:S01]  /*101f0*/  @!PT LDS RZ, [RZ] ;  /* 0x00000000fffff984 */ /* 0x000fe20000000800 */
[----:B------:R0:W-:Y:S06]  /*10200*/  MEMBAR.ALL.CTA ;  /* 0x0000000000007992 */ /* 0x0001ec0000008000 */
[----:B0-----:R-:W0:Y:S01]  /*10210*/  FENCE.VIEW.ASYNC.S ;  /* 0x00000000000073c6 */ /* 0x001e220000000000 */
[----:B------:R-:W-:-:S04]  /*10220*/  IMAD.WIDE.U32 R2, R19, UR8, R2 ;  /* 0x0000000813027c25 */ /* 0x000fc8000f8e0002 */
[----:B------:R-:W-:Y:S01]  /*10230*/  IMAD R5, R19, UR9, R4 ;  /* 0x0000000913057c24 */ /* 0x000fe2000f8e0204 */
[----:B------:R-:W-:Y:S01]  /*10240*/  ULDC.64 UR8, c[0x0][0xa80] ;  /* 0x0002a00000087ab9 */ /* 0x000fe20000000a00 */
[----:B------:R-:W-:Y:S01]  /*10250*/  VIADD R0, R80, 0x20 ;  /* 0x0000002050007836 */ /* 0x000fe20000000000 */
[----:B------:R-:W-:Y:S01]  /*10260*/  LEA R6, P3, R2, UR8, 0x1 ;  /* 0x0000000802067c11 */ /* 0x000fe2000f8608ff */
[----:B------:R-:W-:-:S03]  /*10270*/  IMAD.IADD R3, R3, 0x1, R5 ;  /* 0x0000000103037824 */ /* 0x000fc600078e0205 */
[-C--:B------:R-:W-:Y:S01]  /*10280*/  ISETP.GE.AND P1, PT, R0, R23.reuse, PT ;  /* 0x000000170000720c */ /* 0x080fe20003f26270 */
[----:B0-----:R0:W1:Y:S01]  /*10290*/  SHFL.IDX PT, R20, R6, RZ, 0x181f ;  /* 0x00181fff06147589 */ /* 0x00106200000e0000 */
[----:B------:R-:W-:Y:S02]  /*102a0*/  IADD3 R0, R80, 0x40, RZ ;  /* 0x0000004050007810 */ /* 0x000fe40007ffe0ff */
[----:B------:R-:W-:Y:S02]  /*102b0*/  LEA.HI.X R16, R2, UR9, R3, 0x1, P3 ;  /* 0x0000000902107c11 */ /* 0x000fe400098f0c03 */
[----:B------:R-:W-:-:S03]  /*102c0*/  ISETP.GE.AND P0, PT, R0, R23, PT ;  /* 0x000000170000720c */ /* 0x000fc60003f06270 */
[----:B------:R0:W2:Y:S01]  /*102d0*/  SHFL.IDX PT, R0, R16, RZ, 0x181f ;  /* 0x00181fff10007589 */ /* 0x0000a200000e0000 */
[----:B------:R-:W-:Y:S01]  /*102e0*/  SYNCS.ARRIVE.TRANS64.RED.A1T0 RZ, [UR7], RZ ;  /* 0x000000ffffff79a7 */ /* 0x000fe20008100407 */
        /* <DEDUP_REMOVED lines=18> */
.L_x_2460:
[----:B------:R-:W-:Y:S05]  /*10410*/  BSYNC B1 ;  /* 0x0000000000017941 */ /* 0x000fea0003800000 */
.L_x_2459:
        /* <DEDUP_REMOVED lines=21> */
.L_x_2462:
[----:B------:R-:W-:Y:S05]  /*10570*/  BSYNC B1 ;  /* 0x0000000000017941 */ /* 0x000fea0003800000 */
.L_x_2461:
        /* <DEDUP_REMOVED lines=21> */
.L_x_2464:
[----:B------:R-:W-:Y:S05]  /*106d0*/  BSYNC B1 ;  /* 0x0000000000017941 */ /* 0x000fea0003800000 */
.L_x_2463:
[----:B0-----:R-:W-:Y:S01]  /*106e0*/  VIADD R0, R80, 0x60 ;  /* 0x0000006050007836 */ /* 0x001fe20000000000 */
[----:B--2-4-:R-:W4:Y:S04]  /*106f0*/  SHFL.IDX PT, R16, R16, 0x3, 0x181f ;  /* 0x00781f0010107f89 */ /* 0x014f2800000e0000 */
[----:B------:R-:W-:Y:S01]  /*10700*/  ISETP.GE.AND P0, PT, R0, R23, PT ;  /* 0x000000170000720c */ /* 0x000fe20003f06270 */
[----:B------:R-:W0:-:S12]  /*10710*/  SHFL.IDX PT, R6, R6, 0x3, 0x181f ;  /* 0x00781f0006067f89 */ /* 0x000e1800000e0000 */
[----:B------:R-:W-:Y:S05]  /*10720*/  @P0 BRA `(.L_x_2465) ;  /* 0x0000000c00e00947 */ /* 0x000fea0003800000 */
[----:B------:R-:W-:Y:S02]  /*10730*/  ULDC UR4, c[0x0][0xac8] ;  /* 0x0002b20000047ab9 */ /* 0x000fe40000000800 */
[----:B------:R-:W-:Y:S02]  /*10740*/  ISETP.GE.AND P3, PT, R22, UR4, PT ;  /* 0x0000000416007c0c */ /* 0x000fe4000bf66270 */
[----:B------:R-:W-:Y:S02]  /*10750*/  ISETP.GE.AND P4, PT, R218, UR4, PT ;  /* 0x00000004da007c0c */ /* 0x000fe4000bf86270 */
[----:B------:R-:W-:-:S09]  /*10760*/  ISETP.GE.AND P5, PT, R217, UR4, PT ;  /* 0x00000004d9007c0c */ /* 0x000fd2000bfa6270 */
[-C--:B0-----:R-:W-:Y:S02]  /*10770*/  @!P3 LEA R2, P0, R22, R6.reuse, 0x1 ;  /* 0x000000061602b211 */ /* 0x081fe400078008ff */
[-C--:B------:R-:W-:Y:S02]  /*10780*/  @!P4 LEA R4, P1, R218, R6.reuse, 0x1 ;  /* 0x00000006da04c211 */ /* 0x080fe400078208ff */
[C---:B------:R-:W-:Y:S02]  /*10790*/  @!P5 LEA R8, P2, R217.reuse, R6, 0x1 ;  /* 0x00000006d908d211 */ /* 0x040fe400078408ff */
        /* <DEDUP_REMOVED lines=12> */
.L_x_2457:
        /* <DEDUP_REMOVED lines=28> */
[----:B0-----:R-:W-:-:S05]  /*10a20*/  VIADD R8, R8, 0xffffff80 ;  /* 0xffffff8008087836 */ /* 0x001fca0000000000 */
        /* <DEDUP_REMOVED lines=8> */
.L_x_2466:
        /* <DEDUP_REMOVED lines=49> */
.L_x_2468:
[----:B------:R-:W-:Y:S05]  /*10dc0*/  BSYNC B1 ;  /* 0x0000000000017941 */ /* 0x000fea0003800000 */
.L_x_2467:
[----:B0-----:R-:W0:Y:S01]  /*10dd0*/  @P0 LDC R3, c[0x0][0xbf0] ;  /* 0x0002fc00ff030b82 */ /* 0x001e220000000800 */
[----:B------:R-:W-:Y:S01]  /*10de0*/  R2UR UR16, R214 ;  /* 0x00000000d61072ca */ /* 0x000fe200000e0000 */
[----:B------:R-:W-:Y:S01]  /*10df0*/  ULDC.64 UR14, c[0x0][0xaa0] ;  /* 0x0002a800000e7ab9 */ /* 0x000fe20000000a00 */
[----:B------:R-:W-:Y:S01]  /*10e00*/  R2UR UR17, R222 ;  /* 0x00000000de1172ca */ /* 0x000fe200000e0000 */
[----:B------:R-:W-:Y:S01]  /*10e10*/  UIMAD UR7, UR10, UR14, URZ ;  /* 0x0000000e0a0772a4 */ /* 0x000fe2000f8e023f */
[----:B------:R-:W-:Y:S01]  /*10e20*/  IMAD R2, R220, 0x20, R224 ;  /* 0x00000020dc027824 */ /* 0x000fe200078e02e0 */
[----:B------:R-:W-:Y:S01]  /*10e30*/  UIMAD.WIDE.U32 UR8, UR4, UR14, URZ ;  /* 0x0000000e040872a5 */ /* 0x000fe2000f8e003f */
[----:B------:R-:W-:Y:S01]  /*10e40*/  BSSY B1, `(.L_x_2469) ;  /* 0x0000044000017945 */ /* 0x000fe20003800000 */
[----:B------:R-:W-:Y:S01]  /*10e50*/  UIMAD UR7, UR4, UR15, UR7 ;  /* 0x0000000f040772a4 */ /* 0x000fe2000f8e0207 */
[----:B------:R-:W-:Y:S02]  /*10e60*/  SHF.R.S32.HI R16, RZ, 0x1f, R219 ;  /* 0x0000001fff107819 */ /* 0x000fe400000114db */
[----:B------:R-:W-:Y:S01]  /*10e70*/  ULDC.64 UR14, c[0x0][0xae8] ;  /* 0x0002ba00000e7ab9 */ /* 0x000fe20000000a00 */
[----:B------:R-:W-:Y:S01]  /*10e80*/  UIADD3 UR9, UR9, UR7, URZ ;  /* 0x0000000709097290 */ /* 0x000fe2000fffe03f */
[----:B------:R-:W-:Y:S01]  /*10e90*/  SHF.R.S32.HI R18, RZ, 0x1f, R217 ;  /* 0x0000001fff127819 */ /* 0x000fe200000114d9 */
[----:B------:R-:W-:Y:S01]  /*10ea0*/  UIMAD UR4, UR11, UR14, URZ ;  /* 0x0000000e0b0472a4 */ /* 0x000fe2000f8e023f */
[----:B------:R-:W-:Y:S01]  /*10eb0*/  VIADD R6, R2, UR16 ;  /* 0x0000001002067c36 */ /* 0x000fe20008000000 */
[----:B------:R-:W-:Y:S01]  /*10ec0*/  UIMAD.WIDE.U32 UR8, UR17, UR14, UR8 ;  /* 0x0000000e110872a5 */ /* 0x000fe2000f8e0008 */
[----:B------:R-:W-:Y:S01]  /*10ed0*/  SHF.R.S32.HI R19, RZ, 0x1f, R218 ;  /* 0x0000001fff137819 */ /* 0x000fe200000114da */
[----:B------:R-:W-:Y:S01]  /*10ee0*/  UIMAD UR4, UR17, UR15, UR4 ;  /* 0x0000000f110472a4 */ /* 0x000fe2000f8e0204 */
[----:B------:R-:W-:Y:S01]  /*10ef0*/  @P0 IMAD.HI.U32 R2, R6, R11, RZ ;  /* 0x0000000b06020227 */ /* 0x000fe200078e00ff */
[----:B------:R-:W-:Y:S01]  /*10f00*/  ULDC.64 UR10, c[0x0][0xaf0] ;  /* 0x0002bc00000a7ab9 */ /* 0x000fe20000000a00 */
[----:B------:R-:W-:Y:S01]  /*10f10*/  SHF.R.S32.HI R20, RZ, 0x1f, R22 ;  /* 0x0000001fff147819 */ /* 0x000fe20000011416 */
[----:B------:R-:W-:Y:S01]  /*10f20*/  UIADD3 UR9, UR9, UR4, URZ ;  /* 0x0000000409097290 */ /* 0x000fe2000fffe03f */
[----:B------:R-:W-:Y:S01]  /*10f30*/  IMAD.MOV.U32 R5, RZ, RZ, R6 ;  /* 0x000000ffff057224 */ /* 0x000fe200078e0006 */
        /* <DEDUP_REMOVED lines=52> */
.L_x_2470:
[----:B------:R-:W-:Y:S05]  /*11280*/  BSYNC B1 ;  /* 0x0000000000017941 */ /* 0x000fea0003800000 */
.L_x_2469:
        /* <DEDUP_REMOVED lines=21> */
.L_x_2472:
[----:B------:R-:W-:Y:S05]  /*113e0*/  BSYNC B1 ;  /* 0x0000000000017941 */ /* 0x000fea0003800000 */
.L_x_2471:
        /* <DEDUP_REMOVED lines=21> */
.L_x_2474:
[----:B------:R-:W-:Y:S05]  /*11540*/  BSYNC B1 ;  /* 0x0000000000017941 */ /* 0x000fea0003800000 */
.L_x_2473:
[----:B0-----:R-:W-:Y:S01]  /*11550*/  IADD3 R0, R6, 0x60, RZ ;  /* 0x0000006006007810 */ /* 0x001fe20007ffe0ff */
[----:B--2-4-:R-:W0:Y:S03]  /*11560*/  SHFL.IDX PT, R5, R5, 0x3, 0x181f ;  /* 0x00781f0005057f89 */ /* 0x014e2600000e0000 */
        /* <DEDUP_REMOVED lines=20> */
.L_x_2465:
[----:B------:R-:W-:Y:S05]  /*116b0*/  BSYNC B0 ;  /* 0x0000000000007941 */ /* 0x000fea0003800000 */
.L_x_2456:
[----:B------:R-:W-:Y:S02]  /*116c0*/  ULDC UR4, c[0x0][0xc3c] ;  /* 0x00030f0000047ab9 */ /* 0x000fe40000000800 */
[----:B------:R-:W-:-:S13]  /*116d0*/  ISETP.GE.AND P0, PT, R7, UR4, PT ;  /* 0x0000000407007c0c */ /* 0x000fda000bf06270 */
[----:B------:R-:W-:Y:S05]  /*116e0*/  @!P0 BRA `(.L_x_2475) ;  /* 0xfffffef400bc8947 */ /* 0x000fea000383ffff */
[----:B------:R-:W-:Y:S05]  /*116f0*/  EXIT ;  /* 0x000000000000794d */ /* 0x000fea0003800000 */
.L_x_2414:
        /* <DEDUP_REMOVED lines=16> */
.L_x_2476:
        /* <DEDUP_REMOVED lines=34> */
[----:B------:R-:W-:Y:S01]  /*11a20*/  IMAD.MOV.U32 R3, RZ, RZ, R4 ;  /* 0x000000ffff037224 */ /* 0x000fe200078e0004 */
[----:B-1----:R-:W-:-:S13]  /*11a30*/  ISETP.GT.AND P6, PT, R4, UR6, PT ;  /* 0x0000000604007c0c */ /* 0x002fda000bfc4270 */
[----:B------:R-:W-:Y:S05]  /*11a40*/  @P6 BRA `(.L_x_2478) ;  /* 0x0000000000906947 */ /* 0x000fea0003800000 */
[----:B------:R-:W-:Y:S01]  /*11a50*/  IMAD.MOV.U32 R4, RZ, RZ, R3 ;  /* 0x000000ffff047224 */ /* 0x000fe200078e0003 */
[----:B------:R-:W-:Y:S01]  /*11a60*/  UMOV UR4, URZ ;  /* 0x0000003f00047c82 */ /* 0x000fe20008000000 */
[----:B------:R-:W-:-:S05]  /*11a70*/  ULDC UR5, c[0x0][0xc38] ;  /* 0x00030e0000057ab9 */ /* 0x000fca0000000800 */
.L_x_2482:
        /* <DEDUP_REMOVED lines=12> */
.L_x_2481:
[----:B------:R-:W-:Y:S05]  /*11b40*/  BSYNC B0 ;  /* 0x0000000000007941 */ /* 0x000fea0003800000 */
.L_x_2480:
[----:B0----5:R-:W0:Y:S02]  /*11b50*/  SHFL.UP PT, R2, R0, 0x1, RZ ;  /* 0x0420000000027989 */ /* 0x021e2400000e00ff */
        /* <DEDUP_REMOVED lines=19> */
.L_x_2478:
        /* <DEDUP_REMOVED lines=20> */
.L_x_2483:
[----:B-1----:R-:W-:Y:S02]  /*11dd0*/  IMAD.MOV R2, RZ, RZ, -R3 ;  /* 0x000000ffff027224 */ /* 0x002fe400078e0a03 */
[----:B---3--:R-:W-:Y:S02]  /*11de0*/  IMAD R16, R16, UR5, R11 ;  /* 0x0000000510107c24 */ /* 0x008fe4000f8e020b */
[----:B------:R-:W-:Y:S01]  /*11df0*/  IMAD.MOV.U32 R11, RZ, RZ, R2 ;  /* 0x000000ffff0b7224 */ /* 0x000fe200078e0002 */
[----:B------:R-:W-:Y:S02]  /*11e00*/  IABS R2, R4 ;  /* 0x0000000400027213 */ /* 0x000fe40000000000 */
[----:B--2---:R-:W-:Y:S01]  /*11e10*/  IADD3 R9, -R16, UR6, RZ ;  /* 0x0000000610097c10 */ /* 0x004fe2000fffe1ff */
[----:B------:R-:W-:Y:S02]  /*11e20*/  IMAD R11, R11, R12, RZ ;  /* 0x0000000c0b0b7224 */ /* 0x000fe400078e02ff */
[----:B------:R-:W-:Y:S01]  /*11e30*/  IMAD.MOV R8, RZ, RZ, -R2 ;  /* 0x000000ffff087224 */ /* 0x000fe200078e0a02 */
        /* <DEDUP_REMOVED lines=8> */
[-C--:B------:R-:W-:Y:S01]  /*11ec0*/  @!P1 IADD3 R3, R3, -R12.reuse, RZ ;  /* 0x8000000c03039210 */ /* 0x080fe20007ffe0ff */
        /* <DEDUP_REMOVED lines=15> */
[-C--:B------:R-:W-:Y:S01]  /*11fc0*/  IABS R8, R13.reuse ;  /* 0x0000000d00087213 */ /* 0x080fe20000000000 */
[----:B------:R-:W-:Y:S01]  /*11fd0*/  IMAD.MOV R18, RZ, RZ, -R13 ;  /* 0x000000ffff127224 */ /* 0x000fe200078e0a0d */
[----:B0-----:R-:W-:Y:S02]  /*11fe0*/  IABS R10, R13 ;  /* 0x0000000d000a7213 */ /* 0x001fe40000000000 */
[----:B------:R-:W0:Y:S08]  /*11ff0*/  I2F.RP R6, R8 ;  /* 0x0000000800067306 */ /* 0x000e300000209400 */
[----:B0-----:R-:W0:Y:S02]  /*12000*/  MUFU.RCP R6, R6 ;  /* 0x0000000600067308 */ /* 0x001e240000001000 */
[----:B0-----:R-:W-:-:S06]  /*12010*/  VIADD R3, R6, 0xffffffe ;  /* 0x0ffffffe06037836 */ /* 0x001fcc0000000000 */
[----:B------:R-:W0:Y:S02]  /*12020*/  F2I.FTZ.U32.TRUNC.NTZ R3, R3 ;  /* 0x0000000300037305 */ /* 0x000e24000021f000 */
[----:B0-----:R-:W-:-:S04]  /*12030*/  IMAD.MOV R7, RZ, RZ, -R3 ;  /* 0x000000ffff077224 */ /* 0x001fc800078e0a03 */
        /* <DEDUP_REMOVED lines=11> */
[----:B------:R-:W-:Y:S02]  /*120f0*/  ISETP.GE.AND P2, PT, R3, RZ, PT ;  /* 0x000000ff0300720c */ /* 0x000fe40003f46270 */
[----:B------:R-:W-:-:S05]  /*12100*/  IADD3 R3, R4, R11, RZ ;  /* 0x0000000b04037210 */ /* 0x000fca0007ffe0ff */
[----:B------:R-:W-:-:S06]  /*12110*/  @P0 VIADD R2, R2, 0x1 ;  /* 0x0000000102020836 */ /* 0x000fcc0000000000 */
[----:B------:R-:W-:Y:S01]  /*12120*/  @!P2 IMAD.MOV R2, RZ, RZ, -R2 ;  /* 0x000000ffff02a224 */ /* 0x000fe200078e0a02 */
[----:B------:R-:W-:-:S04]  /*12130*/  @!P1 LOP3.LUT R2, RZ, R13, RZ, 0x33, !PT ;  /* 0x0000000dff029212 */ /* 0x000fc800078e33ff */
[----:B------:R-:W-:Y:S01]  /*12140*/  LOP3.LUT R17, RZ, R2, RZ, 0x33, !PT ;  /* 0x00000002ff117212 */ /* 0x000fe200078e33ff */
[----:B------:R-:W-:-:S04]  /*12150*/  IMAD R18, R2, R18, R3 ;  /* 0x0000001202127224 */ /* 0x000fc800078e0203 */
[----:B------:R-:W-:Y:S01]  /*12160*/  IMAD.IADD R17, R0, 0x1, R17 ;  /* 0x0000000100117824 */ /* 0x000fe200078e0211 */
[----:B------:R-:W-:Y:S06]  /*12170*/  BRA `(.L_x_2484) ;  /* 0x0000000000147947 */ /* 0x000fec0003800000 */
.L_x_2479:
[----:B------:R-:W-:Y:S01]  /*12180*/  ULDC UR4, c[0x0][0xc3c] ;  /* 0x00030f0000047ab9 */ /* 0x000fe20000000800 */
[----:B------:R-:W-:Y:S02]  /*12190*/  IMAD.MOV.U32 R17, RZ, RZ, RZ ;  /* 0x000000ffff117224 */ /* 0x000fe400078e00ff */
[----:B------:R-:W-:Y:S02]  /*121a0*/  IMAD.U32 R16, RZ, RZ, UR6 ;  /* 0x00000006ff107e24 */ /* 0x000fe4000f8e00ff */
[----:B------:R-:W-:Y:S02]  /*121b0*/  IMAD.MOV.U32 R18, RZ, RZ, RZ ;  /* 0x000000ffff127224 */ /* 0x000fe400078e00ff */
[----:B------:R-:W-:-:S07]  /*121c0*/  IMAD.U32 R19, RZ, RZ, UR4 ;  /* 0x00000004ff137e24 */ /* 0x000fce000f8e00ff */
.L_x_2484:
[----:B------:R-:W-:-:S13]  /*121d0*/  ISETP.NE.AND P0, PT, R5, RZ, PT ;  /* 0x000000ff0500720c */ /* 0x000fda0003f05270 */
[----:B------:R-:W0:Y:S01]  /*121e0*/  @!P0 S2R R3, SR_CgaCtaId ;  /* 0x0000000000038919 */ /* 0x000e220000008800 */
[----:B------:R-:W-:-:S04]  /*121f0*/  @!P0 MOV R0, 0x400 ;  /* 0x0000040000008802 */ /* 0x000fc80000000f00 */
[----:B0-----:R-:W-:-:S05]  /*12200*/  @!P0 LEA R0, R3, R0, 0x18 ;  /* 0x0000000003008211 */ /* 0x001fca00078ec0ff */
[----:B------:R1:W-:Y:S01]  /*12210*/  @!P0 STS.128 [R0+0x388d0], R16 ;  /* 0x0388d01000008388 */ /* 0x0003e20000000c00 */
[----:B------:R-:W-:Y:S06]  /*12220*/  BAR.ARV 0x5, 0x180 ;  /* 0x0146000000007b1d */ /* 0x000fec0000002000 */
.L_x_2477:
        /* <DEDUP_REMOVED lines=8> */
[----:B------:R-:W-:Y:S01]  /*122b0*/  BSSY B8, `(.L_x_2485) ;  /* 0x00004b8000087945 */ /* 0x000fe20003800000 */
[----:B------:R-:W-:Y:S01]  /*122c0*/  IMAD.MOV.U32 R28, RZ, RZ, 0x1 ;  /* 0x00000001ff1c7424 */ /* 0x000fe200078e00ff */
[----:B------:R-:W1:Y:S01]  /*122d0*/  S2R R2, SR_TID.X ;  /* 0x0000000000027919 */ /* 0x000e620000002100 */
[----:B------:R-:W-:Y:S01]  /*122e0*/  IMAD.MOV.U32 R27, RZ, RZ, RZ ;  /* 0x000000ffff1b7224 */ /* 0x000fe200078e00ff */
[----:B------:R-:W-:Y:S01]  /*122f0*/  ULDC UR37, c[0x0][0xc] ;  /* 0x0000030000257ab9 */ /* 0x000fe20000000800 */
[----:B------:R3:W-:Y:S01]  /*12300*/  STL [R1+0x28], RZ ;  /* 0x000028ff01007387 */ /* 0x0007e20000100800 */
[C---:B-1----:R-:W-:Y:S01]  /*12310*/  IMAD.SHL.U32 R33, R2.reuse, 0x8, RZ ;  /* 0x0000000802217824 */ /* 0x042fe200078e00ff */
        /* <DEDUP_REMOVED lines=15> */
[----:B------:R-:W-:-:S05]  /*12410*/  IMAD.U32 R22, RZ, RZ, UR4 ;  /* 0x00000004ff167e24 */ /* 0x000fca000f8e00ff */
[----:B---3--:R-:W-:-:S07]  /*12420*/  LEA R34, R32, R22, 0x1 ;  /* 0x0000001620227211 */ /* 0x008fce00078e08ff */
.L_x_2550:
        /* <DEDUP_REMOVED lines=8> */
[----:B------:R-:W-:Y:S01]  /*124b0*/  ISETP.NE.AND.EX P0, PT, RZ, UR5, PT, P0 ;  /* 0x00000005ff007c0c */ /* 0x000fe2000bf05300 */
[----:B------:R-:W-:Y:S01]  /*124c0*/  IMAD.MOV.U32 R35, RZ, RZ, RZ ;  /* 0x000000ffff237224 */ /* 0x000fe200078e00ff */
[----:B--2---:R-:W-:-:S11]  /*124d0*/  SHF.R.S32.HI R0, RZ, 0x1f, R29 ;  /* 0x0000001fff007819 */ /* 0x004fd6000001141d */
[C---:B------:R-:W-:Y:S01]  /*124e0*/  @P0 LEA R2, P1, R29.reuse, UR4, 0x2 ;  /* 0x000000041d020c11 */ /* 0x040fe2000f8210ff */
[C---:B------:R-:W-:Y:S01]  /*124f0*/  IMAD.SHL.U32 R24, R29.reuse, 0x4, RZ ;  /* 0x000000041d187824 */ /* 0x040fe200078e00ff */
[C-C-:B------:R-:W-:Y:S01]  /*12500*/  SHF.L.U64.HI R25, R29.reuse, 0x2, R0.reuse ;  /* 0x000000021d197819 */ /* 0x140fe20000010200 */
[----:B------:R0:W-:Y:S01]  /*12510*/  STL [R1+0x18], R0 ;  /* 0x0000180001007387 */ /* 0x0001e20000100800 */
[----:B------:R-:W-:Y:S01]  /*12520*/  @P0 LEA.HI.X R3, R29, UR5, R0, 0x2, P1 ;  /* 0x000000051d030c11 */ /* 0x000fe200088f1400 */
[----:B------:R-:W-:-:S04]  /*12530*/  ULDC.64 UR4, c[0x0][0xa00] ;  /* 0x0002800000047ab9 */ /* 0x000fc80000000a00 */
[----:B------:R1:W2:Y:S01]  /*12540*/  @P0 LDG.E R30, desc[UR38][R2.64] ;  /* 0x00000026021e0981 */ /* 0x0002a2000c1e1900 */
        /* <DEDUP_REMOVED lines=31> */
.L_x_2486:
        /* <DEDUP_REMOVED lines=9> */
.L_x_2487:
        /* <DEDUP_REMOVED lines=9> */
.L_x_2488:
[----:B------:R-:W3:Y:S01]  /*12860*/  LDL R5, [R1+0x10] ;  /* 0x0000100001057983 */ /* 0x000ee20000100800 */
[----:B-12---:R-:W1:Y:S01]  /*12870*/  LDC R2, c[0x0][0x448] ;  /* 0x00011200ff027b82 */ /* 0x006e620000000800 */
[----:B-----5:R-:W-:Y:S01]  /*12880*/  IMAD.IADD R0, R0, 0x1, -R30 ;  /* 0x0000000100007824 */ /* 0x020fe200078e0a1e */
[----:B------:R-:W-:Y:S01]  /*12890*/  LOP3.LUT R23, R23, 0xfffffeff, RZ, 0xc0, !PT ;  /* 0xfffffeff17177812 */ /* 0x000fe200078ec0ff */
[----:B------:R-:W-:Y:S03]  /*128a0*/  BSSY B7, `(.L_x_2489) ;  /* 0x0000397000077945 */ /* 0x000fe60003800000 */
[----:B------:R2:W-:Y:S01]  /*128b0*/  STL [R1+0x4], R0 ;  /* 0x0000040001007387 */ /* 0x0005e20000100800 */
[----:B-1----:R-:W-:Y:S01]  /*128c0*/  ISETP.NE.AND P0, PT, R2, 0x1, PT ;  /* 0x000000010200780c */ /* 0x002fe20003f05270 */
[----:B------:R-:W-:-:S04]  /*128d0*/  IMAD.SHL.U32 R2, R17, 0x80, RZ ;  /* 0x0000008011027824 */ /* 0x000fc800078e00ff */
[----:B------:R-:W-:-:S08]  /*128e0*/  VIADD R2, R2, 0x7f ;  /* 0x0000007f02027836 */ /* 0x000fd00000000000 */
[----:B------:R-:W1:Y:S01]  /*128f0*/  @P0 LDC R3, c[0x0][0x44c] ;  /* 0x00011300ff030b82 */ /* 0x000e620000000800 */
[----:B------:R-:W-:-:S07]  /*12900*/  @P0 LOP3.LUT R23, R23, 0x100, RZ, 0xfc, !PT ;  /* 0x0000010017170812 */ /* 0x000fce00078efcff */
[----:B0-----:R-:W0:Y:S01]  /*12910*/  @P0 LDC R4, c[0x0][0x450] ;  /* 0x00011400ff040b82 */ /* 0x001e220000000800 */
[----:B-1----:R-:W-:-:S05]  /*12920*/  @P0 IMAD.HI.U32 R3, R2, R3, RZ ;  /* 0x0000000302030227 */ /* 0x002fca00078e00ff */
[----:B0-----:R-:W-:Y:S02]  /*12930*/  @P0 SHF.R.U32.HI R2, RZ, R4, R3 ;  /* 0x00000004ff020219 */ /* 0x001fe40000011603 */
[C---:B---3--:R-:W-:Y:S01]  /*12940*/  IADD3 R3, R0.reuse, 0x50, -R5 ;  /* 0x0000005000037810 */ /* 0x048fe20007ffe805 */
[----:B--2---:R-:W-:-:S04]  /*12950*/  VIADD R0, R0, 0x4f ;  /* 0x0000004f00007836 */ /* 0x004fc80000000000 */
[----:B------:R-:W-:Y:S02]  /*12960*/  IMAD.IADD R2, R3, 0x1, R2 ;  /* 0x0000000103027824 */ /* 0x000fe400078e0202 */
[----:B------:R-:W-:-:S04]  /*12970*/  IMAD.HI R0, R0, 0x66666667, RZ ;  /* 0x6666666700007827 */ /* 0x000fc800078e02ff */
[----:B------:R-:W-:Y:S01]  /*12980*/  IMAD.HI R2, R2, 0x66666667, RZ ;  /* 0x6666666702027827 */ /* 0x000fe200078e02ff */
[----:B------:R-:W-:-:S04]  /*12990*/  SHF.R.U32.HI R3, RZ, 0x1f, R0 ;  /* 0x0000001fff037819 */ /* 0x000fc80000011600 */
[----:B------:R-:W-:Y:S02]  /*129a0*/  SHF.R.U32.HI R5, RZ, 0x1f, R2 ;  /* 0x0000001fff057819 */ /* 0x000fe40000011602 */
[----:B------:R-:W-:Y:S02]  /*129b0*/  LEA.HI.SX32 R3, R0, R3, 0x1b ;  /* 0x0000000300037211 */ /* 0x000fe400078fdaff */
[----:B------:R-:W-:-:S04]  /*129c0*/  LEA.HI.SX32 R2, R2, R5, 0x1b ;  /* 0x0000000502027211 */ /* 0x000fc800078fdaff */
[----:B------:R-:W-:-:S04]  /*129d0*/  VIMNMX R4, R3, R2, PT ;  /* 0x0000000203047248 */ /* 0x000fc80003fe0100 */
[----:B------:R-:W-:Y:S01]  /*129e0*/  ISETP.GT.AND P0, PT, R4, RZ, PT ;  /* 0x000000ff0400720c */ /* 0x000fe20003f04270 */
[----:B------:R0:W-:-:S12]  /*129f0*/  STL [R1+0x14], R4 ;  /* 0x0000140401007387 */ /* 0x0001d80000100800 */
        /* <DEDUP_REMOVED lines=18> */
.L_x_2490:
        /* <DEDUP_REMOVED lines=20> */
.L_x_2493:
[----:B------:R-:W-:Y:S05]  /*12c60*/  BSYNC B6 ;  /* 0x0000000000067941 */ /* 0x000fea0003800000 */
.L_x_2492:
        /* <DEDUP_REMOVED lines=20> */
.L_x_2496:
[----:B------:R0:W1:Y:S01]  /*12db0*/  LDC.64 R2, c[0x4][R26] ;  /* 0x010000001a027b82 */ /* 0x0000620000000a00 */
[----:B------:R-:W-:Y:S01]  /*12dc0*/  ULDC.64 UR6, c[0x4][0xa8] ;  /* 0x01002a0000067ab9 */ /* 0x000fe20000000a00 */
[----:B------:R-:W-:Y:S01]  /*12dd0*/  ULDC.64 UR8, c[0x4][0xb0] ;  /* 0x01002c0000087ab9 */ /* 0x000fe20000000a00 */
[----:B------:R-:W-:Y:S01]  /*12de0*/  ULDC.64 UR4, c[0x4][0x18] ;  /* 0x0100060000047ab9 */ /* 0x000fe20000000a00 */
[----:B------:R-:W-:Y:S01]  /*12df0*/  IMAD.U32 R4, RZ, RZ, UR6 ;  /* 0x00000006ff047e24 */ /* 0x000fe2000f8e00ff */
[----:B------:R-:W-:Y:S01]  /*12e00*/  MOV R13, RZ ;  /* 0x000000ff000d7202 */ /* 0x000fe20000000f00 */
[----:B------:R-:W-:Y:S02]  /*12e10*/  IMAD.U32 R5, RZ, RZ, UR7 ;  /* 0x00000007ff057e24 */ /* 0x000fe4000f8e00ff */
[----:B------:R-:W-:Y:S02]  /*12e20*/  IMAD.U32 R6, RZ, RZ, UR8 ;  /* 0x00000008ff067e24 */ /* 0x000fe4000f8e00ff */
[----:B------:R-:W-:-:S02]  /*12e30*/  IMAD.U32 R7, RZ, RZ, UR9 ;  /* 0x00000009ff077e24 */ /* 0x000fc4000f8e00ff */
[----:B------:R-:W-:Y:S02]  /*12e40*/  IMAD.U32 R10, RZ, RZ, UR4 ;  /* 0x00000004ff0a7e24 */ /* 0x000fe4000f8e00ff */
[----:B------:R-:W-:Y:S02]  /*12e50*/  IMAD.U32 R11, RZ, RZ, UR5 ;  /* 0x00000005ff0b7e24 */ /* 0x000fe4000f8e00ff */
[----:B------:R-:W-:Y:S02]  /*12e60*/  IMAD.MOV.U32 R8, RZ, RZ, 0x70 ;  /* 0x00000070ff087424 */ /* 0x000fe400078e00ff */
[----:B0-----:R-:W-:-:S07]  /*12e70*/  IMAD.MOV.U32 R12, RZ, RZ, 0x1 ;  /* 0x00000001ff0c7424 */ /* 0x001fce00078e00ff */
[----:B------:R-:W-:-:S07]  /*12e80*/  LEPC R20, `(.L_x_2495) ;  /* 0x000000001014794e */ /* 0x000fce0000000000 */
[----:B-1----:R-:W-:Y:S05]  /*12e90*/  CALL.ABS.NOINC R2 ;  /* 0x0000000002007343 */ /* 0x002fea0003c00000 */
.L_x_2495:
[----:B------:R-:W-:Y:S05]  /*12ea0*/  BSYNC B6 ;  /* 0x0000000000067941 */ /* 0x000fea0003800000 */
.L_x_2494:
[----:B------:R-:W2:Y:S01]  /*12eb0*/  LDL R2, [R1+0x14] ;  /* 0x0000140001027983 */ /* 0x000ea20000100800 */
[----:B------:R-:W-:Y:S01]  /*12ec0*/  ULDC.64 UR4, c[0x0][0x9f8] ;  /* 0x00027e0000047ab9 */ /* 0x000fe20000000a00 */
[----:B------:R-:W0:Y:S01]  /*12ed0*/  LDC R9, c[0x0][0x430] ;  /* 0x00010c00ff097b82 */ /* 0x000e220000000800 */
[----:B------:R-:W-:-:S04]  /*12ee0*/  ISETP.NE.U32.AND P0, PT, RZ, UR4, PT ;  /* 0x00000004ff007c0c */ /* 0x000fc8000bf05070 */
[----:B------:R-:W-:-:S13]  /*12ef0*/  ISETP.NE.AND.EX P0, PT, RZ, UR5, PT, P0 ;  /* 0x00000005ff007c0c */ /* 0x000fda000bf05300 */
[----:B------:R-:W-:Y:S01]  /*12f00*/  @P0 IADD3 R24, P1, R24, UR4, RZ ;  /* 0x0000000418180c10 */ /* 0x000fe2000ff3e0ff */
[----:B------:R-:W-:-:S03]  /*12f10*/  ULDC UR4, c[0x0][0x2f4] ;  /* 0x0000bd0000047ab9 */ /* 0x000fc60000000800 */
[----:B------:R-:W-:-:S05]  /*12f20*/  @P0 IADD3.X R25, R25, UR5, RZ, P1, !PT ;  /* 0x0000000519190c10 */ /* 0x000fca0008ffe4ff */
[----:B------:R1:W5:Y:S01]  /*12f30*/  @P0 LDG.E R31, desc[UR38][R24.64] ;  /* 0x00000026181f0981 */ /* 0x000362000c1e1900 */
[C---:B------:R-:W-:Y:S01]  /*12f40*/  ISETP.GE.AND P0, PT, R33.reuse, UR4, PT ;  /* 0x0000000421007c0c */ /* 0x040fe2000bf06270 */
[----:B------:R-:W-:Y:S01]  /*12f50*/  UMOV UR5, 0xffffffff ;  /* 0xffffffff00057882 */ /* 0x000fe20000000000 */
[----:B------:R-:W-:Y:S02]  /*12f60*/  LOP3.LUT R20, R33, 0x40, RZ, 0xfc, !PT ;  /* 0x0000004021147812 */ /* 0x000fe400078efcff */
[----:B------:R-:W-:Y:S02]  /*12f70*/  LOP3.LUT R23, R23, 0xffffffef, RZ, 0xc0, !PT ;  /* 0xffffffef17177812 */ /* 0x000fe400078ec0ff */
[----:B------:R-:W-:Y:S02]  /*12f80*/  ISETP.GE.AND P2, PT, R20, UR4, PT ;  /* 0x0000000414007c0c */ /* 0x000fe4000bf46270 */
[----:B------:R-:W-:-:S05]  /*12f90*/  ISETP.GE.AND P1, PT, R37, UR4, PT ;  /* 0x0000000425007c0c */ /* 0x000fca000bf26270 */
        /* <DEDUP_REMOVED lines=8> */
[----:B--2---:R-:W-:Y:S01]  /*13020*/  VIADD R26, R2, 0xffffffff ;  /* 0xffffffff021a7836 */ /* 0x004fe20000000000 */
[----:B01----:R-:W-:Y:S06]  /*13030*/  BRA.DIV UR5, `(.L_x_2497) ;  /* 0x0000004605187947 */ /* 0x003fec000b800000 */
.L_x_2567:
[----:B------:R-:W0:Y:S01]  /*13040*/  S2R R0, SR_TID.X ;  /* 0x0000000000007919 */ /* 0x000e220000002100 */
[----:B------:R-:W1:Y:S01]  /*13050*/  S2R R3, SR_TID.X ;  /* 0x0000000000037919 */ /* 0x000e620000002100 */
[----:B0-----:R-:W-:-:S04]  /*13060*/  LOP3.LUT R0, R0, 0x7f, RZ, 0xc0, !PT ;  /* 0x0000007f00007812 */ /* 0x001fc800078ec0ff */
[----:B------:R-:W-:Y:S02]  /*13070*/  SHF.R.U32.HI R2, RZ, 0x3, R0 ;  /* 0x00000003ff027819 */ /* 0x000fe40000011600 */
[----:B------:R-:W2:Y:S01]  /*13080*/  LDL R0, [R1+0x4] ;  /* 0x0000040001007983 */ /* 0x000ea20000100800 */
[----:B-1----:R-:W-:Y:S01]  /*13090*/  IMAD.SHL.U32 R8, R3, 0x10, RZ ;  /* 0x0000001003087824 */ /* 0x002fe200078e00ff */
[----:B------:R-:W-:Y:S02]  /*130a0*/  ISETP.NE.AND P1, PT, R9, 0x1, PT ;  /* 0x000000010900780c */ /* 0x000fe40003f25270 */
[----:B-----5:R-:W-:Y:S02]  /*130b0*/  SHF.R.S32.HI R10, RZ, 0x1f, R31 ;  /* 0x0000001fff0a7819 */ /* 0x020fe4000001141f */
[----:B------:R-:W-:Y:S02]  /*130c0*/  LOP3.LUT R8, R2, 0x70, R8, 0xf8, !PT ;  /* 0x0000007002087812 */ /* 0x000fe400078ef808 */
[----:B------:R-:W-:Y:S01]  /*130d0*/  LOP3.LUT R23, R23, 0xffffffbf, RZ, 0xc0, !PT ;  /* 0xffffffbf17177812 */ /* 0x000fe200078ec0ff */
[----:B------:R0:W-:Y:S02]  /*130e0*/  STL [R1+0xc], R10 ;  /* 0x00000c0a01007387 */ /* 0x0001e40000100800 */
[----:B------:R-:W-:-:S04]  /*130f0*/  IMAD R6, R26, 0x50, R8 ;  /* 0x000000501a067824 */ /* 0x000fc800078e0208 */
[----:B------:R-:W1:Y:S01]  /*13100*/  @P1 LDC R5, c[0x0][0x434] ;  /* 0x00010d00ff051b82 */ /* 0x000e620000000800 */
[----:B------:R-:W-:-:S04]  /*13110*/  @P1 LOP3.LUT R23, R23, 0x40, RZ, 0xfc, !PT ;  /* 0x0000004017171812 */ /* 0x000fc800078efcff */
[----:B------:R-:W-:Y:S02]  /*13120*/  LOP3.LUT R23, R23, 0xffffffdf, RZ, 0xc0, !PT ;  /* 0xffffffdf17177812 */ /* 0x000fe400078ec0ff */
[C---:B--2---:R-:W-:Y:S01]  /*13130*/  ISETP.GE.AND P0, PT, R6.reuse, R0, PT ;  /* 0x000000000600720c */ /* 0x044fe20003f06270 */
[----:B------:R-:W-:Y:S01]  /*13140*/  IMAD.IADD R6, R6, 0x1, R30 ;  /* 0x0000000106067824 */ /* 0x000fe200078e021e */
[----:B------:R-:W2:Y:S02]  /*13150*/  @P1 LDC R0, c[0x0][0x438] ;  /* 0x00010e00ff001b82 */ /* 0x000ea40000000800 */
[----:B------:R-:W-:Y:S01]  /*13160*/  ISETP.GT.U32.OR P0, PT, R8, 0x4f, P0 ;  /* 0x0000004f0800780c */ /* 0x000fe20000704470 */
[----:B-1----:R-:W-:-:S04]  /*13170*/  @P1 IMAD.HI.U32 R4, R6, R5, RZ ;  /* 0x0000000506041227 */ /* 0x002fc800078e00ff */
[----:B------:R-:W-:-:S08]  /*13180*/  IMAD.MOV.U32 R7, RZ, RZ, R6 ;  /* 0x000000ffff077224 */ /* 0x000fd000078e0006 */
[----:B------:R-:W1:Y:S01]  /*13190*/  @!P0 LDC.64 R2, c[0x0][0x428] ;  /* 0x00010a00ff028b82 */ /* 0x000e620000000a00 */
[----:B--2---:R-:W-:-:S04]  /*131a0*/  @P1 SHF.R.U32.HI R7, RZ, R0, R4 ;  /* 0x00000000ff071219 */ /* 0x004fc80000011604 */
        /* <DEDUP_REMOVED lines=15> */
[----:B------:R-:W-:Y:S02]  /*132a0*/  ISETP.GT.U32.AND P0, PT, R8, 0x4f, PT ;  /* 0x0000004f0800780c */ /* 0x000fe40003f04070 */
[----:B------:R-:W-:-:S07]  /*132b0*/  SHF.R.S32.HI R30, RZ, 0x1f, R18 ;  /* 0x0000001fff1e7819 */ /* 0x000fce0000011412 */
[----:B------:R-:W-:-:S04]  /*132c0*/  @P2 LOP3.LUT R23, R23, 0x20, RZ, 0xfc, !PT ;  /* 0x0000002017172812 */ /* 0x000fc800078efcff */
[----:B------:R-:W-:-:S04]  /*132d0*/  LOP3.LUT R23, R23, 0xfffffffe, RZ, 0xc0, !PT ;  /* 0xfffffffe17177812 */ /* 0x000fc800078ec0ff */
[----:B------:R-:W-:Y:S01]  /*132e0*/  @P0 LOP3.LUT R23, R23, 0x1, RZ, 0xfc, !PT ;  /* 0x0000000117170812 */ /* 0x000fe200078efcff */
[----:B0-----:R-:W-:Y:S06]  /*132f0*/  @!P2 BRA `(.L_x_2498) ;  /* 0x000000000004a947 */ /* 0x001fec0003800000 */
[----:B------:R-:W-:Y:S01]  /*13300*/  BPT.TRAP 0x1 ;  /* 0x000000040000795c */ /* 0x000fe20000300000 */
.L_x_2498:
        /* <DEDUP_REMOVED lines=25> */
.L_x_2568:
[----:B------:R-:W-:Y:S05]  /*134a0*/  BSYNC B0 ;  /* 0x0000000000007941 */ /* 0x000fea0003800000 */
.L_x_2499:
        /* <DEDUP_REMOVED lines=8> */
[----:B------:R-:W-:Y:S02]  /*13530*/  IADD3 R3, R3, R6, RZ ;  /* 0x0000000603037210 */ /* 0x000fe40007ffe0ff */
        /* <DEDUP_REMOVED lines=10> */
[----:B-1----:R-:W-:Y:S02]  /*135e0*/  LOP3.LUT R8, R8, 0x7f, RZ, 0xc0, !PT ;  /* 0x0000007f08087812 */ /* 0x002fe400078ec0ff */
[C---:B------:R-:W-:Y:S01]  /*135f0*/  LEA R0, P0, R2.reuse, UR4, 0x1 ;  /* 0x0000000402007c11 */ /* 0x040fe2000f8008ff */
[----:B------:R-:W-:Y:S01]  /*13600*/  UMOV UR4, 0xffffffff ;  /* 0xffffffff00047882 */ /* 0x000fe20000000000 */
[----:B------:R-:W-:Y:S02]  /*13610*/  SHF.R.U32.HI R8, RZ, 0x3, R8 ;  /* 0x00000003ff087819 */ /* 0x000fe40000011608 */
[----:B------:R-:W-:Y:S01]  /*13620*/  LEA.HI.X R6, R2, UR5, R6, 0x1, P0 ;  /* 0x0000000502067c11 */ /* 0x000fe200080f0c06 */
        /* <DEDUP_REMOVED lines=52> */
.L_x_2580:
        /* <DEDUP_REMOVED lines=17> */
.L_x_2503:
[----:B------:R-:W-:Y:S05]  /*13a80*/  BSYNC B0 ;  /* 0x0000000000007941 */ /* 0x000fea0003800000 */
.L_x_2502:
[----:B------:R-:W-:Y:S01]  /*13a90*/  NOP ;  /* 0x0000000000007918 */ /* 0x000fe20000000000 */
[----:B------:R-:W-:-:S13]  /*13aa0*/  PLOP3.LUT P0, PT, PT, PT, PT, 0x80, 0x0 ;  /* 0x000000000000781c */ /* 0x000fda0003f0f070 */
.L_x_2504:
        /* <DEDUP_REMOVED lines=10> */
.L_x_2505:
[----:B------:R3:W5:Y:S01]  /*13b50*/  LDL.LU R0, [R1+0x18] ;  /* 0x0000180001007983 */ /* 0x0007620000300800 */
[----:B------:R-:W-:Y:S01]  /*13b60*/  LOP3.LUT P0, RZ, R23, 0x80, RZ, 0xc0, !PT ;  /* 0x0000008017ff7812 */ /* 0x000fe2000780c0ff */
[----:B------:R3:W-:-:S12]  /*13b70*/  SYNCS.ARRIVE.TRANS64.A1T0 RZ, [R5+URZ+0x38830], RZ ;  /* 0x038830ff05ff79a7 */ /* 0x0007d8000810003f */
[----:B------:R-:W-:Y:S05]  /*13b80*/  WARPSYNC.ALL ;  /* 0x0000000000007948 */ /* 0x000fea0003800000 */
[----:B------:R-:W-:Y:S01]  /*13b90*/  ULDC.64 UR4, c[0x0][0x298] ;  /* 0x0000a60000047ab9 */ /* 0x000fe20000000a00 */
[----:B01----:R-:W-:Y:S01]  /*13ba0*/  IADD3 R2, R22, 0x14400, RZ ;  /* 0x0001440016027810 */ /* 0x003fe20007ffe0ff */
[----:B------:R-:W-:Y:S01]  /*13bb0*/  IMAD.WIDE.U32 R6, R35, UR4, RZ ;  /* 0x0000000423067c25 */ /* 0x000fe2000f8e00ff */
[----:B------:R-:W-:Y:S01]  /*13bc0*/  SEL R29, R29, RZ, !P0 ;  /* 0x000000ff1d1d7207 */ /* 0x000fe20004000000 */
        /* <DEDUP_REMOVED lines=8> */
[----:B------:R-:W-:-:S04]  /*13c50*/  IMAD R0, R35, UR5, R0 ;  /* 0x0000000523007c24 */ /* 0x000fc8000f8e0200 */
[----:B------:R-:W-:Y:S01]  /*13c60*/  IMAD.IADD R35, R7, 0x1, R0 ;  /* 0x0000000107237824 */ /* 0x000fe200078e0200 */
[----:B-1----:R-:W-:Y:S06]  /*13c70*/  @!P0 BRA `(.L_x_2507) ;  /* 0x0000000000408947 */ /* 0x002fec0003800000 */
[----:B------:R-:W-:Y:S01]  /*13c80*/  MOV R2, 0x0 ;  /* 0x0000000000027802 */ /* 0x000fe20000000f00 */
[----:B------:R-:W-:Y:S01]  /*13c90*/  ULDC.64 UR6, c[0x4][0xa8] ;  /* 0x01002a0000067ab9 */ /* 0x000fe20000000a00 */
[----:B------:R-:W-:Y:S01]  /*13ca0*/  ULDC.64 UR8, c[0x4][0xb0] ;  /* 0x01002c0000087ab9 */ /* 0x000fe20000000a00 */
[----:B------:R-:W-:Y:S01]  /*13cb0*/  ULDC.64 UR4, c[0x4][0x20] ;  /* 0x0100080000047ab9 */ /* 0x000fe20000000a00 */
[----:B------:R-:W-:Y:S02]  /*13cc0*/  IMAD.U32 R4, RZ, RZ, UR6 ;  /* 0x00000006ff047e24 */ /* 0x000fe4000f8e00ff */
[----:B------:R-:W0:Y:S01]  /*13cd0*/  LDC.64 R2, c[0x4][R2] ;  /* 0x0100000002027b82 */ /* 0x000e220000000a00 */
[----:B---3--:R-:W-:Y:S02]  /*13ce0*/  IMAD.U32 R5, RZ, RZ, UR7 ;  /* 0x00000007ff057e24 */ /* 0x008fe4000f8e00ff */
[----:B------:R-:W-:Y:S02]  /*13cf0*/  IMAD.U32 R6, RZ, RZ, UR8 ;  /* 0x00000008ff067e24 */ /* 0x000fe4000f8e00ff */
[----:B------:R-:W-:-:S02]  /*13d00*/  IMAD.U32 R7, RZ, RZ, UR9 ;  /* 0x00000009ff077e24 */ /* 0x000fc4000f8e00ff */
[----:B------:R-:W-:Y:S02]  /*13d10*/  IMAD.U32 R10, RZ, RZ, UR4 ;  /* 0x00000004ff0a7e24 */ /* 0x000fe4000f8e00ff */
[----:B------:R-:W-:Y:S02]  /*13d20*/  IMAD.U32 R11, RZ, RZ, UR5 ;  /* 0x00000005ff0b7e24 */ /* 0x000fe4000f8e00ff */
[----:B--2---:R-:W-:Y:S02]  /*13d30*/  IMAD.MOV.U32 R8, RZ, RZ, 0x70 ;  /* 0x00000070ff087424 */ /* 0x004fe400078e00ff */
[----:B------:R-:W-:Y:S02]  /*13d40*/  IMAD.MOV.U32 R12, RZ, RZ, 0x1 ;  /* 0x00000001ff0c7424 */ /* 0x000fe400078e00ff */
[----:B------:R-:W-:-:S07]  /*13d50*/  IMAD.MOV.U32 R13, RZ, RZ, RZ ;  /* 0x000000ffff0d7224 */ /* 0x000fce00078e00ff */
[----:B------:R-:W-:-:S07]  /*13d60*/  LEPC R20, `(.L_x_2507) ;  /* 0x000000001014794e */ /* 0x000fce0000000000 */
[----:B0-----:R-:W-:Y:S05]  /*13d70*/  CALL.ABS.NOINC R2 ;  /* 0x0000000002007343 */ /* 0x001fea0003c00000 */
.L_x_2507:
[----:B------:R-:W-:Y:S05]  /*13d80*/  BSYNC B6 ;  /* 0x0000000000067941 */ /* 0x000fea0003800000 */
.L_x_2506:
[----:B------:R-:W4:Y:S01]  /*13d90*/  LDL.LU R2, [R1+0x18] ;  /* 0x0000180001027983 */ /* 0x000f220000300800 */
[----:B------:R-:W-:-:S03]  /*13da0*/  ULDC.64 UR4, c[0x0][0x2d8] ;  /* 0x0000b60000047ab9 */ /* 0x000fc60000000a00 */
[----:B------:R-:W3:Y:S01]  /*13db0*/  LDL.LU.64 R20, [R1+0x20] ;  /* 0x0000200001147983 */ /* 0x000ee20000300a00 */
[----:B------:R-:W-:Y:S02]  /*13dc0*/  IMAD.MOV.U32 R3, RZ, RZ, R35 ;  /* 0x000000ffff037224 */ /* 0x000fe400078e0023 */
[----:B------:R-:W-:Y:S01]  /*13dd0*/  IMAD R0, R30, UR4, RZ ;  /* 0x000000041e007c24 */ /* 0x000fe2000f8e02ff */
[----:B------:R0:W5:Y:S03]  /*13de0*/  LDL R9, [R1+0x10] ;  /* 0x0000100001097983 */ /* 0x0001660000100800 */
[C---:B------:R-:W-:Y:S01]  /*13df0*/  IMAD R0, R18.reuse, UR5, R0 ;  /* 0x0000000512007c24 */ /* 0x040fe2000f8e0200 */
[----:B--2---:R-:W-:Y:S01]  /*13e00*/  LOP3.LUT R8, R33, 0x40, RZ, 0xfc, !PT ;  /* 0x0000004021087812 */ /* 0x004fe200078efcff */
[----:B----4-:R-:W-:Y:S02]  /*13e10*/  IMAD.MOV.U32 R4, RZ, RZ, R2 ;  /* 0x000000ffff047224 */ /* 0x010fe400078e0002 */
[----:B---3--:R-:W-:Y:S01]  /*13e20*/  IMAD.MOV.U32 R2, RZ, RZ, R20 ;  /* 0x000000ffff027224 */ /* 0x008fe200078e0014 */
[----:B------:R-:W1:Y:S01]  /*13e30*/  S2R R21, SR_TID.X ;  /* 0x0000000000157919 */ /* 0x000e620000002100 */
[----:B------:R-:W2:Y:S02]  /*13e40*/  LDC R20, c[0x0][0x448] ;  /* 0x00011200ff147b82 */ /* 0x000ea40000000800 */
[----:B------:R-:W-:Y:S01]  /*13e50*/  IMAD.WIDE.U32 R2, R18, UR4, R2 ;  /* 0x0000000412027c25 */ /* 0x000fe2000f8e0002 */
[----:B------:R-:W-:-:S03]  /*13e60*/  ULDC.64 UR4, c[0x0][0x2e0] ;  /* 0x0000b80000047ab9 */ /* 0x000fc60000000a00 */
[----:B------:R-:W-:Y:S01]  /*13e70*/  IMAD R4, R4, UR4, RZ ;  /* 0x0000000404047c24 */ /* 0x000fe2000f8e02ff */
[----:B------:R-:W-:-:S03]  /*13e80*/  IADD3 R3, R3, R0, RZ ;  /* 0x0000000003037210 */ /* 0x000fc60007ffe0ff */
[C---:B------:R-:W-:Y:S02]  /*13e90*/  IMAD R4, R29.reuse, UR5, R4 ;  /* 0x000000051d047c24 */ /* 0x040fe4000f8e0204 */
[----:B------:R-:W-:Y:S01]  /*13ea0*/  IMAD.WIDE.U32 R2, R29, UR4, R2 ;  /* 0x000000041d027c25 */ /* 0x000fe2000f8e0002 */
[----:B------:R-:W-:Y:S01]  /*13eb0*/  ULDC.64 UR4, c[0x0][0x2d0] ;  /* 0x0000b40000047ab9 */ /* 0x000fe20000000a00 */
[----:B--2---:R-:W-:Y:S02]  /*13ec0*/  ISETP.NE.AND P6, PT, R20, 0x1, PT ;  /* 0x000000011400780c */ /* 0x004fe40003fc5270 */
[----:B------:R-:W2:Y:S01]  /*13ed0*/  S2R R20, SR_TID.X ;  /* 0x0000000000147919 */ /* 0x000ea20000002100 */
[----:B-1----:R-:W-:-:S04]  /*13ee0*/  LOP3.LUT R21, R21, 0x7f, RZ, 0xc0, !PT ;  /* 0x0000007f15157812 */ /* 0x002fc800078ec0ff */
[----:B------:R-:W-:-:S06]  /*13ef0*/  SHF.R.U32.HI R21, RZ, 0x3, R21 ;  /* 0x00000003ff157819 */ /* 0x000fcc0000011615 */
[----:B------:R-:W1:Y:S08]  /*13f00*/  @P6 LDC R7, c[0x0][0x44c] ;  /* 0x00011300ff076b82 */ /* 0x000e700000000800 */
[----:B------:R-:W3:Y:S01]  /*13f10*/  @P6 LDC R5, c[0x0][0x450] ;  /* 0x00011400ff056b82 */ /* 0x000ee20000000800 */
[----:B--2---:R-:W-:-:S05]  /*13f20*/  IMAD.SHL.U32 R20, R20, 0x10, RZ ;  /* 0x0000001014147824 */ /* 0x004fca00078e00ff */
[----:B------:R-:W-:-:S05]  /*13f30*/  LOP3.LUT R20, R21, 0x70, R20, 0xf8, !PT ;  /* 0x0000007015147812 */ /* 0x000fca00078ef814 */
[----:B------:R-:W-:-:S04]  /*13f40*/  IMAD R6, R17, 0x80, R20 ;  /* 0x0000008011067824 */ /* 0x000fc800078e0214 */
[----:B-1----:R-:W-:-:S04]  /*13f50*/  @P6 IMAD.HI.U32 R7, R6, R7, RZ ;  /* 0x0000000706076227 */ /* 0x002fc800078e00ff */
[----:B------:R-:W-:Y:S01]  /*13f60*/  IMAD.MOV.U32 R0, RZ, RZ, R6 ;  /* 0x000000ffff007224 */ /* 0x000fe200078e0006 */
[----:B---3--:R-:W-:Y:S02]  /*13f70*/  @P6 SHF.R.U32.HI R0, RZ, R5, R7 ;  /* 0x00000005ff006219 */ /* 0x008fe40000011607 */
[----:B------:R-:W1:Y:S01]  /*13f80*/  LDC R5, c[0x0][0x448] ;  /* 0x00011200ff057b82 */ /* 0x000e620000000800 */
[----:B------:R-:W-:Y:S02]  /*13f90*/  IMAD.IADD R3, R3, 0x1, R4 ;  /* 0x0000000103037824 */ /* 0x000fe400078e0204 */
[----:B------:R-:W-:Y:S01]  /*13fa0*/  IMAD.MOV R4, RZ, RZ, -R0 ;  /* 0x000000ffff047224 */ /* 0x000fe200078e0a00 */
[----:B------:R-:W2:Y:S01]  /*13fb0*/  S2R R20, SR_TID.X ;  /* 0x0000000000147919 */ /* 0x000ea20000002100 */
[----:B------:R-:W-:-:S04]  /*13fc0*/  IMAD.WIDE.U32 R2, R0, UR4, R2 ;  /* 0x0000000400027c25 */ /* 0x000fc8000f8e0002 */
[----:B-1----:R-:W-:Y:S01]  /*13fd0*/  IMAD R4, R5, R4, R6 ;  /* 0x0000000405047224 */ /* 0x002fe200078e0206 */
[----:B------:R-:W-:-:S05]  /*13fe0*/  SHF.R.S32.HI R6, RZ, 0x1f, R0 ;  /* 0x0000001fff067819 */ /* 0x000fca0000011400 */
        /* <DEDUP_REMOVED lines=11> */
[----:B------:R-:W-:Y:S01]  /*140a0*/  ULDC UR4, c[0x0][0x2b8] ;  /* 0x0000ae0000047ab9 */ /* 0x000fe20000000800 */
[----:B--2---:R-:W-:-:S03]  /*140b0*/  LOP3.LUT R20, R20, 0x7f, RZ, 0xc0, !PT ;  /* 0x0000007f14147812 */ /* 0x004fc600078ec0ff */
[----:B------:R-:W-:Y:S01]  /*140c0*/  LEA.HI.X R0, R2, UR5, R3, 0x1, P0 ;  /* 0x0000000502007c11 */ /* 0x000fe200080f0c03 */
[----:B------:R-:W-:Y:S01]  /*140d0*/  UMOV UR5, 0xffffffff ;  /* 0xffffffff00057882 */ /* 0x000fe20000000000 */
[----:B------:R-:W-:Y:S02]  /*140e0*/  ISETP.GE.AND P4, PT, R33, UR4, PT ;  /* 0x0000000421007c0c */ /* 0x000fe4000bf86270 */
[----:B------:R-:W-:Y:S02]  /*140f0*/  ISETP.GE.AND P3, PT, R8, UR4, PT ;  /* 0x0000000408007c0c */ /* 0x000fe4000bf66270 */
[----:B------:R-:W-:Y:S02]  /*14100*/  ISETP.GE.AND P2, PT, R37, UR4, PT ;  /* 0x0000000425007c0c */ /* 0x000fe4000bf46270 */
[----:B------:R-:W-:Y:S02]  /*14110*/  ISETP.GE.AND P1, PT, R36, UR4, PT ;  /* 0x0000000424007c0c */ /* 0x000fe4000bf26270 */
[----:B------:R-:W-:Y:S01]  /*14120*/  SHF.R.U32.HI R8, RZ, 0x3, R20 ;  /* 0x00000003ff087819 */ /* 0x000fe20000011614 */
[----:B0-----:R-:W-:Y:S10]  /*14130*/  BRA.DIV UR5, `(.L_x_2508) ;  /* 0x0000003a05e47947 */ /* 0x001ff4000b800000 */
[----:B------:R-:W0:Y:S01]  /*14140*/  SHFL.IDX PT, R14, R4, RZ, 0x181f ;  /* 0x00181fff040e7589 */ /* 0x000e2200000e0000 */
[----:B-----5:R-:W-:Y:S02]  /*14150*/  IMAD R5, R9, R5, RZ ;  /* 0x0000000509057224 */ /* 0x020fe400078e02ff */
[----:B------:R-:W-:Y:S01]  /*14160*/  IMAD R17, R17, 0x80, R8 ;  /* 0x0000008011117824 */ /* 0x000fe200078e0208 */
        /* <DEDUP_REMOVED lines=11> */
[----:B------:R-:W-:Y:S01]  /*14220*/  ISETP.GE.AND P0, PT, R6, R5, PT ;  /* 0x000000050600720c */ /* 0x000fe20003f06270 */
[----:B------:R-:W-:-:S02]  /*14230*/  VIADD R6, R17, 0x20 ;  /* 0x0000002011067836 */ /* 0x000fc40000000000 */
[----:B-1----:R-:W1:Y:S10]  /*14240*/  SHFL.IDX PT, R2, R0, 0x1, 0x181f ;  /* 0x00381f0000027f89 */ /* 0x002e7400000e0000 */
[----:B0-----:R-:W-:-:S05]  /*14250*/  @!P0 LEA R14, P5, R33, R14, 0x1 ;  /* 0x0000000e210e8211 */ /* 0x001fca00078a08ff */
[----:B-1----:R-:W-:Y:S02]  /*14260*/  @!P0 IMAD.X R7, RZ, RZ, R2, P5 ;  /* 0x000000ffff078224 */ /* 0x002fe400028e0602 */
[----:B------:R-:W-:Y:S02]  /*14270*/  @!P0 IMAD.MOV.U32 R2, RZ, RZ, R14 ;  /* 0x000000ffff028224 */ /* 0x000fe400078e000e */
[----:B------:R-:W0:Y:S01]  /*14280*/  SHFL.IDX PT, R14, R4, 0x2, 0x181f ;  /* 0x00581f00040e7f89 */ /* 0x000e2200000e0000 */
[----:B------:R-:W-:-:S05]  /*14290*/  @!P0 MOV R3, R7 ;  /* 0x0000000700038202 */ /* 0x000fca0000000f00 */
        /* <DEDUP_REMOVED lines=10> */
[----:B------:R-:W-:Y:S01]  /*14340*/  @!P0 IMAD.MOV.U32 R3, RZ, RZ, R7 ;  /* 0x000000ffff038224 */ /* 0x000fe200078e0007 */
        /* <DEDUP_REMOVED lines=32> */
[----:B0-----:R-:W-:-:S04]  /*14550*/  @!P0 LEA R14, P5, R33, R14, 0x1 ;  /* 0x0000000e210e8211 */ /* 0x001fc800078a08ff */
[----:B-1----:R-:W-:Y:S01]  /*14560*/  @!P0 IADD3.X R7, RZ, R2, RZ, P5, !PT ;  /* 0x00000002ff078210 */ /* 0x002fe20002ffe4ff */
[----:B------:R-:W-:Y:S02]  /*14570*/  @!P0 IMAD.MOV.U32 R2, RZ, RZ, R14 ;  /* 0x000000ffff028224 */ /* 0x000fe400078e000e */
[----:B------:R-:W0:Y:S02]  /*14580*/  SHFL.IDX PT, R14, R4, 0x6, 0x181f ;  /* 0x00d81f00040e7f89 */ /* 0x000e2400000e0000 */
[----:B------:R-:W-:-:S05]  /*14590*/  @!P0 IMAD.MOV.U32 R3, RZ, RZ, R7 ;  /* 0x000000ffff038224 */ /* 0x000fca00078e0007 */
[----:B------:R-:W-:Y:S04]  /*145a0*/  @!P0 LDGSTS.E.BYPASS.LTC128B.128 [R34+0x16c00], desc[UR38][R2.64], !P4 ;  /* 0x16c0000002228fae */ /* 0x000fe8000e101d66 */
[----:B------:R-:W-:Y:S04]  /*145b0*/  @!P0 LDGSTS.E.BYPASS.LTC128B.128 [R34+0x1ac00], desc[UR38][R2.64+0x80], !P3 ;  /* 0x1ac0008002228fae */ /* 0x000fe8000d901d66 */
[----:B------:R-:W-:Y:S04]  /*145c0*/  @!P0 LDGSTS.E.BYPASS.LTC128B.128 [R34+0x1ec00], desc[UR38][R2.64+0x100], !P2 ;  /* 0x1ec0010002228fae */ /* 0x000fe8000d101d66 */
[----:B------:R1:W-:Y:S01]  /*145d0*/  @!P0 LDGSTS.E.BYPASS.LTC128B.128 [R34+0x22c00], desc[UR38][R2.64+0x180], !P1 ;  /* 0x22c0018002228fae */ /* 0x0003e2000c901d66 */
[----:B------:R-:W-:-:S03]  /*145e0*/  ISETP.GE.AND P0, PT, R6, R5, PT ;  /* 0x000000050600720c */ /* 0x000fc60003f06270 */
[----:B------:R-:W-:Y:S04]  /*145f0*/  SHFL.IDX PT, R6, R0, 0x7, 0x181f ;  /* 0x00f81f0000067f89 */ /* 0x000fe800000e0000 */
[----:B-1----:R-:W1:Y:S06]  /*14600*/  SHFL.IDX PT, R2, R0, 0x6, 0x181f ;  /* 0x00d81f0000027f89 */ /* 0x002e6c00000e0000 */
        /* <DEDUP_REMOVED lines=9> */
.L_x_2597:
[----:B------:R-:W-:Y:S01]  /*146a0*/  VIADD R0, R17, 0x70 ;  /* 0x0000007011007836 */ /* 0x000fe20000000000 */
[----:B------:R-:W-:Y:S04]  /*146b0*/  BSSY B0, `(.L_x_2509) ;  /* 0x000000c000007945 */ /* 0x000fe80003800000 */
[----:B------:R-:W-:-:S13]  /*146c0*/  ISETP.GE.AND P0, PT, R0, R5, PT ;  /* 0x000000050000720c */ /* 0x000fda0003f06270 */
[----:B------:R-:W-:Y:S05]  /*146d0*/  @P0 BRA `(.L_x_2510) ;  /* 0x0000000000240947 */ /* 0x000fea0003800000 */
[----:B01----:R-:W-:-:S05]  /*146e0*/  LEA R2, P0, R33, R14, 0x1 ;  /* 0x0000000e21027211 */ /* 0x003fca00078008ff */
        /* <DEDUP_REMOVED lines=8> */
.L_x_2510:
[----:B------:R-:W-:Y:S05]  /*14770*/  BSYNC B0 ;  /* 0x0000000000007941 */ /* 0x000fea0003800000 */
.L_x_2509:
[----:B------:R-:W-:Y:S01]  /*14780*/  NOP ;  /* 0x0000000000007918 */ /* 0x000fe20000000000 */
[----:B------:R-:W-:-:S13]  /*14790*/  PLOP3.LUT P0, PT, PT, PT, PT, 0x80, 0x0 ;  /* 0x000000000000781c */ /* 0x000fda0003f0f070 */
.L_x_2511:
[----:B------:R-:W-:Y:S02]  /*147a0*/  PLOP3.LUT P1, PT, P1, P0, PT, 0xa2, 0x0 ;  /* 0x000000000000781c */ /* 0x000fe40000f21472 */
[----:B------:R-:W-:-:S08]  /*147b0*/  @P0 R2UR P1, UR4, R22 ;  /* 0x00000000160402ca */ /* 0x000fd00000020000 */
[----:B------:R-:W-:-:S05]  /*147c0*/  @P0 PLOP3.LUT P0, PT, P1, PT, PT, 0x80, 0x0 ;  /* 0x000000000000081c */ /* 0x000fca0000f0f070 */
[----:B------:R-:W-:Y:S01]  /*147d0*/  @!P1 SYNCS.ARRIVE.TRANS64.RED.A0T1 RZ, [UR4+0x38800], RZ ;  /* 0x038800ffffff99a7 */ /* 0x000fe20008200404 */
[----:B------:R-:W-:Y:S07]  /*147e0*/  @!P1 ARRIVES.LDGSTSBAR.64.TRANSCNT [UR4+0x38800] ;  /* 0x03880000ff0099b0 */ /* 0x000fee0008000a84 */
[----:B------:R-:W-:Y:S05]  /*147f0*/  @P0 BRA.U.ANY `(.L_x_2511) ;  /* 0xfffffffd00e80947 */ /* 0x000fea000393ffff */
[----:B0-2---:R-:W2:Y:S02]  /*14800*/  LDL.LU R2, [R1+0x28] ;  /* 0x0000280001027983 */ /* 0x005ea40000300800 */
        /* <DEDUP_REMOVED lines=11> */
.L_x_2598:
[----:B------:R-:W-:Y:S05]  /*148c0*/  BSYNC B0 ;  /* 0x0000000000007941 */ /* 0x000fea0003800000 */
.L_x_2512:
[----:B------:R-:W2:Y:S01]  /*148d0*/  LDL R0, [R1+0x14] ;  /* 0x0000140001007983 */ /* 0x000ea20000100800 */
[----:B------:R-:W-:Y:S01]  /*148e0*/  BSSY B0, `(.L_x_2514) ;  /* 0x0000115000007945 */ /* 0x000fe20003800000 */
[----:B--2---:R-:W-:-:S13]  /*148f0*/  ISETP.GE.AND P0, PT, R0, 0x2, PT ;  /* 0x000000020000780c */ /* 0x004fda0003f06270 */
[----:B------:R-:W-:Y:S05]  /*14900*/  @!P0 BRA `(.L_x_2515) ;  /* 0x0000001000488947 */ /* 0x000fea0003800000 */
[C---:B------:R-:W-:Y:S01]  /*14910*/  LOP3.LUT R2, R33.reuse, 0x40, RZ, 0xfc, !PT ;  /* 0x0000004021027812 */ /* 0x040fe200078efcff */
[----:B------:R-:W-:Y:S01]  /*14920*/  ULDC UR4, c[0x0][0x2f4] ;  /* 0x0000bd0000047ab9 */ /* 0x000fe20000000800 */
[----:B------:R-:W-:Y:S01]  /*14930*/  VIADD R0, R0, 0xfffffffe ;  /* 0xfffffffe00007836 */ /* 0x000fe20000000000 */
[----:B------:R-:W-:Y:S01]  /*14940*/  MOV R29, R26 ;  /* 0x0000001a001d7202 */ /* 0x000fe20000000f00 */
[----:B------:R-:W-:Y:S01]  /*14950*/  IMAD.MOV.U32 R17, RZ, RZ, R28 ;  /* 0x000000ffff117224 */ /* 0x000fe200078e001c */
[----:B------:R-:W-:Y:S01]  /*14960*/  ISETP.GE.AND P4, PT, R33, UR4, PT ;  /* 0x0000000421007c0c */ /* 0x000fe2000bf86270 */
[----:B------:R-:W-:Y:S01]  /*14970*/  IMAD.MOV.U32 R7, RZ, RZ, R27 ;  /* 0x000000ffff077224 */ /* 0x000fe200078e001b */
[----:B------:R-:W-:Y:S02]  /*14980*/  ISETP.GE.AND P3, PT, R2, UR4, PT ;  /* 0x0000000402007c0c */ /* 0x000fe4000bf66270 */
[----:B------:R-:W-:Y:S02]  /*14990*/  ISETP.GE.AND P2, PT, R37, UR4, PT ;  /* 0x0000000425007c0c */ /* 0x000fe4000bf46270 */
[----:B------:R-:W-:-:S13]  /*149a0*/  ISETP.GE.AND P1, PT, R36, UR4, PT ;  /* 0x0000000424007c0c */ /* 0x000fda000bf26270 */
.L_x_2528:
        /* <DEDUP_REMOVED lines=14> */
[----:B--2---:R-:W-:-:S04]  /*14a90*/  IMAD R6, R0, 0x50, R6 ;  /* 0x0000005000067824 */ /* 0x004fc800078e0206 */
[----:B------:R-:W-:-:S04]  /*14aa0*/  IMAD.IADD R6, R9, 0x1, R6 ;  /* 0x0000000109067824 */ /* 0x000fc800078e0206 */
        /* <DEDUP_REMOVED lines=27> */
.L_x_2516:
[----:B------:R-:W-:Y:S01]  /*14c60*/  IMAD R6, R27, 0x8, R22 ;  /* 0x000000081b067824 */ /* 0x000fe200078e0216 */
[----:B------:R-:W-:Y:S01]  /*14c70*/  SHF.L.U32 R3, R28, 0x1f, RZ ;  /* 0x0000001f1c037819 */ /* 0x000fe200000006ff */
[----:B------:R-:W-:Y:S03]  /*14c80*/  BSSY B1, `(.L_x_2517) ;  /* 0x0000003000017945 */ /* 0x000fe60003800000 */
[----:B------:R-:W0:Y:S02]  /*14c90*/  SYNCS.PHASECHK.TRANS64.TRYWAIT P0, [R6+URZ+0x38840], R3 ;  /* 0x03884003060075a7 */ /* 0x000e24000800017f */
[----:B0-----:R-:W-:Y:S05]  /*14ca0*/  @!P0 BRA `(.L_x_2518) ;  /* 0x0000003800d48947 */ /* 0x001fea0003800000 */
.L_x_2599:
[----:B------:R-:W-:Y:S05]  /*14cb0*/  BSYNC B1 ;  /* 0x0000000000017941 */ /* 0x000fea0003800000 */
.L_x_2517:
        /* <DEDUP_REMOVED lines=69> */
.L_x_2611:
        /* <DEDUP_REMOVED lines=17> */
.L_x_2520:
        /* <DEDUP_REMOVED lines=10> */
.L_x_2521:
[----:B------:R2:W-:Y:S01]  /*152c0*/  SYNCS.ARRIVE.TRANS64.A1T0 RZ, [R6+URZ+0x38830], RZ ;  /* 0x038830ff06ff79a7 */ /* 0x0005e2000810003f */
[----:B------:R-:W-:Y:S05]  /*152d0*/  @!P6 BRA `(.L_x_2522) ;  /* 0x000000000004e947 */ /* 0x000fea0003800000 */
[----:B------:R-:W-:Y:S01]  /*152e0*/  BPT.TRAP 0x1 ;  /* 0x000000040000795c */ /* 0x000fe20000300000 */
.L_x_2522:
[----:B-1----:R-:W-:Y:S01]  /*152f0*/  SHF.L.U32 R2, R17, 0x1f, RZ ;  /* 0x0000001f11027819 */ /* 0x002fe200000006ff */
[----:B--2---:R-:W-:Y:S01]  /*15300*/  IMAD R6, R7, 0x8, R22 ;  /* 0x0000000807067824 */ /* 0x004fe200078e0216 */
[----:B------:R-:W-:Y:S03]  /*15310*/  BSSY B1, `(.L_x_2523) ;  /* 0x0000003000017945 */ /* 0x000fe60003800000 */
[----:B------:R-:W1:Y:S02]  /*15320*/  SYNCS.PHASECHK.TRANS64.TRYWAIT P0, [R6+URZ+0x38860], R2 ;  /* 0x03886002060075a7 */ /* 0x000e64000800017f */
[----:B-1----:R-:W-:Y:S05]  /*15330*/  @!P0 BRA `(.L_x_2524) ;  /* 0x0000003c00088947 */ /* 0x002fea0003800000 */
.L_x_2612:
[----:B------:R-:W-:Y:S05]  /*15340*/  BSYNC B1 ;  /* 0x0000000000017941 */ /* 0x000fea0003800000 */
.L_x_2523:
        /* <DEDUP_REMOVED lines=60> */
.L_x_2624:
[----:B01----:R-:W-:Y:S01]  /*15710*/  IADD3 R2, P0, R14, R0, RZ ;  /* 0x000000000e027210 */ /* 0x003fe20007f1e0ff */
[----:B------:R-:W-:Y:S02]  /*15720*/  ULDC.64 UR4, c[0x0][0x328] ;  /* 0x0000ca0000047ab9 */ /* 0x000fe40000000a00 */
[----:B------:R-:W-:Y:S01]  /*15730*/  IMAD R20, R20, UR4, RZ ;  /* 0x0000000414147c24 */ /* 0x000fe2000f8e02ff */
[----:B------:R-:W-:Y:S02]  /*15740*/  IADD3.X R3, RZ, R25, RZ, P0, !PT ;  /* 0x00000019ff037210 */ /* 0x000fe400007fe4ff */
        /* <DEDUP_REMOVED lines=29> */
.L_x_2526:
        /* <DEDUP_REMOVED lines=10> */
.L_x_2527:
[C---:B------:R-:W-:Y:S01]  /*159c0*/  ISETP.GT.AND P0, PT, R26.reuse, RZ, PT ;  /* 0x000000ff1a00720c */ /* 0x040fe20003f04270 */
[----:B------:R2:W-:Y:S01]  /*159d0*/  SYNCS.ARRIVE.TRANS64.A1T0 RZ, [R6+URZ+0x38850], RZ ;  /* 0x038850ff06ff79a7 */ /* 0x0005e2000810003f */
[----:B------:R-:W-:Y:S02]  /*159e0*/  VIADD R0, R26, 0xffffffff ;  /* 0xffffffff1a007836 */ /* 0x000fe40000000000 */
[----:B------:R-:W-:Y:S02]  /*159f0*/  IMAD.MOV.U32 R17, RZ, RZ, R28 ;  /* 0x000000ffff117224 */ /* 0x000fe400078e001c */
[----:B------:R-:W-:Y:S02]  /*15a00*/  IMAD.MOV.U32 R7, RZ, RZ, R27 ;  /* 0x000000ffff077224 */ /* 0x000fe400078e001b */
[----:B------:R-:W-:-:S05]  /*15a10*/  IMAD.MOV.U32 R29, RZ, RZ, R26 ;  /* 0x000000ffff1d7224 */ /* 0x000fca00078e001a */
[----:B--2---:R-:W-:Y:S05]  /*15a20*/  @P0 BRA `(.L_x_2528) ;  /* 0xffffffec00e00947 */ /* 0x004fea000383ffff */
.L_x_2515:
[----:B------:R-:W-:Y:S05]  /*15a30*/  BSYNC B0 ;  /* 0x0000000000007941 */ /* 0x000fea0003800000 */
.L_x_2514:
        /* <DEDUP_REMOVED lines=17> */
.L_x_2530:
[----:B------:R-:W-:Y:S05]  /*15b50*/  BSYNC B0 ;  /* 0x0000000000007941 */ /* 0x000fea0003800000 */
.L_x_2529:
[----:B------:R-:W-:-:S13]  /*15b60*/  LOP3.LUT P0, RZ, R23, 0x20, RZ, 0xc0, !PT ;  /* 0x0000002017ff7812 */ /* 0x000fda000780c0ff */
[----:B------:R-:W-:Y:S05]  /*15b70*/  @!P0 BRA `(.L_x_2531) ;  /* 0x0000000000048947 */ /* 0x000fea0003800000 */
[----:B------:R-:W-:Y:S01]  /*15b80*/  BPT.TRAP 0x1 ;  /* 0x000000040000795c */ /* 0x000fe20000300000 */
.L_x_2531:
[----:B------:R-:W2:Y:S01]  /*15b90*/  LDL.LU R0, [R1+0x4] ;  /* 0x0000040001007983 */ /* 0x000ea20000300800 */
[----:B------:R-:W-:Y:S01]  /*15ba0*/  IMAD R4, R27, 0x8, R22 ;  /* 0x000000081b047824 */ /* 0x000fe200078e0216 */
[----:B0-----:R-:W-:Y:S01]  /*15bb0*/  SHF.L.U32 R3, R28, 0x1f, RZ ;  /* 0x0000001f1c037819 */ /* 0x001fe200000006ff */
[----:B------:R-:W-:Y:S03]  /*15bc0*/  BSSY B0, `(.L_x_2532) ;  /* 0x0000004000007945 */ /* 0x000fe60003800000 */
[----:B------:R-:W0:Y:S01]  /*15bd0*/  SYNCS.PHASECHK.TRANS64.TRYWAIT P0, [R4+URZ+0x38860], R3 ;  /* 0x03886003040075a7 */ /* 0x000e22000800017f */
[----:B--2---:R-:W-:Y:S01]  /*15be0*/  IMAD R5, R26, -0x50, R0 ;  /* 0xffffffb01a057824 */ /* 0x004fe200078e0200 */
[----:B0-----:R-:W-:Y:S06]  /*15bf0*/  @!P0 BRA `(.L_x_2533) ;  /* 0x0000003800c48947 */ /* 0x001fec0003800000 */
.L_x_2625:
[----:B------:R-:W-:Y:S05]  /*15c00*/  BSYNC B0 ;  /* 0x0000000000007941 */ /* 0x000fea0003800000 */
.L_x_2532:
[----:B------:R-:W2:Y:S01]  /*15c10*/  S2R R0, SR_TID.X ;  /* 0x0000000000007919 */ /* 0x000ea20000002100 */
[----:B------:R-:W-:Y:S01]  /*15c20*/  UMOV UR4, 0xffffffff ;  /* 0xffffffff00047882 */ /* 0x000fe20000000000 */
[----:B------:R-:W-:Y:S01]  /*15c30*/  IMAD R7, R27, 0x5000, R32 ;  /* 0x000050001b077824 */ /* 0x000fe200078e0220 */
[----:B--2---:R-:W-:-:S04]  /*15c40*/  LOP3.LUT R0, R0, 0x7f, RZ, 0xc0, !PT ;  /* 0x0000007f00007812 */ /* 0x004fc800078ec0ff */
        /* <DEDUP_REMOVED lines=61> */
.L_x_2637:
        /* <DEDUP_REMOVED lines=15> */
.L_x_2535:
        /* <DEDUP_REMOVED lines=10> */
.L_x_2536:
[----:B------:R1:W-:Y:S01]  /*161b0*/  SYNCS.ARRIVE.TRANS64.A1T0 RZ, [R4+URZ+0x38850], RZ ;  /* 0x038850ff04ff79a7 */ /* 0x0003e2000810003f */
[----:B------:R-:W-:-:S05]  /*161c0*/  VIADD R27, R27, 0x1 ;  /* 0x000000011b1b7836 */ /* 0x000fca0000000000 */
[----:B------:R-:W-:-:S04]  /*161d0*/  ISETP.NE.AND P0, PT, R27, 0x2, PT ;  /* 0x000000021b00780c */ /* 0x000fc80003f05270 */
[----:B0-----:R-:W-:Y:S02]  /*161e0*/  SEL R3, RZ, 0x1, P0 ;  /* 0x00000001ff037807 */ /* 0x001fe40000000000 */
[----:B------:R-:W-:Y:S02]  /*161f0*/  SEL R27, R27, RZ, P0 ;  /* 0x000000ff1b1b7207 */ /* 0x000fe40000000000 */
[----:B-1----:R-:W-:-:S07]  /*16200*/  LOP3.LUT R28, R28, R3, RZ, 0x3c, !PT ;  /* 0x000000031c1c7212 */ /* 0x002fce00078e3cff */
.L_x_2491:
[----:B------:R-:W-:Y:S05]  /*16210*/  BSYNC B7 ;  /* 0x0000000000077941 */ /* 0x000fea0003800000 */
.L_x_2489:
        /* <DEDUP_REMOVED lines=8> */
[----:B------:R0:W1:Y:S01]  /*162a0*/  LDS.128 R16, [R22+0x388d0] ;  /* 0x0388d00016107984 */ /* 0x0000620000000c00 */
[----:B------:R-:W-:Y:S06]  /*162b0*/  BAR.ARV 0x4, 0x180 ;  /* 0x0106000000007b1d */ /* 0x000fec0000002000 */
[----:B------:R-:W-:Y:S05]  /*162c0*/  BRA `(.L_x_2538) ;  /* 0x0000000800cc7947 */ /* 0x000fea0003800000 */
.L_x_2537:
[----:B------:R-:W0:Y:S01]  /*162d0*/  S2R R0, SR_TID.X ;  /* 0x0000000000007919 */ /* 0x000e220000002100 */
[----:B------:R-:W-:Y:S01]  /*162e0*/  UMOV UR4, 0xffffffff ;  /* 0xffffffff00047882 */ /* 0x000fe20000000000 */
[----:B0-----:R-:W-:-:S04]  /*162f0*/  LOP3.LUT R8, R0, 0x1f, RZ, 0xc0, !PT ;  /* 0x0000001f00087812 */ /* 0x001fc800078ec0ff */
[----:B------:R-:W-:Y:S01]  /*16300*/  ISETP.NE.AND P0, PT, R8, 0x1f, PT ;  /* 0x0000001f0800780c */ /* 0x000fe20003f05270 */
[----:B------:R-:W-:-:S12]  /*16310*/  BRA.DIV UR4, `(.L_x_2539) ;  /* 0x0000003e04187947 */ /* 0x000fd8000b800000 */
[----:B------:R-:W-:Y:S01]  /*16320*/  IMAD.IADD R5, R19, 0x1, R8 ;  /* 0x0000000113057824 */ /* 0x000fe200078e0208 */
[----:B------:R-:W-:-:S04]  /*16330*/  ULDC UR4, c[0x0][0xc3c] ;  /* 0x00030f0000047ab9 */ /* 0x000fc80000000800 */
[----:B------:R-:W-:-:S13]  /*16340*/  ISETP.GE.OR P1, PT, R5, UR4, !P0 ;  /* 0x0000000405007c0c */ /* 0x000fda000c726670 */
[----:B------:R-:W0:Y:S02]  /*16350*/  @!P1 LDC.64 R2, c[0x0][0xc80] ;  /* 0x00032000ff029b82 */ /* 0x000e240000000a00 */
[----:B0-----:R-:W-:-:S06]  /*16360*/  @!P1 IMAD.WIDE R2, R5, 0x4, R2 ;  /* 0x0000000405029825 */ /* 0x001fcc00078e0202 */
        /* <DEDUP_REMOVED lines=26> */
.L_x_2647:
[----:B------:R-:W-:Y:S02]  /*16510*/  ULDC UR4, c[0x0][0xc38] ;  /* 0x00030e0000047ab9 */ /* 0x000fe40000000800 */
[----:B------:R-:W-:-:S04]  /*16520*/  IMAD.U32 R7, RZ, RZ, UR4 ;  /* 0x00000004ff077e24 */ /* 0x000fc8000f8e00ff */
[----:B-1----:R-:W-:-:S05]  /*16530*/  IMAD R14, R14, R7, RZ ;  /* 0x000000070e0e7224 */ /* 0x002fca00078e02ff */
[----:B------:R-:W-:-:S04]  /*16540*/  IADD3 R9, R4, R14, RZ ;  /* 0x0000000e04097210 */ /* 0x000fc80007ffe0ff */
[----:B------:R-:W-:-:S13]  /*16550*/  ISETP.GT.AND P6, PT, R9, R0, PT ;  /* 0x000000000900720c */ /* 0x000fda0003fc4270 */
[----:B------:R-:W-:Y:S05]  /*16560*/  @P6 BRA `(.L_x_2540) ;  /* 0x00000000009c6947 */ /* 0x000fea0003800000 */
.L_x_2545:
[----:B------:R-:W1:Y:S01]  /*16570*/  LDC R2, c[0x0][0xc3c] ;  /* 0x00030f00ff027b82 */ /* 0x000e620000000800 */
[----:B------:R-:W-:-:S05]  /*16580*/  VIADD R19, R19, 0x1f ;  /* 0x0000001f13137836 */ /* 0x000fca0000000000 */
[----:B-1----:R-:W-:-:S13]  /*16590*/  ISETP.GE.AND P6, PT, R19, R2, PT ;  /* 0x000000021300720c */ /* 0x002fda0003fc6270 */
[----:B------:R-:W-:Y:S05]  /*165a0*/  @P6 BRA `(.L_x_2541) ;  /* 0x0000000400d06947 */ /* 0x000fea0003800000 */
[----:B------:R-:W1:Y:S01]  /*165b0*/  S2R R3, SR_TID.X ;  /* 0x0000000000037919 */ /* 0x000e620000002100 */
[----:B------:R-:W-:Y:S01]  /*165c0*/  BSSY B0, `(.L_x_2542) ;  /* 0x0000009000007945 */ /* 0x000fe20003800000 */
[----:B------:R-:W-:Y:S01]  /*165d0*/  IMAD.MOV.U32 R5, RZ, RZ, RZ ;  /* 0x000000ffff057224 */ /* 0x000fe200078e00ff */
[----:B-1----:R-:W-:-:S05]  /*165e0*/  LOP3.LUT R3, R3, 0x1f, RZ, 0xc0, !PT ;  /* 0x0000001f03037812 */ /* 0x002fca00078ec0ff */
[----:B------:R-:W-:-:S05]  /*165f0*/  IMAD.IADD R7, R19, 0x1, R3 ;  /* 0x0000000113077824 */ /* 0x000fca00078e0203 */
[----:B------:R-:W-:-:S13]  /*16600*/  ISETP.GE.OR P6, PT, R7, R2, !P0 ;  /* 0x000000020700720c */ /* 0x000fda00047c6670 */
[----:B------:R-:W-:Y:S05]  /*16610*/  @P6 BRA `(.L_x_2543) ;  /* 0x00000000000c6947 */ /* 0x000fea0003800000 */
[----:B------:R-:W1:Y:S02]  /*16620*/  LDC.64 R2, c[0x0][0xc80] ;  /* 0x00032000ff027b82 */ /* 0x000e640000000a00 */
[----:B-1----:R-:W-:-:S05]  /*16630*/  IMAD.WIDE R2, R7, 0x4, R2 ;  /* 0x0000000407027825 */ /* 0x002fca00078e0202 */
[----:B------:R1:W5:Y:S02]  /*16640*/  LDG.E R5, desc[UR38][R2.64] ;  /* 0x0000002602057981 */ /* 0x000364000c1e1900 */
.L_x_2543:
[----:B------:R-:W-:Y:S05]  /*16650*/  BSYNC B0 ;  /* 0x0000000000007941 */ /* 0x000fea0003800000 */
.L_x_2542:
[----:B------:R-:W-:-:S03]  /*16660*/  UMOV UR4, 0xffffffff ;  /* 0xffffffff00047882 */ /* 0x000fc60000000000 */
[----:B------:R-:W-:Y:S05]  /*16670*/  BRA.DIV UR4, `(.L_x_2544) ;  /* 0x0000003e04647947 */ /* 0x000fea000b800000 */
[----:B-----5:R-:W2:Y:S02]  /*16680*/  SHFL.UP PT, R14, R5, 0x1, RZ ;  /* 0x04200000050e7989 */ /* 0x020ea400000e00ff */
        /* <DEDUP_REMOVED lines=13> */
[----:B0-----:R-:W-:-:S05]  /*16760*/  IMAD.IADD R6, R4, 0x1, R7 ;  /* 0x0000000104067824 */ /* 0x001fca00078e0207 */
[----:B------:R0:W1:Y:S02]  /*16770*/  SHFL.IDX PT, R14, R6, 0x1f, 0x1f ;  /* 0x03e01f00060e7f89 */ /* 0x00006400000e0000 */
.L_x_2655:
[----:B------:R-:W-:Y:S02]  /*16780*/  ULDC UR4, c[0x0][0xc38] ;  /* 0x00030e0000047ab9 */ /* 0x000fe40000000800 */
[----:B------:R-:W-:-:S04]  /*16790*/  IMAD.U32 R7, RZ, RZ, UR4 ;  /* 0x00000004ff077e24 */ /* 0x000fc8000f8e00ff */
[----:B-1----:R-:W-:-:S04]  /*167a0*/  IMAD R14, R14, R7, RZ ;  /* 0x000000070e0e7224 */ /* 0x002fc800078e02ff */
[----:B------:R-:W-:-:S05]  /*167b0*/  IMAD.IADD R9, R14, 0x1, R9 ;  /* 0x000000010e097824 */ /* 0x000fca00078e0209 */
[----:B------:R-:W-:-:S13]  /*167c0*/  ISETP.GT.AND P6, PT, R9, R0, PT ;  /* 0x000000000900720c */ /* 0x000fda0003fc4270 */
[----:B------:R-:W-:Y:S05]  /*167d0*/  @!P6 BRA `(.L_x_2545) ;  /* 0xfffffffc0064e947 */ /* 0x000fea000383ffff */
.L_x_2540:
        /* <DEDUP_REMOVED lines=8> */
.L_x_2659:
[----:B------:R-:W-:Y:S01]  /*16860*/  ISETP.NE.AND P0, PT, R2, RZ, PT ;  /* 0x000000ff0200720c */ /* 0x000fe20003f05270 */
[----:B------:R-:W-:-:S12]  /*16870*/  IMAD.MOV.U32 R14, RZ, RZ, RZ ;  /* 0x000000ffff0e7224 */ /* 0x000fd800078e00ff */
[----:B------:R-:W-:Y:S05]  /*16880*/  @!P0 BRA `(.L_x_2547) ;  /* 0x0000000000108947 */ /* 0x000fea0003800000 */
[----:B------:R-:W-:Y:S01]  /*16890*/  UMOV UR4, 0xffffffff ;  /* 0xffffffff00047882 */ /* 0x000fe20000000000 */
[----:B------:R-:W-:Y:S02]  /*168a0*/  IADD3 R12, R4, -0x1, RZ ;  /* 0xffffffff040c7810 */ /* 0x000fe40007ffe0ff */
[----:B------:R-:W-:Y:S05]  /*168b0*/  BRA.DIV UR4, `(.L_x_2548) ;  /* 0x0000003e04d87947 */ /* 0x000fea000b800000 */
[----:B------:R3:W4:Y:S02]  /*168c0*/  SHFL.IDX PT, R14, R6, R12, 0x1f ;  /* 0x00001f0c060e7589 */ /* 0x00072400000e0000 */
.L_x_2547:
[----:B------:R-:W5:Y:S01]  /*168d0*/  LDC.64 R2, c[0x0][0xc90] ;  /* 0x00032400ff027b82 */ /* 0x000f620000000a00 */
[----:B------:R-:W-:-:S04]  /*168e0*/  IMAD.IADD R19, R4, 0x1, R19 ;  /* 0x0000000104137824 */ /* 0x000fc800078e0213 */
[----:B-----5:R-:W-:-:S05]  /*168f0*/  IMAD.WIDE R2, R19, 0x4, R2 ;  /* 0x0000000413027825 */ /* 0x020fca00078e0202 */
[----:B0--3--:R0:W1:Y:S01]  /*16900*/  LDG.E R6, desc[UR38][R2.64] ;  /* 0x0000002602067981 */ /* 0x009062000c1e1900 */
[----:B----4-:R-:W-:Y:S02]  /*16910*/  IMAD R16, R14, R7, R16 ;  /* 0x000000070e107224 */ /* 0x010fe400078e0210 */
[----:B0-----:R-:W-:Y:S02]  /*16920*/  IMAD.MOV.U32 R2, RZ, RZ, RZ ;  /* 0x000000ffff027224 */ /* 0x001fe400078e00ff */
[----:B-12---:R-:W-:-:S05]  /*16930*/  IMAD R4, R5, R6, RZ ;  /* 0x0000000605047224 */ /* 0x006fca00078e02ff */
        /* <DEDUP_REMOVED lines=24> */
[----:B------:R-:W-:Y:S01]  /*16ac0*/  IMAD R0, R6, R2, RZ ;  /* 0x0000000206007224 */ /* 0x000fe200078e02ff */
[----:B------:R-:W-:-:S03]  /*16ad0*/  IADD3 R2, -R2, RZ, RZ ;  /* 0x000000ff02027210 */ /* 0x000fc60007ffe1ff */
        /* <DEDUP_REMOVED lines=33> */
.L_x_2541:
[----:B------:R-:W-:Y:S01]  /*16cf0*/  UMOV UR4, URZ ;  /* 0x0000003f00047c82 */ /* 0x000fe20008000000 */
[----:B------:R-:W-:Y:S01]  /*16d00*/  UMOV UR5, URZ ;  /* 0x0000003f00057c82 */ /* 0x000fe20008000000 */
[----:B------:R-:W-:Y:S01]  /*16d10*/  ULDC UR6, c[0x0][0xc3c] ;  /* 0x00030f0000067ab9 */ /* 0x000fe20000000800 */
[----:B------:R-:W-:Y:S01]  /*16d20*/  IMAD.MOV.U32 R16, RZ, RZ, R0 ;  /* 0x000000ffff107224 */ /* 0x000fe200078e0000 */
[----:B------:R-:W-:Y:S01]  /*16d30*/  MOV R18, UR5 ;  /* 0x0000000500127c02 */ /* 0x000fe20008000f00 */
[----:B------:R-:W-:Y:S02]  /*16d40*/  IMAD.U32 R17, RZ, RZ, UR4 ;  /* 0x00000004ff117e24 */ /* 0x000fe4000f8e00ff */
[----:B------:R-:W-:-:S07]  /*16d50*/  IMAD.U32 R19, RZ, RZ, UR6 ;  /* 0x00000006ff137e24 */ /* 0x000fce000f8e00ff */
.L_x_2549:
[----:B------:R-:W1:Y:S01]  /*16d60*/  S2R R0, SR_TID.X ;  /* 0x0000000000007919 */ /* 0x000e620000002100 */
        /* <DEDUP_REMOVED lines=9> */
.L_x_2538:
[----:B------:R-:W-:Y:S02]  /*16e00*/  ULDC UR4, c[0x0][0xc3c] ;  /* 0x00030f0000047ab9 */ /* 0x000fe40000000800 */
[----:B-1----:R-:W-:-:S13]  /*16e10*/  ISETP.GE.AND P0, PT, R19, UR4, PT ;  /* 0x0000000413007c0c */ /* 0x002fda000bf06270 */
[----:B------:R-:W-:Y:S05]  /*16e20*/  @!P0 BRA `(.L_x_2550) ;  /* 0xffffffb400808947 */ /* 0x000fea000383ffff */
[----:B------:R-:W-:Y:S05]  /*16e30*/  BSYNC B8 ;  /* 0x0000000000087941 */ /* 0x000fea0003800000 */
.L_x_2485:
[----:B-1----:R-:W3:Y:S01]  /*16e40*/  LDL.LU R0, [R1+0x28] ;  /* 0x0000280001007983 */ /* 0x002ee20000300800 */
[----:B------:R-:W-:Y:S01]  /*16e50*/  BSSY B0, `(.L_x_2551) ;  /* 0x000000b000007945 */ /* 0x000fe20003800000 */
[----:B------:R-:W1:Y:S01]  /*16e60*/  S2R R5, SR_CgaCtaId ;  /* 0x0000000000057919 */ /* 0x000e620000008800 */
[----:B---3--:R-:W-:-:S05]  /*16e70*/  VIADD R0, R0, 0x1 ;  /* 0x0000000100007836 */ /* 0x008fca0000000000 */
        /* <DEDUP_REMOVED lines=8> */
.L_x_2662:
[----:B------:R-:W-:Y:S05]  /*16f00*/  BSYNC B0 ;  /* 0x0000000000007941 */ /* 0x000fea0003800000 */
.L_x_2551:
[----:B------:R-:W-:-:S03]  /*16f10*/  UMOV UR4, 0xffffffff ;  /* 0xffffffff00047882 */ /* 0x000fc60000000000 */
[----:B------:R-:W-:Y:S05]  /*16f20*/  BRA.DIV UR4, `(.L_x_2553) ;  /* 0x0000003a04747947 */ /* 0x000fea000b800000 */
[----:B-1----:R-:W1:Y:S02]  /*16f30*/  S2R R0, SR_TID.X ;  /* 0x0000000000007919 */ /* 0x002e640000002100 */
[----:B-1----:R-:W-:-:S04]  /*16f40*/  SHF.R.U32.HI R0, RZ, 0x5, R0 ;  /* 0x00000005ff007819 */ /* 0x002fc80000011600 */
[----:B------:R-:W-:-:S05]  /*16f50*/  LOP3.LUT R0, R0, 0x3, RZ, 0xc0, !PT ;  /* 0x0000000300007812 */ /* 0x000fca00078ec0ff */
[----:B------:R1:W3:Y:S02]  /*16f60*/  SHFL.IDX PT, R14, R0, RZ, 0x1f ;  /* 0x00001fff000e7589 */ /* 0x0002e400000e0000 */
.L_x_2665:
[----:B---3--:R-:W-:Y:S01]  /*16f70*/  ISETP.NE.AND P0, PT, R14, RZ, PT ;  /* 0x000000ff0e00720c */ /* 0x008fe20003f05270 */
[----:B------:R-:W-:-:S12]  /*16f80*/  BSSY B0, `(.L_x_2554) ;  /* 0x0000026000007945 */ /* 0x000fd80003800000 */
[----:B------:R-:W-:Y:S05]  /*16f90*/  @P0 BRA `(.L_x_2555) ;  /* 0x0000000000900947 */ /* 0x000fea0003800000 */
[----:B------:R-:W-:-:S03]  /*16fa0*/  UMOV UR4, 0xffffffff ;  /* 0xffffffff00047882 */ /* 0x000fc60000000000 */
[----:B------:R-:W-:Y:S05]  /*16fb0*/  BRA.DIV UR4, `(.L_x_2556) ;  /* 0x0000003a04847947 */ /* 0x000fea000b800000 */
[----:B------:R-:W-:-:S13]  /*16fc0*/  ELECT P6, URZ, PT ;  /* 0x00000000003f782f */ /* 0x000fda00038c0000 */
.L_x_2668:
[----:B------:R-:W-:Y:S05]  /*16fd0*/  @!P6 BRA `(.L_x_2555) ;  /* 0x000000000080e947 */ /* 0x000fea0003800000 */
[----:B-1----:R-:W3:Y:S02]  /*16fe0*/  LDL R0, [R1+0x2c] ;  /* 0x00002c0001007983 */ /* 0x002ee40000100800 */
[----:B---3--:R-:W-:-:S13]  /*16ff0*/  R2UR UR4, R0 ;  /* 0x00000000000472ca */ /* 0x008fda00000e0000 */
[----:B------:R-:W-:-:S06]  /*17000*/  ULOP3.LUT UR4, UR4, 0x2, URZ, 0xfc, !UPT ;  /* 0x0000000204047892 */ /* 0x000fcc000f8efc3f */
[----:B------:R-:W-:-:S05]  /*17010*/  IMAD.U32 R0, RZ, RZ, UR4 ;  /* 0x00000004ff007e24 */ /* 0x000fca000f8e00ff */
[----:B------:R-:W-:-:S13]  /*17020*/  ISETP.NE.AND P0, PT, R0, 0x3, PT ;  /* 0x000000030000780c */ /* 0x000fda0003f05270 */
[----:B------:R-:W-:Y:S05]  /*17030*/  @!P0 BRA `(.L_x_2557) ;  /* 0x0000000000048947 */ /* 0x000fea0003800000 */
[----:B------:R-:W-:Y:S01]  /*17040*/  BPT.TRAP 0x1 ;  /* 0x000000040000795c */ /* 0x000fe20000300000 */
.L_x_2557:
[C---:B------:R-:W-:Y:S01]  /*17050*/  IMAD R5, R27.reuse, 0x8, R4 ;  /* 0x000000081b057824 */ /* 0x040fe200078e0204 */
[----:B------:R-:W-:Y:S01]  /*17060*/  SHF.L.U32 R0, R28, 0x1f, RZ ;  /* 0x0000001f1c007819 */ /* 0x000fe200000006ff */
[----:B------:R-:W-:-:S03]  /*17070*/  VIADD R27, R27, 0x1 ;  /* 0x000000011b1b7836 */ /* 0x000fc60000000000 */
[----:B------:R-:W1:Y:S02]  /*17080*/  SYNCS.PHASECHK.TRANS64.TRYWAIT P1, [R5+URZ+0x38840], R0 ;  /* 0x03884000050075a7 */ /* 0x000e64000802017f */
[----:B------:R-:W-:-:S04]  /*17090*/  ISETP.NE.AND P2, PT, R27, 0x2, PT ;  /* 0x000000021b00780c */ /* 0x000fc80003f45270 */
[----:B------:R-:W-:Y:S01]  /*170a0*/  SEL R3, RZ, 0x1, P2 ;  /* 0x00000001ff037807 */ /* 0x000fe20001000000 */
[----:B-1----:R-:W-:Y:S08]  /*170b0*/  @!P1 BRA `(.L_x_2558) ;  /* 0x0000003800649947 */ /* 0x002ff00003800000 */
.L_x_2669:
[----:B------:R-:W-:Y:S02]  /*170c0*/  SEL R27, R27, RZ, P2 ;  /* 0x000000ff1b1b7207 */ /* 0x000fe40001000000 */
[----:B------:R-:W-:Y:S01]  /*170d0*/  LOP3.LUT R2, R28, R3, RZ, 0x3c, !PT ;  /* 0x000000031c027212 */ /* 0x000fe200078e3cff */
[----:B------:R-:W-:Y:S06]  /*170e0*/  @!P0 BRA `(.L_x_2559) ;  /* 0x0000000000048947 */ /* 0x000fec0003800000 */
[----:B------:R-:W-:Y:S01]  /*170f0*/  BPT.TRAP 0x1 ;  /* 0x000000040000795c */ /* 0x000fe20000300000 */
.L_x_2559:
[----:B------:R-:W-:Y:S01]  /*17100*/  IMAD R27, R27, 0x8, R4 ;  /* 0x000000081b1b7824 */ /* 0x000fe200078e0204 */
[----:B------:R-:W-:-:S04]  /*17110*/  SHF.L.U32 R2, R2, 0x1f, RZ ;  /* 0x0000001f02027819 */ /* 0x000fc800000006ff */
[----:B------:R-:W3:Y:S02]  /*17120*/  SYNCS.PHASECHK.TRANS64.TRYWAIT P1, [R27+URZ+0x38840], R2 ;  /* 0x038840021b0075a7 */ /* 0x000ee4000802017f */
[----:B---3--:R-:W-:Y:S05]  /*17130*/  @!P1 BRA `(.L_x_2560) ;  /* 0x0000003800589947 */ /* 0x008fea0003800000 */
.L_x_2670:
[----:B------:R-:W-:Y:S05]  /*17140*/  @!P0 BRA `(.L_x_2561) ;  /* 0x0000000000048947 */ /* 0x000fea0003800000 */
[----:B------:R-:W-:Y:S01]  /*17150*/  BPT.TRAP 0x1 ;  /* 0x000000040000795c */ /* 0x000fe20000300000 */
.L_x_2561:
[----:B------:R-:W4:Y:S02]  /*17160*/  SYNCS.PHASECHK.TRANS64.TRYWAIT P1, [R5+URZ+0x38860], R0 ;  /* 0x03886000050075a7 */ /* 0x000f24000802017f */
[----:B----4-:R-:W-:Y:S05]  /*17170*/  @!P1 BRA `(.L_x_2562) ;  /* 0x00000038005c9947 */ /* 0x010fea0003800000 */
.L_x_2671:
[----:B------:R-:W-:Y:S05]  /*17180*/  @!P0 BRA `(.L_x_2563) ;  /* 0x0000000000048947 */ /* 0x000fea0003800000 */
[----:B------:R-:W-:Y:S01]  /*17190*/  BPT.TRAP 0x1 ;  /* 0x000000040000795c */ /* 0x000fe20000300000 */
.L_x_2563:
[----:B------:R0:W0:Y:S02]  /*171a0*/  SYNCS.PHASECHK.TRANS64.TRYWAIT P0, [R27+URZ+0x38860], R2 ;  /* 0x038860021b0075a7 */ /* 0x000024000800017f */
[----:B0-----:R-:W-:Y:S05]  /*171b0*/  @!P0 NANOSLEEP.SYNCS 0x989680 ;  /* 0x009896800000895d */ /* 0x001fea0003900000 */
[----:B------:R-:W0:Y:S02]  /*171c0*/  @!P0 SYNCS.PHASECHK.TRANS64 P0, [R27+URZ+0x38860], R2 ;  /* 0x038860021b0085a7 */ /* 0x000e24000800007f */
[----:B0-----:R-:W-:Y:S05]  /*171d0*/  @!P0 BRA `(.L_x_2563) ;  /* 0xfffffffc00f08947 */ /* 0x001fea000383ffff */
.L_x_2555:
[----:B------:R-:W-:Y:S05]  /*171e0*/  BSYNC B0 ;  /* 0x0000000000007941 */ /* 0x000fea0003800000 */
.L_x_2554:
[----:B------:R-:W-:Y:S05]  /*171f0*/  EXIT ;  /* 0x000000000000794d */ /* 0x000fea0003800000 */
.L_x_2421:
[----:B------:R-:W-:-:S13]  /*17200*/  R2UR UR4, R16 ;  /* 0x00000000100472ca */ /* 0x000fda00000e0000 */
[----:B0-----:R-:W-:-:S04]  /*17210*/  IMAD.U32 R3, RZ, RZ, UR4 ;  /* 0x00000004ff037e24 */ /* 0x001fc8000f8e00ff */
[----:B------:R0:W1:Y:S03]  /*17220*/  SYNCS.PHASECHK.TRANS64.TRYWAIT P1, [R3+URZ+0x38800], R0 ;  /* 0x03880000030075a7 */ /* 0x000066000802017f */
[----:B-1----:R-:W-:Y:S05]  /*17230*/  @!P1 NANOSLEEP.SYNCS 0x989680 ;  /* 0x009896800000995d */ /* 0x002fea0003900000 */
[----:B------:R-:W1:Y:S02]  /*17240*/  @!P1 SYNCS.PHASECHK.TRANS64 P1, [R3+URZ+0x38800], R0 ;  /* 0x03880000030095a7 */ /* 0x000e64000802007f */
[----:B-1----:R-:W-:Y:S05]  /*17250*/  @!P1 BRA `(.L_x_2421) ;  /* 0xfffffffc00e89947 */ /* 0x002fea000383ffff */
[----:B------:R-:W-:Y:S05]  /*17260*/  BRA `(.L_x_2564) ;  /* 0xfffffea800547947 */ /* 0x000fea000383ffff */
.L_x_2425:
[----:B-1----:R1:W2:Y:S02]  /*17270*/  SYNCS.PHASECHK.TRANS64.TRYWAIT P1, [R0+URZ+0x38830], R3 ;  /* 0x03883003000075a7 */ /* 0x0022a4000802017f */
[----:B--2---:R-:W-:Y:S05]  /*17280*/  @!P1 NANOSLEEP.SYNCS 0x989680 ;  /* 0x009896800000995d */ /* 0x004fea0003900000 */
[----:B------:R-:W2:Y:S02]  /*17290*/  @!P1 SYNCS.PHASECHK.TRANS64 P1, [R0+URZ+0x38830], R3 ;  /* 0x03883003000095a7 */ /* 0x000ea4000802007f */
[----:B--2---:R-:W-:Y:S05]  /*172a0*/  @!P1 BRA `(.L_x_2425) ;  /* 0xfffffffc00f09947 */ /* 0x004fea000383ffff */
[----:B------:R-:W-:Y:S05]  /*172b0*/  BRA `(.L_x_2424) ;  /* 0xfffffea800787947 */ /* 0x000fea000383ffff */
.L_x_2431:
[----:B-1----:R-:W-:-:S04]  /*172c0*/  IMAD.U32 R4, RZ, RZ, UR61 ;  /* 0x0000003dff047e24 */ /* 0x002fc8000f8e00ff */
[----:B------:R1:W2:Y:S03]  /*172d0*/  SYNCS.PHASECHK.TRANS64.TRYWAIT P1, [R4+URZ+0x38830], R3 ;  /* 0x03883003040075a7 */ /* 0x0002a6000802017f */
[----:B--2---:R-:W-:Y:S05]  /*172e0*/  @!P1 NANOSLEEP.SYNCS 0x989680 ;  /* 0x009896800000995d */ /* 0x004fea0003900000 */
[----:B------:R-:W2:Y:S02]  /*172f0*/  @!P1 SYNCS.PHASECHK.TRANS64 P1, [R4+URZ+0x38830], R3 ;  /* 0x03883003040095a7 */ /* 0x000ea4000802007f */
[----:B--2---:R-:W-:Y:S05]  /*17300*/  @!P1 BRA `(.L_x_2431) ;  /* 0xfffffffc00ec9947 */ /* 0x004fea000383ffff */
[----:B------:R-:W-:Y:S05]  /*17310*/  BRA `(.L_x_2430) ;  /* 0xfffffee400d87947 */ /* 0x000fea000383ffff */
.L_x_2435:
[----:B---3--:R-:W-:-:S04]  /*17320*/  IMAD.U32 R2, RZ, RZ, UR4 ;  /* 0x00000004ff027e24 */ /* 0x008fc8000f8e00ff */
[----:B------:R3:W4:Y:S03]  /*17330*/  SYNCS.PHASECHK.TRANS64.TRYWAIT P1, [R2+URZ+0x38850], R0 ;  /* 0x03885000020075a7 */ /* 0x000726000802017f */
[----:B----4-:R-:W-:Y:S05]  /*17340*/  @!P1 NANOSLEEP.SYNCS 0x989680 ;  /* 0x009896800000995d */ /* 0x010fea0003900000 */
[----:B------:R-:W4:Y:S02]  /*17350*/  @!P1 SYNCS.PHASECHK.TRANS64 P1, [R2+URZ+0x38850], R0 ;  /* 0x03885000020095a7 */ /* 0x000f24000802007f */
[----:B----4-:R-:W-:Y:S05]  /*17360*/  @!P1 BRA `(.L_x_2435) ;  /* 0xfffffffc00ec9947 */ /* 0x010fea000383ffff */
[----:B------:R-:W-:Y:S05]  /*17370*/  BRA `(.L_x_2434) ;  /* 0xffffff0c002c7947 */ /* 0x000fea000383ffff */
.L_x_2443:
[----:B-1----:R-:W-:-:S04]  /*17380*/  IMAD.U32 R4, RZ, RZ, UR4 ;  /* 0x00000004ff047e24 */ /* 0x002fc8000f8e00ff */
[----:B------:R1:W2:Y:S03]  /*17390*/  SYNCS.PHASECHK.TRANS64.TRYWAIT P1, [R4+URZ+0x38830], R3 ;  /* 0x03883003040075a7 */ /* 0x0002a6000802017f */
[----:B--2---:R-:W-:Y:S05]  /*173a0*/  @!P1 NANOSLEEP.SYNCS 0x989680 ;  /* 0x009896800000995d */ /* 0x004fea0003900000 */
[----:B------:R-:W2:Y:S02]  /*173b0*/  @!P1 SYNCS.PHASECHK.TRANS64 P1, [R4+URZ+0x38830], R3 ;  /* 0x03883003040095a7 */ /* 0x000ea4000802007f */
[----:B--2---:R-:W-:Y:S05]  /*173c0*/  @!P1 BRA `(.L_x_2443) ;  /* 0xfffffffc00ec9947 */ /* 0x004fea000383ffff */
[----:B------:R-:W-:Y:S05]  /*173d0*/  BRA `(.L_x_2442) ;  /* 0xffffff2400207947 */ /* 0x000fea000383ffff */
.L_x_2447:
[----:B---3--:R-:W-:-:S04]  /*173e0*/  IMAD.U32 R2, RZ, RZ, UR4 ;  /* 0x00000004ff027e24 */ /* 0x008fc8000f8e00ff */
[----:B------:R3:W4:Y:S03]  /*173f0*/  SYNCS.PHASECHK.TRANS64.TRYWAIT P1, [R2+URZ+0x38850], R0 ;  /* 0x03885000020075a7 */ /* 0x000726000802017f */
[----:B----4-:R-:W-:Y:S05]  /*17400*/  @!P1 NANOSLEEP.SYNCS 0x989680 ;  /* 0x009896800000995d */ /* 0x010fea0003900000 */
[----:B------:R-:W4:Y:S02]  /*17410*/  @!P1 SYNCS.PHASECHK.TRANS64 P1, [R2+URZ+0x38850], R0 ;  /* 0x03885000020095a7 */ /* 0x000f24000802007f */
[----:B----4-:R-:W-:Y:S05]  /*17420*/  @!P1 BRA `(.L_x_2447) ;  /* 0xfffffffc00ec9947 */ /* 0x010fea000383ffff */
[----:B------:R-:W-:Y:S05]  /*17430*/  BRA `(.L_x_2446) ;  /* 0xffffff4c006c7947 */ /* 0x000fea000383ffff */
.L_x_2454:
[----:B-1----:R-:W-:-:S04]  /*17440*/  MOV R7, UR8 ;  /* 0x0000000800077c02 */ /* 0x002fc80008000f00 */
[----:B------:R1:W2:Y:S03]  /*17450*/  SYNCS.PHASECHK.TRANS64.TRYWAIT P1, [R7+URZ+0x38850], R0 ;  /* 0x03885000070075a7 */ /* 0x0002a6000802017f */
[----:B--2---:R-:W-:Y:S05]  /*17460*/  @!P1 NANOSLEEP.SYNCS 0x989680 ;  /* 0x009896800000995d */ /* 0x004fea0003900000 */
[----:B------:R-:W2:Y:S02]  /*17470*/  @!P1 SYNCS.PHASECHK.TRANS64 P1, [R7+URZ+0x38850], R0 ;  /* 0x03885000070095a7 */ /* 0x000ea4000802007f */
[----:B--2---:R-:W-:Y:S05]  /*17480*/  @!P1 BRA `(.L_x_2454) ;  /* 0xfffffffc00ec9947 */ /* 0x004fea000383ffff */
[----:B------:R-:W-:Y:S05]  /*17490*/  BRA `(.L_x_2453) ;  /* 0xffffff6400807947 */ /* 0x000fea000383ffff */
.L_x_2497:
        /* <DEDUP_REMOVED lines=11> */
.L_x_2566:
[----:B------:R-:W-:Y:S05]  /*17550*/  BSYNC B0 ;  /* 0x0000000000007941 */ /* 0x000fea0003800000 */
.L_x_2565:
[----:B------:R-:W-:Y:S05]  /*17560*/  BRA `(.L_x_2567) ;  /* 0xffffffb800b47947 */ /* 0x000fea000383ffff */
.L_x_2500:
[----:B0-----:R0:W1:Y:S02]  /*17570*/  SYNCS.PHASECHK.TRANS64.TRYWAIT P0, [R5+URZ+0x38840], R2 ;  /* 0x03884002050075a7 */ /* 0x001064000800017f */
[----:B-1----:R-:W-:Y:S05]  /*17580*/  @!P0 NANOSLEEP.SYNCS 0x989680 ;  /* 0x009896800000895d */ /* 0x002fea0003900000 */
[----:B------:R-:W1:Y:S02]  /*17590*/  @!P0 SYNCS.PHASECHK.TRANS64 P0, [R5+URZ+0x38840], R2 ;  /* 0x03884002050085a7 */ /* 0x000e64000800007f */
[----:B-1----:R-:W-:Y:S05]  /*175a0*/  @!P0 BRA `(.L_x_2500) ;  /* 0xfffffffc00f08947 */ /* 0x002fea000383ffff */
[----:B------:R-:W-:Y:S05]  /*175b0*/  BRA `(.L_x_2568) ;  /* 0xffffffbc00b87947 */ /* 0x000fea000383ffff */
.L_x_2501:
        /* <DEDUP_REMOVED lines=8> */
.L_x_2570:
[----:B------:R-:W-:Y:S05]  /*17640*/  BSYNC B0 ;  /* 0x0000000000007941 */ /* 0x000fea0003800000 */
.L_x_2569:
[----:B------:R-:W-:Y:S01]  /*17650*/  IMAD.MOV.U32 R13, RZ, RZ, R0 ;  /* 0x000000ffff0d7224 */ /* 0x000fe200078e0000 */
[----:B------:R-:W-:Y:S01]  /*17660*/  MOV R15, 0xffffffff ;  /* 0xffffffff000f7802 */ /* 0x000fe20000000f00 */
[----:B------:R-:W-:Y:S01]  /*17670*/  IMAD.MOV.U32 R12, RZ, RZ, RZ ;  /* 0x000000ffff0c7224 */ /* 0x000fe200078e00ff */
[C---:B------:R-:W-:Y:S01]  /*17680*/  LOP3.LUT P5, RZ, R23.reuse, 0x10, RZ, 0xc0, !PT ;  /* 0x0000001017ff7812 */ /* 0x040fe200078ac0ff */
[----:B------:R-:W-:Y:S01]  /*17690*/  IMAD.MOV.U32 R11, RZ, RZ, 0x181f ;  /* 0x0000181fff0b7424 */ /* 0x000fe200078e00ff */
[C---:B------:R-:W-:Y:S01]  /*176a0*/  LOP3.LUT P4, RZ, R23.reuse, 0x8, RZ, 0xc0, !PT ;  /* 0x0000000817ff7812 */ /* 0x040fe2000788c0ff */
[----:B------:R-:W-:Y:S01]  /*176b0*/  IMAD.MOV.U32 R2, RZ, RZ, R14 ;  /* 0x000000ffff027224 */ /* 0x000fe200078e000e */
[----:B------:R-:W-:Y:S01]  /*176c0*/  LOP3.LUT P3, RZ, R23, 0x4, RZ, 0xc0, !PT ;  /* 0x0000000417ff7812 */ /* 0x000fe2000786c0ff */
[----:B------:R-:W-:-:S12]  /*176d0*/  @P0 IMAD R9, R7, 0x2, R22 ;  /* 0x0000000207090824 */ /* 0x000fd800078e0216 */
[----:B------:R-:W-:Y:S05]  /*176e0*/  WARPSYNC.COLLECTIVE R15, `(.L_x_2571) ;  /* 0x000000000f087348 */ /* 0x000fea0003c00000 */
[----:B------:R0:W1:Y:S02]  /*176f0*/  SHFL.IDX P6, R14, R13, R12, R11 ;  /* 0x0000000c0d0e7389 */ /* 0x00006400000c000b */
[----:B01----:R-:W-:Y:S01]  /*17700*/  ENDCOLLECTIVE ;  /* 0x000000000000791b */ /* 0x003fe20003800000 */
.L_x_2571:
[----:B------:R-:W-:Y:S01]  /*17710*/  LOP3.LUT P2, RZ, R23, 0x2, RZ, 0xc0, !PT ;  /* 0x0000000217ff7812 */ /* 0x000fe2000784c0ff */
[----:B------:R-:W-:Y:S02]  /*17720*/  IMAD.MOV.U32 R13, RZ, RZ, R6 ;  /* 0x000000ffff0d7224 */ /* 0x000fe400078e0006 */
[----:B------:R-:W-:Y:S02]  /*17730*/  IMAD.MOV.U32 R12, RZ, RZ, 0x1 ;  /* 0x00000001ff0c7424 */ /* 0x000fe400078e00ff */
[----:B------:R-:W-:-:S08]  /*17740*/  IMAD.MOV.U32 R3, RZ, RZ, R14 ;  /* 0x000000ffff037224 */ /* 0x000fd000078e000e */
[----:B------:R-:W-:Y:S05]  /*17750*/  WARPSYNC.COLLECTIVE R15, `(.L_x_2572) ;  /* 0x000000000f087348 */ /* 0x000fea0003c00000 */
[----:B------:R0:W1:Y:S02]  /*17760*/  SHFL.IDX P6, R14, R13, R12, R11 ;  /* 0x0000000c0d0e7389 */ /* 0x00006400000c000b */
[----:B01----:R-:W-:Y:S01]  /*17770*/  ENDCOLLECTIVE ;  /* 0x000000000000791b */ /* 0x003fe20003800000 */
.L_x_2572:
        /* <DEDUP_REMOVED lines=10> */
.L_x_2573:
        /* <DEDUP_REMOVED lines=14> */
.L_x_2574:
        /* <DEDUP_REMOVED lines=11> */
[----:B------:R0:W-:Y:S01]  /*179b0*/  @P0 LDGSTS.E.BYPASS.LTC128B.128 [R21+0x2c400], desc[UR38][R2.64+0x180], !P2 ;  /* 0x2c40018002150fae */ /* 0x0001e2000d101d66 */
[----:B------:R-:W-:-:S13]  /*179c0*/  ISETP.GE.AND P0, PT, R4, 0x21, PT ;  /* 0x000000210400780c */ /* 0x000fda0003f06270 */
[----:B0-----:R-:W-:Y:S05]  /*179d0*/  WARPSYNC.COLLECTIVE R15, `(.L_x_2575) ;  /* 0x000000000f087348 */ /* 0x001fea0003c00000 */
[----:B------:R1:W2:Y:S02]  /*179e0*/  SHFL.IDX P6, R14, R13, R12, R11 ;  /* 0x0000000c0d0e7389 */ /* 0x0002a400000c000b */
[----:B012---:R-:W-:Y:S01]  /*179f0*/  ENDCOLLECTIVE ;  /* 0x000000000000791b */ /* 0x007fe20003800000 */
.L_x_2575:
[----:B------:R-:W-:Y:S02]  /*17a00*/  @P0 IMAD R9, R7, 0x2, R22 ;  /* 0x0000000207090824 */ /* 0x000fe400078e0216 */
[----:B------:R-:W-:Y:S02]  /*17a10*/  IMAD.MOV.U32 R13, RZ, RZ, R6 ;  /* 0x000000ffff0d7224 */ /* 0x000fe400078e0006 */
[----:B------:R-:W-:Y:S02]  /*17a20*/  IMAD.MOV.U32 R12, RZ, RZ, 0x3 ;  /* 0x00000003ff0c7424 */ /* 0x000fe400078e00ff */
[----:B------:R-:W-:-:S07]  /*17a30*/  IMAD.MOV.U32 R2, RZ, RZ, R14 ;  /* 0x000000ffff027224 */ /* 0x000fce00078e000e */
[----:B------:R-:W-:Y:S05]  /*17a40*/  WARPSYNC.COLLECTIVE R15, `(.L_x_2576) ;  /* 0x000000000f087348 */ /* 0x000fea0003c00000 */
[----:B------:R0:W1:Y:S02]  /*17a50*/  SHFL.IDX P6, R14, R13, R12, R11 ;  /* 0x0000000c0d0e7389 */ /* 0x00006400000c000b */
[----:B01----:R-:W-:Y:S01]  /*17a60*/  ENDCOLLECTIVE ;  /* 0x000000000000791b */ /* 0x003fe20003800000 */
.L_x_2576:
        /* <DEDUP_REMOVED lines=15> */
.L_x_2577:
[----:B------:R-:W-:Y:S02]  /*17b60*/  @P0 IMAD R21, R7, 0x2, R22 ;  /* 0x0000000207150824 */ /* 0x000fe400078e0216 */
[----:B------:R-:W-:Y:S01]  /*17b70*/  IMAD.MOV.U32 R13, RZ, RZ, R6 ;  /* 0x000000ffff0d7224 */ /* 0x000fe200078e0006 */
[----:B------:R-:W-:Y:S01]  /*17b80*/  MOV R12, 0x4 ;  /* 0x00000004000c7802 */ /* 0x000fe20000000f00 */
[----:B------:R-:W-:-:S07]  /*17b90*/  IMAD.MOV.U32 R2, RZ, RZ, R14 ;  /* 0x000000ffff027224 */ /* 0x000fce00078e000e */
[----:B------:R-:W-:Y:S05]  /*17ba0*/  WARPSYNC.COLLECTIVE R15, `(.L_x_2578) ;  /* 0x000000000f087348 */ /* 0x000fea0003c00000 */
[----:B------:R0:W1:Y:S02]  /*17bb0*/  SHFL.IDX P6, R14, R13, R12, R11 ;  /* 0x0000000c0d0e7389 */ /* 0x00006400000c000b */
[----:B01----:R-:W-:Y:S01]  /*17bc0*/  ENDCOLLECTIVE ;  /* 0x000000000000791b */ /* 0x003fe20003800000 */
.L_x_2578:
        /* <DEDUP_REMOVED lines=14> */
.L_x_2579:
[----:B------:R-:W-:Y:S01]  /*17cb0*/  IMAD.MOV.U32 R0, RZ, RZ, R14 ;  /* 0x000000ffff007224 */ /* 0x000fe200078e000e */
[----:B------:R-:W-:Y:S06]  /*17cc0*/  BRA `(.L_x_2580) ;  /* 0xffffffbc00287947 */ /* 0x000fec000383ffff */
.L_x_2508:
[----:B------:R-:W-:Y:S02]  /*17cd0*/  IMAD.MOV.U32 R13, RZ, RZ, R0 ;  /* 0x000000ffff0d7224 */ /* 0x000fe400078e0000 */
[----:B------:R-:W-:Y:S02]  /*17ce0*/  IMAD.MOV.U32 R12, RZ, RZ, RZ ;  /* 0x000000ffff0c7224 */ /* 0x000fe400078e00ff */
[----:B------:R-:W-:Y:S02]  /*17cf0*/  IMAD.MOV.U32 R11, RZ, RZ, 0x181f ;  /* 0x0000181fff0b7424 */ /* 0x000fe400078e00ff */
[----:B------:R-:W-:Y:S02]  /*17d00*/  IMAD.MOV.U32 R15, RZ, RZ, -0x1 ;  /* 0xffffffffff0f7424 */ /* 0x000fe400078e00ff */
[----:B-----5:R-:W-:Y:S02]  /*17d10*/  IMAD R5, R9, R5, RZ ;  /* 0x0000000509057224 */ /* 0x020fe400078e02ff */
[----:B------:R-:W-:-:S07]  /*17d20*/  IMAD R17, R17, 0x80, R8 ;  /* 0x0000008011117824 */ /* 0x000fce00078e0208 */
[----:B------:R-:W-:Y:S05]  /*17d30*/  WARPSYNC.COLLECTIVE R15, `(.L_x_2581) ;  /* 0x000000000f087348 */ /* 0x000fea0003c00000 */
[----:B------:R0:W1:Y:S02]  /*17d40*/  SHFL.IDX P6, R14, R13, R12, R11 ;  /* 0x0000000c0d0e7389 */ /* 0x00006400000c000b */
[----:B01----:R-:W-:Y:S01]  /*17d50*/  ENDCOLLECTIVE ;  /* 0x000000000000791b */ /* 0x003fe20003800000 */
.L_x_2581:
[C---:B------:R-:W-:Y:S02]  /*17d60*/  ISETP.GE.AND P0, PT, R17.reuse, R5, PT ;  /* 0x000000051100720c */ /* 0x040fe40003f06270 */
[----:B------:R-:W-:Y:S01]  /*17d70*/  IADD3 R6, R17, 0x10, RZ ;  /* 0x0000001011067810 */ /* 0x000fe20007ffe0ff */
[----:B------:R-:W-:Y:S02]  /*17d80*/  IMAD.MOV.U32 R13, RZ, RZ, R4 ;  /* 0x000000ffff0d7224 */ /* 0x000fe400078e0004 */
[----:B------:R-:W-:-:S08]  /*17d90*/  IMAD.MOV.U32 R2, RZ, RZ, R14 ;  /* 0x000000ffff027224 */ /* 0x000fd000078e000e */
[----:B------:R-:W-:Y:S05]  /*17da0*/  WARPSYNC.COLLECTIVE R15, `(.L_x_2582) ;  /* 0x000000000f087348 */ /* 0x000fea0003c00000 */
[----:B------:R0:W1:Y:S02]  /*17db0*/  SHFL.IDX P6, R14, R13, R12, R11 ;  /* 0x0000000c0d0e7389 */ /* 0x00006400000c000b */
[----:B01----:R-:W-:Y:S01]  /*17dc0*/  ENDCOLLECTIVE ;  /* 0x000000000000791b */ /* 0x003fe20003800000 */
.L_x_2582:
        /* <DEDUP_REMOVED lines=8> */
.L_x_2583:
[----:B------:R-:W-:Y:S01]  /*17e50*/  @!PT LDS RZ, [RZ] ;  /* 0x00000000fffff984 */ /* 0x000fe20000000800 */
[----:B------:R-:W-:Y:S01]  /*17e60*/  @!PT LDS RZ, [RZ] ;  /* 0x00000000fffff984 */ /* 0x000fe20000000800 */
[----:B------:R-:W-:Y:S01]  /*17e70*/  @!PT LDS RZ, [RZ] ;  /* 0x00000000fffff984 */ /* 0x000fe20000000800 */
[----:B------:R-:W-:Y:S04]  /*17e80*/  @!P0 LDGSTS.E.BYPASS.LTC128B.128 [R34+0x14400], desc[UR38][R2.64], !P4 ;  /* 0x1440000002228fae */ /* 0x000fe8000e101d66 */
[----:B------:R-:W-:Y:S04]  /*17e90*/  @!P0 LDGSTS.E.BYPASS.LTC128B.128 [R34+0x18400], desc[UR38][R2.64+0x80], !P3 ;  /* 0x1840008002228fae */ /* 0x000fe8000d901d66 */
[----:B------:R-:W-:Y:S01]  /*17ea0*/  @!P0 LDGSTS.E.BYPASS.LTC128B.128 [R34+0x1c400], desc[UR38][R2.64+0x100], !P2 ;  /* 0x1c40010002228fae */ /* 0x000fe2000d101d66 */
[----:B------:R-:W-:-:S03]  /*17eb0*/  IMAD.MOV.U32 R13, RZ, RZ, R4 ;  /* 0x000000ffff0d7224 */ /* 0x000fc600078e0004 */
[----:B------:R0:W-:Y:S01]  /*17ec0*/  @!P0 LDGSTS.E.BYPASS.LTC128B.128 [R34+0x20400], desc[UR38][R2.64+0x180], !P1 ;  /* 0x2040018002228fae */ /* 0x0001e2000c901d66 */
[----:B------:R-:W-:Y:S01]  /*17ed0*/  ISETP.GE.AND P0, PT, R6, R5, PT ;  /* 0x000000050600720c */ /* 0x000fe20003f06270 */
[----:B------:R-:W-:Y:S02]  /*17ee0*/  VIADD R6, R17, 0x20 ;  /* 0x0000002011067836 */ /* 0x000fe40000000000 */
[----:B0-----:R-:W-:-:S10]  /*17ef0*/  IMAD.MOV.U32 R2, RZ, RZ, R14 ;  /* 0x000000ffff027224 */ /* 0x001fd400078e000e */
[----:B------:R-:W-:Y:S05]  /*17f00*/  WARPSYNC.COLLECTIVE R15, `(.L_x_2584) ;  /* 0x000000000f087348 */ /* 0x000fea0003c00000 */
[----:B------:R0:W1:Y:S02]  /*17f10*/  SHFL.IDX P6, R14, R13, R12, R11 ;  /* 0x0000000c0d0e7389 */ /* 0x00006400000c000b */
[----:B01----:R-:W-:Y:S01]  /*17f20*/  ENDCOLLECTIVE ;  /* 0x000000000000791b */ /* 0x003fe20003800000 */
.L_x_2584:
        /* <DEDUP_REMOVED lines=8> */
.L_x_2585:
[----:B------:R-:W-:-:S05]  /*17fb0*/  @!P0 IMAD.MOV.U32 R3, RZ, RZ, R7 ;  /* 0x000000ffff038224 */ /* 0x000fca00078e0007 */
        /* <DEDUP_REMOVED lines=9> */
[----:B------:R-:W-:Y:S02]  /*18050*/  VIADD R6, R17, 0x30 ;  /* 0x0000003011067836 */ /* 0x000fe40000000000 */
[----:B0-----:R-:W-:-:S10]  /*18060*/  IMAD.MOV.U32 R2, RZ, RZ, R14 ;  /* 0x000000ffff027224 */ /* 0x001fd400078e000e */
[----:B------:R-:W-:Y:S05]  /*18070*/  WARPSYNC.COLLECTIVE R15, `(.L_x_2586) ;  /* 0x000000000f087348 */ /* 0x000fea0003c00000 */
[----:B------:R0:W1:Y:S02]  /*18080*/  SHFL.IDX P6, R14, R13, R12, R11 ;  /* 0x0000000c0d0e7389 */ /* 0x00006400000c000b */
[----:B01----:R-:W-:Y:S01]  /*18090*/  ENDCOLLECTIVE ;  /* 0x000000000000791b */ /* 0x003fe20003800000 */
.L_x_2586:
        /* <DEDUP_REMOVED lines=8> */
.L_x_2587:
        /* <DEDUP_REMOVED lines=15> */
.L_x_2588:
        /* <DEDUP_REMOVED lines=8> */
.L_x_2589:
        /* <DEDUP_REMOVED lines=15> */
.L_x_2590:
        /* <DEDUP_REMOVED lines=8> */
.L_x_2591:
        /* <DEDUP_REMOVED lines=15> */
.L_x_2592:
        /* <DEDUP_REMOVED lines=8> */
.L_x_2593:
[----:B------:R-:W-:-:S05]  /*18570*/  @!P0 MOV R3, R7 ;  /* 0x0000000700038202 */ /* 0x000fca0000000f00 */
        /* <DEDUP_REMOVED lines=13> */
.L_x_2594:
        /* <DEDUP_REMOVED lines=8> */
.L_x_2595:
        /* <DEDUP_REMOVED lines=13> */
.L_x_2596:
[----:B------:R-:W-:Y:S05]  /*187a0*/  BRA `(.L_x_2597) ;  /* 0xffffffbc00bc7947 */ /* 0x000fea000383ffff */
.L_x_2513:
[----:B0-----:R0:W2:Y:S02]  /*187b0*/  SYNCS.PHASECHK.TRANS64.TRYWAIT P0, [R22+URZ+0x38820], R3 ;  /* 0x03882003160075a7 */ /* 0x0010a4000800017f */
[----:B--2---:R-:W-:Y:S05]  /*187c0*/  @!P0 NANOSLEEP.SYNCS 0x989680 ;  /* 0x009896800000895d */ /* 0x004fea0003900000 */
[----:B------:R-:W2:Y:S02]  /*187d0*/  @!P0 SYNCS.PHASECHK.TRANS64 P0, [R22+URZ+0x38820], R3 ;  /* 0x03882003160085a7 */ /* 0x000ea4000800007f */
[----:B--2---:R-:W-:Y:S05]  /*187e0*/  @!P0 BRA `(.L_x_2513) ;  /* 0xfffffffc00f08947 */ /* 0x004fea000383ffff */
[----:B------:R-:W-:Y:S05]  /*187f0*/  BRA `(.L_x_2598) ;  /* 0xffffffc000307947 */ /* 0x000fea000383ffff */
.L_x_2518:
[----:B0-----:R0:W1:Y:S02]  /*18800*/  SYNCS.PHASECHK.TRANS64.TRYWAIT P0, [R6+URZ+0x38840], R3 ;  /* 0x03884003060075a7 */ /* 0x001064000800017f */
[----:B-1----:R-:W-:Y:S05]  /*18810*/  @!P0 NANOSLEEP.SYNCS 0x989680 ;  /* 0x009896800000895d */ /* 0x002fea0003900000 */
[----:B------:R-:W1:Y:S02]  /*18820*/  @!P0 SYNCS.PHASECHK.TRANS64 P0, [R6+URZ+0x38840], R3 ;  /* 0x03884003060085a7 */ /* 0x000e64000800007f */
[----:B-1----:R-:W-:Y:S05]  /*18830*/  @!P0 BRA `(.L_x_2518) ;  /* 0xfffffffc00f08947 */ /* 0x002fea000383ffff */
[----:B------:R-:W-:Y:S05]  /*18840*/  BRA `(.L_x_2599) ;  /* 0xffffffc400187947 */ /* 0x000fea000383ffff */
.L_x_2519:
        /* <DEDUP_REMOVED lines=8> */
.L_x_2601:
[----:B------:R-:W-:Y:S05]  /*188d0*/  BSYNC B1 ;  /* 0x0000000000017941 */ /* 0x000fea0003800000 */
.L_x_2600:
        /* <DEDUP_REMOVED lines=12> */
.L_x_2602:
[----:B------:R-:W-:Y:S01]  /*189a0*/  LOP3.LUT R23, R23, 0xfffff7ff, RZ, 0xc0, !PT ;  /* 0xfffff7ff17177812 */ /* 0x000fe200078ec0ff */
[----:B------:R-:W-:-:S03]  /*189b0*/  IMAD R9, R9, 0x2, R22 ;  /* 0x0000000209097824 */ /* 0x000fc600078e0216 */
[----:B------:R-:W-:-:S04]  /*189c0*/  @P2 LOP3.LUT R23, R23, 0x800, RZ, 0xfc, !PT ;  /* 0x0000080017172812 */ /* 0x000fc800078efcff */
[C---:B------:R-:W-:Y:S02]  /*189d0*/  LOP3.LUT P2, RZ, R23.reuse, 0x8, RZ, 0xc0, !PT ;  /* 0x0000000817ff7812 */ /* 0x040fe4000784c0ff */
[----:B------:R-:W-:Y:S02]  /*189e0*/  LOP3.LUT R23, R23, 0xfffffbff, RZ, 0xc0, !PT ;  /* 0xfffffbff17177812 */ /* 0x000fe400078ec0ff */
[----:B------:R-:W-:Y:S01]  /*189f0*/  MOV R13, R10 ;  /* 0x0000000a000d7202 */ /* 0x000fe20000000f00 */
[----:B------:R-:W-:Y:S01]  /*18a00*/  IMAD.MOV.U32 R12, RZ, RZ, 0x1 ;  /* 0x00000001ff0c7424 */ /* 0x000fe200078e00ff */
[----:B------:R-:W-:-:S04]  /*18a10*/  @P1 LOP3.LUT R23, R23, 0x400, RZ, 0xfc, !PT ;  /* 0x0000040017171812 */ /* 0x000fc800078efcff */
[----:B------:R-:W-:Y:S01]  /*18a20*/  LOP3.LUT P1, RZ, R23, 0x4, RZ, 0xc0, !PT ;  /* 0x0000000417ff7812 */ /* 0x000fe2000782c0ff */
[----:B------:R-:W-:-:S12]  /*18a30*/  IMAD.MOV.U32 R2, RZ, RZ, R14 ;  /* 0x000000ffff027224 */ /* 0x000fd800078e000e */
[----:B------:R-:W-:Y:S05]  /*18a40*/  WARPSYNC.COLLECTIVE R15, `(.L_x_2603) ;  /* 0x000000000f087348 */ /* 0x000fea0003c00000 */
[----:B------:R0:W1:Y:S02]  /*18a50*/  SHFL.IDX P6, R14, R13, R12, R11 ;  /* 0x0000000c0d0e7389 */ /* 0x00006400000c000b */
[----:B01----:R-:W-:Y:S01]  /*18a60*/  ENDCOLLECTIVE ;  /* 0x000000000000791b */ /* 0x003fe20003800000 */
.L_x_2603:
        /* <DEDUP_REMOVED lines=14> */
.L_x_2604:
[----:B------:R-:W-:Y:S02]  /*18b50*/  IMAD.MOV.U32 R13, RZ, RZ, R10 ;  /* 0x000000ffff0d7224 */ /* 0x000fe400078e000a */
[----:B------:R-:W-:Y:S02]  /*18b60*/  IMAD.MOV.U32 R12, RZ, RZ, 0x2 ;  /* 0x00000002ff0c7424 */ /* 0x000fe400078e00ff */
[----:B------:R-:W-:-:S07]  /*18b70*/  IMAD.MOV.U32 R2, RZ, RZ, R14 ;  /* 0x000000ffff027224 */ /* 0x000fce00078e000e */
[----:B------:R-:W-:Y:S05]  /*18b80*/  WARPSYNC.COLLECTIVE R15, `(.L_x_2605) ;  /* 0x000000000f087348 */ /* 0x000fea0003c00000 */
[----:B------:R0:W1:Y:S02]  /*18b90*/  SHFL.IDX P6, R14, R13, R12, R11 ;  /* 0x0000000c0d0e7389 */ /* 0x00006400000c000b */
[----:B01----:R-:W-:Y:S01]  /*18ba0*/  ENDCOLLECTIVE ;  /* 0x000000000000791b */ /* 0x003fe20003800000 */
.L_x_2605:
        /* <DEDUP_REMOVED lines=14> */
.L_x_2606:
[----:B------:R-:W-:Y:S01]  /*18c90*/  IMAD.MOV.U32 R13, RZ, RZ, R10 ;  /* 0x000000ffff0d7224 */ /* 0x000fe200078e000a */
[----:B------:R-:W-:Y:S01]  /*18ca0*/  MOV R12, 0x3 ;  /* 0x00000003000c7802 */ /* 0x000fe20000000f00 */
[----:B------:R-:W-:-:S07]  /*18cb0*/  IMAD.MOV.U32 R2, RZ, RZ, R14 ;  /* 0x000000ffff027224 */ /* 0x000fce00078e000e */
[----:B------:R-:W-:Y:S05]  /*18cc0*/  WARPSYNC.COLLECTIVE R15, `(.L_x_2607) ;  /* 0x000000000f087348 */ /* 0x000fea0003c00000 */
[----:B------:R0:W1:Y:S02]  /*18cd0*/  SHFL.IDX P6, R14, R13, R12, R11 ;  /* 0x0000000c0d0e7389 */ /* 0x00006400000c000b */
[----:B01----:R-:W-:Y:S01]  /*18ce0*/  ENDCOLLECTIVE ;  /* 0x000000000000791b */ /* 0x003fe20003800000 */
.L_x_2607:
        /* <DEDUP_REMOVED lines=14> */
.L_x_2608:
[----:B------:R-:W-:Y:S02]  /*18dd0*/  IMAD.MOV.U32 R13, RZ, RZ, R10 ;  /* 0x000000ffff0d7224 */ /* 0x000fe400078e000a */
[----:B------:R-:W-:Y:S02]  /*18de0*/  IMAD.MOV.U32 R12, RZ, RZ, 0x4 ;  /* 0x00000004ff0c7424 */ /* 0x000fe400078e00ff */
[----:B------:R-:W-:-:S07]  /*18df0*/  IMAD.MOV.U32 R2, RZ, RZ, R14 ;  /* 0x000000ffff027224 */ /* 0x000fce00078e000e */
[----:B------:R-:W-:Y:S05]  /*18e00*/  WARPSYNC.COLLECTIVE R15, `(.L_x_2609) ;  /* 0x000000000f087348 */ /* 0x000fea0003c00000 */
[----:B------:R0:W1:Y:S02]  /*18e10*/  SHFL.IDX P6, R14, R13, R12, R11 ;  /* 0x0000000c0d0e7389 */ /* 0x00006400000c000b */
[----:B01----:R-:W-:Y:S01]  /*18e20*/  ENDCOLLECTIVE ;  /* 0x000000000000791b */ /* 0x003fe20003800000 */
.L_x_2609:
        /* <DEDUP_REMOVED lines=17> */
.L_x_2610:
[----:B------:R-:W-:Y:S01]  /*18f40*/  IMAD.MOV.U32 R2, RZ, RZ, R14 ;  /* 0x000000ffff027224 */ /* 0x000fe200078e000e */
[----:B------:R-:W-:Y:S06]  /*18f50*/  BRA `(.L_x_2611) ;  /* 0xffffffc0006c7947 */ /* 0x000fec000383ffff */
.L_x_2524:
[----:B-1----:R1:W2:Y:S02]  /*18f60*/  SYNCS.PHASECHK.TRANS64.TRYWAIT P0, [R6+URZ+0x38860], R2 ;  /* 0x03886002060075a7 */ /* 0x0022a4000800017f */
[----:B--2---:R-:W-:Y:S05]  /*18f70*/  @!P0 NANOSLEEP.SYNCS 0x989680 ;  /* 0x009896800000895d */ /* 0x004fea0003900000 */
[----:B------:R-:W2:Y:S02]  /*18f80*/  @!P0 SYNCS.PHASECHK.TRANS64 P0, [R6+URZ+0x38860], R2 ;  /* 0x03886002060085a7 */ /* 0x000ea4000800007f */
[----:B--2---:R-:W-:Y:S05]  /*18f90*/  @!P0 BRA `(.L_x_2524) ;  /* 0xfffffffc00f08947 */ /* 0x004fea000383ffff */
[----:B------:R-:W-:Y:S05]  /*18fa0*/  BRA `(.L_x_2612) ;  /* 0xffffffc000e47947 */ /* 0x000fea000383ffff */
.L_x_2525:
[----:B------:R-:W-:Y:S01]  /*18fb0*/  BSSY B1, `(.L_x_2613) ;  /* 0x0000008000017945 */ /* 0x000fe20003800000 */
[----:B------:R-:W-:Y:S01]  /*18fc0*/  IMAD.MOV.U32 R13, RZ, RZ, R25 ;  /* 0x000000ffff0d7224 */ /* 0x000fe200078e0019 */
[----:B------:R-:W-:Y:S01]  /*18fd0*/  MOV R15, 0xffffffff ;  /* 0xffffffff000f7802 */ /* 0x000fe20000000f00 */
[----:B------:R-:W-:Y:S02]  /*18fe0*/  IMAD.MOV.U32 R12, RZ, RZ, RZ ;  /* 0x000000ffff0c7224 */ /* 0x000fe400078e00ff */
[----:B------:R-:W-:-:S07]  /*18ff0*/  IMAD.MOV.U32 R11, RZ, RZ, 0x181f ;  /* 0x0000181fff0b7424 */ /* 0x000fce00078e00ff */
[----:B-1----:R-:W-:Y:S05]  /*19000*/  WARPSYNC.COLLECTIVE R15, `(.L_x_2614) ;  /* 0x000000000f087348 */ /* 0x002fea0003c00000 */
[----:B------:R0:W2:Y:S02]  /*19010*/  SHFL.IDX P6, R14, R13, R12, R11 ;  /* 0x0000000c0d0e7389 */ /* 0x0000a400000c000b */
[----:B012---:R-:W-:Y:S01]  /*19020*/  ENDCOLLECTIVE ;  /* 0x000000000000791b */ /* 0x007fe20003800000 */
.L_x_2614:
[----:B------:R-:W-:Y:S05]  /*19030*/  BSYNC B1 ;  /* 0x0000000000017941 */ /* 0x000fea0003800000 */
.L_x_2613:
        /* <DEDUP_REMOVED lines=9> */
.L_x_2615:
[----:B------:R-:W-:Y:S02]  /*190d0*/  IMAD.MOV.U32 R13, RZ, RZ, R25 ;  /* 0x000000ffff0d7224 */ /* 0x000fe400078e0019 */
[----:B------:R-:W-:Y:S02]  /*190e0*/  IMAD.MOV.U32 R12, RZ, RZ, 0x1 ;  /* 0x00000001ff0c7424 */ /* 0x000fe400078e00ff */
[----:B------:R-:W-:-:S07]  /*190f0*/  IMAD.MOV.U32 R2, RZ, RZ, R14 ;  /* 0x000000ffff027224 */ /* 0x000fce00078e000e */
[----:B------:R-:W-:Y:S05]  /*19100*/  WARPSYNC.COLLECTIVE R15, `(.L_x_2616) ;  /* 0x000000000f087348 */ /* 0x000fea0003c00000 */
[----:B------:R0:W1:Y:S02]  /*19110*/  SHFL.IDX P6, R14, R13, R12, R11 ;  /* 0x0000000c0d0e7389 */ /* 0x00006400000c000b */
[----:B01----:R-:W-:Y:S01]  /*19120*/  ENDCOLLECTIVE ;  /* 0x000000000000791b */ /* 0x003fe20003800000 */
.L_x_2616:
        /* <DEDUP_REMOVED lines=18> */
.L_x_2617:
[----:B------:R-:W-:Y:S02]  /*19250*/  IMAD.MOV.U32 R13, RZ, RZ, R25 ;  /* 0x000000ffff0d7224 */ /* 0x000fe400078e0019 */
[----:B------:R-:W-:Y:S01]  /*19260*/  IMAD.MOV.U32 R12, RZ, RZ, 0x2 ;  /* 0x00000002ff0c7424 */ /* 0x000fe200078e00ff */
[----:B------:R-:W-:-:S07]  /*19270*/  MOV R2, R14 ;  /* 0x0000000e00027202 */ /* 0x000fce0000000f00 */
[----:B------:R-:W-:Y:S05]  /*19280*/  WARPSYNC.COLLECTIVE R15, `(.L_x_2618) ;  /* 0x000000000f087348 */ /* 0x000fea0003c00000 */
[----:B------:R0:W1:Y:S02]  /*19290*/  SHFL.IDX P6, R14, R13, R12, R11 ;  /* 0x0000000c0d0e7389 */ /* 0x00006400000c000b */
[----:B01----:R-:W-:Y:S01]  /*192a0*/  ENDCOLLECTIVE ;  /* 0x000000000000791b */ /* 0x003fe20003800000 */
.L_x_2618:
        /* <DEDUP_REMOVED lines=18> */
.L_x_2619:
[----:B------:R-:W-:Y:S02]  /*193d0*/  IMAD.MOV.U32 R13, RZ, RZ, R25 ;  /* 0x000000ffff0d7224 */ /* 0x000fe400078e0019 */
[----:B------:R-:W-:Y:S02]  /*193e0*/  IMAD.MOV.U32 R12, RZ, RZ, 0x3 ;  /* 0x00000003ff0c7424 */ /* 0x000fe400078e00ff */
[----:B------:R-:W-:-:S07]  /*193f0*/  IMAD.MOV.U32 R2, RZ, RZ, R14 ;  /* 0x000000ffff027224 */ /* 0x000fce00078e000e */
[----:B------:R-:W-:Y:S05]  /*19400*/  WARPSYNC.COLLECTIVE R15, `(.L_x_2620) ;  /* 0x000000000f087348 */ /* 0x000fea0003c00000 */
[----:B------:R0:W1:Y:S02]  /*19410*/  SHFL.IDX P6, R14, R13, R12, R11 ;  /* 0x0000000c0d0e7389 */ /* 0x00006400000c000b */
[----:B01----:R-:W-:Y:S01]  /*19420*/  ENDCOLLECTIVE ;  /* 0x000000000000791b */ /* 0x003fe20003800000 */
.L_x_2620:
        /* <DEDUP_REMOVED lines=18> */
.L_x_2621:
[----:B------:R-:W-:Y:S02]  /*19550*/  IMAD.MOV.U32 R13, RZ, RZ, R25 ;  /* 0x000000ffff0d7224 */ /* 0x000fe400078e0019 */
[----:B------:R-:W-:Y:S02]  /*19560*/  IMAD.MOV.U32 R12, RZ, RZ, 0x4 ;  /* 0x00000004ff0c7424 */ /* 0x000fe400078e00ff */
[----:B------:R-:W-:-:S07]  /*19570*/  IMAD.MOV.U32 R2, RZ, RZ, R14 ;  /* 0x000000ffff027224 */ /* 0x000fce00078e000e */
[----:B------:R-:W-:Y:S05]  /*19580*/  WARPSYNC.COLLECTIVE R15, `(.L_x_2622) ;  /* 0x000000000f087348 */ /* 0x000fea0003c00000 */
[----:B------:R0:W1:Y:S02]  /*19590*/  SHFL.IDX P6, R14, R13, R12, R11 ;  /* 0x0000000c0d0e7389 */ /* 0x00006400000c000b */
[----:B01----:R-:W-:Y:S01]  /*195a0*/  ENDCOLLECTIVE ;  /* 0x000000000000791b */ /* 0x003fe20003800000 */
.L_x_2622:
[----:B------:R-:W-:-:S04]  /*195b0*/  IADD3 R2, P0, R2, R0, RZ ;  /* 0x0000000002027210 */ /* 0x000fc80007f1e0ff */
[----:B------:R-:W-:Y:S02]  /*195c0*/  IADD3.X R3, RZ, R3, RZ, P0, !PT ;  /* 0x00000003ff037210 */ /* 0x000fe400007fe4ff */
        /* <DEDUP_REMOVED lines=11> */
.L_x_2623:
        /* <DEDUP_REMOVED lines=9> */
.L_x_2533:
[----:B0-----:R0:W2:Y:S02]  /*19710*/  SYNCS.PHASECHK.TRANS64.TRYWAIT P0, [R4+URZ+0x38860], R3 ;  /* 0x03886003040075a7 */ /* 0x0010a4000800017f */
[----:B--2---:R-:W-:Y:S05]  /*19720*/  @!P0 NANOSLEEP.SYNCS 0x989680 ;  /* 0x009896800000895d */ /* 0x004fea0003900000 */
[----:B------:R-:W2:Y:S02]  /*19730*/  @!P0 SYNCS.PHASECHK.TRANS64 P0, [R4+URZ+0x38860], R3 ;  /* 0x03886003040085a7 */ /* 0x000ea4000800007f */
[----:B--2---:R-:W-:Y:S05]  /*19740*/  @!P0 BRA `(.L_x_2533) ;  /* 0xfffffffc00f08947 */ /* 0x004fea000383ffff */
[----:B------:R-:W-:Y:S05]  /*19750*/  BRA `(.L_x_2625) ;  /* 0xffffffc400287947 */ /* 0x000fea000383ffff */
.L_x_2534:
[----:B------:R-:W-:Y:S01]  /*19760*/  BSSY B0, `(.L_x_2626) ;  /* 0x0000008000007945 */ /* 0x000fe20003800000 */
[----:B------:R-:W-:Y:S02]  /*19770*/  IMAD.MOV.U32 R13, RZ, RZ, R25 ;  /* 0x000000ffff0d7224 */ /* 0x000fe400078e0019 */
[----:B------:R-:W-:Y:S02]  /*19780*/  IMAD.MOV.U32 R12, RZ, RZ, RZ ;  /* 0x000000ffff0c7224 */ /* 0x000fe400078e00ff */
[----:B------:R-:W-:Y:S02]  /*19790*/  IMAD.MOV.U32 R11, RZ, RZ, 0x181f ;  /* 0x0000181fff0b7424 */ /* 0x000fe400078e00ff */
[----:B------:R-:W-:-:S07]  /*197a0*/  IMAD.MOV.U32 R15, RZ, RZ, -0x1 ;  /* 0xffffffffff0f7424 */ /* 0x000fce00078e00ff */
[----:B01----:R-:W-:Y:S05]  /*197b0*/  WARPSYNC.COLLECTIVE R15, `(.L_x_2627) ;  /* 0x000000000f087348 */ /* 0x003fea0003c00000 */
[----:B-1----:R1:W2:Y:S02]  /*197c0*/  SHFL.IDX P6, R14, R13, R12, R11 ;  /* 0x0000000c0d0e7389 */ /* 0x0022a400000c000b */
[----:B012---:R-:W-:Y:S01]  /*197d0*/  ENDCOLLECTIVE ;  /* 0x000000000000791b */ /* 0x007fe20003800000 */
.L_x_2627:
[----:B------:R-:W-:Y:S05]  /*197e0*/  BSYNC B0 ;  /* 0x0000000000007941 */ /* 0x000fea0003800000 */
.L_x_2626:
        /* <DEDUP_REMOVED lines=10> */
.L_x_2628:
        /* <DEDUP_REMOVED lines=21> */
.L_x_2629:
[----:B------:R-:W-:Y:S01]  /*199e0*/  @!PT LDS RZ, [RZ] ;  /* 0x00000000fffff984 */ /* 0x000fe20000000800 */
[----:B------:R-:W-:Y:S01]  /*199f0*/  @!PT LDS RZ, [RZ] ;  /* 0x00000000fffff984 */ /* 0x000fe20000000800 */
[----:B------:R-:W-:Y:S01]  /*19a00*/  @!PT LDS RZ, [RZ] ;  /* 0x00000000fffff984 */ /* 0x000fe20000000800 */
[----:B------:R0:W-:Y:S01]  /*19a10*/  LDGSTS.E.BYPASS.LTC128B.128 [R0+0x5400], desc[UR38][R2.64+0x100], !P4 ;  /* 0x0540010002007fae */ /* 0x0001e2000e101d66 */
[----:B------:R-:W-:Y:S01]  /*19a20*/  ISETP.LT.OR P4, PT, R5, 0x1, P0 ;  /* 0x000000010500780c */ /* 0x000fe20000781670 */
[----:B------:R-:W-:-:S12]  /*19a30*/  IMAD.MOV.U32 R13, RZ, RZ, R24 ;  /* 0x000000ffff0d7224 */ /* 0x000fd800078e0018 */
[----:B------:R0:W-:Y:S01]  /*19a40*/  LDGSTS.E.BYPASS.LTC128B.128 [R0+0x7c00], desc[UR38][R2.64+0x180], !P4 ;  /* 0x07c0018002007fae */ /* 0x0001e2000e101d66 */
[----:B------:R-:W-:-:S07]  /*19a50*/  IMAD.MOV.U32 R7, RZ, RZ, R14 ;  /* 0x000000ffff077224 */ /* 0x000fce00078e000e */
[----:B0-----:R-:W-:Y:S05]  /*19a60*/  WARPSYNC.COLLECTIVE R15, `(.L_x_2630) ;  /* 0x000000000f087348 */ /* 0x001fea0003c00000 */
[----:B------:R1:W2:Y:S02]  /*19a70*/  SHFL.IDX P6, R14, R13, R12, R11 ;  /* 0x0000000c0d0e7389 */ /* 0x0002a400000c000b */
[----:B012---:R-:W-:Y:S01]  /*19a80*/  ENDCOLLECTIVE ;  /* 0x000000000000791b */ /* 0x007fe20003800000 */
.L_x_2630:
[----:B------:R-:W-:Y:S02]  /*19a90*/  IMAD.MOV.U32 R13, RZ, RZ, R25 ;  /* 0x000000ffff0d7224 */ /* 0x000fe400078e0019 */
[----:B------:R-:W-:Y:S01]  /*19aa0*/  IMAD.MOV.U32 R12, RZ, RZ, 0x2 ;  /* 0x00000002ff0c7424 */ /* 0x000fe200078e00ff */
[----:B------:R-:W-:-:S13]  /*19ab0*/  IADD3 R2, P4, R14, R8, RZ ;  /* 0x000000080e027210 */ /* 0x000fda0007f9e0ff */
[----:B------:R-:W-:Y:S05]  /*19ac0*/  WARPSYNC.COLLECTIVE R15, `(.L_x_2631) ;  /* 0x000000000f087348 */ /* 0x000fea0003c00000 */
[----:B------:R0:W1:Y:S02]  /*19ad0*/  SHFL.IDX P6, R14, R13, R12, R11 ;  /* 0x0000000c0d0e7389 */ /* 0x00006400000c000b */
[----:B01----:R-:W-:Y:S01]  /*19ae0*/  ENDCOLLECTIVE ;  /* 0x000000000000791b */ /* 0x003fe20003800000 */
.L_x_2631:
        /* <DEDUP_REMOVED lines=12> */
.L_x_2632:
        /* <DEDUP_REMOVED lines=14> */
.L_x_2633:
        /* <DEDUP_REMOVED lines=12> */
.L_x_2634:
        /* <DEDUP_REMOVED lines=14> */
.L_x_2635:
        /* <DEDUP_REMOVED lines=12> */
.L_x_2636:
        /* <DEDUP_REMOVED lines=9> */
.L_x_2539:
        /* <DEDUP_REMOVED lines=8> */
.L_x_2639:
[----:B------:R-:W-:Y:S05]  /*1a000*/  BSYNC B0 ;  /* 0x0000000000007941 */ /* 0x000fea0003800000 */
.L_x_2638:
        /* <DEDUP_REMOVED lines=9> */
.L_x_2640:
        /* <DEDUP_REMOVED lines=18> */
.L_x_2641:
[----:B------:R-:W-:Y:S01]  /*1a1c0*/  IMAD.MOV.U32 R12, RZ, RZ, 0x2 ;  /* 0x00000002ff0c7424 */ /* 0x000fe200078e00ff */
[----:B------:R-:W-:-:S05]  /*1a1d0*/  SEL R6, R14, RZ, P1 ;  /* 0x000000ff0e067207 */ /* 0x000fca0000800000 */
[----:B------:R-:W-:-:S05]  /*1a1e0*/  IMAD.IADD R6, R5, 0x1, R6 ;  /* 0x0000000105067824 */ /* 0x000fca00078e0206 */
[----:B------:R-:W-:-:S07]  /*1a1f0*/  MOV R13, R6 ;  /* 0x00000006000d7202 */ /* 0x000fce0000000f00 */
[----:B------:R-:W-:Y:S05]  /*1a200*/  WARPSYNC.COLLECTIVE R15, `(.L_x_2642) ;  /* 0x000000000f087348 */ /* 0x000fea0003c00000 */
[----:B------:R0:W1:Y:S02]  /*1a210*/  SHFL.UP P6, R14, R13, R12, R11 ;  /* 0x0400000c0d0e7389 */ /* 0x00006400000c000b */
[----:B01----:R-:W-:Y:S01]  /*1a220*/  ENDCOLLECTIVE ;  /* 0x000000000000791b */ /* 0x003fe20003800000 */
.L_x_2642:
[----:B------:R-:W-:Y:S01]  /*1a230*/  IMAD.MOV.U32 R12, RZ, RZ, 0x4 ;  /* 0x00000004ff0c7424 */ /* 0x000fe200078e00ff */
[----:B------:R-:W-:-:S05]  /*1a240*/  SEL R7, R14, RZ, P2 ;  /* 0x000000ff0e077207 */ /* 0x000fca0001000000 */
[----:B------:R-:W-:-:S04]  /*1a250*/  IMAD.IADD R7, R6, 0x1, R7 ;  /* 0x0000000106077824 */ /* 0x000fc800078e0207 */
[----:B------:R-:W-:-:S07]  /*1a260*/  IMAD.MOV.U32 R13, RZ, RZ, R7 ;  /* 0x000000ffff0d7224 */ /* 0x000fce00078e0007 */
[----:B------:R-:W-:Y:S05]  /*1a270*/  WARPSYNC.COLLECTIVE R15, `(.L_x_2643) ;  /* 0x000000000f087348 */ /* 0x000fea0003c00000 */
[----:B------:R0:W1:Y:S02]  /*1a280*/  SHFL.UP P6, R14, R13, R12, R11 ;  /* 0x0400000c0d0e7389 */ /* 0x00006400000c000b */
[----:B01----:R-:W-:Y:S01]  /*1a290*/  ENDCOLLECTIVE ;  /* 0x000000000000791b */ /* 0x003fe20003800000 */
.L_x_2643:
[----:B------:R-:W-:Y:S01]  /*1a2a0*/  IMAD.MOV.U32 R12, RZ, RZ, 0x8 ;  /* 0x00000008ff0c7424 */ /* 0x000fe200078e00ff */
[----:B------:R-:W-:-:S05]  /*1a2b0*/  SEL R2, R14, RZ, P3 ;  /* 0x000000ff0e027207 */ /* 0x000fca0001800000 */
[----:B------:R-:W-:-:S04]  /*1a2c0*/  IMAD.IADD R2, R7, 0x1, R2 ;  /* 0x0000000107027824 */ /* 0x000fc800078e0202 */
[----:B------:R-:W-:-:S07]  /*1a2d0*/  IMAD.MOV.U32 R13, RZ, RZ, R2 ;  /* 0x000000ffff0d7224 */ /* 0x000fce00078e0002 */
[----:B------:R-:W-:Y:S05]  /*1a2e0*/  WARPSYNC.COLLECTIVE R15, `(.L_x_2644) ;  /* 0x000000000f087348 */ /* 0x000fea0003c00000 */
[----:B------:R0:W1:Y:S02]  /*1a2f0*/  SHFL.UP P6, R14, R13, R12, R11 ;  /* 0x0400000c0d0e7389 */ /* 0x00006400000c000b */
[----:B01----:R-:W-:Y:S01]  /*1a300*/  ENDCOLLECTIVE ;  /* 0x000000000000791b */ /* 0x003fe20003800000 */
.L_x_2644:
[----:B------:R-:W-:Y:S01]  /*1a310*/  IMAD.MOV.U32 R12, RZ, RZ, 0x10 ;  /* 0x00000010ff0c7424 */ /* 0x000fe200078e00ff */
[----:B------:R-:W-:-:S05]  /*1a320*/  SEL R3, R14, RZ, P4 ;  /* 0x000000ff0e037207 */ /* 0x000fca0002000000 */
[----:B------:R-:W-:-:S04]  /*1a330*/  IMAD.IADD R3, R2, 0x1, R3 ;  /* 0x0000000102037824 */ /* 0x000fc800078e0203 */
[----:B------:R-:W-:-:S07]  /*1a340*/  IMAD.MOV.U32 R13, RZ, RZ, R3 ;  /* 0x000000ffff0d7224 */ /* 0x000fce00078e0003 */
[----:B------:R-:W-:Y:S05]  /*1a350*/  WARPSYNC.COLLECTIVE R15, `(.L_x_2645) ;  /* 0x000000000f087348 */ /* 0x000fea0003c00000 */
[----:B------:R0:W1:Y:S02]  /*1a360*/  SHFL.UP P6, R14, R13, R12, R11 ;  /* 0x0400000c0d0e7389 */ /* 0x00006400000c000b */
[----:B01----:R-:W-:Y:S01]  /*1a370*/  ENDCOLLECTIVE ;  /* 0x000000000000791b */ /* 0x003fe20003800000 */
.L_x_2645:
[----:B------:R-:W-:Y:S01]  /*1a380*/  MOV R12, 0x1f ;  /* 0x0000001f000c7802 */ /* 0x000fe20000000f00 */
[----:B------:R-:W-:Y:S01]  /*1a390*/  IMAD.MOV.U32 R11, RZ, RZ, 0x1f ;  /* 0x0000001fff0b7424 */ /* 0x000fe200078e00ff */
[----:B------:R-:W-:-:S05]  /*1a3a0*/  SEL R6, R14, RZ, P5 ;  /* 0x000000ff0e067207 */ /* 0x000fca0002800000 */
[----:B------:R-:W-:-:S04]  /*1a3b0*/  IMAD.IADD R6, R3, 0x1, R6 ;  /* 0x0000000103067824 */ /* 0x000fc800078e0206 */
[----:B------:R-:W-:-:S07]  /*1a3c0*/  IMAD.MOV.U32 R13, RZ, RZ, R6 ;  /* 0x000000ffff0d7224 */ /* 0x000fce00078e0006 */
[----:B------:R-:W-:Y:S05]  /*1a3d0*/  WARPSYNC.COLLECTIVE R15, `(.L_x_2646) ;  /* 0x000000000f087348 */ /* 0x000fea0003c00000 */
[----:B------:R0:W1:Y:S02]  /*1a3e0*/  SHFL.IDX P6, R14, R13, R12, R11 ;  /* 0x0000000c0d0e7389 */ /* 0x00006400000c000b */
[----:B01----:R-:W-:Y:S01]  /*1a3f0*/  ENDCOLLECTIVE ;  /* 0x000000000000791b */ /* 0x003fe20003800000 */
.L_x_2646:
[----:B------:R-:W-:Y:S05]  /*1a400*/  BRA `(.L_x_2647) ;  /* 0xffffffc000407947 */ /* 0x000fea000383ffff */
.L_x_2544:
        /* <DEDUP_REMOVED lines=8> */
.L_x_2649:
[----:B------:R-:W-:Y:S05]  /*1a490*/  BSYNC B0 ;  /* 0x0000000000007941 */ /* 0x000fea0003800000 */
.L_x_2648:
        /* <DEDUP_REMOVED lines=8> */
.L_x_2650:
[----:B------:R-:W-:Y:S01]  /*1a520*/  IMAD.MOV.U32 R12, RZ, RZ, 0x4 ;  /* 0x00000004ff0c7424 */ /* 0x000fe200078e00ff */
[----:B------:R-:W-:-:S05]  /*1a530*/  SEL R2, R14, RZ, P2 ;  /* 0x000000ff0e027207 */ /* 0x000fca0001000000 */
[----:B------:R-:W-:-:S04]  /*1a540*/  IMAD.IADD R2, R13, 0x1, R2 ;  /* 0x000000010d027824 */ /* 0x000fc800078e0202 */
[----:B------:R-:W-:-:S07]  /*1a550*/  IMAD.MOV.U32 R13, RZ, RZ, R2 ;  /* 0x000000ffff0d7224 */ /* 0x000fce00078e0002 */
[----:B------:R-:W-:Y:S05]  /*1a560*/  WARPSYNC.COLLECTIVE R15, `(.L_x_2651) ;  /* 0x000000000f087348 */ /* 0x000fea0003c00000 */
[----:B------:R0:W1:Y:S02]  /*1a570*/  SHFL.UP P6, R14, R13, R12, R11 ;  /* 0x0400000c0d0e7389 */ /* 0x00006400000c000b */
[----:B01----:R-:W-:Y:S01]  /*1a580*/  ENDCOLLECTIVE ;  /* 0x000000000000791b */ /* 0x003fe20003800000 */
.L_x_2651:
[----:B------:R-:W-:Y:S01]  /*1a590*/  IMAD.MOV.U32 R12, RZ, RZ, 0x8 ;  /* 0x00000008ff0c7424 */ /* 0x000fe200078e00ff */
[----:B------:R-:W-:-:S04]  /*1a5a0*/  SEL R3, R14, RZ, P3 ;  /* 0x000000ff0e037207 */ /* 0x000fc80001800000 */
[----:B------:R-:W-:-:S05]  /*1a5b0*/  IADD3 R3, R2, R3, RZ ;  /* 0x0000000302037210 */ /* 0x000fca0007ffe0ff */
[----:B------:R-:W-:-:S07]  /*1a5c0*/  IMAD.MOV.U32 R13, RZ, RZ, R3 ;  /* 0x000000ffff0d7224 */ /* 0x000fce00078e0003 */
[----:B------:R-:W-:Y:S05]  /*1a5d0*/  WARPSYNC.COLLECTIVE R15, `(.L_x_2652) ;  /* 0x000000000f087348 */ /* 0x000fea0003c00000 */
[----:B------:R0:W1:Y:S02]  /*1a5e0*/  SHFL.UP P6, R14, R13, R12, R11 ;  /* 0x0400000c0d0e7389 */ /* 0x00006400000c000b */
[----:B01----:R-:W-:Y:S01]  /*1a5f0*/  ENDCOLLECTIVE ;  /* 0x000000000000791b */ /* 0x003fe20003800000 */
.L_x_2652:
[----:B------:R-:W-:Y:S01]  /*1a600*/  IMAD.MOV.U32 R12, RZ, RZ, 0x10 ;  /* 0x00000010ff0c7424 */ /* 0x000fe200078e00ff */
[----:B------:R-:W-:-:S05]  /*1a610*/  SEL R4, R14, RZ, P4 ;  /* 0x000000ff0e047207 */ /* 0x000fca0002000000 */
[----:B------:R-:W-:-:S04]  /*1a620*/  IMAD.IADD R4, R3, 0x1, R4 ;  /* 0x0000000103047824 */ /* 0x000fc800078e0204 */
[----:B------:R-:W-:-:S07]  /*1a630*/  IMAD.MOV.U32 R13, RZ, RZ, R4 ;  /* 0x000000ffff0d7224 */ /* 0x000fce00078e0004 */
[----:B------:R-:W-:Y:S05]  /*1a640*/  WARPSYNC.COLLECTIVE R15, `(.L_x_2653) ;  /* 0x000000000f087348 */ /* 0x000fea0003c00000 */
[----:B------:R0:W1:Y:S02]  /*1a650*/  SHFL.UP P6, R14, R13, R12, R11 ;  /* 0x0400000c0d0e7389 */ /* 0x00006400000c000b */
[----:B01----:R-:W-:Y:S01]  /*1a660*/  ENDCOLLECTIVE ;  /* 0x000000000000791b */ /* 0x003fe20003800000 */
.L_x_2653:
        /* <DEDUP_REMOVED lines=8> */
.L_x_2654:
[----:B------:R-:W-:Y:S05]  /*1a6f0*/  BRA `(.L_x_2655) ;  /* 0xffffffc000207947 */ /* 0x000fea000383ffff */
.L_x_2546:
[----:B------:R-:W-:Y:S01]  /*1a700*/  BSSY B0, `(.L_x_2656) ;  /* 0x0000006000007945 */ /* 0x000fe20003800000 */
[----:B------:R-:W-:Y:S01]  /*1a710*/  PLOP3.LUT P6, PT, P6, PT, PT, 0x8, 0x0 ;  /* 0x000000000000781c */ /* 0x000fe200037ce170 */
[----:B------:R-:W-:-:S12]  /*1a720*/  IMAD.MOV.U32 R15, RZ, RZ, -0x1 ;  /* 0xffffffffff0f7424 */ /* 0x000fd800078e00ff */
[----:B0-----:R-:W-:Y:S05]  /*1a730*/  WARPSYNC.COLLECTIVE R15, `(.L_x_2657) ;  /* 0x000000000f087348 */ /* 0x001fea0003c00000 */
[----:B------:R-:W-:Y:S01]  /*1a740*/  VOTE.ANY R14, PT, P6 ;  /* 0x00000000000e7806 */ /* 0x000fe200030e0100 */
[----:B0-----:R-:W-:Y:S06]  /*1a750*/  ENDCOLLECTIVE ;  /* 0x000000000000791b */ /* 0x001fec0003800000 */
.L_x_2657:
[----:B------:R-:W-:Y:S05]  /*1a760*/  BSYNC B0 ;  /* 0x0000000000007941 */ /* 0x000fea0003800000 */
.L_x_2656:
[----:B------:R-:W-:Y:S02]  /*1a770*/  IMAD.MOV.U32 R2, RZ, RZ, R14 ;  /* 0x000000ffff027224 */ /* 0x000fe400078e000e */
[----:B------:R-:W-:Y:S02]  /*1a780*/  IMAD.MOV.U32 R13, RZ, RZ, R5 ;  /* 0x000000ffff0d7224 */ /* 0x000fe400078e0005 */
[----:B------:R-:W0:Y:S01]  /*1a790*/  POPC R4, R2 ;  /* 0x0000000200047309 */ /* 0x000e220000000000 */
[----:B------:R-:W-:Y:S02]  /*1a7a0*/  IMAD.MOV.U32 R11, RZ, RZ, 0x1f ;  /* 0x0000001fff0b7424 */ /* 0x000fe400078e00ff */
[----:B------:R-:W-:Y:S01]  /*1a7b0*/  IMAD.MOV.U32 R15, RZ, RZ, -0x1 ;  /* 0xffffffffff0f7424 */ /* 0x000fe200078e00ff */
[----:B0-----:R-:W-:-:S07]  /*1a7c0*/  MOV R12, R4 ;  /* 0x00000004000c7202 */ /* 0x001fce0000000f00 */
[----:B------:R-:W-:Y:S05]  /*1a7d0*/  WARPSYNC.COLLECTIVE R15, `(.L_x_2658) ;  /* 0x000000000f087348 */ /* 0x000fea0003c00000 */
[----:B------:R0:W1:Y:S02]  /*1a7e0*/  SHFL.IDX P6, R14, R13, R12, R11 ;  /* 0x0000000c0d0e7389 */ /* 0x00006400000c000b */
[----:B01----:R-:W-:Y:S01]  /*1a7f0*/  ENDCOLLECTIVE ;  /* 0x000000000000791b */ /* 0x003fe20003800000 */
.L_x_2658:
[----:B------:R-:W-:Y:S01]  /*1a800*/  IMAD.MOV.U32 R5, RZ, RZ, R14 ;  /* 0x000000ffff057224 */ /* 0x000fe200078e000e */
[----:B------:R-:W-:Y:S06]  /*1a810*/  BRA `(.L_x_2659) ;  /* 0xffffffc000107947 */ /* 0x000fec000383ffff */
.L_x_2548:
[----:B------:R-:W-:Y:S01]  /*1a820*/  BSSY B0, `(.L_x_2660) ;  /* 0x0000007000007945 */ /* 0x000fe20003800000 */
[----:B------:R-:W-:Y:S02]  /*1a830*/  IMAD.MOV.U32 R13, RZ, RZ, R6 ;  /* 0x000000ffff0d7224 */ /* 0x000fe400078e0006 */
[----:B------:R-:W-:Y:S02]  /*1a840*/  IMAD.MOV.U32 R11, RZ, RZ, 0x1f ;  /* 0x0000001fff0b7424 */ /* 0x000fe400078e00ff */
[----:B------:R-:W-:-:S07]  /*1a850*/  IMAD.MOV.U32 R15, RZ, RZ, -0x1 ;  /* 0xffffffffff0f7424 */ /* 0x000fce00078e00ff */
[----:B012---:R-:W-:Y:S05]  /*1a860*/  WARPSYNC.COLLECTIVE R15, `(.L_x_2661) ;  /* 0x000000000f087348 */ /* 0x007fea0003c00000 */
[----:B------:R3:W4:Y:S02]  /*1a870*/  SHFL.IDX P6, R14, R13, R12, R11 ;  /* 0x0000000c0d0e7389 */ /* 0x00072400000c000b */
[----:B01234-:R-:W-:Y:S01]  /*1a880*/  ENDCOLLECTIVE ;  /* 0x000000000000791b */ /* 0x01ffe20003800000 */
.L_x_2661:
[----:B------:R-:W-:Y:S05]  /*1a890*/  BSYNC B0 ;  /* 0x0000000000007941 */ /* 0x000fea0003800000 */
.L_x_2660:
[----:B------:R-:W-:Y:S05]  /*1a8a0*/  BRA `(.L_x_2547) ;  /* 0xffffffc000087947 */ /* 0x000fea000383ffff */
.L_x_2552:
[----:B-1----:R1:W3:Y:S02]  /*1a8b0*/  SYNCS.PHASECHK.TRANS64.TRYWAIT P0, [R4+URZ+0x38820], R0 ;  /* 0x03882000040075a7 */ /* 0x0022e4000800017f */
[----:B---3--:R-:W-:Y:S05]  /*1a8c0*/  @!P0 NANOSLEEP.SYNCS 0x989680 ;  /* 0x009896800000895d */ /* 0x008fea0003900000 */
[----:B------:R-:W3:Y:S02]  /*1a8d0*/  @!P0 SYNCS.PHASECHK.TRANS64 P0, [R4+URZ+0x38820], R0 ;  /* 0x03882000040085a7 */ /* 0x000ee4000800007f */
[----:B---3--:R-:W-:Y:S05]  /*1a8e0*/  @!P0 BRA `(.L_x_2552) ;  /* 0xfffffffc00f08947 */ /* 0x008fea000383ffff */
[----:B------:R-:W-:Y:S05]  /*1a8f0*/  BRA `(.L_x_2662) ;  /* 0xffffffc400807947 */ /* 0x000fea000383ffff */
.L_x_2553:
        /* <DEDUP_REMOVED lines=11> */
.L_x_2664:
[----:B------:R-:W-:Y:S05]  /*1a9b0*/  BSYNC B0 ;  /* 0x0000000000007941 */ /* 0x000fea0003800000 */
.L_x_2663:
[----:B------:R-:W-:Y:S05]  /*1a9c0*/  BRA `(.L_x_2665) ;  /* 0xffffffc400687947 */ /* 0x000fea000383ffff */
.L_x_2556:
[----:B------:R-:W-:Y:S01]  /*1a9d0*/  BSSY B1, `(.L_x_2666) ;  /* 0x0000006000017945 */ /* 0x000fe20003800000 */
[----:B------:R-:W-:-:S07]  /*1a9e0*/  IMAD.MOV.U32 R15, RZ, RZ, -0x1 ;  /* 0xffffffffff0f7424 */ /* 0x000fce00078e00ff */
[----:B012---:R-:W-:Y:S05]  /*1a9f0*/  WARPSYNC.COLLECTIVE R15, `(.L_x_2667) ;  /* 0x000000000f0c7348 */ /* 0x007fea0003c00000 */
[----:B------:R-:W-:Y:S02]  /*1aa00*/  ELECT P6, UR62, PT ;  /* 0x00000000003e782f */ /* 0x000fe400038c0000 */
[----:B------:R-:W-:Y:S01]  /*1aa10*/  MOV R14, UR62 ;  /* 0x0000003e000e7c02 */ /* 0x000fe20008000f00 */
[----:B012---:R-:W-:Y:S10]  /*1aa20*/  ENDCOLLECTIVE ;  /* 0x000000000000791b */ /* 0x007ff40003800000 */
.L_x_2667:
[----:B------:R-:W-:Y:S05]  /*1aa30*/  BSYNC B1 ;  /* 0x0000000000017941 */ /* 0x000fea0003800000 */
.L_x_2666:
[----:B------:R-:W-:Y:S05]  /*1aa40*/  BRA `(.L_x_2668) ;  /* 0xffffffc400607947 */ /* 0x000fea000383ffff */
.L_x_2558:
[----:B-1----:R1:W3:Y:S02]  /*1aa50*/  SYNCS.PHASECHK.TRANS64.TRYWAIT P1, [R5+URZ+0x38840], R0 ;  /* 0x03884000050075a7 */ /* 0x0022e4000802017f */
[----:B---3--:R-:W-:Y:S05]  /*1aa60*/  @!P1 NANOSLEEP.SYNCS 0x989680 ;  /* 0x009896800000995d */ /* 0x008fea0003900000 */
[----:B------:R-:W3:Y:S02]  /*1aa70*/  @!P1 SYNCS.PHASECHK.TRANS64 P1, [R5+URZ+0x38840], R0 ;  /* 0x03884000050095a7 */ /* 0x000ee4000802007f */
[----:B---3--:R-:W-:Y:S05]  /*1aa80*/  @!P1 BRA `(.L_x_2558) ;  /* 0xfffffffc00f09947 */ /* 0x008fea000383ffff */
[----:B------:R-:W-:Y:S05]  /*1aa90*/  BRA `(.L_x_2669) ;  /* 0xffffffc400887947 */ /* 0x000fea000383ffff */
.L_x_2560:
[----:B---3--:R3:W4:Y:S02]  /*1aaa0*/  SYNCS.PHASECHK.TRANS64.TRYWAIT P1, [R27+URZ+0x38840], R2 ;  /* 0x038840021b0075a7 */ /* 0x008724000802017f */
[----:B----4-:R-:W-:Y:S05]  /*1aab0*/  @!P1 NANOSLEEP.SYNCS 0x989680 ;  /* 0x009896800000995d */ /* 0x010fea0003900000 */
[----:B------:R-:W4:Y:S02]  /*1aac0*/  @!P1 SYNCS.PHASECHK.TRANS64 P1, [R27+URZ+0x38840], R2 ;  /* 0x038840021b0095a7 */ /* 0x000f24000802007f */
[----:B----4-:R-:W-:Y:S05]  /*1aad0*/  @!P1 BRA `(.L_x_2560) ;  /* 0xfffffffc00f09947 */ /* 0x010fea000383ffff */
[----:B------:R-:W-:Y:S05]  /*1aae0*/  BRA `(.L_x_2670) ;  /* 0xffffffc400947947 */ /* 0x000fea000383ffff */
.L_x_2562:
[----:B----4-:R4:W0:Y:S02]  /*1aaf0*/  SYNCS.PHASECHK.TRANS64.TRYWAIT P1, [R5+URZ+0x38860], R0 ;  /* 0x03886000050075a7 */ /* 0x010824000802017f */
[----:B0-----:R-:W-:Y:S05]  /*1ab00*/  @!P1 NANOSLEEP.SYNCS 0x989680 ;  /* 0x009896800000995d */ /* 0x001fea0003900000 */
[----:B------:R-:W0:Y:S02]  /*1ab10*/  @!P1 SYNCS.PHASECHK.TRANS64 P1, [R5+URZ+0x38860], R0 ;  /* 0x03886000050095a7 */ /* 0x000e24000802007f */
[----:B0-----:R-:W-:Y:S05]  /*1ab20*/  @!P1 BRA `(.L_x_2562) ;  /* 0xfffffffc00f09947 */ /* 0x001fea000383ffff */
[----:B------:R-:W-:Y:S05]  /*1ab30*/  BRA `(.L_x_2671) ;  /* 0xffffffc400907947 */ /* 0x000fea000383ffff */
.L_x_2672:
        /* <DEDUP_REMOVED lines=12> */
.L_x_3300:


//--------------------- .text._ZN7cutlass13device_kernelIN5flash11enable_sm90INS1_16FlashAttnFwdSm90INS1_25CollectiveMainloopFwdSm90ILi2EN4cute5tupleIJNS5_1CILi1EEES8_S8_EEENS6_IJNS7_ILi128EEENS7_ILi80EEENS7_ILi256EEEEEELi256ENS_10bfloat16_tEfNS_4arch4Sm90ELb1ELb0ELb0ELb1ELb1ELb1ELb0ELb1ELb1ELb1ELb0ELb0EEENS1_21CollectiveEpilogueFwdINS6_IJSA_SC_SB_EEES9_SE_SG_Li256ELb1ELb1ELb0ELb0EEENS1_36VarlenDynamicPersistentTileSchedulerILi128ELi80ELi256ELi128ELb0ELb1ELb1ELb1ELb1ELb1EEEEEEEEEvNT_6ParamsE --------------------------
	.section	.text._ZN7cutlass13device_kernelIN5flash11enable_sm90INS1_16FlashAttnFwdSm90INS1_25CollectiveMainloopFwdSm90ILi2EN4cute5tupleIJNS5_1CILi1EEES8_S8_EEENS6_IJNS7_ILi128EEENS7_ILi80EEENS7_ILi256EEEEEELi256ENS_10bfloat16_tEfNS_4arch4Sm90ELb1ELb0ELb0ELb1ELb1ELb1ELb0ELb1ELb1ELb1ELb0ELb0EEENS1_21CollectiveEpilogueFwdINS6_IJSA_SC_SB_EEES9_SE_SG_Li256ELb1ELb1ELb0ELb0EEENS1_36VarlenDynamicPersistentTileSchedulerILi128ELi80ELi256ELi128ELb0ELb1ELb1ELb1ELb1ELb1EEEEEEEEEvNT_6ParamsE,"ax",@progbits
	.align	128
.text._ZN7cutlass13device_kernelIN5flash11enable_sm90INS1_16FlashAttnFwdSm90INS1_25CollectiveMainloopFwdSm90ILi2EN4cute5tupleIJNS5_1CILi1EEES8_S8_EEENS6_IJNS7_ILi128EEENS7_ILi80EEENS7_ILi256EEEEEELi256ENS_10bfloat16_tEfNS_4arch4Sm90ELb1ELb0ELb0ELb1ELb1ELb1ELb0ELb1ELb1ELb1ELb0ELb0EEENS1_21CollectiveEpilogueFwdINS6_IJSA_SC_SB_EEES9_SE_SG_Li256ELb1ELb1ELb0ELb0EEENS1_36VarlenDynamicPersistentTileSchedulerILi128ELi80ELi256ELi128ELb0ELb1ELb1ELb1ELb1ELb1EEEEEEEEEvNT_6ParamsE:
        .type           _ZN7cutlass13device_kernelIN5flash11enable_sm90INS1_16FlashAttnFwdSm90INS1_25CollectiveMainloopFwdSm90ILi2EN4cute5tupleIJNS5_1CILi1EEES8_S8_EEENS6_IJNS7_ILi128EEENS7_ILi80EEENS7_ILi256EEEEEELi256ENS_10bfloat16_tEfNS_4arch4Sm90ELb1ELb0ELb0ELb1ELb1ELb1ELb0ELb1ELb1ELb1ELb0ELb0EEENS1_21CollectiveEpilogueFwdINS6_IJSA_SC_SB_EEES9_SE_SG_Li256ELb1ELb1ELb0ELb0EEENS1_36VarlenDynamicPersistentTileSchedulerILi128ELi80ELi256ELi128ELb0ELb1ELb1ELb1ELb1ELb1EEEEEEEEEvNT_6ParamsE,@function
        .size           _ZN7cutlass13device_kernelIN5flash11enable_sm90INS1_16FlashAttnFwdSm90INS1_25CollectiveMainloopFwdSm90ILi2EN4cute5tupleIJNS5_1CILi1EEES8_S8_EEENS6_IJNS7_ILi128EEENS7_ILi80EEENS7_ILi256EEEEEELi256ENS_10bfloat16_tEfNS_4arch4Sm90ELb1ELb0ELb0ELb1ELb1ELb1ELb0ELb1ELb1ELb1ELb0ELb0EEENS1_21CollectiveEpilogueFwdINS6_IJSA_SC_SB_EEES9_SE_SG_Li256ELb1ELb1ELb0ELb0EEENS1_36VarlenDynamicPersistentTileSchedulerILi128ELi80ELi256ELi128ELb0ELb1ELb1ELb1ELb1ELb1EEEEEEEEEvNT_6ParamsE,(.L_x_3301 - _ZN7cutlass13device_kernelIN5flash11enable_sm90INS1_16FlashAttnFwdSm90INS1_25CollectiveMainloopFwdSm90ILi2EN4cute5tupleIJNS5_1CILi1EEES8_S8_EEENS6_IJNS7_ILi128EEENS7_ILi80EEENS7_ILi256EEEEEELi256ENS_10bfloat16_tEfNS_4arch4Sm90ELb1ELb0ELb0ELb1ELb1ELb1ELb0ELb1ELb1ELb1ELb0ELb0EEENS1_21CollectiveEpilogueFwdINS6_IJSA_SC_SB_EEES9_SE_SG_Li256ELb1ELb1ELb0ELb0EEENS1_36VarlenDynamicPersistentTileSchedulerILi128ELi80ELi256ELi128ELb0ELb1ELb1ELb1ELb1ELb1EEEEEEEEEvNT_6ParamsE)
        .other          _ZN7cutlass13device_kernelIN5flash11enable_sm90INS1_16FlashAttnFwdSm90INS1_25CollectiveMainloopFwdSm90ILi2EN4cute5tupleIJNS5_1CILi1EEES8_S8_EEENS6_IJNS7_ILi128EEENS7_ILi80EEENS7_ILi256EEEEEELi256ENS_10bfloat16_tEfNS_4arch4Sm90ELb1ELb0ELb0ELb1ELb1ELb1ELb0ELb1ELb1ELb1ELb0ELb0EEENS1_21CollectiveEpilogueFwdINS6_IJSA_SC_SB_EEES9_SE_SG_Li256ELb1ELb1ELb0ELb0EEENS1_36VarlenDynamicPersistentTileSchedulerILi128ELi80ELi256ELi128ELb0ELb1ELb1ELb1ELb1ELb1EEEEEEEEEvNT_6ParamsE,@"STO_CUDA_ENTRY STV_DEFAULT"
_ZN7cutlass13device_kernelIN5flash11enable_sm90INS1_16FlashAttnFwdSm90INS1_25CollectiveMainloopFwdSm90ILi2EN4cute5tupleIJNS5_1CILi1EEES8_S8_EEENS6_IJNS7_ILi128EEENS7_ILi80EEENS7_ILi256EEEEEELi256ENS_10bfloat16_tEfNS_4arch4Sm90ELb1ELb0ELb0ELb1ELb1ELb1ELb0ELb1ELb1ELb1ELb0ELb0EEENS1_21CollectiveEpilogueFwdINS6_IJSA_SC_SB_EEES9_SE_SG_Li256ELb1ELb1ELb0ELb0EEENS1_36VarlenDynamicPersistentTileSchedulerILi128ELi80ELi256ELi128ELb0ELb1ELb1ELb1ELb1ELb1EEEEEEEEEvNT_6ParamsE:
        /* <DEDUP_REMOVED lines=18> */
.L_x_2674:
[----:B------:R-:W-:Y:S05]  /*0120*/  BSYNC B0 ;  /* 0x0000000000007941 */ /* 0x000fea0003800000 */
.L_x_2673:
        /* <DEDUP_REMOVED lines=41> */
.L_x_2675:
        /* <DEDUP_REMOVED lines=22> */
.L_x_2676:
        /* <DEDUP_REMOVED lines=18> */
.L_x_2677:
        /* <DEDUP_REMOVED lines=22> */
.L_x_2678:
        /* <DEDUP_REMOVED lines=22> */
.L_x_2679:
[----:B------:R-:W-:Y:S01]  /*0900*/  PLOP3.LUT P0, PT, PT, PT, UP0, 0x80, 0x0 ;  /* 0x000000000000781c */ /* 0x000fe20003f0f008 */
[----:B------:R-:W-:Y:S01]  /*0910*/  UMOV UR60, 0x1 ;  /* 0x00000001003c7882 */ /* 0x000fe20000000000 */
[----:B------:R-:W-:Y:S01]  /*0920*/  NOP ;  /* 0x0000000000007918 */ /* 0x000fe20000000000 */
[----:B------:R-:W-:Y:S01]  /*0930*/  USEL UR60, UR60, 0x2, !UP0 ;  /* 0x000000023c3c7887 */ /* 0x000fe2000c000000 */
[----:B------:R-:W-:Y:S01]  /*0940*/  BSSY B9, `(.L_x_2680) ;  /* 0x0002f37000097945 */ /* 0x000fe20003800000 */
[----:B012-4-:R-:W-:Y:S08]  /*0950*/  BAR.SYNC.DEFER_BLOCKING 0x0 ;  /* 0x0000000000007b1d */ /* 0x017ff00000010000 */
[----:B------:R-:W-:Y:S05]  /*0960*/  @!P0 BRA `(.L_x_2681) ;  /* 0x0000027800fc8947 */ /* 0x000fea0003800000 */
.L_x_2682:
        /* <DEDUP_REMOVED lines=23> */
[CC--:B------:R-:W-:Y:S01]  /*0ae0*/  LEA.HI R2, R3.reuse, R0.reuse, RZ, 0x7 ;  /* 0x0000000003027211 */ /* 0x0c0fe200078f38ff */
[----:B------:R-:W-:Y:S01]  /*0af0*/  IMAD.MOV.U32 R219, RZ, RZ, RZ ;  /* 0x000000ffffdb7224 */ /* 0x000fe200078e00ff */
[----:B------:R-:W-:-:S02]  /*0b00*/  LEA.HI R6, R3, R0, RZ, 0x5 ;  /* 0x0000000003067211 */ /* 0x000fc400078f28ff */
[----:B------:R-:W-:Y:S01]  /*0b10*/  LOP3.LUT R5, R2, 0xffffff80, RZ, 0xc0, !PT ;  /* 0xffffff8002057812 */ /* 0x000fe200078ec0ff */
[----:B------:R-:W-:Y:S01]  /*0b20*/  UIADD3 UR4, UR4, 0x14400, URZ ;  /* 0x0001440004047890 */ /* 0x000fe2000fffe03f */
[CC--:B------:R-:W-:Y:S01]  /*0b30*/  LEA.HI R4, R3.reuse, R0.reuse, RZ, 0x4 ;  /* 0x0000000003047211 */ /* 0x0c0fe200078f20ff */
[----:B------:R-:W-:Y:S01]  /*0b40*/  IMAD.SHL.U32 R6, R6, 0x20, RZ ;  /* 0x0000002006067824 */ /* 0x000fe200078e00ff */
[----:B------:R-:W-:Y:S01]  /*0b50*/  LEA.HI R13, R3, R0, RZ, 0x2 ;  /* 0x00000000030d7211 */ /* 0x000fe200078f10ff */
[----:B------:R-:W-:Y:S01]  /*0b60*/  IMAD.IADD R8, R0, 0x1, -R5 ;  /* 0x0000000100087824 */ /* 0x000fe200078e0a05 */
[----:B------:R-:W-:Y:S02]  /*0b70*/  SHF.R.S32.HI R5, RZ, 0x7, R2 ;  /* 0x00000007ff057819 */ /* 0x000fe40000011402 */
[----:B------:R-:W-:Y:S02]  /*0b80*/  LOP3.LUT R7, R4, 0x3fffff0, RZ, 0xc0, !PT ;  /* 0x03fffff004077812 */ /* 0x000fe400078ec0ff */
[----:B------:R-:W-:-:S02]  /*0b90*/  SHF.R.S32.HI R9, RZ, 0x1f, R8 ;  /* 0x0000001fff097819 */ /* 0x000fc40000011408 */
[----:B------:R-:W-:Y:S01]  /*0ba0*/  LEA.HI R2, R2, R5, RZ, 0x1 ;  /* 0x0000000502027211 */ /* 0x000fe200078f08ff */
[----:B------:R-:W-:Y:S01]  /*0bb0*/  IMAD.IADD R7, R0, 0x1, -R7 ;  /* 0x0000000100077824 */ /* 0x000fe200078e0a07 */
[----:B------:R-:W-:Y:S02]  /*0bc0*/  LEA.HI R10, R9, R8, RZ, 0x2 ;  /* 0x00000008090a7211 */ /* 0x000fe400078f10ff */
[----:B------:R-:W-:Y:S02]  /*0bd0*/  LOP3.LUT R2, R2, 0x3fffffe, RZ, 0xc0, !PT ;  /* 0x03fffffe02027812 */ /* 0x000fe400078ec0ff */
[--C-:B------:R-:W-:Y:S02]  /*0be0*/  SHF.R.S32.HI R11, RZ, 0x2, R10.reuse ;  /* 0x00000002ff0b7819 */ /* 0x100fe4000001140a */
[----:B------:R-:W-:Y:S01]  /*0bf0*/  SHF.R.S32.HI R12, RZ, 0x1f, R10 ;  /* 0x0000001fff0c7819 */ /* 0x000fe2000001140a */
[----:B------:R-:W-:Y:S01]  /*0c00*/  IMAD.IADD R2, R5, 0x1, -R2 ;  /* 0x0000000105027824 */ /* 0x000fe200078e0a02 */
[----:B------:R-:W-:-:S02]  /*0c10*/  LOP3.LUT R13, R13, 0xfffffffc, RZ, 0xc0, !PT ;  /* 0xfffffffc0d0d7812 */ /* 0x000fc400078ec0ff */
[----:B------:R-:W-:Y:S02]  /*0c20*/  LEA.HI R12, R12, R11, RZ, 0x3 ;  /* 0x0000000b0c0c7211 */ /* 0x000fe400078f18ff */
[----:B------:R-:W-:Y:S01]  /*0c30*/  SHF.R.S32.HI R5, RZ, 0x4, R4 ;  /* 0x00000004ff057819 */ /* 0x000fe20000011404 */
[----:B------:R-:W-:Y:S01]  /*0c40*/  IMAD.IADD R13, R0, 0x1, -R13 ;  /* 0x00000001000d7824 */ /* 0x000fe200078e0a0d */
[----:B------:R-:W-:Y:S02]  /*0c50*/  LOP3.LUT R12, R12, 0xfffffff8, RZ, 0xc0, !PT ;  /* 0xfffffff80c0c7812 */ /* 0x000fe400078ec0ff */
[----:B------:R-:W-:Y:S02]  /*0c60*/  LEA.HI R9, R9, R8, RZ, 0x5 ;  /* 0x0000000809097211 */ /* 0x000fe400078f28ff */
[----:B------:R-:W-:Y:S01]  /*0c70*/  LOP3.LUT R6, R6, 0xfffffc00, RZ, 0xc0, !PT ;  /* 0xfffffc0006067812 */ /* 0x000fe200078ec0ff */
[----:B------:R-:W-:Y:S01]  /*0c80*/  IMAD.IADD R12, R11, 0x1, -R12 ;  /* 0x000000010b0c7824 */ /* 0x000fe200078e0a0c */
[----:B------:R-:W-:-:S02]  /*0c90*/  LEA.HI R4, R4, R5, RZ, 0x1 ;  /* 0x0000000504047211 */ /* 0x000fc400078f08ff */
[----:B------:R-:W-:Y:S01]  /*0ca0*/  SHF.R.S32.HI R9, RZ, 0x5, R9 ;  /* 0x00000005ff097819 */ /* 0x000fe20000011409 */
[----:B------:R-:W-:Y:S01]  /*0cb0*/  IMAD R7, R7, 0x40, R6 ;  /* 0x0000004007077824 */ /* 0x000fe200078e0206 */
[----:B------:R-:W-:Y:S02]  /*0cc0*/  LEA.HI R6, R13, R13, RZ, 0x1 ;  /* 0x0000000d0d067211 */ /* 0x000fe400078f08ff */
[----:B------:R-:W-:Y:S01]  /*0cd0*/  LOP3.LUT R4, R4, 0x1ffffffe, RZ, 0xc0, !PT ;  /* 0x1ffffffe04047812 */ /* 0x000fe200078ec0ff */
[----:B------:R-:W-:Y:S01]  /*0ce0*/  IMAD R9, R9, 0x10, R12 ;  /* 0x0000001009097824 */ /* 0x000fe200078e020c */
[-C--:B------:R-:W-:Y:S02]  /*0cf0*/  LEA.HI R220, R3, R0.reuse, RZ, 0x3 ;  /* 0x0000000003dc7211 */ /* 0x080fe400078f18ff */
[----:B------:R-:W-:Y:S01]  /*0d00*/  LOP3.LUT R6, R6, 0x1ffffffe, RZ, 0xc0, !PT ;  /* 0x1ffffffe06067812 */ /* 0x000fe200078ec0ff */
[----:B------:R-:W-:Y:S01]  /*0d10*/  IMAD.IADD R4, R5, 0x1, -R4 ;  /* 0x0000000105047824 */ /* 0x000fe200078e0a04 */
[----:B------:R-:W-:Y:S01]  /*0d20*/  LOP3.LUT R5, R220, 0xfffffff8, RZ, 0xc0, !PT ;  /* 0xfffffff8dc057812 */ /* 0x000fe200078ec0ff */
[----:B------:R-:W-:Y:S01]  /*0d30*/  IMAD R2, R2, 0x40, R9 ;  /* 0x0000004002027824 */ /* 0x000fe200078e0209 */
[----:B------:R-:W-:Y:S01]  /*0d40*/  LOP3.LUT R9, R10, 0x7ffffffc, RZ, 0xc0, !PT ;  /* 0x7ffffffc0a097812 */ /* 0x000fe200078ec0ff */
[----:B------:R-:W-:Y:S01]  /*0d50*/  IMAD.IADD R13, R13, 0x1, -R6 ;  /* 0x000000010d0d7824 */ /* 0x000fe200078e0a06 */
[----:B------:R-:W-:Y:S01]  /*0d60*/  LEA.HI R3, R3, R0, RZ, 0x6 ;  /* 0x0000000003037211 */ /* 0x000fe200078f30ff */
[----:B------:R-:W-:Y:S01]  /*0d70*/  IMAD R6, R4, 0x8, R7 ;  /* 0x0000000804067824 */ /* 0x000fe200078e0207 */
[----:B------:R-:W-:Y:S01]  /*0d80*/  SHF.R.S32.HI R220, RZ, 0x3, R220 ;  /* 0x00000003ffdc7819 */ /* 0x000fe200000114dc */
[----:B------:R-:W-:-:S02]  /*0d90*/  IMAD.IADD R5, R0, 0x1, -R5 ;  /* 0x0000000100057824 */ /* 0x000fc400078e0a05 */
[----:B------:R-:W-:Y:S01]  /*0da0*/  IMAD.IADD R4, R8, 0x1, -R9 ;  /* 0x0000000108047824 */ /* 0x000fe200078e0a09 */
[----:B------:R-:W-:Y:S01]  /*0db0*/  STL [R1+0x8c], R6 ;  /* 0x00008c0601007387 */ /* 0x000fe20000100800 */
[----:B------:R-:W-:Y:S02]  /*0dc0*/  IMAD R0, R13, 0x8, R2 ;  /* 0x000000080d007824 */ /* 0x000fe400078e0202 */
[----:B------:R-:W-:Y:S01]  /*0dd0*/  IMAD.SHL.U32 R3, R3, 0x8, RZ ;  /* 0x0000000803037824 */ /* 0x000fe200078e00ff */
[----:B------:R0:W-:Y:S01]  /*0de0*/  STL [R1+0x74], R4 ;  /* 0x0000740401007387 */ /* 0x0001e20000100800 */
[----:B------:R-:W-:Y:S02]  /*0df0*/  IMAD.SHL.U32 R214, R5, 0x4, RZ ;  /* 0x0000000405d67824 */ /* 0x000fe400078e00ff */
[----:B------:R-:W-:Y:S01]  /*0e00*/  IMAD.U32 R2, RZ, RZ, UR4 ;  /* 0x00000004ff027e24 */ /* 0x000fe2000f8e00ff */
[----:B------:R1:W-:Y:S01]  /*0e10*/  STL [R1+0x78], R0 ;  /* 0x0000780001007387 */ /* 0x0003e20000100800 */
[----:B------:R-:W-:Y:S01]  /*0e20*/  LOP3.LUT R3, R3, 0xfffffe00, RZ, 0xc0, !PT ;  /* 0xfffffe0003037812 */ /* 0x000fe200078ec0ff */
[----:B------:R-:W-:-:S02]  /*0e30*/  IMAD.SHL.U32 R229, R220, 0x40, RZ ;  /* 0x00000040dce57824 */ /* 0x000fc400078e00ff */
[----:B------:R-:W-:Y:S01]  /*0e40*/  VIADD R221, R214, 0x40 ;  /* 0x00000040d6dd7836 */ /* 0x000fe20000000000 */
[----:B------:R-:W-:Y:S01]  /*0e50*/  STL [R1+0x88], RZ ;  /* 0x000088ff01007387 */ /* 0x000fe20000100800 */
[----:B0-----:R-:W-:Y:S01]  /*0e60*/  VIADD R4, R220, 0x40 ;  /* 0x00000040dc047836 */ /* 0x001fe20000000000 */
[----:B------:R-:W-:Y:S01]  /*0e70*/  LOP3.LUT R229, R229, 0x1c0, RZ, 0xc0, !PT ;  /* 0x000001c0e5e57812 */ /* 0x000fe200078ec0ff */
[----:B------:R-:W-:Y:S01]  /*0e80*/  IMAD.IADD R213, R214, 0x1, R221 ;  /* 0x00000001d6d57824 */ /* 0x000fe200078e02dd */
[----:B------:R-:W-:Y:S01]  /*0e90*/  STL [R1+0x58], R3 ;  /* 0x0000580301007387 */ /* 0x000fe20000100800 */
[----:B-1----:R-:W-:Y:S02]  /*0ea0*/  IMAD.U32 R0, RZ, RZ, UR5 ;  /* 0x00000005ff007e24 */ /* 0x002fe4000f8e00ff */
[----:B------:R-:W-:Y:S01]  /*0eb0*/  VIADD R0, R220, 0x20 ;  /* 0x00000020dc007836 */ /* 0x000fe20000000000 */
[----:B------:R0:W-:Y:S01]  /*0ec0*/  STL [R1+0x84], R2 ;  /* 0x0000840201007387 */ /* 0x0001e20000100800 */
[----:B------:R-:W-:-:S02]  /*0ed0*/  IMAD.SHL.U32 R16, R5, 0x8, RZ ;  /* 0x0000000805107824 */ /* 0x000fc400078e00ff */
[----:B------:R-:W-:Y:S01]  /*0ee0*/  VIADD R222, R214, 0x20 ;  /* 0x00000020d6de7836 */ /* 0x000fe20000000000 */
[----:B------:R-:W-:Y:S01]  /*0ef0*/  SHF.R.S32.HI R7, RZ, 0x1f, R0 ;  /* 0x0000001fff077819 */ /* 0x000fe20000011400 */
[C---:B------:R-:W-:Y:S01]  /*0f00*/  VIADD R18, R16.reuse, 0x80 ;  /* 0x0000008010127836 */ /* 0x040fe20000000000 */
[----:B------:R-:W-:Y:S01]  /*0f10*/  SHF.R.S32.HI R17, RZ, 0x1f, R16 ;  /* 0x0000001fff117819 */ /* 0x000fe20000011410 */
[----:B------:R-:W-:Y:S01]  /*0f20*/  VIADD R19, R16, 0xc0 ;  /* 0x000000c010137836 */ /* 0x000fe20000000000 */
[----:B------:R-:W-:Y:S01]  /*0f30*/  LEA.HI R7, R7, R0, RZ, 0x3 ;  /* 0x0000000007077211 */ /* 0x000fe200078f18ff */
[----:B------:R-:W-:Y:S01]  /*0f40*/  IMAD.SHL.U32 R0, R0, 0x40, RZ ;  /* 0x0000004000007824 */ /* 0x000fe200078e00ff */
[----:B0-----:R-:W-:Y:S01]  /*0f50*/  SHF.R.S32.HI R2, RZ, 0x1f, R4 ;  /* 0x0000001fff027819 */ /* 0x001fe20000011404 */
[----:B------:R-:W-:Y:S01]  /*0f60*/  VIADD R224, R214, 0x60 ;  /* 0x00000060d6e07836 */ /* 0x000fe20000000000 */
[----:B------:R-:W-:Y:S01]  /*0f70*/  SHF.R.S32.HI R218, RZ, 0x1f, R18 ;  /* 0x0000001fffda7819 */ /* 0x000fe20000011412 */
[----:B------:R-:W-:Y:S01]  /*0f80*/  IMAD.SHL.U32 R7, R7, 0x40, RZ ;  /* 0x0000004007077824 */ /* 0x000fe200078e00ff */
[----:B------:R-:W-:-:S02]  /*0f90*/  LOP3.LUT R3, R0, 0x1c0, RZ, 0xc0, !PT ;  /* 0x000001c000037812 */ /* 0x000fc400078ec0ff */
[----:B------:R-:W-:Y:S02]  /*0fa0*/  LEA.HI R2, R2, R4, RZ, 0x3 ;  /* 0x0000000402027211 */ /* 0x000fe400078f18ff */
[----:B------:R-:W-:Y:S02]  /*0fb0*/  SHF.R.U32.HI R0, RZ, 0x3, R229 ;  /* 0x00000003ff007819 */ /* 0x000fe400000116e5 */
[----:B------:R-:W-:Y:S01]  /*0fc0*/  SHF.R.S32.HI R0, RZ, 0x1f, R213 ;  /* 0x0000001fff007819 */ /* 0x000fe200000114d5 */
[----:B------:R-:W-:Y:S01]  /*0fd0*/  IMAD.SHL.U32 R2, R2, 0x40, RZ ;  /* 0x0000004002027824 */ /* 0x000fe200078e00ff */
[----:B------:R-:W-:Y:S02]  /*0fe0*/  SHF.R.U32.HI R4, RZ, 0x3, R3 ;  /* 0x00000003ff047819 */ /* 0x000fe40000011603 */
[----:B------:R-:W-:Y:S02]  /*0ff0*/  LEA.HI R0, R0, R213, RZ, 0x3 ;  /* 0x000000d500007211 */ /* 0x000fe400078f18ff */
[----:B------:R-:W-:-:S02]  /*1000*/  LOP3.LUT R3, R7, 0xfffffe00, RZ, 0xc0, !PT ;  /* 0xfffffe0007037812 */ /* 0x000fc400078ec0ff */
[----:B------:R-:W-:Y:S02]  /*1010*/  LOP3.LUT R23, R0, 0xfffffff8, RZ, 0xc0, !PT ;  /* 0xfffffff800177812 */ /* 0x000fe400078ec0ff */
[----:B------:R-:W-:Y:S01]  /*1020*/  LOP3.LUT R0, R2, 0xfffffe00, RZ, 0xc0, !PT ;  /* 0xfffffe0002007812 */ /* 0x000fe200078ec0ff */
[----:B------:R0:W-:Y:S01]  /*1030*/  STL [R1+0x64], R3 ;  /* 0x0000640301007387 */ /* 0x0001e20000100800 */
[----:B------:R-:W-:Y:S02]  /*1040*/  SHF.R.S32.HI R217, RZ, 0x1f, R19 ;  /* 0x0000001fffd97819 */ /* 0x000fe40000011413 */
[----:B------:R-:W-:Y:S01]  /*1050*/  SHF.R.S32.HI R216, RZ, 0x1f, R23 ;  /* 0x0000001fffd87819 */ /* 0x000fe20000011417 */
[----:B------:R0:W-:Y:S06]  /*1060*/  STL [R1+0x60], R0 ;  /* 0x0000600001007387 */ /* 0x0001ec0000100800 */
.L_x_2954:
[----:B0--34-:R-:W0:Y:S01]  /*1070*/  LDC.64 R2, c[0x0][0xc88] ;  /* 0x00032200ff027b82 */ /* 0x019e220000000a00 */
        /* <DEDUP_REMOVED lines=14> */
[C---:B------:R-:W-:Y:S02]  /*1160*/  IMAD.SHL.U32 R26, R8.reuse, 0x4, RZ ;  /* 0x00000004081a7824 */ /* 0x040fe400078e00ff */
[C---:B------:R-:W-:Y:S01]  /*1170*/  @P2 LEA R2, P3, R8.reuse, UR4, 0x2 ;  /* 0x0000000408022c11 */ /* 0x040fe2000f8610ff */
[----:B------:R0:W-:Y:S01]  /*1180*/  STL [R1+0x7c], R8 ;  /* 0x00007c0801007387 */ /* 0x0001e20000100800 */
[C-C-:B------:R-:W-:Y:S02]  /*1190*/  SHF.L.U64.HI R27, R8.reuse, 0x2, R0.reuse ;  /* 0x00000002081b7819 */ /* 0x140fe40000010200 */
[----:B------:R-:W-:Y:S01]  /*11a0*/  @P2 LEA.HI.X R3, R8, UR5, R0, 0x2, P3 ;  /* 0x0000000508032c11 */ /* 0x000fe200098f1400 */
[----:B------:R-:W-:Y:S01]  /*11b0*/  IMAD.MOV.U32 R0, RZ, RZ, RZ ;  /* 0x000000ffff007224 */ /* 0x000fe200078e00ff */
[----:B------:R-:W-:Y:S01]  /*11c0*/  ULDC UR4, c[0x0][0x288] ;  /* 0x0000a20000047ab9 */ /* 0x000fe20000000800 */
[----:B------:R-:W-:-:S04]  /*11d0*/  IADD3 R6, P4, R26, UR6, RZ ;  /* 0x000000061a067c10 */ /* 0x000fc8000ff9e0ff */
[----:B------:R0:W5:Y:S01]  /*11e0*/  @P2 LDG.E R0, desc[UR10][R2.64] ;  /* 0x0000000a02002981 */ /* 0x000162000c1e1900 */
[----:B------:R-:W-:Y:S01]  /*11f0*/  @P1 IADD3 R4, P2, R26, UR8, RZ ;  /* 0x000000081a041c10 */ /* 0x000fe2000ff5e0ff */
[----:B------:R-:W-:Y:S01]  /*1200*/  IMAD.U32 R9, RZ, RZ, UR4 ;  /* 0x00000004ff097e24 */ /* 0x000fe2000f8e00ff */
[----:B------:R-:W-:Y:S01]  /*1210*/  ULDC.64 UR4, c[0x0][0x418] ;  /* 0x0001060000047ab9 */ /* 0x000fe20000000a00 */
[C---:B------:R-:W-:Y:S02]  /*1220*/  IADD3.X R7, R27.reuse, UR7, RZ, P4, !PT ;  /* 0x000000071b077c10 */ /* 0x040fe4000a7fe4ff */
[----:B------:R-:W-:Y:S01]  /*1230*/  @P1 IADD3.X R5, R27, UR9, RZ, P2, !PT ;  /* 0x000000091b051c10 */ /* 0x000fe200097fe4ff */
[----:B------:R-:W-:Y:S01]  /*1240*/  UISETP.NE.U32.AND UP0, UPT, UR4, URZ, UPT ;  /* 0x0000003f0400728c */ /* 0x000fe2000bf05070 */
[----:B------:R-:W-:Y:S02]  /*1250*/  ULDC.64 UR6, c[0x0][0xa20] ;  /* 0x0002880000067ab9 */ /* 0x000fe40000000a00 */
[----:B------:R-:W-:Y:S01]  /*1260*/  ULDC UR4, c[0x0][0x424] ;  /* 0x0001090000047ab9 */ /* 0x000fe20000000800 */
[----:B------:R-:W2:Y:S01]  /*1270*/  @P1 LDG.E R9, desc[UR10][R4.64] ;  /* 0x0000000a04091981 */ /* 0x000ea2000c1e1900 */
[----:B------:R-:W-:Y:S01]  /*1280*/  UISETP.NE.AND.EX UP0, UPT, UR5, URZ, UPT, UP0 ;  /* 0x0000003f0500728c */ /* 0x000fe2000bf05300 */
[----:B------:R-:W-:-:S02]  /*1290*/  ISETP.NE.U32.AND P2, PT, RZ, UR6, PT ;  /* 0x00000006ff007c0c */ /* 0x000fc4000bf45070 */
[----:B------:R-:W-:Y:S01]  /*12a0*/  ULDC UR5, c[0x0][0x2f0] ;  /* 0x0000bc0000057ab9 */ /* 0x000fe20000000800 */
[----:B------:R-:W-:Y:S01]  /*12b0*/  USEL UR4, UR4, 0x1, UP0 ;  /* 0x0000000104047887 */ /* 0x000fe20008000000 */
[----:B------:R0:W5:Y:S01]  /*12c0*/  @P0 LDG.E R118, desc[UR10][R6.64] ;  /* 0x0000000a06760981 */ /* 0x000162000c1e1900 */
[----:B------:R-:W-:Y:S02]  /*12d0*/  ISETP.NE.AND.EX P2, PT, RZ, UR7, PT, P2 ;  /* 0x00000007ff007c0c */ /* 0x000fe4000bf45320 */
[----:B------:R-:W-:-:S03]  /*12e0*/  UIMAD UR4, UR4, UR5, URZ ;  /* 0x00000005040472a4 */ /* 0x000fc6000f8e023f */
[----:B------:R-:W-:Y:S01]  /*12f0*/  ULDC UR5, c[0x0][0x348] ;  /* 0x0000d20000057ab9 */ /* 0x000fe20000000800 */
[----:B------:R-:W-:Y:S01]  /*1300*/  IMAD.MOV.U32 R91, RZ, RZ, R8 ;  /* 0x000000ffff5b7224 */ /* 0x000fe200078e0008 */
[----:B--2---:R0:W-:Y:S04]  /*1310*/  STL [R1+0x6c], R9 ;  /* 0x00006c0901007387 */ /* 0x0041e80000100800 */
[----:B------:R0:W-:Y:S01]  /*1320*/  STL [R1+0x80], R30 ;  /* 0x0000801e01007387 */ /* 0x0001e20000100800 */
[----:B------:R-:W-:Y:S01]  /*1330*/  IMAD.MOV.U32 R10, RZ, RZ, R9 ;  /* 0x000000ffff0a7224 */ /* 0x000fe200078e0009 */
[----:B-1----:R-:W-:Y:S06]  /*1340*/  @P1 BRA `(.L_x_2684) ;  /* 0x00000000002c1947 */ /* 0x002fec0003800000 */
        /* <DEDUP_REMOVED lines=9> */
[----:B--2---:R-:W-:-:S05]  /*13e0*/  IMAD.IADD R10, R5, 0x1, -R4 ;  /* 0x00000001050a7824 */ /* 0x004fca00078e0a04 */
[----:B------:R1:W-:Y:S02]  /*13f0*/  STL [R1+0x6c], R10 ;  /* 0x00006c0a01007387 */ /* 0x0003e40000100800 */
.L_x_2684:
[----:B0-----:R-:W-:Y:S02]  /*1400*/  IMAD.U32 R2, RZ, RZ, UR5 ;  /* 0x00000005ff027e24 */ /* 0x001fe4000f8e00ff */
[----:B------:R-:W-:Y:S01]  /*1410*/  IMAD.U32 R25, RZ, RZ, UR4 ;  /* 0x00000004ff197e24 */ /* 0x000fe2000f8e00ff */
[----:B------:R-:W-:Y:S06]  /*1420*/  @!P2 BRA `(.L_x_2685) ;  /* 0x000000000014a947 */ /* 0x000fec0003800000 */
[----:B------:R-:W-:Y:S01]  /*1430*/  IADD3 R4, P0, R26, UR6, RZ ;  /* 0x000000061a047c10 */ /* 0x000fe2000ff1e0ff */
[----:B------:R-:W-:-:S03]  /*1440*/  ULDC.64 UR4, c[0x0][0x208] ;  /* 0x0000820000047ab9 */ /* 0x000fc60000000a00 */
[----:B------:R-:W-:-:S05]  /*1450*/  IADD3.X R5, R27, UR7, RZ, P0, !PT ;  /* 0x000000071b057c10 */ /* 0x000fca00087fe4ff */
[----:B------:R0:W5:Y:S01]  /*1460*/  LDG.E R25, desc[UR4][R4.64] ;  /* 0x0000000404197981 */ /* 0x000162000c1e1900 */
[----:B------:R-:W-:Y:S05]  /*1470*/  BRA `(.L_x_2686) ;  /* 0x0000000000147947 */ /* 0x000fea0003800000 */
.L_x_2685:
[----:B------:R-:W-:Y:S05]  /*1480*/  @!P0 BRA `(.L_x_2686) ;  /* 0x0000000000108947 */ /* 0x000fea0003800000 */
[----:B------:R-:W-:Y:S02]  /*1490*/  ULDC.64 UR4, c[0x0][0x208] ;  /* 0x0000820000047ab9 */ /* 0x000fe40000000a00 */
[----:B------:R-:W2:Y:S04]  /*14a0*/  LDG.E R4, desc[UR4][R6.64] ;  /* 0x0000000406047981 */ /* 0x000ea8000c1e1900 */
[----:B------:R-:W2:Y:S02]  /*14b0*/  LDG.E R25, desc[UR4][R6.64+0x4] ;  /* 0x0000040406197981 */ /* 0x000ea4000c1e1900 */
[----:B--2---:R-:W-:-:S07]  /*14c0*/  IMAD.IADD R25, R25, 0x1, -R4 ;  /* 0x0000000119197824 */ /* 0x004fce00078e0a04 */
.L_x_2686:
[----:B------:R-:W-:Y:S01]  /*14d0*/  ULDC.64 UR4, c[0x0][0xa10] ;  /* 0x0002840000047ab9 */ /* 0x000fe20000000a00 */
[----:B------:R-:W-:Y:S01]  /*14e0*/  ULDC.64 UR6, c[0x0][0x208] ;  /* 0x0000820000067ab9 */ /* 0x000fe20000000a00 */
[----:B------:R-:W-:Y:S01]  /*14f0*/  ISETP.NE.U32.AND P0, PT, RZ, UR4, PT ;  /* 0x00000004ff007c0c */ /* 0x000fe2000bf05070 */
[----:B------:R-:W2:Y:S03]  /*1500*/  LDC R9, c[0x0][0x448] ;  /* 0x00011200ff097b82 */ /* 0x000ea60000000800 */
[----:B------:R-:W-:Y:S01]  /*1510*/  ISETP.NE.AND.EX P0, PT, RZ, UR5, PT, P0 ;  /* 0x00000005ff007c0c */ /* 0x000fe2000bf05300 */
[----:B------:R-:W-:-:S12]  /*1520*/  ULDC.64 UR4, c[0x0][0xa30] ;  /* 0x00028c0000047ab9 */ /* 0x000fd80000000a00 */
[----:B0-----:R-:W0:Y:S02]  /*1530*/  @P0 LDC.64 R4, c[0x0][0xa10] ;  /* 0x00028400ff040b82 */ /* 0x001e240000000a00 */
[----:B0-----:R-:W-:-:S05]  /*1540*/  @P0 IMAD.WIDE R4, R91, 0x4, R4 ;  /* 0x000000045b040825 */ /* 0x001fca00078e0204 */
[----:B------:R-:W3:Y:S04]  /*1550*/  @P0 LDG.E R3, desc[UR6][R4.64] ;  /* 0x0000000604030981 */ /* 0x000ee8000c1e1900 */
[----:B------:R0:W3:Y:S01]  /*1560*/  @P0 LDG.E R8, desc[UR6][R4.64+0x4] ;  /* 0x0000040604080981 */ /* 0x0000e2000c1e1900 */
[----:B------:R-:W-:Y:S01]  /*1570*/  ISETP.NE.U32.AND P1, PT, RZ, UR4, PT ;  /* 0x00000004ff007c0c */ /* 0x000fe2000bf25070 */
[----:B-----5:R-:W-:-:S03]  /*1580*/  IMAD.MOV.U32 R135, RZ, RZ, R25 ;  /* 0x000000ffff877224 */ /* 0x020fc600078e0019 */
[----:B------:R-:W-:-:S13]  /*1590*/  ISETP.NE.AND.EX P1, PT, RZ, UR5, PT, P1 ;  /* 0x00000005ff007c0c */ /* 0x000fda000bf25310 */
[----:B------:R-:W-:-:S04]  /*15a0*/  @P1 IADD3 R6, P2, R26, UR4, RZ ;  /* 0x000000041a061c10 */ /* 0x000fc8000ff5e0ff */
[----:B------:R-:W-:-:S05]  /*15b0*/  @P1 IADD3.X R7, R27, UR5, RZ, P2, !PT ;  /* 0x000000051b071c10 */ /* 0x000fca00097fe4ff */
[----:B------:R4:W5:Y:S01]  /*15c0*/  @P1 LDG.E R135, desc[UR6][R6.64] ;  /* 0x0000000606871981 */ /* 0x000962000c1e1900 */
[----:B--2---:R-:W-:Y:S01]  /*15d0*/  ISETP.NE.AND P1, PT, R9, 0x1, PT ;  /* 0x000000010900780c */ /* 0x004fe20003f25270 */
[----:B------:R-:W-:-:S04]  /*15e0*/  IMAD.SHL.U32 R11, R29, 0x80, RZ ;  /* 0x000000801d0b7824 */ /* 0x000fc800078e00ff */
[----:B0-----:R-:W-:Y:S01]  /*15f0*/  VIADD R4, R11, 0x7f ;  /* 0x0000007f0b047836 */ /* 0x001fe20000000000 */
[----:B------:R0:W-:Y:S07]  /*1600*/  STL [R1+0x68], R11 ;  /* 0x0000680b01007387 */ /* 0x0001ee0000100800 */
[----:B------:R-:W2:Y:S08]  /*1610*/  @P1 LDC R9, c[0x0][0x44c] ;  /* 0x00011300ff091b82 */ /* 0x000eb00000000800 */
[----:B------:R-:W1:Y:S01]  /*1620*/  @P1 LDC R5, c[0x0][0x450] ;  /* 0x00011400ff051b82 */ /* 0x000e620000000800 */
[----:B---3--:R-:W-:-:S02]  /*1630*/  @P0 IMAD.IADD R2, R8, 0x1, -R3 ;  /* 0x0000000108020824 */ /* 0x008fc400078e0a03 */
[----:B------:R-:W-:Y:S02]  /*1640*/  IMAD.IADD R8, R25, 0x1, -R0 ;  /* 0x0000000119087824 */ /* 0x000fe400078e0a00 */
[----:B--2---:R-:W-:-:S04]  /*1650*/  @P1 IMAD.HI.U32 R0, R4, R9, RZ ;  /* 0x0000000904001227 */ /* 0x004fc800078e00ff */
[----:B----4-:R-:W-:Y:S01]  /*1660*/  IMAD.IADD R6, R8, 0x1, R2 ;  /* 0x0000000108067824 */ /* 0x010fe200078e0202 */
[----:B-1----:R-:W-:Y:S01]  /*1670*/  @P1 SHF.R.U32.HI R4, RZ, R5, R0 ;  /* 0x00000005ff041219 */ /* 0x002fe20000011600 */
[----:B------:R-:W-:Y:S02]  /*1680*/  IMAD.MOV R116, RZ, RZ, -R8 ;  /* 0x000000ffff747224 */ /* 0x000fe400078e0a08 */
[C---:B------:R-:W-:Y:S01]  /*1690*/  VIADD R0, R6.reuse, 0x4f ;  /* 0x0000004f06007836 */ /* 0x040fe20000000000 */
[----:B------:R-:W-:Y:S01]  /*16a0*/  IADD3 R139, R6, 0x50, -R10 ;  /* 0x00000050068b7810 */ /* 0x000fe20007ffe80a */
[----:B------:R0:W-:Y:S01]  /*16b0*/  STL [R1+0x70], R6 ;  /* 0x0000700601007387 */ /* 0x0001e20000100800 */
[----:B------:R-:W-:Y:S01]  /*16c0*/  VIMNMX R116, RZ, R116, !PT ;  /* 0x00000074ff747248 */ /* 0x000fe20007fe0100 */
[----:B------:R-:W-:-:S04]  /*16d0*/  IMAD.HI R0, R0, 0x66666667, RZ ;  /* 0x6666666700007827 */ /* 0x000fc800078e02ff */
[----:B------:R-:W-:Y:S01]  /*16e0*/  IMAD.IADD R4, R139, 0x1, R4 ;  /* 0x000000018b047824 */ /* 0x000fe200078e0204 */
[----:B------:R-:W-:-:S03]  /*16f0*/  SHF.R.U32.HI R3, RZ, 0x1f, R0 ;  /* 0x0000001fff037819 */ /* 0x000fc60000011600 */
[----:B------:R-:W-:Y:S01]  /*1700*/  IMAD.HI R4, R4, 0x66666667, RZ ;  /* 0x6666666704047827 */ /* 0x000fe200078e02ff */
[----:B------:R-:W-:-:S04]  /*1710*/  LEA.HI.SX32 R140, R0, R3, 0x1b ;  /* 0x00000003008c7211 */ /* 0x000fc800078fdaff */
[----:B------:R-:W-:-:S04]  /*1720*/  SHF.R.U32.HI R5, RZ, 0x1f, R4 ;  /* 0x0000001fff057819 */ /* 0x000fc80000011604 */
[----:B------:R-:W-:-:S04]  /*1730*/  LEA.HI.SX32 R5, R4, R5, 0x1b ;  /* 0x0000000504057211 */ /* 0x000fc800078fdaff */
[----:B------:R-:W-:-:S05]  /*1740*/  VIMNMX R5, R140, R5, PT ;  /* 0x000000058c057248 */ /* 0x000fca0003fe0100 */
        /* <DEDUP_REMOVED lines=33> */
.L_x_2689:
[----:B------:R-:W-:Y:S05]  /*1960*/  BSYNC B6 ;  /* 0x0000000000067941 */ /* 0x000fea0003800000 */
.L_x_2688:
        /* <DEDUP_REMOVED lines=20> */
.L_x_2691:
[----:B------:R-:W-:Y:S05]  /*1ab0*/  BSYNC B6 ;  /* 0x0000000000067941 */ /* 0x000fea0003800000 */
.L_x_2690:
[----:B------:R-:W2:Y:S01]  /*1ac0*/  LDL R29, [R1+0x64] ;  /* 0x00006400011d7983 */ /* 0x000ea20000100800 */
[----:B------:R-:W-:-:S03]  /*1ad0*/  ULDC.64 UR4, c[0x0][0x9f8] ;  /* 0x00027e0000047ab9 */ /* 0x000fc60000000a00 */
[----:B------:R-:W3:Y:S01]  /*1ae0*/  LDL R31, [R1+0x58] ;  /* 0x00005800011f7983 */ /* 0x000ee20000100800 */
[----:B------:R-:W-:-:S03]  /*1af0*/  ISETP.NE.U32.AND P0, PT, RZ, UR4, PT ;  /* 0x00000004ff007c0c */ /* 0x000fc6000bf05070 */
[----:B------:R-:W4:Y:S01]  /*1b00*/  LDL R20, [R1+0x60] ;  /* 0x0000600001147983 */ /* 0x000f220000100800 */
[----:B------:R-:W-:Y:S01]  /*1b10*/  ISETP.NE.AND.EX P0, PT, RZ, UR5, PT, P0 ;  /* 0x00000005ff007c0c */ /* 0x000fe2000bf05300 */
[----:B------:R-:W-:Y:S01]  /*1b20*/  ULDC.64 UR6, c[0x0][0x208] ;  /* 0x0000820000067ab9 */ /* 0x000fe20000000a00 */
[----:B------:R-:W0:Y:S01]  /*1b30*/  LDC R115, c[0x0][0x3f4] ;  /* 0x0000fd00ff737b82 */ /* 0x000e220000000800 */
[----:B------:R-:W1:Y:S07]  /*1b40*/  S2R R0, SR_TID.X ;  /* 0x0000000000007919 */ /* 0x000e6e0000002100 */
[----:B------:R-:W0:Y:S03]  /*1b50*/  LDC.64 R92, c[0x0][0x408] ;  /* 0x00010200ff5c7b82 */ /* 0x000e260000000a00 */
[----:B------:R-:W-:Y:S01]  /*1b60*/  @P0 IADD3 R4, P1, R26, UR4, RZ ;  /* 0x000000041a040c10 */ /* 0x000fe2000ff3e0ff */
[----:B------:R-:W-:-:S03]  /*1b70*/  ULDC UR4, c[0x0][0x2f4] ;  /* 0x0000bd0000047ab9 */ /* 0x000fc60000000800 */
[----:B------:R-:W-:Y:S01]  /*1b80*/  @P0 IADD3.X R5, R27, UR5, RZ, P1, !PT ;  /* 0x000000051b050c10 */ /* 0x000fe20008ffe4ff */
[----:B------:R-:W0:Y:S04]  /*1b90*/  LDC.64 R98, c[0x0][0x3f8] ;  /* 0x0000fe00ff627b82 */ /* 0x000e280000000a00 */
[----:B------:R0:W4:Y:S01]  /*1ba0*/  @P0 LDG.E R91, desc[UR6][R4.64] ;  /* 0x00000006045b0981 */ /* 0x000122000c1e1900 */
[----:B------:R-:W-:Y:S02]  /*1bb0*/  ISETP.GE.AND P1, PT, R213, UR4, PT ;  /* 0x00000004d5007c0c */ /* 0x000fe4000bf26270 */
[----:B------:R-:W-:Y:S02]  /*1bc0*/  ISETP.GE.AND P0, PT, R16, UR4, PT ;  /* 0x0000000410007c0c */ /* 0x000fe4000bf06270 */
[----:B------:R-:W-:-:S05]  /*1bd0*/  SEL R3, RZ, 0xffffffff, P1 ;  /* 0xffffffffff037807 */ /* 0x000fca0000800000 */
[----:B------:R-:W-:Y:S02]  /*1be0*/  IMAD.SHL.U32 R3, R3, 0x2, RZ ;  /* 0x0000000203037824 */ /* 0x000fe400078e00ff */
[----:B-1----:R-:W-:Y:S01]  /*1bf0*/  VIADD R6, R0, 0xffffff80 ;  /* 0xffffff8000067836 */ /* 0x002fe20000000000 */
[----:B------:R-:W-:Y:S02]  /*1c00*/  SEL R0, RZ, 0x1, P0 ;  /* 0x00000001ff007807 */ /* 0x000fe40000000000 */
[----:B------:R-:W-:Y:S02]  /*1c10*/  ISETP.GE.AND P0, PT, R18, UR4, PT ;  /* 0x0000000412007c0c */ /* 0x000fe4000bf06270 */
[----:B------:R-:W-:Y:S02]  /*1c20*/  SHF.R.S32.HI R7, RZ, 0x1f, R6 ;  /* 0x0000001fff077819 */ /* 0x000fe40000011406 */
[----:B------:R-:W-:Y:S02]  /*1c30*/  LOP3.LUT R0, R3, 0x2, R0, 0xe2, !PT ;  /* 0x0000000203007812 */ /* 0x000fe400078ee200 */
[----:B------:R-:W-:-:S02]  /*1c40*/  SEL R3, RZ, 0x4, P0 ;  /* 0x00000004ff037807 */ /* 0x000fc40000000000 */
[----:B0-----:R-:W-:Y:S02]  /*1c50*/  ISETP.GE.AND P2, PT, R16, R115, PT ;  /* 0x000000731000720c */ /* 0x001fe40003f46270 */
[----:B------:R-:W-:Y:S02]  /*1c60*/  SHF.R.S32.HI R9, RZ, 0x1f, R220 ;  /* 0x0000001fff097819 */ /* 0x000fe400000114dc */
[----:B------:R-:W-:Y:S02]  /*1c70*/  LEA.HI R7, R7, R6, RZ, 0x3 ;  /* 0x0000000607077211 */ /* 0x000fe400078f18ff */
[----:B------:R-:W-:Y:S02]  /*1c80*/  LOP3.LUT R5, R0, R3, RZ, 0xfc, !PT ;  /* 0x0000000300057212 */ /* 0x000fe400078efcff */
[----:B------:R-:W-:Y:S01]  /*1c90*/  SEL R3, R115, RZ, P2 ;  /* 0x000000ff73037207 */ /* 0x000fe20001000000 */
[----:B------:R-:W-:Y:S01]  /*1ca0*/  IMAD R0, R9, R92, RZ ;  /* 0x0000005c09007224 */ /* 0x000fe200078e02ff */
[----:B------:R-:W-:Y:S01]  /*1cb0*/  LOP3.LUT R7, R7, 0xfffffff8, RZ, 0xc0, !PT ;  /* 0xfffffff807077812 */ /* 0x000fe200078ec0ff */
[----:B------:R-:W-:Y:S01]  /*1cc0*/  IMAD R4, R9, R98, RZ ;  /* 0x0000006209047224 */ /* 0x000fe200078e02ff */
[----:B------:R-:W-:Y:S01]  /*1cd0*/  SHF.R.S32.HI R215, RZ, 0x1f, R214 ;  /* 0x0000001fffd77819 */ /* 0x000fe200000114d6 */
[----:B------:R-:W-:Y:S01]  /*1ce0*/  VIADD R21, R220, 0x40 ;  /* 0x00000040dc157836 */ /* 0x000fe20000000000 */
[----:B------:R-:W-:Y:S01]  /*1cf0*/  ISETP.GE.AND P1, PT, R213, R115, PT ;  /* 0x00000073d500720c */ /* 0x000fe20003f26270 */
[----:B------:R-:W-:-:S02]  /*1d00*/  IMAD.IADD R3, R16, 0x1, R3 ;  /* 0x0000000110037824 */ /* 0x000fc400078e0203 */
[C---:B------:R-:W-:Y:S02]  /*1d10*/  VIADD R33, R220.reuse, 0x20 ;  /* 0x00000020dc217836 */ /* 0x040fe40000000000 */
[----:B------:R-:W-:Y:S02]  /*1d20*/  VIADD R28, R220, 0x20 ;  /* 0x00000020dc1c7836 */ /* 0x000fe40000000000 */
[----:B------:R-:W-:Y:S02]  /*1d30*/  IMAD.IADD R13, R6, 0x1, -R7 ;  /* 0x00000001060d7824 */ /* 0x000fe400078e0a07 */
[C---:B------:R-:W-:Y:S01]  /*1d40*/  IMAD R9, R220.reuse, R93, R0 ;  /* 0x0000005ddc097224 */ /* 0x040fe200078e0200 */
[----:B------:R-:W-:Y:S01]  /*1d50*/  SEL R0, R115, RZ, P1 ;  /* 0x000000ff73007207 */ /* 0x000fe20000800000 */
[C---:B------:R-:W-:Y:S02]  /*1d60*/  IMAD R7, R220.reuse, R99, R4 ;  /* 0x00000063dc077224 */ /* 0x040fe400078e0204 */
[----:B------:R-:W-:Y:S01]  /*1d70*/  IMAD.WIDE.U32 R102, R220, R98, R214 ;  /* 0x00000062dc667225 */ /* 0x000fe200078e00d6 */
[----:B------:R-:W-:-:S03]  /*1d80*/  SHF.R.S32.HI R4, RZ, 0x1f, R3 ;  /* 0x0000001fff047819 */ /* 0x000fc60000011403 */
[----:B------:R-:W-:-:S04]  /*1d90*/  IMAD.WIDE.U32 R100, R220, R98, R16 ;  /* 0x00000062dc647225 */ /* 0x000fc800078e0010 */
[----:B------:R-:W-:Y:S02]  /*1da0*/  IMAD.SHL.U32 R6, R21, 0x40, RZ ;  /* 0x0000004015067824 */ /* 0x000fe400078e00ff */
[----:B------:R-:W-:Y:S02]  /*1db0*/  IMAD.SHL.U32 R33, R33, 0x40, RZ ;  /* 0x0000004021217824 */ /* 0x000fe400078e00ff */
[----:B------:R-:W-:Y:S02]  /*1dc0*/  IMAD.SHL.U32 R28, R28, 0x40, RZ ;  /* 0x000000401c1c7824 */ /* 0x000fe400078e00ff */
[----:B------:R-:W-:Y:S02]  /*1dd0*/  IMAD.IADD R103, R103, 0x1, R7 ;  /* 0x0000000167677824 */ /* 0x000fe400078e0207 */
[----:B------:R-:W-:Y:S02]  /*1de0*/  IMAD.IADD R101, R7, 0x1, R101 ;  /* 0x0000000107657824 */ /* 0x000fe400078e0265 */
[----:B------:R-:W-:Y:S01]  /*1df0*/  IMAD.IADD R7, R213, 0x1, R0 ;  /* 0x00000001d5077824 */ /* 0x000fe200078e0200 */
[----:B------:R-:W-:-:S02]  /*1e00*/  LOP3.LUT R0, R6, 0x1c0, RZ, 0xc0, !PT ;  /* 0x000001c006007812 */ /* 0x000fc400078ec0ff */
[CC--:B------:R-:W-:Y:S02]  /*1e10*/  LEA.HI R6, R4.reuse, R3.reuse, RZ, 0x6 ;  /* 0x0000000304067211 */ /* 0x0c0fe400078f30ff */
[----:B------:R-:W-:Y:S02]  /*1e20*/  LEA.HI R10, R4, R3, RZ, 0x3 ;  /* 0x00000003040a7211 */ /* 0x000fe400078f18ff */
[----:B------:R-:W-:Y:S02]  /*1e30*/  LOP3.LUT R33, R33, 0x1c0, RZ, 0xc0, !PT ;  /* 0x000001c021217812 */ /* 0x000fe400078ec0ff */
[----:B------:R-:W-:Y:S01]  /*1e40*/  LOP3.LUT R28, R28, 0x1c0, RZ, 0xc0, !PT ;  /* 0x000001c01c1c7812 */ /* 0x000fe200078ec0ff */
[CC--:B------:R-:W-:Y:S01]  /*1e50*/  IMAD.WIDE.U32 R96, R220.reuse, R92.reuse, R214 ;  /* 0x0000005cdc607225 */ /* 0x0c0fe200078e00d6 */
[----:B------:R-:W-:Y:S02]  /*1e60*/  SHF.R.S32.HI R4, RZ, 0x1f, R7 ;  /* 0x0000001fff047819 */ /* 0x000fe40000011407 */
[----:B------:R-:W-:Y:S01]  /*1e70*/  SHF.R.S32.HI R6, RZ, 0x6, R6 ;  /* 0x00000006ff067819 */ /* 0x000fe20000011406 */
[----:B------:R-:W-:Y:S01]  /*1e80*/  IMAD.WIDE.U32 R94, R220, R92, R16 ;  /* 0x0000005cdc5e7225 */ /* 0x000fe200078e0010 */
[----:B------:R-:W-:-:S02]  /*1e90*/  LOP3.LUT R8, R33, 0x38, R10, 0xf8, !PT ;  /* 0x0000003821087812 */ /* 0x000fc400078ef80a */
[----:B------:R-:W-:Y:S01]  /*1ea0*/  SHF.R.U32.HI R28, RZ, 0x3, R28 ;  /* 0x00000003ff1c7819 */ /* 0x000fe2000001161c */
[----:B------:R-:W-:Y:S01]  /*1eb0*/  IMAD.IADD R97, R97, 0x1, R9 ;  /* 0x0000000161617824 */ /* 0x000fe200078e0209 */
[----:B------:R-:W-:Y:S01]  /*1ec0*/  LOP3.LUT R3, R229, 0x38, R10, 0xf8, !PT ;  /* 0x00000038e5037812 */ /* 0x000fe200078ef80a */
[----:B------:R-:W-:Y:S01]  /*1ed0*/  IMAD.IADD R95, R9, 0x1, R95 ;  /* 0x00000001095f7824 */ /* 0x000fe200078e025f */
[----:B------:R-:W-:Y:S02]  /*1ee0*/  SHF.R.U32.HI R32, RZ, 0x3, R229 ;  /* 0x00000003ff207819 */ /* 0x000fe400000116e5 */
[-C--:B------:R-:W-:Y:S01]  /*1ef0*/  LEA.HI R21, R4, R7.reuse, RZ, 0x3 ;  /* 0x0000000704157211 */ /* 0x080fe200078f18ff */
[----:B------:R-:W0:Y:S01]  /*1f00*/  S2R R141, SR_TID.X ;  /* 0x00000000008d7919 */ /* 0x000e220000002100 */
[----:B------:R-:W-:Y:S02]  /*1f10*/  LOP3.LUT R9, R8, R28, RZ, 0x3c, !PT ;  /* 0x0000001c08097212 */ /* 0x000fe400078e3cff */
[----:B------:R-:W-:-:S02]  /*1f20*/  LEA.HI R4, R4, R7, RZ, 0x6 ;  /* 0x0000000704047211 */ /* 0x000fc400078f30ff */
[----:B------:R-:W-:Y:S02]  /*1f30*/  SHF.R.U32.HI R138, RZ, 0x3, R0 ;  /* 0x00000003ff8a7819 */ /* 0x000fe40000011600 */
[----:B------:R-:W-:Y:S02]  /*1f40*/  LOP3.LUT R11, R0, 0x38, R10, 0xf8, !PT ;  /* 0x00000038000b7812 */ /* 0x000fe400078ef80a */
[----:B------:R-:W-:Y:S02]  /*1f50*/  LOP3.LUT R3, R3, R32, RZ, 0x3c, !PT ;  /* 0x0000002003037212 */ /* 0x000fe400078e3cff */
[----:B------:R-:W-:Y:S02]  /*1f60*/  SHF.R.S32.HI R4, RZ, 0x6, R4 ;  /* 0x00000006ff047819 */ /* 0x000fe40000011404 */
[----:B------:R-:W-:Y:S02]  /*1f70*/  LOP3.LUT R11, R11, R138, RZ, 0x3c, !PT ;  /* 0x0000008a0b0b7212 */ /* 0x000fe400078e3cff */
[----:B------:R-:W-:Y:S01]  /*1f80*/  ISETP.GE.AND P0, PT, R19, UR4, PT ;  /* 0x0000000413007c0c */ /* 0x000fe2000bf06270 */
[----:B-----5:R-:W-:Y:S01]  /*1f90*/  IMAD.WIDE.U32 R102, R135, R98, R102 ;  /* 0x0000006287667225 */ /* 0x020fe200078e0066 */
[----:B------:R-:W-:-:S03]  /*1fa0*/  LOP3.LUT R7, R33, 0x38, R21, 0xf8, !PT ;  /* 0x0000003821077812 */ /* 0x000fc600078ef815 */
[----:B------:R-:W-:Y:S01]  /*1fb0*/  IMAD.WIDE.U32 R100, R135, R98, R100 ;  /* 0x0000006287647225 */ /* 0x000fe200078e0064 */
[----:B------:R-:W-:Y:S02]  /*1fc0*/  LOP3.LUT R8, R7, R28, RZ, 0x3c, !PT ;  /* 0x0000001c07087212 */ /* 0x000fe400078e3cff */
[C-C-:B------:R-:W-:Y:S01]  /*1fd0*/  SHF.L.U64.HI R106, R92.reuse, 0x5, R93.reuse ;  /* 0x000000055c6a7819 */ /* 0x140fe2000001025d */
[----:B------:R-:W-:Y:S01]  /*1fe0*/  IMAD R7, R93, 0x50, RZ ;  /* 0x000000505d077824 */ /* 0x000fe200078e02ff */
[C---:B------:R-:W-:Y:S01]  /*1ff0*/  SHF.L.U64.HI R110, R92.reuse, 0x6, R93 ;  /* 0x000000065c6e7819 */ /* 0x040fe2000001025d */
[----:B------:R-:W-:Y:S01]  /*2000*/  IMAD.SHL.U32 R107, R92, 0x20, RZ ;  /* 0x000000205c6b7824 */ /* 0x000fe200078e00ff */
[--C-:B------:R-:W-:Y:S01]  /*2010*/  SHF.L.U64.HI R104, R98, 0x5, R99.reuse ;  /* 0x0000000562687819 */ /* 0x100fe20000010263 */
[----:B------:R-:W-:Y:S01]  /*2020*/  IMAD.SHL.U32 R111, R92, 0x40, RZ ;  /* 0x000000405c6f7824 */ /* 0x000fe200078e00ff */
[----:B------:R-:W-:Y:S01]  /*2030*/  SHF.L.U64.HI R108, R98, 0x6, R99 ;  /* 0x00000006626c7819 */ /* 0x000fe20000010263 */
[----:B------:R-:W-:-:S04]  /*2040*/  IMAD.WIDE.U32 R96, R135, R92, R96 ;  /* 0x0000005c87607225 */ /* 0x000fc800078e0060 */
[----:B------:R-:W-:-:S04]  /*2050*/  IMAD.WIDE.U32 R94, R135, R92, R94 ;  /* 0x0000005c875e7225 */ /* 0x000fc800078e005e */
[----:B------:R-:W-:Y:S02]  /*2060*/  IMAD R121, R99, 0x50, RZ ;  /* 0x0000005063797824 */ /* 0x000fe400078e02ff */
[C---:B------:R-:W-:Y:S02]  /*2070*/  IMAD.SHL.U32 R105, R98.reuse, 0x20, RZ ;  /* 0x0000002062697824 */ /* 0x040fe400078e00ff */
[----:B------:R-:W-:Y:S02]  /*2080*/  IMAD.SHL.U32 R109, R98, 0x40, RZ ;  /* 0x00000040626d7824 */ /* 0x000fe400078e00ff */
[----:B------:R-:W-:Y:S01]  /*2090*/  IMAD.IADD R118, R118, 0x1, R25 ;  /* 0x0000000176767824 */ /* 0x000fe200078e0219 */
[----:B0-----:R-:W-:Y:S01]  /*20a0*/  LEA.HI R141, R141, 0x8, RZ, 0x19 ;  /* 0x000000088d8d7811 */ /* 0x001fe200078fc8ff */
[----:B------:R-:W-:Y:S02]  /*20b0*/  IMAD.SHL.U32 R115, R115, 0x2, RZ ;  /* 0x0000000273737824 */ /* 0x000fe400078e00ff */
[----:B------:R-:W-:-:S02]  /*20c0*/  IMAD R112, R13, 0x20, R220 ;  /* 0x000000200d707824 */ /* 0x000fc400078e02dc */
[C---:B--2---:R-:W-:Y:S02]  /*20d0*/  IMAD R132, R6.reuse, 0x1400, R29 ;  /* 0x0000140006847824 */ /* 0x044fe400078e021d */
[----:B---3--:R-:W-:Y:S02]  /*20e0*/  IMAD R134, R6, 0x1400, R31 ;  /* 0x0000140006867824 */ /* 0x008fe400078e021f */
[----:B------:R-:W-:Y:S01]  /*20f0*/  IMAD.IADD R132, R132, 0x1, R9 ;  /* 0x0000000184847824 */ /* 0x000fe200078e0209 */
[----:B------:R-:W-:Y:S01]  /*2100*/  LOP3.LUT R9, R0, 0x38, R21, 0xf8, !PT ;  /* 0x0000003800097812 */ /* 0x000fe200078ef815 */
[----:B----4-:R-:W-:Y:S02]  /*2110*/  IMAD R130, R6, 0x1400, R20 ;  /* 0x0000140006827824 */ /* 0x010fe400078e0214 */
[----:B------:R-:W-:Y:S01]  /*2120*/  IMAD.IADD R134, R134, 0x1, R3 ;  /* 0x0000000186867824 */ /* 0x000fe200078e0203 */
[----:B------:R-:W-:Y:S01]  /*2130*/  LOP3.LUT R3, R229, 0x38, R21, 0xf8, !PT ;  /* 0x00000038e5037812 */ /* 0x000fe200078ef815 */
[----:B------:R-:W-:-:S02]  /*2140*/  IMAD R133, R4, 0x1400, R31 ;  /* 0x0000140004857824 */ /* 0x000fc400078e021f */
[C---:B------:R-:W-:Y:S02]  /*2150*/  IMAD R131, R4.reuse, 0x1400, R29 ;  /* 0x0000140004837824 */ /* 0x040fe400078e021d */
[----:B------:R-:W-:Y:S01]  /*2160*/  IMAD R123, R4, 0x1400, R20 ;  /* 0x00001400047b7824 */ /* 0x000fe200078e0214 */
[----:B------:R-:W-:Y:S01]  /*2170*/  LOP3.LUT R4, R9, R138, RZ, 0x3c, !PT ;  /* 0x0000008a09047212 */ /* 0x000fe200078e3cff */
[----:B------:R-:W-:Y:S01]  /*2180*/  IMAD.IADD R130, R130, 0x1, R11 ;  /* 0x0000000182827824 */ /* 0x000fe200078e020b */
[----:B------:R-:W-:Y:S02]  /*2190*/  SHF.R.S32.HI R11, RZ, 0x1f, R135 ;  /* 0x0000001fff0b7819 */ /* 0x000fe40000011487 */
[----:B------:R-:W-:Y:S01]  /*21a0*/  LOP3.LUT R6, R3, R32, RZ, 0x3c, !PT ;  /* 0x0000002003067212 */ /* 0x000fe200078e3cff */
[----:B------:R-:W-:Y:S02]  /*21b0*/  IMAD.IADD R123, R123, 0x1, R4 ;  /* 0x000000017b7b7824 */ /* 0x000fe400078e0204 */
[----:B------:R-:W-:-:S02]  /*21c0*/  IMAD R4, R11, R92, RZ ;  /* 0x0000005c0b047224 */ /* 0x000fc400078e02ff */
[----:B------:R-:W-:Y:S02]  /*21d0*/  IMAD.IADD R133, R133, 0x1, R6 ;  /* 0x0000000185857824 */ /* 0x000fe400078e0206 */
[----:B------:R-:W-:Y:S02]  /*21e0*/  IMAD R6, R11, R98, RZ ;  /* 0x000000620b067224 */ /* 0x000fe400078e02ff */
[C---:B------:R-:W-:Y:S01]  /*21f0*/  IMAD R11, R135.reuse, R93, R4 ;  /* 0x0000005d870b7224 */ /* 0x040fe200078e0204 */
[----:B------:R-:W-:Y:S01]  /*2200*/  SEL R4, RZ, 0x8, P0 ;  /* 0x00000008ff047807 */ /* 0x000fe20000000000 */
[----:B------:R-:W-:-:S03]  /*2210*/  IMAD R9, R135, R99, R6 ;  /* 0x0000006387097224 */ /* 0x000fc600078e0206 */
[----:B------:R-:W-:Y:S01]  /*2220*/  LOP3.LUT R27, R5, R4, RZ, 0xfc, !PT ;  /* 0x00000004051b7212 */ /* 0x000fe200078efcff */
[----:B------:R-:W-:Y:S01]  /*2230*/  IMAD.IADD R6, R9, 0x1, R101 ;  /* 0x0000000109067824 */ /* 0x000fe200078e0265 */
[----:B------:R-:W-:Y:S01]  /*2240*/  LOP3.LUT R4, R5, 0x1, RZ, 0xc0, !PT ;  /* 0x0000000105047812 */ /* 0x000fe200078ec0ff */
[----:B------:R-:W-:Y:S01]  /*2250*/  IMAD.IADD R5, R103, 0x1, R9 ;  /* 0x0000000167057824 */ /* 0x000fe200078e0209 */
[----:B------:R-:W-:Y:S01]  /*2260*/  SHF.R.S32.HI R9, RZ, 0x3, R10 ;  /* 0x00000003ff097819 */ /* 0x000fe2000001140a */
[----:B------:R-:W-:Y:S01]  /*2270*/  IMAD.WIDE.U32 R92, R92, 0x50, RZ ;  /* 0x000000505c5c7825 */ /* 0x000fe200078e00ff */
[----:B------:R-:W-:Y:S02]  /*2280*/  SHF.R.S32.HI R20, RZ, 0x3, R21 ;  /* 0x00000003ff147819 */ /* 0x000fe40000011415 */
[----:B------:R-:W-:Y:S01]  /*2290*/  LOP3.LUT R10, R10, 0xfffffff8, RZ, 0xc0, !PT ;  /* 0xfffffff80a0a7812 */ /* 0x000fe200078ec0ff */
[----:B------:R-:W-:Y:S01]  /*22a0*/  IMAD.WIDE.U32 R98, R98, 0x50, RZ ;  /* 0x0000005062627825 */ /* 0x000fe200078e00ff */
[----:B------:R-:W-:-:S02]  /*22b0*/  LOP3.LUT R21, R21, 0xfffffff8, RZ, 0xc0, !PT ;  /* 0xfffffff815157812 */ /* 0x000fc400078ec0ff */
[----:B------:R-:W-:Y:S01]  /*22c0*/  LOP3.LUT R25, R27, 0x2, RZ, 0xc0, !PT ;  /* 0x000000021b197812 */ /* 0x000fe200078ec0ff */
[----:B------:R-:W-:Y:S01]  /*22d0*/  IMAD.IADD R131, R131, 0x1, R8 ;  /* 0x0000000183837824 */ /* 0x000fe200078e0208 */
[----:B------:R-:W-:Y:S01]  /*22e0*/  LOP3.LUT R26, R27, 0x4, RZ, 0xc0, !PT ;  /* 0x000000041b1a7812 */ /* 0x000fe200078ec0ff */
[----:B------:R-:W-:Y:S01]  /*22f0*/  IMAD.IADD R122, R93, 0x1, R7 ;  /* 0x000000015d7a7824 */ /* 0x000fe200078e0207 */
[----:B------:R-:W-:Y:S01]  /*2300*/  SHF.R.S32.HI R3, RZ, 0x1f, R30 ;  /* 0x0000001fff037819 */ /* 0x000fe2000001141e */
[----:B------:R-:W-:Y:S01]  /*2310*/  IMAD.IADD R121, R99, 0x1, R121 ;  /* 0x0000000163797824 */ /* 0x000fe200078e0279 */
[----:B------:R-:W-:Y:S01]  /*2320*/  LOP3.LUT R27, R27, 0x8, RZ, 0xc0, !PT ;  /* 0x000000081b1b7812 */ /* 0x000fe200078ec0ff */
[----:B------:R-:W-:Y:S01]  /*2330*/  IMAD.IADD R7, R97, 0x1, R11 ;  /* 0x0000000161077824 */ /* 0x000fe200078e020b */
[----:B------:R-:W-:Y:S01]  /*2340*/  SHF.R.S32.HI R117, RZ, 0x1f, R91 ;  /* 0x0000001fff757819 */ /* 0x000fe2000001145b */
[----:B------:R-:W-:Y:S01]  /*2350*/  IMAD.IADD R8, R11, 0x1, R95 ;  /* 0x000000010b087824 */ /* 0x000fe200078e025f */
[----:B------:R-:W-:-:S02]  /*2360*/  SHF.R.S32.HI R28, RZ, 0x1f, R10 ;  /* 0x0000001fff1c7819 */ /* 0x000fc4000001140a */
[----:B------:R-:W-:-:S07]  /*2370*/  SHF.R.S32.HI R29, RZ, 0x1f, R21 ;  /* 0x0000001fff1d7819 */ /* 0x000fce0000011415 */
.L_x_2808:
[----:B--2---:R-:W2:Y:S01]  /*2380*/  LDL R34, [R1+0x58] ;  /* 0x0000580001227983 */ /* 0x004ea20000100800 */
[----:B------:R-:W0:Y:S01]  /*2390*/  LDC R84, c[0x0][0x430] ;  /* 0x00010c00ff547b82 */ /* 0x000e220000000800 */
[----:B------:R-:W-:Y:S01]  /*23a0*/  VIADD R24, R24, 0xffffffff ;  /* 0xffffffff18187836 */ /* 0x000fe20000000000 */
[----:B------:R-:W-:Y:S01]  /*23b0*/  ULDC.64 UR4, c[0x0][0x208] ;  /* 0x0000820000047ab9 */ /* 0x000fe20000000a00 */
[----:B------:R-:W-:Y:S02]  /*23c0*/  SHF.R.U32.HI R36, RZ, 0x3, R229 ;  /* 0x00000003ff247819 */ /* 0x000fe400000116e5 */
[----:B------:R-:W-:-:S03]  /*23d0*/  IMAD R11, R24, 0x50, R112 ;  /* 0x00000050180b7824 */ /* 0x000fc600078e0270 */
[----:B------:R-:W1:Y:S01]  /*23e0*/  LDC R114, c[0x0][0x3f4] ;  /* 0x0000fd00ff727b82 */ /* 0x000e620000000800 */
[----:B------:R-:W-:Y:S01]  /*23f0*/  IMAD.IADD R35, R118, 0x1, R11 ;  /* 0x0000000176237824 */ /* 0x000fe200078e020b */
[----:B------:R-:W-:-:S03]  /*2400*/  ISETP.GE.AND P0, PT, R11, R2, PT ;  /* 0x000000020b00720c */ /* 0x000fc60003f06270 */
[----:B------:R-:W-:Y:S01]  /*2410*/  IMAD.MOV.U32 R11, RZ, RZ, R35 ;  /* 0x000000ffff0b7224 */ /* 0x000fe200078e0023 */
[----:B------:R-:W-:Y:S02]  /*2420*/  ISETP.GT.OR P0, PT, R112, 0x4f, P0 ;  /* 0x0000004f7000780c */ /* 0x000fe40000704670 */
[----:B0-----:R-:W-:-:S11]  /*2430*/  ISETP.NE.AND P3, PT, R84, 0x1, PT ;  /* 0x000000015400780c */ /* 0x001fd60003f65270 */
[----:B------:R-:W0:Y:S08]  /*2440*/  @!P0 LDC.64 R32, c[0x0][0x428] ;  /* 0x00010a00ff208b82 */ /* 0x000e300000000a00 */
[----:B---3--:R-:W3:Y:S08]  /*2450*/  @!P0 LDC.64 R12, c[0x0][0x418] ;  /* 0x00010600ff0c8b82 */ /* 0x008ef00000000a00 */
[----:B----4-:R-:W4:Y:S08]  /*2460*/  @P3 LDC R14, c[0x0][0x434] ;  /* 0x00010d00ff0e3b82 */ /* 0x010f300000000800 */
        /* <DEDUP_REMOVED lines=9> */
[----:B---3--:R-:W-:Y:S01]  /*2500*/  @!P0 LEA R12, P3, R14, R12, 0x2 ;  /* 0x0000000c0e0c8211 */ /* 0x008fe200078610ff */
[----:B------:R-:W-:-:S03]  /*2510*/  IMAD.MOV.U32 R31, RZ, RZ, RZ ;  /* 0x000000ffff1f7224 */ /* 0x000fc600078e00ff */
[----:B------:R-:W-:Y:S02]  /*2520*/  @!P0 LEA.HI.X R13, R14, R13, R15, 0x2, P3 ;  /* 0x0000000d0e0d8211 */ /* 0x000fe400018f140f */
[----:B------:R-:W-:-:S03]  /*2530*/  LOP3.LUT R14, R229, 0x38, R16, 0xf8, !PT ;  /* 0x00000038e50e7812 */ /* 0x000fc600078ef810 */
[----:B------:R0:W5:Y:S01]  /*2540*/  @!P0 LDG.E R31, desc[UR4][R12.64] ;  /* 0x000000040c1f8981 */ /* 0x000162000c1e1900 */
[----:B------:R-:W-:Y:S01]  /*2550*/  ISETP.GE.AND P0, PT, R114, 0x1, PT ;  /* 0x000000017200780c */ /* 0x000fe20003f06270 */
[----:B------:R-:W-:Y:S01]  /*2560*/  IMAD.MOV R11, RZ, RZ, -R11 ;  /* 0x000000ffff0b7224 */ /* 0x000fe200078e0a0b */
[----:B------:R-:W-:Y:S01]  /*2570*/  ISETP.GT.AND P3, PT, R24, R116, PT ;  /* 0x000000741800720c */ /* 0x000fe20003f64270 */
[----:B------:R-:W-:Y:S05]  /*2580*/  YIELD ;  /* 0x0000000000007946 */ /* 0x000fea0003800000 */
[----:B------:R-:W-:Y:S01]  /*2590*/  BSSY B0, `(.L_x_2692) ;  /* 0x000084a000007945 */ /* 0x000fe20003800000 */
[----:B------:R-:W-:Y:S01]  /*25a0*/  IMAD R84, R84, R11, R35 ;  /* 0x0000000b54547224 */ /* 0x000fe200078e0223 */
[----:B------:R-:W-:-:S02]  /*25b0*/  P2R R113, PR, RZ, 0x8 ;  /* 0x00000008ff717803 */ /* 0x000fc40000000000 */
[----:B--2---:R-:W-:-:S05]  /*25c0*/  LOP3.LUT R85, R34, R14, R36, 0xf6, !PT ;  /* 0x0000000e22557212 */ /* 0x004fca00078ef624 */
[----:B------:R-:W-:-:S04]  /*25d0*/  IMAD R85, R212, 0x5000, R85 ;  /* 0x00005000d4557824 */ /* 0x000fc800078e0255 */
[----:B------:R-:W-:Y:S01]  /*25e0*/  IMAD R85, R85, 0x2, R22 ;  /* 0x0000000255557824 */ /* 0x000fe200078e0216 */
[----:B0-----:R-:W-:Y:S06]  /*25f0*/  @!P0 BRA `(.L_x_2693) ;  /* 0x0000007c00248947 */ /* 0x001fec0003800000 */
        /* <DEDUP_REMOVED lines=14> */
[C---:B------:R-:W-:Y:S01]  /*26e0*/  IMAD R15, R31.reuse, UR5, R14 ;  /* 0x000000051f0f7c24 */ /* 0x040fe2000f8e020e */
[----:B------:R-:W-:Y:S01]  /*26f0*/  VIMNMX R88, R88, 0x50, PT ;  /* 0x0000005058587848 */ /* 0x000fe20003fe0100 */
[----:B------:R-:W-:Y:S01]  /*2700*/  IMAD.WIDE.U32 R12, R31, UR4, R12 ;  /* 0x000000041f0c7c25 */ /* 0x000fe2000f8e000c */
[----:B------:R-:W-:-:S03]  /*2710*/  ULDC.64 UR4, c[0x0][0x308] ;  /* 0x0000c20000047ab9 */ /* 0x000fc60000000a00 */
[----:B------:R-:W-:Y:S02]  /*2720*/  IMAD.IADD R13, R13, 0x1, R15 ;  /* 0x000000010d0d7824 */ /* 0x000fe400078e020f */
[----:B------:R-:W-:Y:S02]  /*2730*/  IMAD R15, R3, UR4, RZ ;  /* 0x00000004030f7c24 */ /* 0x000fe4000f8e02ff */
[----:B------:R-:W-:Y:S02]  /*2740*/  IMAD R37, R11, R92, R32 ;  /* 0x0000005c0b257224 */ /* 0x000fe400078e0220 */
[C---:B------:R-:W-:Y:S02]  /*2750*/  IMAD R119, R30.reuse, UR5, R15 ;  /* 0x000000051e777c24 */ /* 0x040fe4000f8e020f */
[----:B------:R-:W-:Y:S01]  /*2760*/  IMAD.WIDE.U32 R32, R30, UR4, R12 ;  /* 0x000000041e207c25 */ /* 0x000fe2000f8e000c */
[----:B------:R-:W-:-:S03]  /*2770*/  ULDC.64 UR4, c[0x0][0x2e8] ;  /* 0x0000ba0000047ab9 */ /* 0x000fc60000000a00 */
[----:B------:R-:W-:Y:S01]  /*2780*/  IMAD R14, R121, R24, RZ ;  /* 0x00000018790e7224 */ /* 0x000fe200078e02ff */
[----:B------:R-:W-:Y:S01]  /*2790*/  LEA R120, P3, R32, UR4, 0x1 ;  /* 0x0000000420787c11 */ /* 0x000fe2000f8608ff */
[----:B------:R-:W-:Y:S02]  /*27a0*/  IMAD.IADD R119, R33, 0x1, R119 ;  /* 0x0000000121777824 */ /* 0x000fe400078e0277 */
[----:B------:R-:W-:Y:S02]  /*27b0*/  IMAD R35, R11, R98, R14 ;  /* 0x000000620b237224 */ /* 0x000fe400078e020e */
[----:B------:R-:W-:Y:S01]  /*27c0*/  IMAD.WIDE.U32 R14, R98, R24, RZ ;  /* 0x00000018620e7225 */ /* 0x000fe200078e00ff */
[----:B------:R-:W-:-:S03]  /*27d0*/  LEA.HI.X R119, R32, UR5, R119, 0x1, P3 ;  /* 0x0000000520777c11 */ /* 0x000fc600098f0c77 */
        /* <DEDUP_REMOVED lines=48> */
.L_x_2696:
[----:B------:R-:W-:Y:S05]  /*2ae0*/  BSYNC B1 ;  /* 0x0000000000017941 */ /* 0x000fea0003800000 */
.L_x_2695:
[----:B0----5:R-:W-:Y:S01]  /*2af0*/  IMAD.MOV.U32 R32, RZ, RZ, R64 ;  /* 0x000000ffff207224 */ /* 0x021fe200078e0040 */
[----:B------:R-:W-:Y:S01]  /*2b00*/  ISETP.GE.AND P4, PT, R37, R88, PT ;  /* 0x000000582500720c */ /* 0x000fe20003f86270 */
[----:B------:R-:W-:Y:S01]  /*2b10*/  IMAD.MOV.U32 R33, RZ, RZ, R65 ;  /* 0x000000ffff217224 */ /* 0x000fe200078e0041 */
[----:B------:R-:W-:Y:S01]  /*2b20*/  BSSY B1, `(.L_x_2697) ;  /* 0x0000046000017945 */ /* 0x000fe20003800000 */
        /* <DEDUP_REMOVED lines=30> */
[----:B------:R-:W-:Y:S02]  /*2d10*/  CS2R R56, SRZ ;  /* 0x0000000000387805 */ /* 0x000fe4000001ff00 */
[----:B------:R-:W-:Y:S02]  /*2d20*/  PRMT R127, R127, 0x5410, R35 ;  /* 0x000054107f7f7816 */ /* 0x000fe40000000023 */
[----:B------:R-:W-:Y:S02]  /*2d30*/  CS2R R60, SRZ ;  /* 0x00000000003c7805 */ /* 0x000fe4000001ff00 */
[----:B------:R-:W-:-:S02]  /*2d40*/  CS2R R50, SRZ ;  /* 0x0000000000327805 */ /* 0x000fc4000001ff00 */
        /* <DEDUP_REMOVED lines=35> */
.L_x_2698:
[----:B------:R-:W-:Y:S05]  /*2f80*/  BSYNC B1 ;  /* 0x0000000000017941 */ /* 0x000fea0003800000 */
.L_x_2697:
        /* <DEDUP_REMOVED lines=44> */
.L_x_2700:
[----:B------:R-:W-:Y:S05]  /*3250*/  BSYNC B1 ;  /* 0x0000000000017941 */ /* 0x000fea0003800000 */
.L_x_2699:
[----:B------:R-:W-:Y:S01]  /*3260*/  IMAD.MOV.U32 R11, RZ, RZ, R49 ;  /* 0x000000ffff0b7224 */ /* 0x000fe200078e0031 */
[----:B------:R-:W-:Y:S01]  /*3270*/  ULOP3.LUT UR4, UR60, 0x1, URZ, 0xfc, !UPT ;  /* 0x000000013c047892 */ /* 0x000fe2000f8efc3f */
        /* <DEDUP_REMOVED lines=33> */
[----:B------:R-:W-:Y:S01]  /*3490*/  UISETP.NE.AND UP0, UPT, UR4, 0x3, UPT ;  /* 0x000000030400788c */ /* 0x000fe2000bf05270 */
        /* <DEDUP_REMOVED lines=9> */
[----:B------:R-:W-:-:S02]  /*3530*/  PLOP3.LUT P0, PT, PT, PT, UP0, 0x80, 0x0 ;  /* 0x000000000000781c */ /* 0x000fc40003f0f008 */
        /* <DEDUP_REMOVED lines=22> */
.L_x_2701:
[----:B------:R-:W-:Y:S01]  /*36a0*/  IMAD R89, R212, 0x8, R22 ;  /* 0x00000008d4597824 */ /* 0x000fe200078e0216 */
[----:B------:R-:W-:Y:S01]  /*36b0*/  SHF.L.U32 R90, R228, 0x1f, RZ ;  /* 0x0000001fe45a7819 */ /* 0x000fe200000006ff */
[----:B------:R-:W-:Y:S03]  /*36c0*/  BSSY B1, `(.L_x_2702) ;  /* 0x0000003000017945 */ /* 0x000fe60003800000 */
[----:B------:R-:W0:Y:S02]  /*36d0*/  SYNCS.PHASECHK.TRANS64.TRYWAIT P6, [R89+URZ+0x38890], R90 ;  /* 0x0388905a590075a7 */ /* 0x000e2400080c017f */
[----:B0-----:R-:W-:Y:S05]  /*36e0*/  @!P6 BRA `(.L_x_2703) ;  /* 0x000002c40078e947 */ /* 0x001fea0003800000 */
.L_x_3085:
[----:B------:R-:W-:Y:S05]  /*36f0*/  BSYNC B1 ;  /* 0x0000000000017941 */ /* 0x000fea0003800000 */
.L_x_2702:
[----:B------:R-:W-:-:S03]  /*3700*/  UMOV UR4, 0xffffffff ;  /* 0xffffffff00047882 */ /* 0x000fc60000000000 */
[----:B------:R-:W-:Y:S05]  /*3710*/  BRA.DIV UR4, `(.L_x_2704) ;  /* 0x000002c604807947 */ /* 0x000fea000b800000 */
[----:B------:R1:W2:Y:S04]  /*3720*/  SHFL.IDX PT, R83, R119, RZ, 0x181f ;  /* 0x00181fff77537589 */ /* 0x0002a800000e0000 */
[----:B------:R1:W3:Y:S02]  /*3730*/  SHFL.IDX PT, R82, R120, RZ, 0x181f ;  /* 0x00181fff78527589 */ /* 0x0002e400000e0000 */
.L_x_3089:
        /* <DEDUP_REMOVED lines=45> */
[----:B------:R-:W-:Y:S01]  /*3a10*/  FFMA.FTZ R172, R15, R170, -R172 ;  /* 0x000000aa0fac7223 */ /* 0x000fe200000108ac */
        /* <DEDUP_REMOVED lines=11> */
.L_x_2710:
[----:B------:R-:W-:Y:S05]  /*3ad0*/  BSYNC B3 ;  /* 0x0000000000037941 */ /* 0x000fea0003800000 */
.L_x_2709:
[----:B------:R-:W-:Y:S02]  /*3ae0*/  ULDC.64 UR4, c[0x0][0x208] ;  /* 0x0000820000047ab9 */ /* 0x000fe40000000a00 */
[----:B0-----:R4:W-:Y:S03]  /*3af0*/  ST.E.128 desc[UR4][R80.64], R12 ;  /* 0x0000000c50007985 */ /* 0x0019e6000c101d04 */
.L_x_2708:
[----:B------:R-:W-:Y:S05]  /*3b00*/  BSYNC B2 ;  /* 0x0000000000027941 */ /* 0x000fea0003800000 */
.L_x_2707:
        /* <DEDUP_REMOVED lines=55> */
.L_x_2714:
[----:B------:R-:W-:Y:S05]  /*3e80*/  BSYNC B3 ;  /* 0x0000000000037941 */ /* 0x000fea0003800000 */
.L_x_2713:
[----:B------:R-:W-:Y:S02]  /*3e90*/  ULDC.64 UR4, c[0x0][0x208] ;  /* 0x0000820000047ab9 */ /* 0x000fe40000000a00 */
[----:B0-----:R0:W-:Y:S03]  /*3ea0*/  ST.E.128 desc[UR4][R76.64], R12 ;  /* 0x0000000c4c007985 */ /* 0x0011e6000c101d04 */
.L_x_2712:
[----:B------:R-:W-:Y:S05]  /*3eb0*/  BSYNC B2 ;  /* 0x0000000000027941 */ /* 0x000fea0003800000 */
.L_x_2711:
        /* <DEDUP_REMOVED lines=9> */
[--C-:B------:R-:W-:Y:S02]  /*3f50*/  SHF.R.U64 R75, R70, 0x10, R71.reuse ;  /* 0x00000010464b7819 */ /* 0x100fe40000001247 */
[----:B------:R-:W-:Y:S01]  /*3f60*/  SHF.R.U32.HI R70, RZ, 0x10, R71 ;  /* 0x00000010ff467819 */ /* 0x000fe20000011647 */
[----:B----4-:R-:W-:Y:S01]  /*3f70*/  IMAD.U32 R71, R13, 0x10000, RZ ;  /* 0x000100000d477824 */ /* 0x010fe200078e00ff */
[--C-:B------:R-:W-:Y:S01]  /*3f80*/  SHF.R.U64 R74, R68, 0x10, R69.reuse ;  /* 0x00000010444a7819 */ /* 0x100fe20000001245 */
[----:B------:R-:W-:Y:S01]  /*3f90*/  IMAD.U32 R68, R14, 0x10000, RZ ;  /* 0x000100000e447824 */ /* 0x000fe200078e00ff */
[----:B------:R-:W-:Y:S02]  /*3fa0*/  SHF.R.U32.HI R77, RZ, 0x10, R69 ;  /* 0x00000010ff4d7819 */ /* 0x000fe40000011645 */
[----:B------:R-:W-:Y:S02]  /*3fb0*/  PRMT R182, R182, 0x5410, R75 ;  /* 0x00005410b6b67816 */ /* 0x000fe4000000004b */
[----:B------:R-:W-:-:S02]  /*3fc0*/  PRMT R183, R183, 0x5410, R70 ;  /* 0x00005410b7b77816 */ /* 0x000fc40000000046 */
[----:B------:R-:W-:Y:S02]  /*3fd0*/  PRMT R179, R179, 0x5410, R74 ;  /* 0x00005410b3b37816 */ /* 0x000fe4000000004a */
[----:B------:R-:W-:Y:S02]  /*3fe0*/  PRMT R180, R180, 0x5410, R77 ;  /* 0x00005410b4b47816 */ /* 0x000fe4000000004d */
[----:B------:R-:W-:Y:S01]  /*3ff0*/  LOP3.LUT R69, R14, 0xffff0000, RZ, 0xc0, !PT ;  /* 0xffff00000e457812 */ /* 0x000fe200078ec0ff */
[C---:B------:R-:W-:Y:S01]  /*4000*/  IMAD.U32 R14, R15.reuse, 0x10000, RZ ;  /* 0x000100000f0e7824 */ /* 0x040fe200078e00ff */
[----:B------:R-:W-:Y:S01]  /*4010*/  LOP3.LUT R11, R15, 0xffff0000, RZ, 0xc0, !PT ;  /* 0xffff00000f0b7812 */ /* 0x000fe200078ec0ff */
[----:B------:R-:W-:Y:S01]  /*4020*/  IMAD.U32 R15, R183, 0x10000, RZ ;  /* 0x00010000b70f7824 */ /* 0x000fe200078e00ff */
[----:B------:R-:W-:Y:S01]  /*4030*/  LOP3.LUT R70, R13, 0xffff0000, RZ, 0xc0, !PT ;  /* 0xffff00000d467812 */ /* 0x000fe200078ec0ff */
[----:B------:R-:W-:Y:S01]  /*4040*/  IMAD.U32 R74, R180, 0x10000, RZ ;  /* 0x00010000b44a7824 */ /* 0x000fe200078e00ff */
[----:B------:R-:W-:Y:S01]  /*4050*/  LOP3.LUT R76, R182, 0xffff0000, RZ, 0xc0, !PT ;  /* 0xffff0000b64c7812 */ /* 0x000fe200078ec0ff */
[----:B------:R-:W-:Y:S01]  /*4060*/  FMUL.FTZ R79, R69, R15 ;  /* 0x0000000f454f7220 */ /* 0x000fe20000410000 */
[----:B------:R-:W-:Y:S01]  /*4070*/  LOP3.LUT R75, R179, 0xffff0000, RZ, 0xc0, !PT ;  /* 0xffff0000b34b7812 */ /* 0x000fe200078ec0ff */
[----:B------:R-:W-:-:S02]  /*4080*/  IMAD.U32 R13, R12, 0x10000, RZ ;  /* 0x000100000c0d7824 */ /* 0x000fc400078e00ff */
[----:B------:R-:W-:Y:S01]  /*4090*/  FMUL.FTZ R69, R69, R74 ;  /* 0x0000004a45457220 */ /* 0x000fe20000410000 */
[CC--:B------:R-:W-:Y:S01]  /*40a0*/  FMUL.FTZ R78, R70.reuse, R76.reuse ;  /* 0x0000004c464e7220 */ /* 0x0c0fe20000410000 */
[----:B------:R-:W-:Y:S01]  /*40b0*/  LOP3.LUT R183, R183, 0xffff0000, RZ, 0xc0, !PT ;  /* 0xffff0000b7b77812 */ /* 0x000fe200078ec0ff */
[-C--:B------:R-:W-:Y:S01]  /*40c0*/  FMUL.FTZ R77, R70, R75.reuse ;  /* 0x0000004b464d7220 */ /* 0x080fe20000410000 */
[----:B------:R-:W-:Y:S01]  /*40d0*/  LOP3.LUT R180, R180, 0xffff0000, RZ, 0xc0, !PT ;  /* 0xffff0000b4b47812 */ /* 0x000fe200078ec0ff */
[----:B------:R-:W-:Y:S01]  /*40e0*/  IMAD.U32 R182, R182, 0x10000, RZ ;  /* 0x00010000b6b67824 */ /* 0x000fe200078e00ff */
[----:B------:R-:W-:Y:S01]  /*40f0*/  LOP3.LUT R12, R12, 0xffff0000, RZ, 0xc0, !PT ;  /* 0xffff00000c0c7812 */ /* 0x000fe200078ec0ff */
[----:B------:R-:W-:Y:S02]  /*4100*/  IMAD.U32 R179, R179, 0x10000, RZ ;  /* 0x00010000b3b37824 */ /* 0x000fe400078e00ff */
[C---:B------:R-:W-:Y:S01]  /*4110*/  FFMA.FTZ R70, R71.reuse, R75, -R78 ;  /* 0x0000004b47467223 */ /* 0x040fe2000001084e */
[----:B------:R-:W-:Y:S01]  /*4120*/  FFMA.FTZ R71, R71, R76, R77 ;  /* 0x0000004c47477223 */ /* 0x000fe2000001004d */
[C---:B------:R-:W-:Y:S01]  /*4130*/  FFMA.FTZ R69, R68.reuse, R15, R69 ;  /* 0x0000000f44457223 */ /* 0x040fe20000010045 */
[----:B------:R-:W-:Y:S01]  /*4140*/  FFMA.FTZ R74, R68, R74, -R79 ;  /* 0x0000004a444a7223 */ /* 0x000fe2000001084f */
        /* <DEDUP_REMOVED lines=11> */
[----:B------:R-:W-:-:S07]  /*4200*/  F2FP.BF16.F32.PACK_AB R12, R11, R68 ;  /* 0x000000440b0c723e */ /* 0x000fce00000010ff */
.L_x_2718:
[----:B------:R-:W-:Y:S05]  /*4210*/  BSYNC B3 ;  /* 0x0000000000037941 */ /* 0x000fea0003800000 */
.L_x_2717:
[----:B------:R-:W-:Y:S02]  /*4220*/  ULDC.64 UR4, c[0x0][0x208] ;  /* 0x0000820000047ab9 */ /* 0x000fe40000000a00 */
[----:B----4-:R0:W-:Y:S03]  /*4230*/  ST.E.128 desc[UR4][R72.64], R12 ;  /* 0x0000000c48007985 */ /* 0x0101e6000c101d04 */
.L_x_2716:
[----:B------:R-:W-:Y:S05]  /*4240*/  BSYNC B2 ;  /* 0x0000000000027941 */ /* 0x000fea0003800000 */
.L_x_2715:
        /* <DEDUP_REMOVED lines=9> */
[----:B------:R-:W-:Y:S02]  /*42e0*/  SHF.R.U32.HI R67, RZ, 0x10, R67 ;  /* 0x00000010ff437819 */ /* 0x000fe40000011643 */
[--C-:B------:R-:W-:Y:S01]  /*42f0*/  SHF.R.U64 R73, R64, 0x10, R65.reuse ;  /* 0x0000001040497819 */ /* 0x100fe20000001241 */
[----:B----4-:R-:W-:Y:S01]  /*4300*/  IMAD.U32 R64, R14, 0x10000, RZ ;  /* 0x000100000e407824 */ /* 0x010fe200078e00ff */
[----:B------:R-:W-:Y:S02]  /*4310*/  SHF.R.U32.HI R71, RZ, 0x10, R65 ;  /* 0x00000010ff477819 */ /* 0x000fe40000011641 */
[----:B------:R-:W-:Y:S02]  /*4320*/  PRMT R178, R178, 0x5410, R67 ;  /* 0x00005410b2b27816 */ /* 0x000fe40000000043 */
[----:B------:R-:W-:-:S02]  /*4330*/  PRMT R174, R174, 0x5410, R73 ;  /* 0x00005410aeae7816 */ /* 0x000fc40000000049 */
[----:B------:R-:W-:Y:S01]  /*4340*/  PRMT R176, R176, 0x5410, R71 ;  /* 0x00005410b0b07816 */ /* 0x000fe20000000047 */
[----:B------:R-:W-:Y:S01]  /*4350*/  IMAD.U32 R72, R178, 0x10000, RZ ;  /* 0x00010000b2487824 */ /* 0x000fe200078e00ff */
[----:B------:R-:W-:Y:S01]  /*4360*/  PRMT R177, R177, 0x5410, R66 ;  /* 0x00005410b1b17816 */ /* 0x000fe20000000042 */
[----:B------:R-:W-:Y:S01]  /*4370*/  IMAD.U32 R66, R13, 0x10000, RZ ;  /* 0x000100000d427824 */ /* 0x000fe200078e00ff */
[----:B------:R-:W-:Y:S01]  /*4380*/  LOP3.LUT R65, R14, 0xffff0000, RZ, 0xc0, !PT ;  /* 0xffff00000e417812 */ /* 0x000fe200078ec0ff */
[C---:B------:R-:W-:Y:S01]  /*4390*/  IMAD.U32 R14, R15.reuse, 0x10000, RZ ;  /* 0x000100000f0e7824 */ /* 0x040fe200078e00ff */
[----:B------:R-:W-:Y:S01]  /*43a0*/  LOP3.LUT R11, R15, 0xffff0000, RZ, 0xc0, !PT ;  /* 0xffff00000f0b7812 */ /* 0x000fe200078ec0ff */
        /* <DEDUP_REMOVED lines=8> */
[C---:B------:R-:W-:Y:S01]  /*4430*/  FMUL.FTZ R73, R15.reuse, R71 ;  /* 0x000000470f497220 */ /* 0x040fe20000410000 */
[----:B------:R-:W-:Y:S01]  /*4440*/  LOP3.LUT R176, R176, 0xffff0000, RZ, 0xc0, !PT ;  /* 0xffff0000b0b07812 */ /* 0x000fe200078ec0ff */
[-C--:B------:R-:W-:Y:S01]  /*4450*/  FMUL.FTZ R74, R15, R67.reuse ;  /* 0x000000430f4a7220 */ /* 0x080fe20000410000 */
[----:B------:R-:W-:Y:S01]  /*4460*/  LOP3.LUT R15, R12, 0xffff0000, RZ, 0xc0, !PT ;  /* 0xffff00000c0f7812 */ /* 0x000fe200078ec0ff */
[----:B------:R-:W-:Y:S01]  /*4470*/  FFMA.FTZ R12, R66, R67, -R73 ;  /* 0x00000043420c7223 */ /* 0x000fe20000010849 */
[----:B------:R-:W-:Y:S01]  /*4480*/  FFMA.FTZ R72, R64, R72, R65 ;  /* 0x0000004840487223 */ /* 0x000fe20000010041 */
[----:B------:R-:W-:Y:S01]  /*4490*/  FFMA.FTZ R71, R66, R71, R74 ;  /* 0x0000004742477223 */ /* 0x000fe2000001004a */
[----:B------:R-:W-:-:S02]  /*44a0*/  IMAD.U32 R66, R177, 0x10000, RZ ;  /* 0x00010000b1427824 */ /* 0x000fc400078e00ff */
[C---:B------:R-:W-:Y:S01]  /*44b0*/  FMUL.FTZ R65, R11.reuse, R178 ;  /* 0x000000b20b417220 */ /* 0x040fe20000410000 */
[----:B------:R-:W-:Y:S02]  /*44c0*/  IMAD.U32 R174, R174, 0x10000, RZ ;  /* 0x00010000aeae7824 */ /* 0x000fe400078e00ff */
[----:B------:R-:W-:Y:S01]  /*44d0*/  FMUL.FTZ R11, R11, R176 ;  /* 0x000000b00b0b7220 */ /* 0x000fe20000410000 */
[----:B------:R-:W-:Y:S01]  /*44e0*/  FFMA.FTZ R75, R64, R70, -R75 ;  /* 0x00000046404b7223 */ /* 0x000fe2000001084b */
[C---:B------:R-:W-:Y:S01]  /*44f0*/  FMUL.FTZ R64, R15.reuse, R66 ;  /* 0x000000420f407220 */ /* 0x040fe20000410000 */
[C---:B------:R-:W-:Y:S01]  /*4500*/  FFMA.FTZ R65, R14.reuse, R176, -R65 ;  /* 0x000000b00e417223 */ /* 0x040fe20000010841 */
[----:B------:R-:W-:Y:S01]  /*4510*/  FMUL.FTZ R15, R15, R174 ;  /* 0x000000ae0f0f7220 */ /* 0x000fe20000410000 */
[----:B------:R-:W-:Y:S01]  /*4520*/  FFMA.FTZ R14, R14, R178, R11 ;  /* 0x000000b20e0e7223 */ /* 0x000fe2000001000b */
[C---:B------:R-:W-:Y:S02]  /*4530*/  FFMA.FTZ R64, R13.reuse, R174, -R64 ;  /* 0x000000ae0d407223 */ /* 0x040fe40000010840 */
[----:B------:R-:W-:Y:S01]  /*4540*/  FFMA.FTZ R15, R13, R66, R15 ;  /* 0x000000420d0f7223 */ /* 0x000fe2000001000f */
[----:B------:R-:W-:-:S02]  /*4550*/  F2FP.BF16.F32.PACK_AB R13, R71, R12 ;  /* 0x0000000c470d723e */ /* 0x000fc400000010ff */
[----:B------:R-:W-:Y:S02]  /*4560*/  F2FP.BF16.F32.PACK_AB R65, R14, R65 ;  /* 0x000000410e41723e */ /* 0x000fe400000010ff */
[----:B------:R-:W-:Y:S02]  /*4570*/  F2FP.BF16.F32.PACK_AB R12, R15, R64 ;  /* 0x000000400f0c723e */ /* 0x000fe400000010ff */
[----:B------:R-:W-:Y:S01]  /*4580*/  F2FP.BF16.F32.PACK_AB R14, R72, R75 ;  /* 0x0000004b480e723e */ /* 0x000fe200000010ff */
[----:B------:R-:W-:-:S07]  /*4590*/  IMAD.MOV.U32 R15, RZ, RZ, R65 ;  /* 0x000000ffff0f7224 */ /* 0x000fce00078e0041 */
.L_x_2720:
[----:B------:R-:W-:Y:S05]  /*45a0*/  BSYNC B2 ;  /* 0x0000000000027941 */ /* 0x000fea0003800000 */
.L_x_2719:
[----:B------:R-:W-:Y:S02]  /*45b0*/  ULDC.64 UR4, c[0x0][0x208] ;  /* 0x0000820000047ab9 */ /* 0x000fe40000000a00 */
[----:B----4-:R0:W-:Y:S03]  /*45c0*/  ST.E.128 desc[UR4][R68.64], R12 ;  /* 0x0000000c44007985 */ /* 0x0101e6000c101d04 */
.L_x_2706:
[----:B------:R-:W-:Y:S05]  /*45d0*/  BSYNC B1 ;  /* 0x0000000000017941 */ /* 0x000fea0003800000 */
.L_x_2705:
[----:B------:R-:W-:-:S03]  /*45e0*/  UMOV UR4, 0xffffffff ;  /* 0xffffffff00047882 */ /* 0x000fc60000000000 */
[----:B------:R-:W-:Y:S05]  /*45f0*/  BRA.DIV UR4, `(.L_x_2721) ;  /* 0x000002ba04147947 */ /* 0x000fea000b800000 */
[----:B------:R0:W0:Y:S04]  /*4600*/  SHFL.IDX PT, R67, R119, 0x1, 0x181f ;  /* 0x00381f0077437f89 */ /* 0x00002800000e0000 */
[----:B------:R0:W0:Y:S02]  /*4610*/  SHFL.IDX PT, R66, R120, 0x1, 0x181f ;  /* 0x00381f0078427f89 */ /* 0x00002400000e0000 */
.L_x_3093:
        /* <DEDUP_REMOVED lines=11> */
[--C-:B------:R-:W-:Y:S01]  /*46d0*/  SHF.R.U64 R69, R60, 0x10, R61.reuse ;  /* 0x000000103c457819 */ /* 0x100fe2000000123d */
[----:B----4-:R-:W-:Y:S01]  /*46e0*/  IMAD.U32 R60, R14, 0x10000, RZ ;  /* 0x000100000e3c7824 */ /* 0x010fe200078e00ff */
[----:B------:R-:W-:Y:S02]  /*46f0*/  SHF.R.U32.HI R70, RZ, 0x10, R61 ;  /* 0x00000010ff467819 */ /* 0x000fe4000001163d */
[--C-:B------:R-:W-:Y:S02]  /*4700*/  SHF.R.U64 R61, R62, 0x10, R63.reuse ;  /* 0x000000103e3d7819 */ /* 0x100fe4000000123f */
        /* <DEDUP_REMOVED lines=14> */
[----:B------:R-:W-:Y:S01]  /*47f0*/  FMUL.FTZ R72, R61, R70 ;  /* 0x000000463d487220 */ /* 0x000fe20000410000 */
[----:B------:R-:W-:-:S02]  /*4800*/  IMAD.U32 R15, R13, 0x10000, RZ ;  /* 0x000100000d0f7824 */ /* 0x000fc400078e00ff */
[-C--:B------:R-:W-:Y:S01]  /*4810*/  FMUL.FTZ R61, R61, R68.reuse ;  /* 0x000000443d3d7220 */ /* 0x080fe20000410000 */
[----:B------:R-:W-:Y:S01]  /*4820*/  IMAD.U32 R13, R12, 0x10000, RZ ;  /* 0x000100000c0d7824 */ /* 0x000fe200078e00ff */
[----:B------:R-:W-:Y:S01]  /*4830*/  LOP3.LUT R165, R165, 0xffff0000, RZ, 0xc0, !PT ;  /* 0xffff0000a5a57812 */ /* 0x000fe200078ec0ff */
[C---:B------:R-:W-:Y:S01]  /*4840*/  FFMA.FTZ R72, R15.reuse, R68, -R72 ;  /* 0x000000440f487223 */ /* 0x040fe20000010848 */
[----:B------:R-:W-:Y:S01]  /*4850*/  FFMA.FTZ R61, R15, R70, R61 ;  /* 0x000000460f3d7223 */ /* 0x000fe2000001003d */
[C---:B------:R-:W-:Y:S01]  /*4860*/  FMUL.FTZ R15, R62.reuse, R63 ;  /* 0x0000003f3e0f7220 */ /* 0x040fe20000410000 */
[----:B------:R-:W-:Y:S01]  /*4870*/  LOP3.LUT R163, R163, 0xffff0000, RZ, 0xc0, !PT ;  /* 0xffff0000a3a37812 */ /* 0x000fe200078ec0ff */
[-C--:B------:R-:W-:Y:S01]  /*4880*/  FMUL.FTZ R71, R62, R69.reuse ;  /* 0x000000453e477220 */ /* 0x080fe20000410000 */
[----:B------:R-:W-:Y:S01]  /*4890*/  LOP3.LUT R12, R12, 0xffff0000, RZ, 0xc0, !PT ;  /* 0xffff00000c0c7812 */ /* 0x000fe200078ec0ff */
[----:B------:R-:W-:Y:S02]  /*48a0*/  IMAD.U32 R162, R162, 0x10000, RZ ;  /* 0x00010000a2a27824 */ /* 0x000fe400078e00ff */
[C---:B------:R-:W-:Y:S01]  /*48b0*/  FFMA.FTZ R62, R60.reuse, R69, R15 ;  /* 0x000000453c3e7223 */ /* 0x040fe2000001000f */
[----:B------:R-:W-:Y:S01]  /*48c0*/  FFMA.FTZ R71, R60, R63, -R71 ;  /* 0x0000003f3c477223 */ /* 0x000fe20000010847 */
        /* <DEDUP_REMOVED lines=12> */
.L_x_2727:
[----:B------:R-:W-:Y:S05]  /*4990*/  BSYNC B3 ;  /* 0x0000000000037941 */ /* 0x000fea0003800000 */
.L_x_2726:
[----:B------:R-:W-:Y:S02]  /*49a0*/  ULDC.64 UR4, c[0x0][0x208] ;  /* 0x0000820000047ab9 */ /* 0x000fe40000000a00 */
[----:B----4-:R0:W-:Y:S03]  /*49b0*/  ST.E.128 desc[UR4][R64.64], R12 ;  /* 0x0000000c40007985 */ /* 0x0101e6000c101d04 */
.L_x_2725:
[----:B------:R-:W-:Y:S05]  /*49c0*/  BSYNC B2 ;  /* 0x0000000000027941 */ /* 0x000fea0003800000 */
.L_x_2724:
        /* <DEDUP_REMOVED lines=55> */
.L_x_2731:
[----:B------:R-:W-:Y:S05]  /*4d40*/  BSYNC B3 ;  /* 0x0000000000037941 */ /* 0x000fea0003800000 */
.L_x_2730:
[----:B------:R-:W-:Y:S02]  /*4d50*/  ULDC.64 UR4, c[0x0][0x208] ;  /* 0x0000820000047ab9 */ /* 0x000fe40000000a00 */
[----:B----4-:R0:W-:Y:S03]  /*4d60*/  ST.E.128 desc[UR4][R60.64], R12 ;  /* 0x0000000c3c007985 */ /* 0x0101e6000c101d04 */
.L_x_2729:
[----:B------:R-:W-:Y:S05]  /*4d70*/  BSYNC B2 ;  /* 0x0000000000027941 */ /* 0x000fea0003800000 */
.L_x_2728:
        /* <DEDUP_REMOVED lines=55> */
.L_x_2735:
[----:B------:R-:W-:Y:S05]  /*50f0*/  BSYNC B3 ;  /* 0x0000000000037941 */ /* 0x000fea0003800000 */
.L_x_2734:
[----:B------:R-:W-:Y:S02]  /*5100*/  ULDC.64 UR4, c[0x0][0x208] ;  /* 0x0000820000047ab9 */ /* 0x000fe40000000a00 */
[----:B----4-:R0:W-:Y:S03]  /*5110*/  ST.E.128 desc[UR4][R56.64], R12 ;  /* 0x0000000c38007985 */ /* 0x0101e6000c101d04 */
.L_x_2733:
[----:B------:R-:W-:Y:S05]  /*5120*/  BSYNC B2 ;  /* 0x0000000000027941 */ /* 0x000fea0003800000 */
.L_x_2732:
        /* <DEDUP_REMOVED lines=54> */
.L_x_2737:
[----:B------:R-:W-:Y:S05]  /*5490*/  BSYNC B2 ;  /* 0x0000000000027941 */ /* 0x000fea0003800000 */
.L_x_2736:
[----:B------:R-:W-:Y:S02]  /*54a0*/  ULDC.64 UR4, c[0x0][0x208] ;  /* 0x0000820000047ab9 */ /* 0x000fe40000000a00 */
[----:B----4-:R0:W-:Y:S03]  /*54b0*/  ST.E.128 desc[UR4][R52.64], R12 ;  /* 0x0000000c34007985 */ /* 0x0101e6000c101d04 */
.L_x_2723:
[----:B------:R-:W-:Y:S05]  /*54c0*/  BSYNC B1 ;  /* 0x0000000000017941 */ /* 0x000fea0003800000 */
.L_x_2722:
[----:B------:R-:W-:-:S03]  /*54d0*/  UMOV UR4, 0xffffffff ;  /* 0xffffffff00047882 */ /* 0x000fc60000000000 */
[----:B------:R-:W-:Y:S05]  /*54e0*/  BRA.DIV UR4, `(.L_x_2738) ;  /* 0x000002aa04a47947 */ /* 0x000fea000b800000 */
[----:B01----:R-:W0:Y:S04]  /*54f0*/  SHFL.IDX PT, R119, R119, 0x2, 0x181f ;  /* 0x00581f0077777f89 */ /* 0x003e2800000e0000 */
[----:B------:R-:W1:Y:S02]  /*5500*/  SHFL.IDX PT, R120, R120, 0x2, 0x181f ;  /* 0x00581f0078787f89 */ /* 0x000e6400000e0000 */
.L_x_3097:
        /* <DEDUP_REMOVED lines=56> */
.L_x_2743:
[----:B------:R-:W-:Y:S05]  /*5890*/  BSYNC B2 ;  /* 0x0000000000027941 */ /* 0x000fea0003800000 */
.L_x_2742:
[----:B------:R-:W-:Y:S02]  /*58a0*/  ULDC.64 UR4, c[0x0][0x208] ;  /* 0x0000820000047ab9 */ /* 0x000fe40000000a00 */
[----:B--2---:R0:W-:Y:S03]  /*58b0*/  ST.E.128 desc[UR4][R48.64], R12 ;  /* 0x0000000c30007985 */ /* 0x0041e6000c101d04 */
.L_x_2741:
[----:B------:R-:W-:Y:S05]  /*58c0*/  BSYNC B1 ;  /* 0x0000000000017941 */ /* 0x000fea0003800000 */
.L_x_2740:
        /* <DEDUP_REMOVED lines=55> */
.L_x_2747:
[----:B------:R-:W-:Y:S05]  /*5c40*/  BSYNC B2 ;  /* 0x0000000000027941 */ /* 0x000fea0003800000 */
.L_x_2746:
[----:B------:R-:W-:Y:S02]  /*5c50*/  ULDC.64 UR4, c[0x0][0x208] ;  /* 0x0000820000047ab9 */ /* 0x000fe40000000a00 */
[----:B----4-:R0:W-:Y:S03]  /*5c60*/  ST.E.128 desc[UR4][R44.64], R12 ;  /* 0x0000000c2c007985 */ /* 0x0101e6000c101d04 */
.L_x_2745:
[----:B------:R-:W-:Y:S05]  /*5c70*/  BSYNC B1 ;  /* 0x0000000000017941 */ /* 0x000fea0003800000 */
.L_x_2744:
        /* <DEDUP_REMOVED lines=55> */
.L_x_2751:
[----:B------:R-:W-:Y:S05]  /*5ff0*/  BSYNC B2 ;  /* 0x0000000000027941 */ /* 0x000fea0003800000 */
.L_x_2750:
[----:B------:R-:W-:Y:S02]  /*6000*/  ULDC.64 UR4, c[0x0][0x208] ;  /* 0x0000820000047ab9 */ /* 0x000fe40000000a00 */
[----:B----4-:R0:W-:Y:S03]  /*6010*/  ST.E.128 desc[UR4][R40.64], R12 ;  /* 0x0000000c28007985 */ /* 0x0101e6000c101d04 */
.L_x_2749:
[----:B------:R-:W-:Y:S05]  /*6020*/  BSYNC B1 ;  /* 0x0000000000017941 */ /* 0x000fea0003800000 */
.L_x_2748:
        /* <DEDUP_REMOVED lines=54> */
.L_x_2753:
[----:B------:R-:W-:Y:S05]  /*6390*/  BSYNC B1 ;  /* 0x0000000000017941 */ /* 0x000fea0003800000 */
.L_x_2752:
[----:B------:R-:W-:Y:S02]  /*63a0*/  ULDC.64 UR4, c[0x0][0x208] ;  /* 0x0000820000047ab9 */ /* 0x000fe40000000a00 */
[----:B----4-:R0:W-:Y:S01]  /*63b0*/  ST.E.128 desc[UR4][R36.64], R12 ;  /* 0x0000000c24007985 */ /* 0x0101e2000c101d04 */
[----:B------:R-:W-:Y:S05]  /*63c0*/  BRA `(.L_x_2739) ;  /* 0x0000004400987947 */ /* 0x000fea0003800000 */
.L_x_2694:
        /* <DEDUP_REMOVED lines=38> */
.L_x_2755:
[----:B------:R-:W-:Y:S05]  /*6630*/  BSYNC B1 ;  /* 0x0000000000017941 */ /* 0x000fea0003800000 */
.L_x_2754:
        /* <DEDUP_REMOVED lines=67> */
.L_x_2757:
[----:B------:R-:W-:Y:S05]  /*6a70*/  BSYNC B1 ;  /* 0x0000000000017941 */ /* 0x000fea0003800000 */
.L_x_2756:
        /* <DEDUP_REMOVED lines=34> */
.L_x_2759:
[----:B------:R-:W-:Y:S05]  /*6ca0*/  BSYNC B1 ;  /* 0x0000000000017941 */ /* 0x000fea0003800000 */
.L_x_2758:
        /* <DEDUP_REMOVED lines=68> */
.L_x_2760:
[----:B------:R-:W-:Y:S01]  /*70f0*/  IMAD R89, R212, 0x8, R22 ;  /* 0x00000008d4597824 */ /* 0x000fe200078e0216 */
[----:B------:R-:W-:Y:S01]  /*7100*/  SHF.L.U32 R90, R228, 0x1f, RZ ;  /* 0x0000001fe45a7819 */ /* 0x000fe200000006ff */
[----:B------:R-:W0:Y:S01]  /*7110*/  LDC R136, c[0x0][0x2f4] ;  /* 0x0000bd00ff887b82 */ /* 0x000e220000000800 */
[----:B------:R-:W-:Y:S02]  /*7120*/  BSSY B1, `(.L_x_2761) ;  /* 0x0000003000017945 */ /* 0x000fe40003800000 */
[----:B------:R-:W1:Y:S02]  /*7130*/  SYNCS.PHASECHK.TRANS64.TRYWAIT P6, [R89+URZ+0x38890], R90 ;  /* 0x0388905a590075a7 */ /* 0x000e6400080c017f */
[----:B-1----:R-:W-:Y:S05]  /*7140*/  @!P6 BRA `(.L_x_2762) ;  /* 0x0000028c00d8e947 */ /* 0x002fea0003800000 */
.L_x_3098:
[----:B------:R-:W-:Y:S05]  /*7150*/  BSYNC B1 ;  /* 0x0000000000017941 */ /* 0x000fea0003800000 */
.L_x_2761:
[----:B------:R-:W-:Y:S01]  /*7160*/  UMOV UR4, 0xffffffff ;  /* 0xffffffff00047882 */ /* 0x000fe20000000000 */
[----:B0-----:R-:W-:Y:S02]  /*7170*/  IMAD.IADD R137, R136, 0x1, -R115 ;  /* 0x0000000188897824 */ /* 0x001fe400078e0a73 */
[----:B------:R-:W-:Y:S05]  /*7180*/  BRA.DIV UR4, `(.L_x_2763) ;  /* 0x0000028e04dc7947 */ /* 0x000fea000b800000 */
[----:B------:R0:W2:Y:S04]  /*7190*/  SHFL.IDX PT, R125, R119, RZ, 0x181f ;  /* 0x00181fff777d7589 */ /* 0x0000a800000e0000 */
[----:B------:R0:W3:Y:S02]  /*71a0*/  SHFL.IDX PT, R124, R120, RZ, 0x181f ;  /* 0x00181fff787c7589 */ /* 0x0000e400000e0000 */
.L_x_3102:
[----:B------:R-:W-:Y:S04]  /*71b0*/  BSSY B1, `(.L_x_2764) ;  /* 0x00000fd000017945 */ /* 0x000fe80003800000 */
[----:B------:R-:W-:Y:S05]  /*71c0*/  @P3 BRA `(.L_x_2765) ;  /* 0x0000000c00ec3947 */ /* 0x000fea0003800000 */
[----:B------:R-:W-:Y:S01]  /*71d0*/  ISETP.NE.AND P3, PT, R4, RZ, PT ;  /* 0x000000ff0400720c */ /* 0x000fe20003f65270 */
[----:B------:R-:W-:-:S12]  /*71e0*/  BSSY B2, `(.L_x_2766) ;  /* 0x000007d000027945 */ /* 0x000fd80003800000 */
[----:B------:R-:W-:Y:S05]  /*71f0*/  @!P3 BRA `(.L_x_2767) ;  /* 0x0000000400ecb947 */ /* 0x000fea0003800000 */
[----:B------:R-:W4:Y:S01]  /*7200*/  LDL R14, [R1+0x58] ;  /* 0x00005800010e7983 */ /* 0x000f220000100800 */
        /* <DEDUP_REMOVED lines=14> */
[----:B------:R-:W-:Y:S02]  /*72f0*/  ISETP.GE.AND P3, PT, R129, R136, PT ;  /* 0x000000888100720c */ /* 0x000fe40003f66270 */
[----:B------:R-:W-:Y:S01]  /*7300*/  LOP3.LUT R11, R11, R13, RZ, 0x3c, !PT ;  /* 0x0000000d0b0b7212 */ /* 0x000fe200078e3cff */
[----:B------:R-:W-:-:S10]  /*7310*/  IMAD R13, R212, 0x5000, R134 ;  /* 0x00005000d40d7824 */ /* 0x000fd400078e0286 */
[----:B------:R-:W-:-:S04]  /*7320*/  @!P3 IMAD.WIDE R128, R129, 0x2, R124 ;  /* 0x000000028180b825 */ /* 0x000fc800078e027c */
[----:B----4-:R-:W-:-:S04]  /*7330*/  IMAD R12, R12, 0x1400, R14 ;  /* 0x000014000c0c7824 */ /* 0x010fc800078e020e */
[----:B------:R-:W-:Y:S02]  /*7340*/  IMAD.IADD R11, R12, 0x1, R11 ;  /* 0x000000010c0b7824 */ /* 0x000fe400078e020b */
[----:B------:R-:W-:Y:S02]  /*7350*/  IMAD R12, R13, 0x2, R22 ;  /* 0x000000020d0c7824 */ /* 0x000fe400078e0216 */
[----:B------:R-:W-:-:S04]  /*7360*/  IMAD R11, R212, 0x5000, R11 ;  /* 0x00005000d40b7824 */ /* 0x000fc800078e020b */
[----:B------:R-:W-:Y:S01]  /*7370*/  IMAD R80, R11, 0x2, R22 ;  /* 0x000000020b507824 */ /* 0x000fe200078e0216 */
[----:B------:R-:W2:Y:S05]  /*7380*/  LDS.128 R12, [R12+0x24400] ;  /* 0x024400000c0c7984 */ /* 0x000eaa0000000c00 */
        /* <DEDUP_REMOVED lines=11> */
[----:B------:R-:W-:-:S02]  /*7440*/  PRMT R36, R144, 0x5432, R36 ;  /* 0x0000543290247816 */ /* 0x000fc40000000024 */
[----:B------:R-:W-:Y:S02]  /*7450*/  PRMT R44, R147, 0x5432, R44 ;  /* 0x00005432932c7816 */ /* 0x000fe4000000002c */
[--C-:B------:R-:W-:Y:S01]  /*7460*/  SHF.R.U64 R45, R46, 0x10, R47.reuse ;  /* 0x000000102e2d7819 */ /* 0x100fe2000000122f */
[----:B------:R-:W-:Y:S01]  /*7470*/  IMAD.U32 R172, R36, 0x10000, RZ ;  /* 0x0001000024ac7824 */ /* 0x000fe200078e00ff */
[----:B------:R-:W-:Y:S01]  /*7480*/  SHF.R.U32.HI R46, RZ, 0x10, R47 ;  /* 0x00000010ff2e7819 */ /* 0x000fe2000001162f */
[----:B------:R-:W-:Y:S01]  /*7490*/  IMAD.U32 R47, R13, 0x10000, RZ ;  /* 0x000100000d2f7824 */ /* 0x000fe200078e00ff */
[----:B------:R-:W-:Y:S01]  /*74a0*/  PRMT R11, R170, 0x5410, R11 ;  /* 0x00005410aa0b7816 */ /* 0x000fe2000000000b */
[----:B------:R-:W-:Y:S01]  /*74b0*/  IMAD.U32 R170, R44, 0x10000, RZ ;  /* 0x000100002caa7824 */ /* 0x000fe200078e00ff */
[----:B------:R-:W-:Y:S02]  /*74c0*/  SHF.R.U32.HI R39, RZ, 0x10, R39 ;  /* 0x00000010ff277819 */ /* 0x000fe40000011627 */
[----:B------:R-:W-:Y:S01]  /*74d0*/  PRMT R37, R169, 0x5410, R37 ;  /* 0x00005410a9257816 */ /* 0x000fe20000000025 */
[----:B------:R-:W-:Y:S01]  /*74e0*/  FMUL.FTZ R174, R163, R170 ;  /* 0x000000aaa3ae7220 */ /* 0x000fe20000410000 */
[----:B------:R-:W-:Y:S01]  /*74f0*/  LOP3.LUT R164, R81, 0xffff0000, RZ, 0xc0, !PT ;  /* 0xffff000051a47812 */ /* 0x000fe200078ec0ff */
[----:B------:R-:W-:Y:S01]  /*7500*/  IMAD.U32 R81, R80, 0x10000, RZ ;  /* 0x0001000050517824 */ /* 0x000fe200078e00ff */
[----:B------:R-:W-:Y:S01]  /*7510*/  LOP3.LUT R169, R44, 0xffff0000, RZ, 0xc0, !PT ;  /* 0xffff00002ca97812 */ /* 0x000fe200078ec0ff */
[-C--:B------:R-:W-:Y:S01]  /*7520*/  FMUL.FTZ R44, R163, R172.reuse ;  /* 0x000000aca32c7220 */ /* 0x080fe20000410000 */
[----:B------:R-:W-:Y:S01]  /*7530*/  PRMT R46, R145, 0x5432, R46 ;  /* 0x00005432912e7816 */ /* 0x000fe2000000002e */
[----:B------:R-:W-:Y:S01]  /*7540*/  FFMA.FTZ R174, R47, R172, -R174 ;  /* 0x000000ac2fae7223 */ /* 0x000fe200000108ae */
[----:B------:R-:W-:Y:S01]  /*7550*/  PRMT R39, R171, 0x5410, R39 ;  /* 0x00005410ab277816 */ /* 0x000fe20000000027 */
[----:B------:R-:W-:Y:S01]  /*7560*/  FFMA.FTZ R44, R47, R170, R44 ;  /* 0x000000aa2f2c7223 */ /* 0x000fe2000001002c */
[----:B------:R-:W-:Y:S01]  /*7570*/  LOP3.LUT R162, R13, 0xffff0000, RZ, 0xc0, !PT ;  /* 0xffff00000da27812 */ /* 0x000fe200078ec0ff */
        /* <DEDUP_REMOVED lines=9> */
[----:B------:R-:W-:Y:S01]  /*7610*/  FFMA.FTZ R173, R162, R163, -R173 ;  /* 0x000000a3a2ad7223 */ /* 0x000fe200000108ad */
[C---:B------:R-:W-:Y:S01]  /*7620*/  FMUL.FTZ R163, R168.reuse, R171 ;  /* 0x000000aba8a37220 */ /* 0x040fe20000410000 */
[----:B------:R-:W-:Y:S01]  /*7630*/  FMUL.FTZ R168, R168, R47 ;  /* 0x0000002fa8a87220 */ /* 0x000fe20000410000 */
[----:B------:R-:W-:Y:S01]  /*7640*/  PRMT R38, R146, 0x5432, R38 ;  /* 0x0000543292267816 */ /* 0x000fe20000000026 */
[----:B------:R-:W-:Y:S01]  /*7650*/  FFMA.FTZ R177, R162, R169, R177 ;  /* 0x000000a9a2b17223 */ /* 0x000fe200000100b1 */
[----:B------:R-:W-:Y:S01]  /*7660*/  LOP3.LUT R15, R15, 0xffff0000, RZ, 0xc0, !PT ;  /* 0xffff00000f0f7812 */ /* 0x000fe200078ec0ff */
[C---:B------:R-:W-:Y:S01]  /*7670*/  FFMA.FTZ R163, R166.reuse, R47, -R163 ;  /* 0x0000002fa6a37223 */ /* 0x040fe200000108a3 */
[----:B------:R-:W-:Y:S01]  /*7680*/  LOP3.LUT R36, R39, 0xffff0000, RZ, 0xc0, !PT ;  /* 0xffff000027247812 */ /* 0x000fe200078ec0ff */
[----:B------:R-:W-:Y:S01]  /*7690*/  FFMA.FTZ R168, R166, R171, R168 ;  /* 0x000000aba6a87223 */ /* 0x000fe200000100a8 */
[----:B------:R-:W-:Y:S01]  /*76a0*/  FMUL.FTZ R166, R83, R46 ;  /* 0x0000002e53a67220 */ /* 0x000fe20000410000 */
[----:B------:R-:W-:Y:S01]  /*76b0*/  IMAD.U32 R164, R38, 0x10000, RZ ;  /* 0x0001000026a47824 */ /* 0x000fe200078e00ff */
[----:B------:R-:W-:Y:S01]  /*76c0*/  LOP3.LUT R80, R80, 0xffff0000, RZ, 0xc0, !PT ;  /* 0xffff000050507812 */ /* 0x000fe200078ec0ff */
[----:B------:R-:W-:Y:S01]  /*76d0*/  IMAD.U32 R162, R11, 0x10000, RZ ;  /* 0x000100000ba27824 */ /* 0x000fe200078e00ff */
[----:B------:R-:W-:Y:S01]  /*76e0*/  LOP3.LUT R39, R38, 0xffff0000, RZ, 0xc0, !PT ;  /* 0xffff000026277812 */ /* 0x000fe200078ec0ff */
[-C--:B------:R-:W-:Y:S01]  /*76f0*/  FMUL.FTZ R170, R83, R36.reuse ;  /* 0x0000002453aa7220 */ /* 0x080fe20000410000 */
[----:B------:R-:W-:Y:S01]  /*7700*/  FFMA.FTZ R166, R15, R36, -R166 ;  /* 0x000000240fa67223 */ /* 0x000fe200000108a6 */
[C---:B------:R-:W-:Y:S01]  /*7710*/  FMUL.FTZ R36, R81.reuse, R164 ;  /* 0x000000a451247220 */ /* 0x040fe20000410000 */
[----:B------:R-:W-:Y:S01]  /*7720*/  LOP3.LUT R12, R12, 0xffff0000, RZ, 0xc0, !PT ;  /* 0xffff00000c0c7812 */ /* 0x000fe200078ec0ff */
[-C--:B------:R-:W-:Y:S01]  /*7730*/  FMUL.FTZ R81, R81, R162.reuse ;  /* 0x000000a251517220 */ /* 0x080fe20000410000 */
[----:B------:R-:W-:Y:S01]  /*7740*/  LOP3.LUT R11, R11, 0xffff0000, RZ, 0xc0, !PT ;  /* 0xffff00000b0b7812 */ /* 0x000fe200078ec0ff */
[----:B------:R-:W-:Y:S01]  /*7750*/  FMUL.FTZ R47, R80, R39 ;  /* 0x00000027502f7220 */ /* 0x000fe20000410000 */
[C---:B------:R-:W-:Y:S01]  /*7760*/  FFMA.FTZ R36, R13.reuse, R162, -R36 ;  /* 0x000000a20d247223 */ /* 0x040fe20000010824 */
[----:B------:R-:W-:Y:S01]  /*7770*/  FFMA.FTZ R81, R13, R164, R81 ;  /* 0x000000a40d517223 */ /* 0x000fe20000010051 */
[----:B------:R-:W-:Y:S01]  /*7780*/  LOP3.LUT R167, R14, 0xffff0000, RZ, 0xc0, !PT ;  /* 0xffff00000ea77812 */ /* 0x000fe200078ec0ff */
[-C--:B------:R-:W-:Y:S01]  /*7790*/  FMUL.FTZ R13, R80, R11.reuse ;  /* 0x0000000b500d7220 */ /* 0x080fe20000410000 */
[----:B------:R-:W-:Y:S01]  /*77a0*/  FFMA.FTZ R47, R12, R11, -R47 ;  /* 0x0000000b0c2f7223 */ /* 0x000fe2000001082f */
[C---:B------:R-:W-:Y:S01]  /*77b0*/  IMAD.U32 R14, R82.reuse, 0x10000, RZ ;  /* 0x00010000520e7824 */ /* 0x040fe200078e00ff */
[----:B------:R-:W-:Y:S01]  /*77c0*/  LOP3.LUT R82, R82, 0xffff0000, RZ, 0xc0, !PT ;  /* 0xffff000052527812 */ /* 0x000fe200078ec0ff */
[C---:B------:R-:W-:Y:S01]  /*77d0*/  IMAD.U32 R11, R45.reuse, 0x10000, RZ ;  /* 0x000100002d0b7824 */ /* 0x040fe200078e00ff */
[----:B------:R-:W-:Y:S01]  /*77e0*/  LOP3.LUT R45, R45, 0xffff0000, RZ, 0xc0, !PT ;  /* 0xffff00002d2d7812 */ /* 0x000fe200078ec0ff */
[C---:B------:R-:W-:Y:S01]  /*77f0*/  IMAD.U32 R38, R37.reuse, 0x10000, RZ ;  /* 0x0001000025267824 */ /* 0x040fe200078e00ff */
[----:B------:R-:W-:Y:S01]  /*7800*/  LOP3.LUT R37, R37, 0xffff0000, RZ, 0xc0, !PT ;  /* 0xffff000025257812 */ /* 0x000fe200078ec0ff */
[----:B------:R-:W-:Y:S01]  /*7810*/  FFMA.FTZ R15, R15, R46, R170 ;  /* 0x0000002e0f0f7223 */ /* 0x000fe200000100aa */
        /* <DEDUP_REMOVED lines=21> */
.L_x_2769:
[----:B------:R-:W-:Y:S05]  /*7970*/  BSYNC B3 ;  /* 0x0000000000037941 */ /* 0x000fea0003800000 */
.L_x_2768:
[----:B------:R-:W-:Y:S02]  /*7980*/  ULDC.64 UR4, c[0x0][0x208] ;  /* 0x0000820000047ab9 */ /* 0x000fe40000000a00 */
[----:B--2---:R4:W-:Y:S04]  /*7990*/  ST.E.128 desc[UR4][R126.64], R12 ;  /* 0x0000000c7e007985 */ /* 0x0049e8000c101d04 */
[----:B---3--:R4:W-:Y:S02]  /*79a0*/  @!P3 ST.E.128 desc[UR4][R128.64], R80 ;  /* 0x000000508000b985 */ /* 0x0089e4000c101d04 */
.L_x_2767:
[----:B------:R-:W-:Y:S05]  /*79b0*/  BSYNC B2 ;  /* 0x0000000000027941 */ /* 0x000fea0003800000 */
.L_x_2766:
[----:B------:R-:W-:-:S13]  /*79c0*/  ISETP.NE.AND P3, PT, R25, RZ, PT ;  /* 0x000000ff1900720c */ /* 0x000fda0003f65270 */
[----:B------:R-:W-:Y:S05]  /*79d0*/  @!P3 BRA `(.L_x_2765) ;  /* 0x0000000400e8b947 */ /* 0x000fea0003800000 */
[----:B----4-:R-:W4:Y:S01]  /*79e0*/  LDL R15, [R1+0x58] ;  /* 0x00005800010f7983 */ /* 0x010f220000100800 */
        /* <DEDUP_REMOVED lines=15> */
[----:B------:R-:W-:-:S11]  /*7ae0*/  LOP3.LUT R12, R12, R14, RZ, 0x3c, !PT ;  /* 0x0000000e0c0c7212 */ /* 0x000fd600078e3cff */
[----:B------:R-:W-:-:S04]  /*7af0*/  @!P3 IMAD.WIDE R124, R11, 0x2, R124 ;  /* 0x000000020b7cb825 */ /* 0x000fc800078e027c */
[----:B----4-:R-:W-:-:S04]  /*7b00*/  IMAD R13, R13, 0x1400, R15 ;  /* 0x000014000d0d7824 */ /* 0x010fc800078e020f */
[----:B------:R-:W-:Y:S02]  /*7b10*/  IMAD.IADD R15, R13, 0x1, R12 ;  /* 0x000000010d0f7824 */ /* 0x000fe400078e020c */
[C---:B------:R-:W-:Y:S02]  /*7b20*/  IMAD R13, R212.reuse, 0x5000, R133 ;  /* 0x00005000d40d7824 */ /* 0x040fe400078e0285 */
[----:B------:R-:W-:Y:S02]  /*7b30*/  IMAD R15, R212, 0x5000, R15 ;  /* 0x00005000d40f7824 */ /* 0x000fe400078e020f */
[--C-:B------:R-:W-:Y:S02]  /*7b40*/  IMAD R13, R13, 0x2, R22.reuse ;  /* 0x000000020d0d7824 */ /* 0x100fe400078e0216 */
[----:B------:R-:W-:-:S04]  /*7b50*/  IMAD R36, R15, 0x2, R22 ;  /* 0x000000020f247824 */ /* 0x000fc800078e0216 */
[----:B------:R-:W2:Y:S04]  /*7b60*/  LDS.128 R12, [R13+0x24400] ;  /* 0x024400000d0c7984 */ /* 0x000ea80000000c00 */
[----:B------:R-:W3:Y:S01]  /*7b70*/  LDS.128 R36, [R36+0x24400] ;  /* 0x0244000024247984 */ /* 0x000ee20000000c00 */
[----:B------:R-:W-:Y:S05]  /*7b80*/  @P6 BRA `(.L_x_2771) ;  /* 0x00000004006c6947 */ /* 0x000fea0003800000 */
[--C-:B------:R-:W-:Y:S01]  /*7b90*/  SHF.R.U64 R11, R32, 0x10, R33.reuse ;  /* 0x00000010200b7819 */ /* 0x100fe20000001221 */
[----:B---3--:R-:W-:Y:S01]  /*7ba0*/  IMAD.U32 R47, R37, 0x10000, RZ ;  /* 0x00010000252f7824 */ /* 0x008fe200078e00ff */
[----:B------:R-:W-:Y:S01]  /*7bb0*/  SHF.R.U32.HI R32, RZ, 0x10, R33 ;  /* 0x00000010ff207819 */ /* 0x000fe20000011621 */
[----:B------:R-:W-:Y:S01]  /*7bc0*/  IMAD.U32 R83, R39, 0x10000, RZ ;  /* 0x0001000027537824 */ /* 0x000fe200078e00ff */
[--C-:B------:R-:W-:Y:S01]  /*7bd0*/  SHF.R.U64 R33, R40, 0x10, R41.reuse ;  /* 0x0000001028217819 */ /* 0x100fe20000001229 */
[----:B--2---:R-:W-:Y:S01]  /*7be0*/  IMAD.U32 R82, R15, 0x10000, RZ ;  /* 0x000100000f527824 */ /* 0x004fe200078e00ff */
[----:B------:R-:W-:Y:S01]  /*7bf0*/  SHF.R.U32.HI R40, RZ, 0x10, R41 ;  /* 0x00000010ff287819 */ /* 0x000fe20000011629 */
[----:B------:R-:W-:Y:S01]  /*7c00*/  IMAD.U32 R126, R38, 0x10000, RZ ;  /* 0x00010000267e7824 */ /* 0x000fe200078e00ff */
[----:B------:R-:W-:Y:S01]  /*7c10*/  PRMT R32, R142, 0x5432, R32 ;  /* 0x000054328e207816 */ /* 0x000fe20000000020 */
[----:B------:R-:W-:Y:S01]  /*7c20*/  IMAD.U32 R81, R14, 0x10000, RZ ;  /* 0x000100000e517824 */ /* 0x000fe200078e00ff */
[----:B------:R-:W-:-:S02]  /*7c30*/  PRMT R40, R143, 0x5432, R40 ;  /* 0x000054328f287816 */ /* 0x000fc40000000028 */
[--C-:B------:R-:W-:Y:S02]  /*7c40*/  SHF.R.U64 R34, R34, 0x10, R35.reuse ;  /* 0x0000001022227819 */ /* 0x100fe40000001223 */
[----:B------:R-:W-:Y:S02]  /*7c50*/  SHF.R.U32.HI R35, RZ, 0x10, R35 ;  /* 0x00000010ff237819 */ /* 0x000fe40000011623 */
[----:B------:R-:W-:Y:S01]  /*7c60*/  SHF.R.U64 R41, R42, 0x10, R43 ;  /* 0x000000102a297819 */ /* 0x000fe2000000122b */
[----:B------:R-:W-:Y:S01]  /*7c70*/  IMAD.U32 R42, R13, 0x10000, RZ ;  /* 0x000100000d2a7824 */ /* 0x000fe200078e00ff */
[----:B------:R-:W-:Y:S01]  /*7c80*/  PRMT R192, R192, 0x5410, R11 ;  /* 0x00005410c0c07816 */ /* 0x000fe2000000000b */
[----:B------:R-:W-:Y:S01]  /*7c90*/  IMAD.U32 R11, R40, 0x10000, RZ ;  /* 0x00010000280b7824 */ /* 0x000fe200078e00ff */
[----:B------:R-:W-:Y:S02]  /*7ca0*/  SHF.R.U32.HI R43, RZ, 0x10, R43 ;  /* 0x00000010ff2b7819 */ /* 0x000fe4000001162b */
[----:B------:R-:W-:Y:S01]  /*7cb0*/  PRMT R193, R193, 0x5410, R33 ;  /* 0x00005410c1c17816 */ /* 0x000fe20000000021 */
[----:B------:R-:W-:Y:S01]  /*7cc0*/  IMAD.U32 R33, R32, 0x10000, RZ ;  /* 0x0001000020217824 */ /* 0x000fe200078e00ff */
[----:B------:R-:W-:Y:S01]  /*7cd0*/  PRMT R188, R188, 0x5410, R35 ;  /* 0x00005410bcbc7816 */ /* 0x000fe20000000023 */
[----:B------:R-:W-:Y:S01]  /*7ce0*/  FMUL.FTZ R35, R47, R11 ;  /* 0x0000000b2f237220 */ /* 0x000fe20000410000 */
[----:B------:R-:W-:Y:S01]  /*7cf0*/  PRMT R191, R191, 0x5410, R41 ;  /* 0x00005410bfbf7816 */ /* 0x000fe20000000029 */
[-C--:B------:R-:W-:Y:S01]  /*7d00*/  FMUL.FTZ R47, R47, R33.reuse ;  /* 0x000000212f2f7220 */ /* 0x080fe20000410000 */
[----:B------:R-:W-:Y:S01]  /*7d10*/  LOP3.LUT R80, R37, 0xffff0000, RZ, 0xc0, !PT ;  /* 0xffff000025507812 */ /* 0x000fe200078ec0ff */
[----:B------:R-:W-:Y:S01]  /*7d20*/  FFMA.FTZ R35, R42, R33, -R35 ;  /* 0x000000212a237223 */ /* 0x000fe20000010823 */
[----:B------:R-:W-:Y:S01]  /*7d30*/  LOP3.LUT R41, R40, 0xffff0000, RZ, 0xc0, !PT ;  /* 0xffff000028297812 */ /* 0x000fe200078ec0ff */
[----:B------:R-:W-:Y:S01]  /*7d40*/  FFMA.FTZ R47, R42, R11, R47 ;  /* 0x0000000b2a2f7223 */ /* 0x000fe2000001002f */
[----:B------:R-:W-:Y:S01]  /*7d50*/  PRMT R190, R190, 0x5410, R43 ;  /* 0x00005410bebe7816 */ /* 0x000fe2000000002b */
[----:B------:R-:W-:Y:S01]  /*7d60*/  IMAD.U32 R11, R188, 0x10000, RZ ;  /* 0x00010000bc0b7824 */ /* 0x000fe200078e00ff */
[----:B------:R-:W-:Y:S01]  /*7d70*/  LOP3.LUT R46, R13, 0xffff0000, RZ, 0xc0, !PT ;  /* 0xffff00000d2e7812 */ /* 0x000fe200078ec0ff */
[----:B------:R-:W-:Y:S01]  /*7d80*/  FMUL.FTZ R33, R80, R41 ;  /* 0x0000002950217220 */ /* 0x000fe20000410000 */
[----:B------:R-:W-:Y:S01]  /*7d90*/  LOP3.LUT R43, R32, 0xffff0000, RZ, 0xc0, !PT ;  /* 0xffff0000202b7812 */ /* 0x000fe200078ec0ff */
[----:B------:R-:W-:Y:S01]  /*7da0*/  IMAD.U32 R32, R190, 0x10000, RZ ;  /* 0x00010000be207824 */ /* 0x000fe200078e00ff */
[----:B------:R-:W-:Y:S01]  /*7db0*/  PRMT R189, R189, 0x5410, R34 ;  /* 0x00005410bdbd7816 */ /* 0x000fe20000000022 */
[----:B------:R-:W-:Y:S01]  /*7dc0*/  IMAD.U32 R37, R36, 0x10000, RZ ;  /* 0x0001000024257824 */ /* 0x000fe200078e00ff */
[----:B------:R-:W-:Y:S01]  /*7dd0*/  LOP3.LUT R39, R39, 0xffff0000, RZ, 0xc0, !PT ;  /* 0xffff000027277812 */ /* 0x000fe200078ec0ff */
[----:B------:R-:W-:Y:S01]  /*7de0*/  FFMA.FTZ R34, R46, R43, -R33 ;  /* 0x0000002b2e227223 */ /* 0x000fe20000010821 */
[CC--:B------:R-:W-:Y:S01]  /*7df0*/  FMUL.FTZ R33, R83.reuse, R32.reuse ;  /* 0x0000002053217220 */ /* 0x0c0fe20000410000 */
[----:B------:R-:W-:Y:S01]  /*7e00*/  LOP3.LUT R190, R190, 0xffff0000, RZ, 0xc0, !PT ;  /* 0xffff0000bebe7812 */ /* 0x000fe200078ec0ff */
[-C--:B------:R-:W-:Y:S01]  /*7e10*/  FMUL.FTZ R83, R83, R11.reuse ;  /* 0x0000000b53537220 */ /* 0x080fe20000410000 */
[----:B------:R-:W-:Y:S01]  /*7e20*/  LOP3.LUT R40, R188, 0xffff0000, RZ, 0xc0, !PT ;  /* 0xffff0000bc287812 */ /* 0x000fe200078ec0ff */
[C---:B------:R-:W-:Y:S01]  /*7e30*/  FFMA.FTZ R33, R82.reuse, R11, -R33 ;  /* 0x0000000b52217223 */ /* 0x040fe20000010821 */
[----:B------:R-:W-:Y:S01]  /*7e40*/  LOP3.LUT R15, R15, 0xffff0000, RZ, 0xc0, !PT ;  /* 0xffff00000f0f7812 */ /* 0x000fe200078ec0ff */
[----:B------:R-:W-:Y:S01]  /*7e50*/  FFMA.FTZ R83, R82, R32, R83 ;  /* 0x0000002052537223 */ /* 0x000fe20000010053 */
[----:B------:R-:W-:Y:S01]  /*7e60*/  FMUL.FTZ R82, R39, R190 ;  /* 0x000000be27527220 */ /* 0x000fe20000410000 */
[----:B------:R-:W-:-:S02]  /*7e70*/  IMAD.U32 R32, R193, 0x10000, RZ ;  /* 0x00010000c1207824 */ /* 0x000fc400078e00ff */
[----:B------:R-:W-:Y:S01]  /*7e80*/  FMUL.FTZ R127, R80, R43 ;  /* 0x0000002b507f7220 */ /* 0x000fe20000410000 */
[----:B------:R-:W-:Y:S01]  /*7e90*/  IMAD.U32 R42, R192, 0x10000, RZ ;  /* 0x00010000c02a7824 */ /* 0x000fe200078e00ff */
[----:B------:R-:W-:Y:S01]  /*7ea0*/  LOP3.LUT R36, R36, 0xffff0000, RZ, 0xc0, !PT ;  /* 0xffff000024247812 */ /* 0x000fe200078ec0ff */
[-C--:B------:R-:W-:Y:S01]  /*7eb0*/  FMUL.FTZ R80, R39, R40.reuse ;  /* 0x0000002827507220 */ /* 0x080fe20000410000 */
[----:B------:R-:W-:Y:S01]  /*7ec0*/  LOP3.LUT R193, R193, 0xffff0000, RZ, 0xc0, !PT ;  /* 0xffff0000c1c17812 */ /* 0x000fe200078ec0ff */
[----:B------:R-:W-:Y:S01]  /*7ed0*/  FFMA.FTZ R40, R15, R40, -R82 ;  /* 0x000000280f287223 */ /* 0x000fe20000010852 */
[----:B------:R-:W-:Y:S02]  /*7ee0*/  IMAD.U32 R13, R12, 0x10000, RZ ;  /* 0x000100000c0d7824 */ /* 0x000fe400078e00ff */
[C---:B------:R-:W-:Y:S01]  /*7ef0*/  FMUL.FTZ R82, R37.reuse, R32 ;  /* 0x0000002025527220 */ /* 0x040fe20000410000 */
[----:B------:R-:W-:Y:S01]  /*7f00*/  LOP3.LUT R11, R192, 0xffff0000, RZ, 0xc0, !PT ;  /* 0xffff0000c00b7812 */ /* 0x000fe200078ec0ff */
[----:B------:R-:W-:Y:S01]  /*7f10*/  FMUL.FTZ R37, R37, R42 ;  /* 0x0000002a25257220 */ /* 0x000fe20000410000 */
[----:B------:R-:W-:Y:S01]  /*7f20*/  LOP3.LUT R12, R12, 0xffff0000, RZ, 0xc0, !PT ;  /* 0xffff00000c0c7812 */ /* 0x000fe200078ec0ff */
[----:B------:R-:W-:Y:S01]  /*7f30*/  FFMA.FTZ R190, R15, R190, R80 ;  /* 0x000000be0fbe7223 */ /* 0x000fe20000010050 */
[C---:B------:R-:W-:Y:S01]  /*7f40*/  FMUL.FTZ R15, R36.reuse, R193 ;  /* 0x000000c1240f7220 */ /* 0x040fe20000410000 */
[C---:B------:R-:W-:Y:S01]  /*7f50*/  FFMA.FTZ R42, R13.reuse, R42, -R82 ;  /* 0x0000002a0d2a7223 */ /* 0x040fe20000010852 */
[----:B------:R-:W-:Y:S01]  /*7f60*/  FFMA.FTZ R13, R13, R32, R37 ;  /* 0x000000200d0d7223 */ /* 0x000fe20000010025 */
[-C--:B------:R-:W-:Y:S01]  /*7f70*/  FMUL.FTZ R37, R36, R11.reuse ;  /* 0x0000000b24257220 */ /* 0x080fe20000410000 */
[----:B------:R-:W-:Y:S01]  /*7f80*/  FFMA.FTZ R11, R12, R11, -R15 ;  /* 0x0000000b0c0b7223 */ /* 0x000fe2000001080f */
[----:B------:R-:W-:Y:S01]  /*7f90*/  IMAD.U32 R15, R191, 0x10000, RZ ;  /* 0x00010000bf0f7824 */ /* 0x000fe200078e00ff */
[----:B------:R-:W-:Y:S01]  /*7fa0*/  LOP3.LUT R38, R38, 0xffff0000, RZ, 0xc0, !PT ;  /* 0xffff000026267812 */ /* 0x000fe200078ec0ff */
[----:B------:R-:W-:Y:S01]  /*7fb0*/  IMAD.U32 R32, R189, 0x10000, RZ ;  /* 0x00010000bd207824 */ /* 0x000fe200078e00ff */
[----:B------:R-:W-:Y:S01]  /*7fc0*/  LOP3.LUT R191, R191, 0xffff0000, RZ, 0xc0, !PT ;  /* 0xffff0000bfbf7812 */ /* 0x000fe200078ec0ff */
[----:B------:R-:W-:Y:S01]  /*7fd0*/  FFMA.FTZ R12, R12, R193, R37 ;  /* 0x000000c10c0c7223 */ /* 0x000fe20000010025 */
[----:B------:R-:W-:Y:S01]  /*7fe0*/  LOP3.LUT R189, R189, 0xffff0000, RZ, 0xc0, !PT ;  /* 0xffff0000bdbd7812 */ /* 0x000fe200078ec0ff */
[----:B------:R-:W-:Y:S01]  /*7ff0*/  FFMA.FTZ R46, R46, R41, R127 ;  /* 0x000000292e2e7223 */ /* 0x000fe2000001007f */
[----:B------:R-:W-:Y:S01]  /*8000*/  LOP3.LUT R14, R14, 0xffff0000, RZ, 0xc0, !PT ;  /* 0xffff00000e0e7812 */ /* 0x000fe200078ec0ff */
[----:B------:R-:W-:Y:S01]  /*8010*/  FMUL.FTZ R36, R126, R15 ;  /* 0x0000000f7e247220 */ /* 0x000fe20000410000 */
[----:B------:R-:W-:Y:S01]  /*8020*/  FMUL.FTZ R37, R38, R191 ;  /* 0x000000bf26257220 */ /* 0x000fe20000410000 */
        /* <DEDUP_REMOVED lines=17> */
.L_x_2771:
[----:B------:R-:W-:Y:S05]  /*8140*/  BSYNC B2 ;  /* 0x0000000000027941 */ /* 0x000fea0003800000 */
.L_x_2770:
[----:B------:R-:W-:Y:S02]  /*8150*/  ULDC.64 UR4, c[0x0][0x208] ;  /* 0x0000820000047ab9 */ /* 0x000fe40000000a00 */
[----:B--2---:R2:W-:Y:S04]  /*8160*/  ST.E.128 desc[UR4][R44.64], R12 ;  /* 0x0000000c2c007985 */ /* 0x0045e8000c101d04 */
[----:B---3--:R2:W-:Y:S02]  /*8170*/  @!P3 ST.E.128 desc[UR4][R124.64], R36 ;  /* 0x000000247c00b985 */ /* 0x0085e4000c101d04 */
.L_x_2765:
[----:B------:R-:W-:Y:S05]  /*8180*/  BSYNC B1 ;  /* 0x0000000000017941 */ /* 0x000fea0003800000 */
.L_x_2764:
[----:B------:R-:W-:-:S03]  /*8190*/  UMOV UR4, 0xffffffff ;  /* 0xffffffff00047882 */ /* 0x000fc60000000000 */
[----:B------:R-:W-:Y:S05]  /*81a0*/  BRA.DIV UR4, `(.L_x_2772) ;  /* 0x0000028204207947 */ /* 0x000fea000b800000 */
[----:B--2---:R2:W0:Y:S04]  /*81b0*/  SHFL.IDX PT, R37, R119, 0x1, 0x181f ;  /* 0x00381f0077257f89 */ /* 0x00442800000e0000 */
[----:B------:R2:W0:Y:S02]  /*81c0*/  SHFL.IDX PT, R36, R120, 0x1, 0x181f ;  /* 0x00381f0078247f89 */ /* 0x00042400000e0000 */
.L_x_3106:
[----:B------:R-:W-:Y:S04]  /*81d0*/  BSSY B1, `(.L_x_2773) ;  /* 0x000010c000017945 */ /* 0x000fe80003800000 */
[----:B------:R-:W-:Y:S05]  /*81e0*/  @P4 BRA `(.L_x_2774) ;  /* 0x0000001000284947 */ /* 0x000fea0003800000 */
[----:B------:R-:W-:Y:S01]  /*81f0*/  ISETP.NE.AND P3, PT, R4, RZ, PT ;  /* 0x000000ff0400720c */ /* 0x000fe20003f65270 */
[----:B------:R-:W-:-:S12]  /*8200*/  BSSY B2, `(.L_x_2775) ;  /* 0x0000085000027945 */ /* 0x000fd80003800000 */
[----:B------:R-:W-:Y:S05]  /*8210*/  @!P3 BRA `(.L_x_2776) ;  /* 0x00000008000cb947 */ /* 0x000fea0003800000 */
[----:B----4-:R-:W4:Y:S01]  /*8220*/  LDL R14, [R1+0x64] ;  /* 0x00006400010e7983 */ /* 0x010f220000100800 */
[----:B------:R-:W-:Y:S01]  /*8230*/  SEL R11, R115, R137, !P2 ;  /* 0x00000089730b7207 */ /* 0x000fe20005000000 */
[----:B------:R-:W-:Y:S01]  /*8240*/  VIADD R13, R220, 0x20 ;  /* 0x00000020dc0d7836 */ /* 0x000fe20000000000 */
[----:B0-----:R-:W-:Y:S01]  /*8250*/  LEA R38, P4, R10, R36, 0x1 ;  /* 0x000000240a267211 */ /* 0x001fe200078808ff */
        /* <DEDUP_REMOVED lines=14> */
[----:B------:R-:W-:-:S02]  /*8340*/  ISETP.GE.AND P4, PT, R16, R114, PT ;  /* 0x000000721000720c */ /* 0x000fc40003f86270 */
        /* <DEDUP_REMOVED lines=10> */
[----:B------:R-:W-:-:S03]  /*83f0*/  IMAD R32, R13, 0x2, R22 ;  /* 0x000000020d207824 */ /* 0x000fc600078e0216 */
[----:B------:R0:W4:Y:S04]  /*8400*/  LDS.128 R12, [R11+0x24400] ;  /* 0x024400000b0c7984 */ /* 0x0001280000000c00 */
[----:B------:R-:W0:Y:S01]  /*8410*/  LDS.128 R32, [R32+0x24400] ;  /* 0x0244000020207984 */ /* 0x000e220000000c00 */
[----:B------:R-:W-:Y:S05]  /*8420*/  @P4 BRA `(.L_x_2778) ;  /* 0x0000000400784947 */ /* 0x000fea0003800000 */
[--C-:B------:R-:W-:Y:S01]  /*8430*/  SHF.R.U64 R46, R60, 0x10, R61.reuse ;  /* 0x000000103c2e7819 */ /* 0x100fe2000000123d */
[----:B0-----:R-:W-:Y:S01]  /*8440*/  IMAD.U32 R45, R33, 0x10000, RZ ;  /* 0x00010000212d7824 */ /* 0x001fe200078e00ff */
[----:B------:R-:W-:Y:S01]  /*8450*/  SHF.R.U32.HI R61, RZ, 0x10, R61 ;  /* 0x00000010ff3d7819 */ /* 0x000fe2000001163d */
[----:B----4-:R-:W-:Y:S01]  /*8460*/  IMAD.U32 R11, R13, 0x10000, RZ ;  /* 0x000100000d0b7824 */ /* 0x010fe200078e00ff */
        /* <DEDUP_REMOVED lines=8> */
[--C-:B------:R-:W-:Y:S02]  /*84f0*/  SHF.R.U64 R52, R62, 0x10, R63.reuse ;  /* 0x000000103e347819 */ /* 0x100fe4000000123f */
[----:B------:R-:W-:Y:S02]  /*8500*/  SHF.R.U32.HI R63, RZ, 0x10, R63 ;  /* 0x00000010ff3f7819 */ /* 0x000fe4000001163f */
[----:B------:R-:W-:Y:S01]  /*8510*/  PRMT R185, R185, 0x5410, R44 ;  /* 0x00005410b9b97816 */ /* 0x000fe2000000002c */
[----:B------:R-:W-:Y:S01]  /*8520*/  IMAD.U32 R44, R184, 0x10000, RZ ;  /* 0x00010000b82c7824 */ /* 0x000fe200078e00ff */
[----:B------:R-:W-:Y:S02]  /*8530*/  SHF.R.U32.HI R55, RZ, 0x10, R55 ;  /* 0x00000010ff377819 */ /* 0x000fe40000011637 */
[----:B------:R-:W-:Y:S01]  /*8540*/  PRMT R187, R187, 0x5410, R42 ;  /* 0x00005410bbbb7816 */ /* 0x000fe2000000002a */
[----:B------:R-:W-:Y:S01]  /*8550*/  IMAD.U32 R42, R186, 0x10000, RZ ;  /* 0x00010000ba2a7824 */ /* 0x000fe200078e00ff */
[----:B------:R-:W-:Y:S01]  /*8560*/  PRMT R183, R183, 0x5410, R46 ;  /* 0x00005410b7b77816 */ /* 0x000fe2000000002e */
[----:B------:R-:W-:Y:S01]  /*8570*/  FMUL.FTZ R46, R45, R44 ;  /* 0x0000002c2d2e7220 */ /* 0x000fe20000410000 */
[----:B------:R-:W-:-:S02]  /*8580*/  PRMT R182, R182, 0x5410, R63 ;  /* 0x00005410b6b67816 */ /* 0x000fc4000000003f */
[----:B------:R-:W-:Y:S01]  /*8590*/  LOP3.LUT R47, R33, 0xffff0000, RZ, 0xc0, !PT ;  /* 0xffff0000212f7812 */ /* 0x000fe200078ec0ff */
[----:B------:R-:W-:Y:S01]  /*85a0*/  IMAD.U32 R33, R32, 0x10000, RZ ;  /* 0x0001000020217824 */ /* 0x000fe200078e00ff */
[----:B------:R-:W-:Y:S01]  /*85b0*/  PRMT R180, R180, 0x5410, R55 ;  /* 0x00005410b4b47816 */ /* 0x000fe20000000037 */
[----:B------:R-:W-:Y:S01]  /*85c0*/  IMAD.U32 R55, R182, 0x10000, RZ ;  /* 0x00010000b6377824 */ /* 0x000fe200078e00ff */
[----:B------:R-:W-:Y:S01]  /*85d0*/  LOP3.LUT R184, R184, 0xffff0000, RZ, 0xc0, !PT ;  /* 0xffff0000b8b87812 */ /* 0x000fe200078ec0ff */
[----:B------:R-:W-:Y:S01]  /*85e0*/  IMAD.U32 R82, R183, 0x10000, RZ ;  /* 0x00010000b7527824 */ /* 0x000fe200078e00ff */
[----:B------:R-:W-:Y:S01]  /*85f0*/  PRMT R181, R181, 0x5410, R52 ;  /* 0x00005410b5b57816 */ /* 0x000fe20000000034 */
[-C--:B------:R-:W-:Y:S01]  /*8600*/  FMUL.FTZ R52, R45, R42.reuse ;  /* 0x0000002a2d347220 */ /* 0x080fe20000410000 */
[----:B------:R-:W-:Y:S01]  /*8610*/  LOP3.LUT R186, R186, 0xffff0000, RZ, 0xc0, !PT ;  /* 0xffff0000baba7812 */ /* 0x000fe200078ec0ff */
[----:B------:R-:W-:Y:S01]  /*8620*/  FFMA.FTZ R42, R11, R42, -R46 ;  /* 0x0000002a0b2a7223 */ /* 0x000fe2000001082e */
[----:B------:R-:W-:Y:S01]  /*8630*/  LOP3.LUT R43, R13, 0xffff0000, RZ, 0xc0, !PT ;  /* 0xffff00000d2b7812 */ /* 0x000fe200078ec0ff */
[----:B------:R-:W-:Y:S01]  /*8640*/  FMUL.FTZ R46, R47, R184 ;  /* 0x000000b82f2e7220 */ /* 0x000fe20000410000 */
[----:B------:R-:W-:-:S02]  /*8650*/  IMAD.U32 R53, R180, 0x10000, RZ ;  /* 0x00010000b4357824 */ /* 0x000fc400078e00ff */
[----:B------:R-:W-:Y:S01]  /*8660*/  FFMA.FTZ R11, R11, R44, R52 ;  /* 0x0000002c0b0b7223 */ /* 0x000fe20000010034 */
[----:B------:R-:W-:Y:S01]  /*8670*/  LOP3.LUT R35, R35, 0xffff0000, RZ, 0xc0, !PT ;  /* 0xffff000023237812 */ /* 0x000fe200078ec0ff */
[-C--:B------:R-:W-:Y:S01]  /*8680*/  FMUL.FTZ R44, R47, R186.reuse ;  /* 0x000000ba2f2c7220 */ /* 0x080fe20000410000 */
[----:B------:R-:W-:Y:S01]  /*8690*/  LOP3.LUT R52, R182, 0xffff0000, RZ, 0xc0, !PT ;  /* 0xffff0000b6347812 */ /* 0x000fe200078ec0ff */
[C---:B------:R-:W-:Y:S01]  /*86a0*/  FMUL.FTZ R47, R80.reuse, R55 ;  /* 0x00000037502f7220 */ /* 0x040fe20000410000 */
[C---:B------:R-:W-:Y:S01]  /*86b0*/  FFMA.FTZ R45, R43.reuse, R186, -R46 ;  /* 0x000000ba2b2d7223 */ /* 0x040fe2000001082e */
[-C--:B------:R-:W-:Y:S01]  /*86c0*/  FMUL.FTZ R80, R80, R53.reuse ;  /* 0x0000003550507220 */ /* 0x080fe20000410000 */
[----:B------:R-:W-:Y:S01]  /*86d0*/  LOP3.LUT R46, R180, 0xffff0000, RZ, 0xc0, !PT ;  /* 0xffff0000b42e7812 */ /* 0x000fe200078ec0ff */
[----:B------:R-:W-:Y:S01]  /*86e0*/  FFMA.FTZ R44, R43, R184, R44 ;  /* 0x000000b82b2c7223 */ /* 0x000fe2000001002c */
[----:B------:R-:W-:Y:S01]  /*86f0*/  LOP3.LUT R15, R15, 0xffff0000, RZ, 0xc0, !PT ;  /* 0xffff00000f0f7812 */ /* 0x000fe200078ec0ff */
[----:B------:R-:W-:Y:S01]  /*8700*/  FFMA.FTZ R43, R60, R53, -R47 ;  /* 0x000000353c2b7223 */ /* 0x000fe2000001082f */
[----:B------:R-:W-:Y:S01]  /*8710*/  LOP3.LUT R32, R32, 0xffff0000, RZ, 0xc0, !PT ;  /* 0xffff000020207812 */ /* 0x000fe200078ec0ff */
[----:B---3--:R-:W-:Y:S01]  /*8720*/  FMUL.FTZ R124, R35, R52 ;  /* 0x00000034237c7220 */ /* 0x008fe20000410000 */
[----:B------:R-:W-:Y:S01]  /*8730*/  LOP3.LUT R183, R183, 0xffff0000, RZ, 0xc0, !PT ;  /* 0xffff0000b7b77812 */ /* 0x000fe200078ec0ff */
[----:B------:R-:W-:Y:S01]  /*8740*/  FFMA.FTZ R60, R60, R55, R80 ;  /* 0x000000373c3c7223 */ /* 0x000fe20000010050 */
[----:B------:R-:W-:-:S02]  /*8750*/  IMAD.U32 R80, R187, 0x10000, RZ ;  /* 0x00010000bb507824 */ /* 0x000fc400078e00ff */
[-C--:B------:R-:W-:Y:S01]  /*8760*/  FMUL.FTZ R126, R35, R46.reuse ;  /* 0x0000002e237e7220 */ /* 0x080fe20000410000 */
[C---:B------:R-:W-:Y:S01]  /*8770*/  IMAD.U32 R13, R12.reuse, 0x10000, RZ ;  /* 0x000100000c0d7824 */ /* 0x040fe200078e00ff */
[----:B------:R-:W-:Y:S01]  /*8780*/  LOP3.LUT R187, R187, 0xffff0000, RZ, 0xc0, !PT ;  /* 0xffff0000bbbb7812 */ /* 0x000fe200078ec0ff */
[----:B------:R-:W-:Y:S01]  /*8790*/  FFMA.FTZ R46, R15, R46, -R124 ;  /* 0x0000002e0f2e7223 */ /* 0x000fe2000001087c */
[----:B------:R-:W-:Y:S01]  /*87a0*/  LOP3.LUT R12, R12, 0xffff0000, RZ, 0xc0, !PT ;  /* 0xffff00000c0c7812 */ /* 0x000fe200078ec0ff */
[C---:B------:R-:W-:Y:S01]  /*87b0*/  FMUL.FTZ R124, R33.reuse, R82 ;  /* 0x00000052217c7220 */ /* 0x040fe20000410000 */
[C---:B------:R-:W-:Y:S01]  /*87c0*/  FMUL.FTZ R47, R32.reuse, R183 ;  /* 0x000000b7202f7220 */ /* 0x040fe20000410000 */
[-C--:B------:R-:W-:Y:S01]  /*87d0*/  FMUL.FTZ R35, R33, R80.reuse ;  /* 0x0000005021237220 */ /* 0x080fe20000410000 */
[-C--:B------:R-:W-:Y:S01]  /*87e0*/  FMUL.FTZ R53, R32, R187.reuse ;  /* 0x000000bb20357220 */ /* 0x080fe20000410000 */
[----:B------:R-:W-:Y:S01]  /*87f0*/  LOP3.LUT R62, R14, 0xffff0000, RZ, 0xc0, !PT ;  /* 0xffff00000e3e7812 */ /* 0x000fe200078ec0ff */
[----:B------:R-:W-:Y:S01]  /*8800*/  FFMA.FTZ R33, R13, R80, -R124 ;  /* 0x000000500d217223 */ /* 0x000fe2000001087c */
[----:B------:R-:W-:Y:S01]  /*8810*/  FFMA.FTZ R32, R12, R187, -R47 ;  /* 0x000000bb0c207223 */ /* 0x000fe2000001082f */
[----:B------:R-:W-:-:S02]  /*8820*/  IMAD.U32 R14, R34, 0x10000, RZ ;  /* 0x00010000220e7824 */ /* 0x000fc400078e00ff */
[----:B------:R-:W-:Y:S01]  /*8830*/  FFMA.FTZ R13, R13, R82, R35 ;  /* 0x000000520d0d7223 */ /* 0x000fe20000010023 */
[----:B------:R-:W-:Y:S01]  /*8840*/  IMAD.U32 R47, R181, 0x10000, RZ ;  /* 0x00010000b52f7824 */ /* 0x000fe200078e00ff */
[----:B------:R-:W-:Y:S01]  /*8850*/  LOP3.LUT R34, R34, 0xffff0000, RZ, 0xc0, !PT ;  /* 0xffff000022227812 */ /* 0x000fe200078ec0ff */
[----:B------:R-:W-:Y:S01]  /*8860*/  IMAD.U32 R35, R185, 0x10000, RZ ;  /* 0x00010000b9237824 */ /* 0x000fe200078e00ff */
[----:B------:R-:W-:Y:S01]  /*8870*/  LOP3.LUT R181, R181, 0xffff0000, RZ, 0xc0, !PT ;  /* 0xffff0000b5b57812 */ /* 0x000fe200078ec0ff */
[----:B------:R-:W-:Y:S01]  /*8880*/  FFMA.FTZ R12, R12, R183, R53 ;  /* 0x000000b70c0c7223 */ /* 0x000fe20000010035 */
        /* <DEDUP_REMOVED lines=22> */
[----:B------:R-:W-:Y:S02]  /*89f0*/  IMAD.MOV.U32 R15, RZ, RZ, R43 ;  /* 0x000000ffff0f7224 */ /* 0x000fe400078e002b */
[----:B------:R-:W-:-:S07]  /*8a00*/  IMAD.MOV.U32 R34, RZ, RZ, R44 ;  /* 0x000000ffff227224 */ /* 0x000fce00078e002c */
.L_x_2778:
[----:B------:R-:W-:Y:S05]  /*8a10*/  BSYNC B3 ;  /* 0x0000000000037941 */ /* 0x000fea0003800000 */
.L_x_2777:
[----:B------:R-:W-:Y:S02]  /*8a20*/  ULDC.64 UR4, c[0x0][0x208] ;  /* 0x0000820000047ab9 */ /* 0x000fe40000000a00 */
[----:B----4-:R4:W-:Y:S04]  /*8a30*/  ST.E.128 desc[UR4][R38.64], R12 ;  /* 0x0000000c26007985 */ /* 0x0109e8000c101d04 */
[----:B0-----:R4:W-:Y:S02]  /*8a40*/  @!P3 ST.E.128 desc[UR4][R40.64], R32 ;  /* 0x000000202800b985 */ /* 0x0019e4000c101d04 */
.L_x_2776:
[----:B------:R-:W-:Y:S05]  /*8a50*/  BSYNC B2 ;  /* 0x0000000000027941 */ /* 0x000fea0003800000 */
.L_x_2775:
[----:B------:R-:W-:-:S13]  /*8a60*/  ISETP.NE.AND P3, PT, R25, RZ, PT ;  /* 0x000000ff1900720c */ /* 0x000fda0003f65270 */
[----:B------:R-:W-:Y:S05]  /*8a70*/  @!P3 BRA `(.L_x_2774) ;  /* 0x000000080004b947 */ /* 0x000fea0003800000 */
[----:B----4-:R-:W4:Y:S01]  /*8a80*/  LDL R14, [R1+0x64] ;  /* 0x00006400010e7983 */ /* 0x010f220000100800 */
[----:B------:R-:W-:Y:S01]  /*8a90*/  SEL R11, R115, R137, !P1 ;  /* 0x00000089730b7207 */ /* 0x000fe20004800000 */
[C---:B------:R-:W-:Y:S01]  /*8aa0*/  VIADD R13, R220.reuse, 0x20 ;  /* 0x00000020dc0d7836 */ /* 0x040fe20000000000 */
        /* <DEDUP_REMOVED lines=33> */
[----:B------:R-:W-:Y:S01]  /*8cc0*/  IMAD.U32 R46, R33, 0x10000, RZ ;  /* 0x00010000212e7824 */ /* 0x000fe200078e00ff */
[--C-:B------:R-:W-:Y:S01]  /*8cd0*/  SHF.R.U64 R49, R56, 0x10, R57.reuse ;  /* 0x0000001038317819 */ /* 0x100fe20000001239 */
[----:B----4-:R-:W-:Y:S01]  /*8ce0*/  IMAD.U32 R45, R15, 0x10000, RZ ;  /* 0x000100000f2d7824 */ /* 0x010fe200078e00ff */
[----:B------:R-:W-:Y:S01]  /*8cf0*/  SHF.R.U32.HI R56, RZ, 0x10, R57 ;  /* 0x00000010ff387819 */ /* 0x000fe20000011639 */
[----:B------:R-:W-:Y:S01]  /*8d00*/  IMAD.U32 R42, R13, 0x10000, RZ ;  /* 0x000100000d2a7824 */ /* 0x000fe200078e00ff */
[----:B------:R-:W-:Y:S01]  /*8d10*/  SHF.R.U64 R53, R50, 0x10, R51 ;  /* 0x0000001032357819 */ /* 0x000fe20000001233 */
[----:B------:R-:W-:Y:S01]  /*8d20*/  IMAD.U32 R40, R12, 0x10000, RZ ;  /* 0x000100000c287824 */ /* 0x000fe200078e00ff */
[----:B------:R-:W-:Y:S01]  /*8d30*/  PRMT R179, R179, 0x5410, R56 ;  /* 0x00005410b3b37816 */ /* 0x000fe20000000038 */
[----:B------:R-:W-:Y:S01]  /*8d40*/  IMAD.U32 R11, R14, 0x10000, RZ ;  /* 0x000100000e0b7824 */ /* 0x000fe200078e00ff */
[----:B------:R-:W-:-:S02]  /*8d50*/  PRMT R161, R161, 0x5410, R54 ;  /* 0x00005410a1a17816 */ /* 0x000fc40000000036 */
[--C-:B------:R-:W-:Y:S02]  /*8d60*/  SHF.R.U64 R50, R58, 0x10, R59.reuse ;  /* 0x000000103a327819 */ /* 0x100fe4000000123b */
[----:B------:R-:W-:Y:S01]  /*8d70*/  LOP3.LUT R43, R35, 0xffff0000, RZ, 0xc0, !PT ;  /* 0xffff0000232b7812 */ /* 0x000fe200078ec0ff */
[----:B------:R-:W-:Y:S01]  /*8d80*/  IMAD.U32 R35, R179, 0x10000, RZ ;  /* 0x00010000b3237824 */ /* 0x000fe200078e00ff */
[----:B------:R-:W-:Y:S02]  /*8d90*/  SHF.R.U32.HI R59, RZ, 0x10, R59 ;  /* 0x00000010ff3b7819 */ /* 0x000fe4000001163b */
[----:B------:R-:W-:Y:S02]  /*8da0*/  SHF.R.U32.HI R52, RZ, 0x10, R51 ;  /* 0x00000010ff347819 */ /* 0x000fe40000011633 */
[----:B------:R-:W-:Y:S01]  /*8db0*/  LOP3.LUT R41, R15, 0xffff0000, RZ, 0xc0, !PT ;  /* 0xffff00000f297812 */ /* 0x000fe200078ec0ff */
[----:B------:R-:W-:Y:S01]  /*8dc0*/  IMAD.U32 R15, R161, 0x10000, RZ ;  /* 0x00010000a10f7824 */ /* 0x000fe200078e00ff */
[----:B------:R-:W-:Y:S01]  /*8dd0*/  PRMT R178, R178, 0x5410, R49 ;  /* 0x00005410b2b27816 */ /* 0x000fe20000000031 */
[----:B------:R-:W-:Y:S01]  /*8de0*/  FMUL.FTZ R49, R46, R35 ;  /* 0x000000232e317220 */ /* 0x000fe20000410000 */
[----:B------:R-:W-:Y:S01]  /*8df0*/  PRMT R176, R176, 0x5410, R59 ;  /* 0x00005410b0b07816 */ /* 0x000fe2000000003b */
[-C--:B------:R-:W-:Y:S01]  /*8e00*/  FMUL.FTZ R51, R46, R15.reuse ;  /* 0x0000000f2e337220 */ /* 0x080fe20000410000 */
[----:B------:R-:W-:Y:S01]  /*8e10*/  PRMT R159, R159, 0x5410, R52 ;  /* 0x000054109f9f7816 */ /* 0x000fe20000000034 */
[----:B------:R-:W-:Y:S01]  /*8e20*/  FFMA.FTZ R15, R42, R15, -R49 ;  /* 0x0000000f2a0f7223 */ /* 0x000fe20000010831 */
[----:B------:R-:W-:Y:S01]  /*8e30*/  LOP3.LUT R47, R33, 0xffff0000, RZ, 0xc0, !PT ;  /* 0xffff0000212f7812 */ /* 0x000fe200078ec0ff */
[----:B------:R-:W-:Y:S01]  /*8e40*/  IMAD.U32 R49, R176, 0x10000, RZ ;  /* 0x00010000b0317824 */ /* 0x000fe200078e00ff */
[----:B------:R-:W-:Y:S01]  /*8e50*/  LOP3.LUT R179, R179, 0xffff0000, RZ, 0xc0, !PT ;  /* 0xffff0000b3b37812 */ /* 0x000fe200078ec0ff */
[----:B------:R-:W-:Y:S01]  /*8e60*/  IMAD.U32 R46, R159, 0x10000, RZ ;  /* 0x000100009f2e7824 */ /* 0x000fe200078e00ff */
[----:B------:R-:W-:Y:S01]  /*8e70*/  LOP3.LUT R161, R161, 0xffff0000, RZ, 0xc0, !PT ;  /* 0xffff0000a1a17812 */ /* 0x000fe200078ec0ff */
[----:B------:R-:W-:Y:S01]  /*8e80*/  FFMA.FTZ R35, R42, R35, R51 ;  /* 0x000000232a237223 */ /* 0x000fe20000010033 */
[----:B------:R-:W-:Y:S01]  /*8e90*/  PRMT R175, R175, 0x5410, R50 ;  /* 0x00005410afaf7816 */ /* 0x000fe20000000032 */
[----:B------:R-:W-:Y:S01]  /*8ea0*/  FMUL.FTZ R50, R48, R49 ;  /* 0x0000003130327220 */ /* 0x000fe20000410000 */
[----:B------:R-:W-:Y:S01]  /*8eb0*/  PRMT R158, R158, 0x5410, R53 ;  /* 0x000054109e9e7816 */ /* 0x000fe20000000035 */
[----:B------:R-:W-:Y:S01]  /*8ec0*/  FMUL.FTZ R53, R47, R179 ;  /* 0x000000b32f357220 */ /* 0x000fe20000410000 */
[----:B------:R-:W-:Y:S01]  /*8ed0*/  LOP3.LUT R44, R13, 0xffff0000, RZ, 0xc0, !PT ;  /* 0xffff00000d2c7812 */ /* 0x000fe200078ec0ff */
[-C--:B------:R-:W-:Y:S01]  /*8ee0*/  FMUL.FTZ R47, R47, R161.reuse ;  /* 0x000000a12f2f7220 */ /* 0x080fe20000410000 */
[----:B------:R-:W-:Y:S01]  /*8ef0*/  LOP3.LUT R176, R176, 0xffff0000, RZ, 0xc0, !PT ;  /* 0xffff0000b0b07812 */ /* 0x000fe200078ec0ff */
[-C--:B------:R-:W-:Y:S01]  /*8f00*/  FMUL.FTZ R52, R48, R46.reuse ;  /* 0x0000002e30347220 */ /* 0x080fe20000410000 */
[----:B------:R-:W-:Y:S01]  /*8f10*/  PRMT R160, R160, 0x5410, R55 ;  /* 0x00005410a0a07816 */ /* 0x000fe20000000037 */
[----:B------:R-:W-:Y:S01]  /*8f20*/  FFMA.FTZ R50, R45, R46, -R50 ;  /* 0x0000002e2d327223 */ /* 0x000fe20000010832 */
[----:B------:R-:W-:Y:S01]  /*8f30*/  LOP3.LUT R46, R159, 0xffff0000, RZ, 0xc0, !PT ;  /* 0xffff00009f2e7812 */ /* 0x000fe200078ec0ff */
[C---:B------:R-:W-:Y:S01]  /*8f40*/  FFMA.FTZ R42, R44.reuse, R161, -R53 ;  /* 0x000000a12c2a7223 */ /* 0x040fe20000010835 */
[----:B------:R-:W-:Y:S01]  /*8f50*/  FFMA.FTZ R48, R44, R179, R47 ;  /* 0x000000b32c307223 */ /* 0x000fe2000001002f */
[----:B------:R-:W-:Y:S01]  /*8f60*/  FFMA.FTZ R52, R45, R49, R52 ;  /* 0x000000312d347223 */ /* 0x000fe20000010034 */
[----:B------:R-:W-:Y:S01]  /*8f70*/  FMUL.FTZ R54, R43, R176 ;  /* 0x000000b02b367220 */ /* 0x000fe20000410000 */
[C---:B------:R-:W-:Y:S01]  /*8f80*/  IMAD.U32 R33, R32.reuse, 0x10000, RZ ;  /* 0x0001000020217824 */ /* 0x040fe200078e00ff */
[----:B------:R-:W-:Y:S01]  /*8f90*/  LOP3.LUT R32, R32, 0xffff0000, RZ, 0xc0, !PT ;  /* 0xffff000020207812 */ /* 0x000fe200078ec0ff */
[----:B------:R-:W-:-:S02]  /*8fa0*/  IMAD.U32 R44, R160, 0x10000, RZ ;  /* 0x00010000a02c7824 */ /* 0x000fc400078e00ff */
[-C--:B------:R-:W-:Y:S01]  /*8fb0*/  FMUL.FTZ R56, R43, R46.reuse ;  /* 0x0000002e2b387220 */ /* 0x080fe20000410000 */
[C---:B------:R-:W-:Y:S02]  /*8fc0*/  IMAD.U32 R45, R178.reuse, 0x10000, RZ ;  /* 0x00010000b22d7824 */ /* 0x040fe400078e00ff */
[----:B------:R-:W-:Y:S01]  /*8fd0*/  FFMA.FTZ R51, R41, R46, -R54 ;  /* 0x0000002e29337223 */ /* 0x000fe20000010836 */
[----:B------:R-:W-:Y:S01]  /*8fe0*/  LOP3.LUT R47, R178, 0xffff0000, RZ, 0xc0, !PT ;  /* 0xffff0000b22f7812 */ /* 0x000fe200078ec0ff */
[CC--:B------:R-:W-:Y:S01]  /*8ff0*/  FMUL.FTZ R46, R33.reuse, R44.reuse ;  /* 0x0000002c212e7220 */ /* 0x0c0fe20000410000 */
[----:B------:R-:W-:Y:S01]  /*9000*/  FMUL.FTZ R49, R33, R45 ;  /* 0x0000002d21317220 */ /* 0x000fe20000410000 */
[----:B------:R-:W-:Y:S01]  /*9010*/  LOP3.LUT R43, R160, 0xffff0000, RZ, 0xc0, !PT ;  /* 0xffff0000a02b7812 */ /* 0x000fe200078ec0ff */
[----:B------:R-:W-:Y:S01]  /*9020*/  IMAD.U32 R13, R34, 0x10000, RZ ;  /* 0x00010000220d7824 */ /* 0x000fe200078e00ff */
[----:B------:R-:W-:Y:S01]  /*9030*/  LOP3.LUT R12, R12, 0xffff0000, RZ, 0xc0, !PT ;  /* 0xffff00000c0c7812 */ /* 0x000fe200078ec0ff */
[----:B------:R-:W-:Y:S01]  /*9040*/  FMUL.FTZ R33, R32, R47 ;  /* 0x0000002f20217220 */ /* 0x000fe20000410000 */
[C---:B------:R-:W-:Y:S01]  /*9050*/  FFMA.FTZ R49, R40.reuse, R44, -R49 ;  /* 0x0000002c28317223 */ /* 0x040fe20000010831 */
[----:B------:R-:W-:Y:S01]  /*9060*/  FFMA.FTZ R46, R40, R45, R46 ;  /* 0x0000002d282e7223 */ /* 0x000fe2000001002e */
[----:B------:R-:W-:Y:S01]  /*9070*/  FFMA.FTZ R53, R41, R176, R56 ;  /* 0x000000b029357223 */ /* 0x000fe20000010038 */
[C---:B------:R-:W-:Y:S01]  /*9080*/  IMAD.U32 R40, R175.reuse, 0x10000, RZ ;  /* 0x00010000af287824 */ /* 0x040fe200078e00ff */
[----:B------:R-:W-:Y:S01]  /*9090*/  LOP3.LUT R34, R34, 0xffff0000, RZ, 0xc0, !PT ;  /* 0xffff000022227812 */ /* 0x000fe200078ec0ff */
[-C--:B------:R-:W-:Y:S01]  /*90a0*/  FMUL.FTZ R41, R32, R43.reuse ;  /* 0x0000002b20297220 */ /* 0x080fe20000410000 */
[----:B------:R-:W-:Y:S01]  /*90b0*/  LOP3.LUT R175, R175, 0xffff0000, RZ, 0xc0, !PT ;  /* 0xffff0000afaf7812 */ /* 0x000fe200078ec0ff */
[----:B------:R-:W-:Y:S01]  /*90c0*/  FFMA.FTZ R44, R12, R43, -R33 ;  /* 0x0000002b0c2c7223 */ /* 0x000fe20000010821 */
        /* <DEDUP_REMOVED lines=24> */
.L_x_2780:
[----:B------:R-:W-:Y:S05]  /*9250*/  BSYNC B2 ;  /* 0x0000000000027941 */ /* 0x000fea0003800000 */
.L_x_2779:
[----:B------:R-:W-:Y:S02]  /*9260*/  ULDC.64 UR4, c[0x0][0x208] ;  /* 0x0000820000047ab9 */ /* 0x000fe40000000a00 */
[----:B----4-:R4:W-:Y:S04]  /*9270*/  ST.E.128 desc[UR4][R38.64], R12 ;  /* 0x0000000c26007985 */ /* 0x0109e8000c101d04 */
[----:B0-----:R4:W-:Y:S02]  /*9280*/  @!P3 ST.E.128 desc[UR4][R36.64], R32 ;  /* 0x000000202400b985 */ /* 0x0019e4000c101d04 */
.L_x_2774:
[----:B------:R-:W-:Y:S05]  /*9290*/  BSYNC B1 ;  /* 0x0000000000017941 */ /* 0x000fea0003800000 */
.L_x_2773:
[----:B------:R-:W-:-:S03]  /*92a0*/  UMOV UR4, 0xffffffff ;  /* 0xffffffff00047882 */ /* 0x000fc60000000000 */
[----:B------:R-:W-:Y:S05]  /*92b0*/  BRA.DIV UR4, `(.L_x_2781) ;  /* 0x0000027204287947 */ /* 0x000fea000b800000 */
[----:B0---4-:R0:W4:Y:S04]  /*92c0*/  SHFL.IDX PT, R37, R119, 0x2, 0x181f ;  /* 0x00581f0077257f89 */ /* 0x01112800000e0000 */
[----:B------:R0:W0:Y:S02]  /*92d0*/  SHFL.IDX PT, R36, R120, 0x2, 0x181f ;  /* 0x00581f0078247f89 */ /* 0x00002400000e0000 */
.L_x_3110:
[----:B------:R-:W-:Y:S05]  /*92e0*/  @P5 BRA `(.L_x_2739) ;  /* 0x0000001400d05947 */ /* 0x000fea0003800000 */
[----:B------:R-:W-:Y:S01]  /*92f0*/  ISETP.NE.AND P3, PT, R4, RZ, PT ;  /* 0x000000ff0400720c */ /* 0x000fe20003f65270 */
[----:B------:R-:W-:-:S12]  /*9300*/  BSSY B1, `(.L_x_2782) ;  /* 0x000007b000017945 */ /* 0x000fd80003800000 */
[----:B------:R-:W-:Y:S05]  /*9310*/  @!P3 BRA `(.L_x_2783) ;  /* 0x0000000400e4b947 */ /* 0x000fea0003800000 */
[----:B------:R-:W5:Y:S01]  /*9320*/  LDL R13, [R1+0x60] ;  /* 0x00006000010d7983 */ /* 0x000f620000100800 */
[----:B------:R-:W-:Y:S01]  /*9330*/  SEL R11, R115, R137, !P2 ;  /* 0x00000089730b7207 */ /* 0x000fe20005000000 */
[----:B------:R-:W-:Y:S01]  /*9340*/  BSSY B2, `(.L_x_2784) ;  /* 0x0000073000027945 */ /* 0x000fe20003800000 */
[----:B------:R-:W-:Y:S02]  /*9350*/  ISETP.GE.AND P4, PT, R16, R114, PT ;  /* 0x000000721000720c */ /* 0x000fe40003f86270 */
[----:B------:R-:W-:Y:S02]  /*9360*/  SHF.R.S32.HI R12, RZ, 0x1f, R11 ;  /* 0x0000001fff0c7819 */ /* 0x000fe4000001140b */
[----:B0-----:R-:W-:Y:S02]  /*9370*/  LEA R38, P3, R10, R36, 0x1 ;  /* 0x000000240a267211 */ /* 0x001fe400078608ff */
[----:B------:R-:W-:Y:S02]  /*9380*/  LEA.HI R12, R12, R11, RZ, 0x4 ;  /* 0x0000000b0c0c7211 */ /* 0x000fe400078f20ff */
[----:B----4-:R-:W-:-:S02]  /*9390*/  LEA.HI.X R39, R10, R37, R28, 0x1, P3 ;  /* 0x000000250a277211 */ /* 0x010fc400018f0c1c */
[----:B------:R-:W-:-:S04]  /*93a0*/  LEA.HI.SX32 R12, R12, R9, 0x1c ;  /* 0x000000090c0c7211 */ /* 0x000fc800078fe2ff */
[----:B------:R-:W-:Y:S01]  /*93b0*/  SHF.R.S32.HI R11, RZ, 0x1f, R12 ;  /* 0x0000001fff0b7819 */ /* 0x000fe2000001140c */
[----:B------:R-:W-:-:S03]  /*93c0*/  IMAD.SHL.U32 R41, R12, 0x8, RZ ;  /* 0x000000080c297824 */ /* 0x000fc600078e00ff */
[----:B------:R-:W-:Y:S02]  /*93d0*/  LEA.HI R11, R11, R12, RZ, 0x3 ;  /* 0x0000000c0b0b7211 */ /* 0x000fe400078f18ff */
[----:B------:R-:W-:Y:S02]  /*93e0*/  ISETP.GE.AND P5, PT, R41, R136, PT ;  /* 0x000000882900720c */ /* 0x000fe40003fa6270 */
[----:B------:R-:W-:Y:S02]  /*93f0*/  SHF.R.S32.HI R12, RZ, 0x3, R11 ;  /* 0x00000003ff0c7819 */ /* 0x000fe4000001140b */
[----:B------:R-:W-:-:S04]  /*9400*/  LOP3.LUT R11, R0, 0x38, R41, 0xf8, !PT ;  /* 0x00000038000b7812 */ /* 0x000fc800078ef829 */
[----:B------:R-:W-:-:S05]  /*9410*/  LOP3.LUT R11, R11, R138, RZ, 0x3c, !PT ;  /* 0x0000008a0b0b7212 */ /* 0x000fca00078e3cff */
[----:B------:R-:W-:-:S04]  /*9420*/  @!P5 IMAD.WIDE R40, R41, 0x2, R36 ;  /* 0x000000022928d825 */ /* 0x000fc800078e0224 */
[----:B-----5:R-:W-:-:S04]  /*9430*/  IMAD R12, R12, 0x1400, R13 ;  /* 0x000014000c0c7824 */ /* 0x020fc800078e020d */
        /* <DEDUP_REMOVED lines=8> */
[----:B------:R-:W-:Y:S01]  /*94c0*/  SHF.R.U64 R49, R76, 0x10, R77 ;  /* 0x000000104c317819 */ /* 0x000fe2000000124d */
[----:B0-----:R-:W-:Y:S01]  /*94d0*/  IMAD.U32 R46, R33, 0x10000, RZ ;  /* 0x00010000212e7824 */ /* 0x001fe200078e00ff */
[----:B------:R-:W-:Y:S01]  /*94e0*/  SHF.R.U64 R55, R68, 0x10, R69 ;  /* 0x0000001044377819 */ /* 0x000fe20000001245 */
[----:B----4-:R-:W-:Y:S01]  /*94f0*/  IMAD.U32 R43, R13, 0x10000, RZ ;  /* 0x000100000d2b7824 */ /* 0x010fe200078e00ff */
[----:B------:R-:W-:Y:S01]  /*9500*/  SHF.R.U32.HI R76, RZ, 0x10, R77 ;  /* 0x00000010ff4c7819 */ /* 0x000fe2000001164d */
[----:B------:R-:W-:Y:S01]  /*9510*/  IMAD.U32 R48, R35, 0x10000, RZ ;  /* 0x0001000023307824 */ /* 0x000fe200078e00ff */
[----:B------:R-:W-:Y:S01]  /*9520*/  SHF.R.U32.HI R68, RZ, 0x10, R69 ;  /* 0x00000010ff447819 */ /* 0x000fe20000011645 */
[----:B------:R-:W-:Y:S01]  /*9530*/  IMAD.U32 R45, R32, 0x10000, RZ ;  /* 0x00010000202d7824 */ /* 0x000fe200078e00ff */
[----:B------:R-:W-:Y:S01]  /*9540*/  PRMT R157, R157, 0x5410, R76 ;  /* 0x000054109d9d7816 */ /* 0x000fe2000000004c */
[----:B------:R-:W-:Y:S01]  /*9550*/  IMAD.U32 R42, R12, 0x10000, RZ ;  /* 0x000100000c2a7824 */ /* 0x000fe200078e00ff */
[----:B------:R-:W-:Y:S01]  /*9560*/  PRMT R153, R153, 0x5410, R68 ;  /* 0x0000541099997816 */ /* 0x000fe20000000044 */
[----:B------:R-:W-:Y:S01]  /*9570*/  IMAD.U32 R11, R14, 0x10000, RZ ;  /* 0x000100000e0b7824 */ /* 0x000fe200078e00ff */
[----:B------:R-:W-:Y:S01]  /*9580*/  SHF.R.U64 R53, R70, 0x10, R71 ;  /* 0x0000001046357819 */ /* 0x000fe20000001247 */
[----:B------:R-:W-:Y:S01]  /*9590*/  IMAD.U32 R50, R157, 0x10000, RZ ;  /* 0x000100009d327824 */ /* 0x000fe200078e00ff */
[----:B------:R-:W-:Y:S01]  /*95a0*/  PRMT R156, R156, 0x5410, R49 ;  /* 0x000054109c9c7816 */ /* 0x000fe20000000031 */
[----:B------:R-:W-:Y:S01]  /*95b0*/  IMAD.U32 R49, R153, 0x10000, RZ ;  /* 0x0001000099317824 */ /* 0x000fe200078e00ff */
[----:B------:R-:W-:Y:S01]  /*95c0*/  SHF.R.U32.HI R70, RZ, 0x10, R71 ;  /* 0x00000010ff467819 */ /* 0x000fe20000011647 */
[-C--:B------:R-:W-:Y:S01]  /*95d0*/  FMUL.FTZ R52, R46, R50.reuse ;  /* 0x000000322e347220 */ /* 0x080fe20000410000 */
[--C-:B------:R-:W-:Y:S01]  /*95e0*/  SHF.R.U64 R51, R78, 0x10, R79.reuse ;  /* 0x000000104e337819 */ /* 0x100fe2000000124f */
[-C--:B------:R-:W-:Y:S01]  /*95f0*/  FMUL.FTZ R54, R46, R49.reuse ;  /* 0x000000312e367220 */ /* 0x080fe20000410000 */
[----:B------:R-:W-:Y:S01]  /*9600*/  SHF.R.U32.HI R78, RZ, 0x10, R79 ;  /* 0x00000010ff4e7819 */ /* 0x000fe2000001164f */
[----:B------:R-:W-:Y:S01]  /*9610*/  FFMA.FTZ R52, R43, R49, -R52 ;  /* 0x000000312b347223 */ /* 0x000fe20000010834 */
[----:B------:R-:W-:Y:S01]  /*9620*/  LOP3.LUT R47, R33, 0xffff0000, RZ, 0xc0, !PT ;  /* 0xffff0000212f7812 */ /* 0x000fe200078ec0ff */
[----:B------:R-:W-:Y:S01]  /*9630*/  FFMA.FTZ R54, R43, R50, R54 ;  /* 0x000000322b367223 */ /* 0x000fe20000010036 */
[----:B------:R-:W-:Y:S01]  /*9640*/  LOP3.LUT R157, R157, 0xffff0000, RZ, 0xc0, !PT ;  /* 0xffff00009d9d7812 */ /* 0x000fe200078ec0ff */
[----:B------:R-:W-:Y:S01]  /*9650*/  IMAD.U32 R33, R15, 0x10000, RZ ;  /* 0x000100000f217824 */ /* 0x000fe200078e00ff */
[----:B------:R-:W-:-:S02]  /*9660*/  PRMT R151, R151, 0x5410, R70 ;  /* 0x0000541097977816 */ /* 0x000fc40000000046 */
        /* <DEDUP_REMOVED lines=10> */
[----:B------:R-:W-:Y:S01]  /*9710*/  FMUL.FTZ R49, R48, R43 ;  /* 0x0000002b30317220 */ /* 0x000fe20000410000 */
[----:B------:R-:W-:Y:S01]  /*9720*/  PRMT R150, R150, 0x5410, R55 ;  /* 0x0000541096967816 */ /* 0x000fe20000000037 */
[-C--:B------:R-:W-:Y:S01]  /*9730*/  FMUL.FTZ R56, R48, R46.reuse ;  /* 0x0000002e30387220 */ /* 0x080fe20000410000 */
[----:B------:R-:W-:Y:S01]  /*9740*/  FFMA.FTZ R157, R44, R157, R47 ;  /* 0x0000009d2c9d7223 */ /* 0x000fe2000001002f */
[----:B------:R-:W-:Y:S01]  /*9750*/  LOP3.LUT R44, R151, 0xffff0000, RZ, 0xc0, !PT ;  /* 0xffff0000972c7812 */ /* 0x000fe200078ec0ff */
[----:B------:R-:W-:Y:S01]  /*9760*/  FFMA.FTZ R48, R33, R46, R49 ;  /* 0x0000002e21307223 */ /* 0x000fe20000010031 */
[----:B------:R-:W-:Y:S01]  /*9770*/  LOP3.LUT R15, R15, 0xffff0000, RZ, 0xc0, !PT ;  /* 0xffff00000f0f7812 */ /* 0x000fe200078ec0ff */
[----:B------:R-:W-:Y:S01]  /*9780*/  FFMA.FTZ R56, R33, R43, -R56 ;  /* 0x0000002b21387223 */ /* 0x000fe20000010838 */
        /* <DEDUP_REMOVED lines=15> */
[----:B------:R-:W-:Y:S01]  /*9880*/  PRMT R152, R152, 0x5410, R53 ;  /* 0x0000541098987816 */ /* 0x000fe20000000035 */
[C---:B------:R-:W-:Y:S01]  /*9890*/  FFMA.FTZ R49, R42.reuse, R33, -R49 ;  /* 0x000000212a317223 */ /* 0x040fe20000010831 */
[----:B------:R-:W-:Y:S01]  /*98a0*/  FFMA.FTZ R44, R42, R43, R44 ;  /* 0x0000002b2a2c7223 */ /* 0x000fe2000001002c */
[----:B------:R-:W-:Y:S01]  /*98b0*/  LOP3.LUT R34, R34, 0xffff0000, RZ, 0xc0, !PT ;  /* 0xffff000022227812 */ /* 0x000fe200078ec0ff */
[-C--:B------:R-:W-:Y:S01]  /*98c0*/  FMUL.FTZ R43, R32, R35.reuse ;  /* 0x00000023202b7220 */ /* 0x080fe20000410000 */
[----:B------:R-:W-:Y:S01]  /*98d0*/  FFMA.FTZ R46, R12, R35, -R15 ;  /* 0x000000230c2e7223 */ /* 0x000fe2000001080f */
[C---:B------:R-:W-:Y:S01]  /*98e0*/  LOP3.LUT R33, R154.reuse, 0xffff0000, RZ, 0xc0, !PT ;  /* 0xffff00009a217812 */ /* 0x040fe200078ec0ff */
[----:B------:R-:W-:Y:S01]  /*98f0*/  IMAD.U32 R42, R154, 0x10000, RZ ;  /* 0x000100009a2a7824 */ /* 0x000fe200078e00ff */
[C---:B------:R-:W-:Y:S01]  /*9900*/  LOP3.LUT R15, R152.reuse, 0xffff0000, RZ, 0xc0, !PT ;  /* 0xffff0000980f7812 */ /* 0x040fe200078ec0ff */
[----:B------:R-:W-:-:S02]  /*9910*/  IMAD.U32 R32, R152, 0x10000, RZ ;  /* 0x0001000098207824 */ /* 0x000fc400078e00ff */
        /* <DEDUP_REMOVED lines=21> */
.L_x_2785:
[----:B------:R-:W-:Y:S05]  /*9a70*/  BSYNC B2 ;  /* 0x0000000000027941 */ /* 0x000fea0003800000 */
.L_x_2784:
[----:B------:R-:W-:Y:S02]  /*9a80*/  ULDC.64 UR4, c[0x0][0x208] ;  /* 0x0000820000047ab9 */ /* 0x000fe40000000a00 */
[----:B----4-:R4:W-:Y:S04]  /*9a90*/  ST.E.128 desc[UR4][R38.64], R12 ;  /* 0x0000000c26007985 */ /* 0x0109e8000c101d04 */
[----:B0-----:R4:W-:Y:S02]  /*9aa0*/  @!P5 ST.E.128 desc[UR4][R40.64], R32 ;  /* 0x000000202800d985 */ /* 0x0019e4000c101d04 */
.L_x_2783:
[----:B------:R-:W-:Y:S05]  /*9ab0*/  BSYNC B1 ;  /* 0x0000000000017941 */ /* 0x000fea0003800000 */
.L_x_2782:
[----:B------:R-:W-:-:S13]  /*9ac0*/  ISETP.NE.AND P3, PT, R25, RZ, PT ;  /* 0x000000ff1900720c */ /* 0x000fda0003f65270 */
[----:B------:R-:W-:Y:S05]  /*9ad0*/  @!P3 BRA `(.L_x_2739) ;  /* 0x0000000c00d4b947 */ /* 0x000fea0003800000 */
[----:B----4-:R-:W4:Y:S01]  /*9ae0*/  LDL R14, [R1+0x60] ;  /* 0x00006000010e7983 */ /* 0x010f220000100800 */
[----:B------:R-:W-:Y:S01]  /*9af0*/  SEL R137, R115, R137, !P1 ;  /* 0x0000008973897207 */ /* 0x000fe20004800000 */
[----:B------:R-:W-:Y:S01]  /*9b00*/  BSSY B1, `(.L_x_2786) ;  /* 0x0000070000017945 */ /* 0x000fe20003800000 */
[----:B------:R-:W-:Y:S02]  /*9b10*/  ISETP.GE.AND P4, PT, R213, R114, PT ;  /* 0x00000072d500720c */ /* 0x000fe40003f86270 */
[----:B------:R-:W-:Y:S02]  /*9b20*/  SHF.R.S32.HI R12, RZ, 0x1f, R137 ;  /* 0x0000001fff0c7819 */ /* 0x000fe40000011489 */
[C---:B0-----:R-:W-:Y:S02]  /*9b30*/  LEA R38, P3, R21.reuse, R36, 0x1 ;  /* 0x0000002415267211 */ /* 0x041fe400078608ff */
[----:B------:R-:W-:Y:S02]  /*9b40*/  LEA.HI R137, R12, R137, RZ, 0x4 ;  /* 0x000000890c897211 */ /* 0x000fe400078f20ff */
[----:B------:R-:W-:-:S02]  /*9b50*/  LEA.HI.X R39, R21, R37, R29, 0x1, P3 ;  /* 0x0000002515277211 */ /* 0x000fc400018f0c1d */
[----:B------:R-:W-:-:S04]  /*9b60*/  LEA.HI.SX32 R137, R137, R20, 0x1c ;  /* 0x0000001489897211 */ /* 0x000fc800078fe2ff */
[----:B------:R-:W-:Y:S01]  /*9b70*/  SHF.R.S32.HI R12, RZ, 0x1f, R137 ;  /* 0x0000001fff0c7819 */ /* 0x000fe20000011489 */
[----:B------:R-:W-:-:S03]  /*9b80*/  IMAD.SHL.U32 R11, R137, 0x8, RZ ;  /* 0x00000008890b7824 */ /* 0x000fc600078e00ff */
[----:B------:R-:W-:Y:S02]  /*9b90*/  LEA.HI R12, R12, R137, RZ, 0x3 ;  /* 0x000000890c0c7211 */ /* 0x000fe400078f18ff */
[----:B------:R-:W-:Y:S02]  /*9ba0*/  LOP3.LUT R13, R0, 0x38, R11, 0xf8, !PT ;  /* 0x00000038000d7812 */ /* 0x000fe400078ef80b */
[----:B------:R-:W-:Y:S02]  /*9bb0*/  SHF.R.S32.HI R12, RZ, 0x3, R12 ;  /* 0x00000003ff0c7819 */ /* 0x000fe4000001140c */
[----:B------:R-:W-:-:S03]  /*9bc0*/  LOP3.LUT R13, R13, R138, RZ, 0x3c, !PT ;  /* 0x0000008a0d0d7212 */ /* 0x000fc600078e3cff */
[----:B----4-:R-:W-:-:S04]  /*9bd0*/  IMAD R12, R12, 0x1400, R14 ;  /* 0x000014000c0c7824 */ /* 0x010fc800078e020e */
[----:B------:R-:W-:Y:S02]  /*9be0*/  IMAD.IADD R15, R12, 0x1, R13 ;  /* 0x000000010c0f7824 */ /* 0x000fe400078e020d */
[C---:B------:R-:W-:Y:S02]  /*9bf0*/  IMAD R13, R212.reuse, 0x5000, R123 ;  /* 0x00005000d40d7824 */ /* 0x040fe400078e027b */
[----:B------:R-:W-:Y:S02]  /*9c00*/  IMAD R15, R212, 0x5000, R15 ;  /* 0x00005000d40f7824 */ /* 0x000fe400078e020f */
[--C-:B------:R-:W-:Y:S02]  /*9c10*/  IMAD R13, R13, 0x2, R22.reuse ;  /* 0x000000020d0d7824 */ /* 0x100fe400078e0216 */
[----:B------:R-:W-:-:S04]  /*9c20*/  IMAD R32, R15, 0x2, R22 ;  /* 0x000000020f207824 */ /* 0x000fc800078e0216 */
[----:B------:R-:W0:Y:S04]  /*9c30*/  LDS.128 R12, [R13+0x24400] ;  /* 0x024400000d0c7984 */ /* 0x000e280000000c00 */
[----:B------:R-:W4:Y:S01]  /*9c40*/  LDS.128 R32, [R32+0x24400] ;  /* 0x0244000020207984 */ /* 0x000f220000000c00 */
[----:B------:R-:W-:Y:S05]  /*9c50*/  @P4 BRA `(.L_x_2787) ;  /* 0x0000000400684947 */ /* 0x000fea0003800000 */
[----:B------:R-:W-:Y:S01]  /*9c60*/  SHF.R.U64 R55, R64, 0x10, R65 ;  /* 0x0000001040377819 */ /* 0x000fe20000001241 */
[----:B----4-:R-:W-:Y:S01]  /*9c70*/  IMAD.U32 R44, R33, 0x10000, RZ ;  /* 0x00010000212c7824 */ /* 0x010fe200078e00ff */
[----:B------:R-:W-:Y:S01]  /*9c80*/  SHF.R.U64 R49, R72, 0x10, R73 ;  /* 0x0000001048317819 */ /* 0x000fe20000001249 */
[----:B0-----:R-:W-:Y:S01]  /*9c90*/  IMAD.U32 R40, R13, 0x10000, RZ ;  /* 0x000100000d287824 */ /* 0x001fe200078e00ff */
[----:B------:R-:W-:Y:S01]  /*9ca0*/  SHF.R.U32.HI R64, RZ, 0x10, R65 ;  /* 0x00000010ff407819 */ /* 0x000fe20000011641 */
[----:B------:R-:W-:Y:S01]  /*9cb0*/  IMAD.U32 R46, R35, 0x10000, RZ ;  /* 0x00010000232e7824 */ /* 0x000fe200078e00ff */
[----:B------:R-:W-:Y:S01]  /*9cc0*/  SHF.R.U32.HI R72, RZ, 0x10, R73 ;  /* 0x00000010ff487819 */ /* 0x000fe20000011649 */
[----:B------:R-:W-:Y:S01]  /*9cd0*/  IMAD.U32 R42, R32, 0x10000, RZ ;  /* 0x00010000202a7824 */ /* 0x000fe200078e00ff */
[----:B------:R-:W-:Y:S02]  /*9ce0*/  SHF.R.U64 R51, R66, 0x10, R67 ;  /* 0x0000001042337819 */ /* 0x000fe40000001243 */
[----:B------:R-:W-:-:S02]  /*9cf0*/  PRMT R145, R145, 0x5410, R64 ;  /* 0x0000541091917816 */ /* 0x000fc40000000040 */
[----:B------:R-:W-:Y:S02]  /*9d00*/  PRMT R149, R149, 0x5410, R72 ;  /* 0x0000541095957816 */ /* 0x000fe40000000048 */
[----:B------:R-:W-:Y:S02]  /*9d10*/  SHF.R.U64 R53, R74, 0x10, R75 ;  /* 0x000000104a357819 */ /* 0x000fe4000000124b */
[----:B------:R-:W-:Y:S01]  /*9d20*/  PRMT R142, R142, 0x5410, R51 ;  /* 0x000054108e8e7816 */ /* 0x000fe20000000033 */
[----:B------:R-:W-:Y:S01]  /*9d30*/  IMAD.U32 R51, R149, 0x10000, RZ ;  /* 0x0001000095337824 */ /* 0x000fe200078e00ff */
[----:B------:R-:W-:Y:S01]  /*9d40*/  PRMT R148, R148, 0x5410, R49 ;  /* 0x0000541094947816 */ /* 0x000fe20000000031 */
[----:B------:R-:W-:Y:S01]  /*9d50*/  IMAD.U32 R49, R145, 0x10000, RZ ;  /* 0x0001000091317824 */ /* 0x000fe200078e00ff */
[----:B------:R-:W-:Y:S02]  /*9d60*/  SHF.R.U32.HI R74, RZ, 0x10, R75 ;  /* 0x00000010ff4a7819 */ /* 0x000fe4000001164b */
[----:B------:R-:W-:-:S02]  /*9d70*/  SHF.R.U32.HI R66, RZ, 0x10, R67 ;  /* 0x00000010ff427819 */ /* 0x000fc40000011643 */
[----:B------:R-:W-:Y:S01]  /*9d80*/  PRMT R144, R144, 0x5410, R55 ;  /* 0x0000541090907816 */ /* 0x000fe20000000037 */
[----:B------:R-:W-:Y:S01]  /*9d90*/  FMUL.FTZ R55, R44, R49 ;  /* 0x000000312c377220 */ /* 0x000fe20000410000 */
[----:B------:R-:W-:Y:S01]  /*9da0*/  PRMT R146, R146, 0x5410, R53 ;  /* 0x0000541092927816 */ /* 0x000fe20000000035 */
[-C--:B------:R-:W-:Y:S01]  /*9db0*/  FMUL.FTZ R53, R44, R51.reuse ;  /* 0x000000332c357220 */ /* 0x080fe20000410000 */
[----:B------:R-:W-:Y:S01]  /*9dc0*/  LOP3.LUT R45, R33, 0xffff0000, RZ, 0xc0, !PT ;  /* 0xffff0000212d7812 */ /* 0x000fe200078ec0ff */
[C---:B------:R-:W-:Y:S01]  /*9dd0*/  FFMA.FTZ R55, R40.reuse, R51, R55 ;  /* 0x0000003328377223 */ /* 0x040fe20000010037 */
[----:B------:R-:W-:Y:S01]  /*9de0*/  PRMT R147, R147, 0x5410, R74 ;  /* 0x0000541093937816 */ /* 0x000fe2000000004a */
[----:B------:R-:W-:Y:S01]  /*9df0*/  FFMA.FTZ R50, R40, R49, -R53 ;  /* 0x0000003128327223 */ /* 0x000fe20000010835 */
[----:B------:R-:W-:Y:S02]  /*9e00*/  LOP3.LUT R48, R149, 0xffff0000, RZ, 0xc0, !PT ;  /* 0xffff000095307812 */ /* 0x000fe400078ec0ff */
[----:B------:R-:W-:Y:S01]  /*9e10*/  PRMT R143, R143, 0x5410, R66 ;  /* 0x000054108f8f7816 */ /* 0x000fe20000000042 */
[----:B------:R-:W-:Y:S01]  /*9e20*/  IMAD.U32 R53, R147, 0x10000, RZ ;  /* 0x0001000093357824 */ /* 0x000fe200078e00ff */
[----:B------:R-:W-:Y:S01]  /*9e30*/  LOP3.LUT R44, R145, 0xffff0000, RZ, 0xc0, !PT ;  /* 0xffff0000912c7812 */ /* 0x000fe200078ec0ff */
[----:B------:R-:W-:Y:S01]  /*9e40*/  FMUL.FTZ R52, R45, R48 ;  /* 0x000000302d347220 */ /* 0x000fe20000410000 */
[----:B------:R-:W-:Y:S01]  /*9e50*/  LOP3.LUT R41, R13, 0xffff0000, RZ, 0xc0, !PT ;  /* 0xffff00000d297812 */ /* 0x000fe200078ec0ff */
[----:B------:R-:W-:Y:S01]  /*9e60*/  IMAD.U32 R49, R143, 0x10000, RZ ;  /* 0x000100008f317824 */ /* 0x000fe200078e00ff */
[----:B------:R-:W-:Y:S01]  /*9e70*/  LOP3.LUT R43, R32, 0xffff0000, RZ, 0xc0, !PT ;  /* 0xffff0000202b7812 */ /* 0x000fe200078ec0ff */
[-C--:B------:R-:W-:Y:S01]  /*9e80*/  FMUL.FTZ R40, R45, R44.reuse ;  /* 0x0000002c2d287220 */ /* 0x080fe20000410000 */
[C---:B------:R-:W-:Y:S01]  /*9e90*/  FMUL.FTZ R51, R46.reuse, R53 ;  /* 0x000000352e337220 */ /* 0x040fe20000410000 */
[----:B------:R-:W-:Y:S01]  /*9ea0*/  FFMA.FTZ R45, R41, R44, -R52 ;  /* 0x0000002c292d7223 */ /* 0x000fe20000010834 */
[----:B------:R-:W-:Y:S01]  /*9eb0*/  IMAD.U32 R32, R15, 0x10000, RZ ;  /* 0x000100000f207824 */ /* 0x000fe200078e00ff */
[----:B------:R-:W-:Y:S01]  /*9ec0*/  LOP3.LUT R47, R35, 0xffff0000, RZ, 0xc0, !PT ;  /* 0xffff0000232f7812 */ /* 0x000fe200078ec0ff */
[----:B------:R-:W-:Y:S01]  /*9ed0*/  FMUL.FTZ R46, R46, R49 ;  /* 0x000000312e2e7220 */ /* 0x000fe20000410000 */
[----:B------:R-:W-:Y:S01]  /*9ee0*/  LOP3.LUT R44, R147, 0xffff0000, RZ, 0xc0, !PT ;  /* 0xffff0000932c7812 */ /* 0x000fe200078ec0ff */
[----:B------:R-:W-:Y:S01]  /*9ef0*/  FFMA.FTZ R48, R41, R48, R40 ;  /* 0x0000003029307223 */ /* 0x000fe20000010028 */
[----:B------:R-:W-:Y:S01]  /*9f00*/  LOP3.LUT R40, R143, 0xffff0000, RZ, 0xc0, !PT ;  /* 0xffff00008f287812 */ /* 0x000fe200078ec0ff */
[C---:B------:R-:W-:Y:S01]  /*9f10*/  FFMA.FTZ R53, R32.reuse, R53, R46 ;  /* 0x0000003520357223 */ /* 0x040fe2000001002e */
[----:B------:R-:W-:Y:S01]  /*9f20*/  LOP3.LUT R33, R15, 0xffff0000, RZ, 0xc0, !PT ;  /* 0xffff00000f217812 */ /* 0x000fe200078ec0ff */
[----:B------:R-:W-:Y:S01]  /*9f30*/  FFMA.FTZ R51, R32, R49, -R51 ;  /* 0x0000003120337223 */ /* 0x000fe20000010833 */
[----:B------:R-:W-:Y:S01]  /*9f40*/  FMUL.FTZ R46, R47, R44 ;  /* 0x0000002c2f2e7220 */ /* 0x000fe20000410000 */
[----:B------:R-:W-:-:S02]  /*9f50*/  IMAD.U32 R41, R148, 0x10000, RZ ;  /* 0x0001000094297824 */ /* 0x000fc400078e00ff */
[-C--:B------:R-:W-:Y:S01]  /*9f60*/  FMUL.FTZ R54, R47, R40.reuse ;  /* 0x000000282f367220 */ /* 0x080fe20000410000 */
[----:B------:R-:W-:Y:S01]  /*9f70*/  IMAD.U32 R32, R144, 0x10000, RZ ;  /* 0x0001000090207824 */ /* 0x000fe200078e00ff */
[----:B------:R-:W-:Y:S01]  /*9f80*/  LOP3.LUT R148, R148, 0xffff0000, RZ, 0xc0, !PT ;  /* 0xffff000094947812 */ /* 0x000fe200078ec0ff */
[C---:B------:R-:W-:Y:S02]  /*9f90*/  IMAD.U32 R13, R12.reuse, 0x10000, RZ ;  /* 0x000100000c0d7824 */ /* 0x040fe400078e00ff */
[C---:B------:R-:W-:Y:S01]  /*9fa0*/  FFMA.FTZ R52, R33.reuse, R40, -R46 ;  /* 0x0000002821347223 */ /* 0x040fe2000001082e */
[----:B------:R-:W-:Y:S01]  /*9fb0*/  LOP3.LUT R12, R12, 0xffff0000, RZ, 0xc0, !PT ;  /* 0xffff00000c0c7812 */ /* 0x000fe200078ec0ff */
[----:B------:R-:W-:Y:S01]  /*9fc0*/  FMUL.FTZ R46, R42, R32 ;  /* 0x000000202a2e7220 */ /* 0x000fe20000410000 */
[----:B------:R-:W-:Y:S01]  /*9fd0*/  LOP3.LUT R144, R144, 0xffff0000, RZ, 0xc0, !PT ;  /* 0xffff000090907812 */ /* 0x000fe200078ec0ff */
[----:B------:R-:W-:Y:S01]  /*9fe0*/  FFMA.FTZ R54, R33, R44, R54 ;  /* 0x0000002c21367223 */ /* 0x000fe20000010036 */
[----:B------:R-:W-:Y:S01]  /*9ff0*/  FMUL.FTZ R33, R43, R148 ;  /* 0x000000942b217220 */ /* 0x000fe20000410000 */
[-C--:B------:R-:W-:Y:S01]  /*a000*/  FMUL.FTZ R40, R42, R41.reuse ;  /* 0x000000292a287220 */ /* 0x080fe20000410000 */
[----:B------:R-:W-:Y:S01]  /*a010*/  FFMA.FTZ R46, R13, R41, R46 ;  /* 0x000000290d2e7223 */ /* 0x000fe2000001002e */
[----:B------:R-:W-:-:S02]  /*a020*/  IMAD.U32 R35, R34, 0x10000, RZ ;  /* 0x0001000022237824 */ /* 0x000fc400078e00ff */
[----:B------:R-:W-:Y:S01]  /*a030*/  FFMA.FTZ R41, R12, R144, -R33 ;  /* 0x000000900c297223 */ /* 0x000fe20000010821 */
[----:B------:R-:W-:Y:S01]  /*a040*/  LOP3.LUT R34, R34, 0xffff0000, RZ, 0xc0, !PT ;  /* 0xffff000022227812 */ /* 0x000fe200078ec0ff */
[----:B------:R-:W-:Y:S01]  /*a050*/  FFMA.FTZ R42, R13, R32, -R40 ;  /* 0x000000200d2a7223 */ /* 0x000fe20000010828 */
[----:B------:R-:W-:Y:S01]  /*a060*/  FMUL.FTZ R43, R43, R144 ;  /* 0x000000902b2b7220 */ /* 0x000fe20000410000 */
[C---:B------:R-:W-:Y:S01]  /*a070*/  LOP3.LUT R33, R146.reuse, 0xffff0000, RZ, 0xc0, !PT ;  /* 0xffff000092217812 */ /* 0x040fe200078ec0ff */
[----:B------:R-:W-:Y:S01]  /*a080*/  IMAD.U32 R40, R146, 0x10000, RZ ;  /* 0x0001000092287824 */ /* 0x000fe200078e00ff */
[C---:B------:R-:W-:Y:S01]  /*a090*/  LOP3.LUT R13, R142.reuse, 0xffff0000, RZ, 0xc0, !PT ;  /* 0xffff00008e0d7812 */ /* 0x040fe200078ec0ff */
[----:B------:R-:W-:Y:S02]  /*a0a0*/  IMAD.U32 R32, R142, 0x10000, RZ ;  /* 0x000100008e207824 */ /* 0x000fe400078e00ff */
[----:B------:R-:W-:Y:S01]  /*a0b0*/  FFMA.FTZ R43, R12, R148, R43 ;  /* 0x000000940c2b7223 */ /* 0x000fe2000001002b */
[C---:B------:R-:W-:Y:S01]  /*a0c0*/  IMAD.U32 R15, R14.reuse, 0x10000, RZ ;  /* 0x000100000e0f7824 */ /* 0x040fe200078e00ff */
        /* <DEDUP_REMOVED lines=16> */
[----:B------:R-:W-:Y:S02]  /*a1d0*/  F2FP.BF16.F32.PACK_AB R15, R52, R51 ;  /* 0x00000033340f723e */ /* 0x000fe400000010ff */
[----:B------:R-:W-:-:S02]  /*a1e0*/  F2FP.BF16.F32.PACK_AB R33, R48, R55 ;  /* 0x000000373021723e */ /* 0x000fc400000010ff */
[----:B------:R-:W-:-:S07]  /*a1f0*/  F2FP.BF16.F32.PACK_AB R32, R43, R46 ;  /* 0x0000002e2b20723e */ /* 0x000fce00000010ff */
.L_x_2787:
[----:B------:R-:W-:Y:S05]  /*a200*/  BSYNC B1 ;  /* 0x0000000000017941 */ /* 0x000fea0003800000 */
.L_x_2786:
[----:B------:R-:W-:Y:S01]  /*a210*/  ISETP.GE.AND P3, PT, R11, R136, PT ;  /* 0x000000880b00720c */ /* 0x000fe20003f66270 */
[----:B------:R-:W-:Y:S02]  /*a220*/  ULDC.64 UR4, c[0x0][0x208] ;  /* 0x0000820000047ab9 */ /* 0x000fe40000000a00 */
[----:B0-----:R0:W-:Y:S10]  /*a230*/  ST.E.128 desc[UR4][R38.64], R12 ;  /* 0x0000000c26007985 */ /* 0x0011f4000c101d04 */
[----:B------:R-:W-:Y:S05]  /*a240*/  @P3 BRA `(.L_x_2739) ;  /* 0x0000000400f83947 */ /* 0x000fea0003800000 */
[----:B------:R-:W-:Y:S01]  /*a250*/  IMAD.WIDE R36, R11, 0x2, R36 ;  /* 0x000000020b247825 */ /* 0x000fe200078e0224 */
[----:B------:R-:W-:-:S04]  /*a260*/  ULDC.64 UR4, c[0x0][0x208] ;  /* 0x0000820000047ab9 */ /* 0x000fc80000000a00 */
[----:B----4-:R4:W-:Y:S01]  /*a270*/  ST.E.128 desc[UR4][R36.64], R32 ;  /* 0x0000002024007985 */ /* 0x0109e2000c101d04 */
[----:B------:R-:W-:Y:S05]  /*a280*/  BRA `(.L_x_2739) ;  /* 0x0000000400e87947 */ /* 0x000fea0003800000 */
.L_x_2693:
[----:B------:R-:W-:-:S04]  /*a290*/  ULOP3.LUT UR4, UR60, 0x1, URZ, 0xfc, !UPT ;  /* 0x000000013c047892 */ /* 0x000fc8000f8efc3f */
[----:B------:R-:W-:-:S06]  /*a2a0*/  UISETP.NE.AND UP0, UPT, UR4, 0x3, UPT ;  /* 0x000000030400788c */ /* 0x000fcc000bf05270 */
[----:B------:R-:W-:-:S13]  /*a2b0*/  PLOP3.LUT P0, PT, PT, PT, UP0, 0x80, 0x0 ;  /* 0x000000000000781c */ /* 0x000fda0003f0f008 */
[----:B------:R-:W-:Y:S05]  /*a2c0*/  @!P0 BRA `(.L_x_2788) ;  /* 0x0000000000048947 */ /* 0x000fea0003800000 */
[----:B------:R-:W-:Y:S01]  /*a2d0*/  BPT.TRAP 0x1 ;  /* 0x000000040000795c */ /* 0x000fe20000300000 */
.L_x_2788:
[----:B------:R-:W-:Y:S01]  /*a2e0*/  IMAD R89, R212, 0x8, R22 ;  /* 0x00000008d4597824 */ /* 0x000fe200078e0216 */
[----:B------:R-:W-:Y:S01]  /*a2f0*/  SHF.L.U32 R90, R228, 0x1f, RZ ;  /* 0x0000001fe45a7819 */ /* 0x000fe200000006ff */
[----:B------:R-:W-:Y:S01]  /*a300*/  BSSY B1, `(.L_x_2789) ;  /* 0x0000004000017945 */ /* 0x000fe20003800000 */
[----:B------:R-:W-:Y:S02]  /*a310*/  SHF.R.S32.HI R86, RZ, 0x1f, R84 ;  /* 0x0000001fff567819 */ /* 0x000fe40000011454 */
[----:B------:R-:W0:Y:S02]  /*a320*/  SYNCS.PHASECHK.TRANS64.TRYWAIT P3, [R89+URZ+0x38890], R90 ;  /* 0x0388905a590075a7 */ /* 0x000e24000806017f */
[----:B0-----:R-:W-:Y:S05]  /*a330*/  @!P3 BRA `(.L_x_2790) ;  /* 0x000002600054b947 */ /* 0x001fea0003800000 */
.L_x_3111:
[----:B------:R-:W-:Y:S05]  /*a340*/  BSYNC B1 ;  /* 0x0000000000017941 */ /* 0x000fea0003800000 */
.L_x_2789:
        /* <DEDUP_REMOVED lines=27> */
.L_x_3115:
        /* <DEDUP_REMOVED lines=24> */
.L_x_2793:
[----:B------:R-:W-:Y:S05]  /*a680*/  BSYNC B1 ;  /* 0x0000000000017941 */ /* 0x000fea0003800000 */
.L_x_2792:
[----:B------:R-:W-:-:S03]  /*a690*/  UMOV UR4, 0xffffffff ;  /* 0xffffffff00047882 */ /* 0x000fc60000000000 */
[----:B------:R-:W-:Y:S05]  /*a6a0*/  BRA.DIV UR4, `(.L_x_2794) ;  /* 0x0000025e04d87947 */ /* 0x000fea000b800000 */
[----:B--2-4-:R2:W4:Y:S04]  /*a6b0*/  SHFL.IDX PT, R33, R41, 0x1, 0x181f ;  /* 0x00381f0029217f89 */ /* 0x01452800000e0000 */
[----:B---3--:R2:W3:Y:S02]  /*a6c0*/  SHFL.IDX PT, R32, R40, 0x1, 0x181f ;  /* 0x00381f0028207f89 */ /* 0x0084e400000e0000 */
.L_x_3119:
        /* <DEDUP_REMOVED lines=25> */
.L_x_2796:
[----:B------:R-:W-:Y:S05]  /*a860*/  BSYNC B1 ;  /* 0x0000000000017941 */ /* 0x000fea0003800000 */
.L_x_2795:
[----:B------:R-:W-:-:S03]  /*a870*/  UMOV UR4, 0xffffffff ;  /* 0xffffffff00047882 */ /* 0x000fc60000000000 */
[----:B------:R-:W-:Y:S05]  /*a880*/  BRA.DIV UR4, `(.L_x_2797) ;  /* 0x0000025e04ac7947 */ /* 0x000fea000b800000 */
[----:B---34-:R3:W4:Y:S04]  /*a890*/  SHFL.IDX PT, R33, R41, 0x2, 0x181f ;  /* 0x00581f0029217f89 */ /* 0x01872800000e0000 */
[----:B------:R3:W0:Y:S02]  /*a8a0*/  SHFL.IDX PT, R32, R40, 0x2, 0x181f ;  /* 0x00581f0028207f89 */ /* 0x00062400000e0000 */
.L_x_3123:
        /* <DEDUP_REMOVED lines=24> */
.L_x_2739:
[----:B------:R-:W-:Y:S05]  /*aa30*/  BSYNC B0 ;  /* 0x0000000000007941 */ /* 0x000fea0003800000 */
.L_x_2692:
[----:B------:R-:W5:Y:S01]  /*aa40*/  S2R R11, SR_TID.X ;  /* 0x00000000000b7919 */ /* 0x000f620000002100 */
        /* <DEDUP_REMOVED lines=8> */
[----:B-----5:R-:W-:Y:S01]  /*aad0*/  LOP3.LUT R11, R11, 0x7f, RZ, 0xc0, !PT ;  /* 0x0000007f0b0b7812 */ /* 0x020fe200078ec0ff */
[----:B--2---:R2:W-:Y:S03]  /*aae0*/  BAR.SYNC.DEFER_BLOCKING R141, 0x80 ;  /* 0x0002008d0000751d */ /* 0x0045e60000010000 */
[----:B------:R-:W-:-:S13]  /*aaf0*/  ISETP.NE.AND P3, PT, R11, RZ, PT ;  /* 0x000000ff0b00720c */ /* 0x000fda0003f65270 */
[----:B------:R-:W-:-:S05]  /*ab00*/  @!P3 VIADD R11, R89, 0x388a0 ;  /* 0x000388a0590bb836 */ /* 0x000fca0000000000 */
[----:B------:R-:W-:-:S04]  /*ab10*/  @!P3 PRMT R11, RZ, 0x654, R11 ;  /* 0x00000654ff0bb816 */ /* 0x000fc8000000000b */
[----:B------:R2:W-:Y:S01]  /*ab20*/  @!P3 SYNCS.ARRIVE.TRANS64.RED.A1T0 RZ, [R11+URZ], RZ ;  /* 0x000000ff0bffb9a7 */ /* 0x0005e2000810043f */
[----:B------:R-:W-:Y:S05]  /*ab30*/  @!P0 BRA `(.L_x_2799) ;  /* 0x0000000000048947 */ /* 0x000fea0003800000 */
[----:B------:R-:W-:Y:S01]  /*ab40*/  BPT.TRAP 0x1 ;  /* 0x000000040000795c */ /* 0x000fe20000300000 */
.L_x_2799:
[----:B------:R-:W-:Y:S05]  /*ab50*/  BSYNC B0 ;  /* 0x0000000000007941 */ /* 0x000fea0003800000 */
.L_x_2798:
[----:B------:R-:W5:Y:S01]  /*ab60*/  SYNCS.PHASECHK.TRANS64.TRYWAIT P0, [R89+URZ+0x388b0], R90 ;  /* 0x0388b05a590075a7 */ /* 0x000f62000800017f */
[----:B------:R-:W-:Y:S01]  /*ab70*/  ULDC UR61, c[0x0][0x2f4] ;  /* 0x0000bd00003d7ab9 */ /* 0x000fe20000000800 */
[----:B------:R-:W-:Y:S04]  /*ab80*/  BSSY B0, `(.L_x_2800) ;  /* 0x0000002000007945 */ /* 0x000fe80003800000 */
[----:B-----5:R-:W-:Y:S05]  /*ab90*/  @!P0 BRA `(.L_x_2801) ;  /* 0x0000025c00348947 */ /* 0x020fea0003800000 */
.L_x_3124:
[----:B------:R-:W-:Y:S05]  /*aba0*/  BSYNC B0 ;  /* 0x0000000000007941 */ /* 0x000fea0003800000 */
.L_x_2800:
[----:B------:R-:W-:Y:S01]  /*abb0*/  ULDC.64 UR4, c[0x0][0x328] ;  /* 0x0000ca0000047ab9 */ /* 0x000fe20000000a00 */
[----:B------:R-:W-:Y:S01]  /*abc0*/  IMAD.IADD R88, R88, 0x1, -R220 ;  /* 0x0000000158587824 */ /* 0x000fe200078e0adc */
[----:B------:R-:W-:Y:S01]  /*abd0*/  BSSY B0, `(.L_x_2802) ;  /* 0x000002c000007945 */ /* 0x000fe20003800000 */
[----:B--2---:R-:W-:Y:S02]  /*abe0*/  IMAD R11, R86, UR4, RZ ;  /* 0x00000004560b7c24 */ /* 0x004fe4000f8e02ff */
[----:B0---4-:R-:W-:Y:S01]  /*abf0*/  IMAD.WIDE.U32 R12, R84, UR4, RZ ;  /* 0x00000004540c7c25 */ /* 0x011fe2000f8e00ff */
        /* <DEDUP_REMOVED lines=41> */
.L_x_2803:
[----:B------:R-:W-:Y:S05]  /*ae90*/  BSYNC B0 ;  /* 0x0000000000007941 */ /* 0x000fea0003800000 */
.L_x_2802:
        /* <DEDUP_REMOVED lines=25> */
.L_x_2805:
[----:B------:R-:W-:Y:S05]  /*b030*/  BSYNC B0 ;  /* 0x0000000000007941 */ /* 0x000fea0003800000 */
.L_x_2804:
        /* <DEDUP_REMOVED lines=26> */
.L_x_2807:
[----:B------:R-:W-:Y:S05]  /*b1e0*/  BSYNC B0 ;  /* 0x0000000000007941 */ /* 0x000fea0003800000 */
.L_x_2806:
        /* <DEDUP_REMOVED lines=18> */
.L_x_2687:
[----:B------:R-:W4:Y:S01]  /*b310*/  LDL R11, [R1+0x68] ;  /* 0x00006800010b7983 */ /* 0x000f220000100800 */
[----:B------:R-:W0:Y:S01]  /*b320*/  LDC R0, c[0x0][0x448] ;  /* 0x00011200ff007b82 */ /* 0x000e220000000800 */
[----:B------:R-:W-:Y:S01]  /*b330*/  BSSY B0, `(.L_x_2809) ;  /* 0x0000055000007945 */ /* 0x000fe20003800000 */
        /* <DEDUP_REMOVED lines=22> */
[----:B0-----:R-:W-:Y:S02]  /*b4a0*/  ISETP.NE.AND P1, PT, R0, 0x1, PT ;  /* 0x000000010000780c */ /* 0x001fe40003f25270 */
        /* <DEDUP_REMOVED lines=12> */
[----:B------:R-:W0:Y:S01]  /*b570*/  @P1 LDC R3, c[0x0][0x44c] ;  /* 0x00011300ff031b82 */ /* 0x000e220000000800 */
[----:B------:R-:W-:Y:S02]  /*b580*/  CS2R R82, SRZ ;  /* 0x0000000000527805 */ /* 0x000fe4000001ff00 */
[----:B------:R-:W-:-:S02]  /*b590*/  CS2R R56, SRZ ;  /* 0x0000000000387805 */ /* 0x000fc4000001ff00 */
[----:B------:R-:W-:Y:S02]  /*b5a0*/  CS2R R78, SRZ ;  /* 0x00000000004e7805 */ /* 0x000fe4000001ff00 */
[----:B------:R-:W-:Y:S02]  /*b5b0*/  CS2R R52, SRZ ;  /* 0x0000000000347805 */ /* 0x000fe4000001ff00 */
[----:B------:R-:W-:Y:S02]  /*b5c0*/  CS2R R166, SRZ ;  /* 0x0000000000a67805 */ /* 0x000fe4000001ff00 */
[----:B------:R-:W-:Y:S02]  /*b5d0*/  CS2R R74, SRZ ;  /* 0x00000000004a7805 */ /* 0x000fe4000001ff00 */
[----:B------:R-:W-:Y:S01]  /*b5e0*/  CS2R R48, SRZ ;  /* 0x0000000000307805 */ /* 0x000fe2000001ff00 */
[----:B------:R-:W1:Y:S01]  /*b5f0*/  @P1 LDC R2, c[0x0][0x450] ;  /* 0x00011400ff021b82 */ /* 0x000e620000000800 */
        /* <DEDUP_REMOVED lines=15> */
[----:B--2---:R-:W-:Y:S01]  /*b6f0*/  CS2R R38, SRZ ;  /* 0x0000000000267805 */ /* 0x004fe2000001ff00 */
[----:B------:R-:W-:Y:S01]  /*b700*/  IMAD.MOV.U32 R24, RZ, RZ, RZ ;  /* 0x000000ffff187224 */ /* 0x000fe200078e00ff */
[----:B------:R-:W-:Y:S02]  /*b710*/  CS2R R34, SRZ ;  /* 0x0000000000227805 */ /* 0x000fe4000001ff00 */
[----:B------:R-:W-:Y:S01]  /*b720*/  CS2R R32, SRZ ;  /* 0x0000000000207805 */ /* 0x000fe2000001ff00 */
[----:B------:R-:W-:Y:S02]  /*b730*/  IMAD.MOV.U32 R4, RZ, RZ, RZ ;  /* 0x000000ffff047224 */ /* 0x000fe400078e00ff */
[----:B------:R-:W-:-:S02]  /*b740*/  IMAD.MOV.U32 R9, RZ, RZ, RZ ;  /* 0x000000ffff097224 */ /* 0x000fc400078e00ff */
[----:B------:R-:W-:Y:S02]  /*b750*/  IMAD.MOV.U32 R26, RZ, RZ, RZ ;  /* 0x000000ffff1a7224 */ /* 0x000fe400078e00ff */
[----:B----4-:R-:W-:Y:S01]  /*b760*/  VIADD R0, R11, 0x7f ;  /* 0x0000007f0b007836 */ /* 0x010fe20000000000 */
[----:B------:R-:W-:-:S03]  /*b770*/  CS2R R10, SRZ ;  /* 0x00000000000a7805 */ /* 0x000fc6000001ff00 */
[----:B0-----:R-:W-:-:S05]  /*b780*/  @P1 IMAD.HI.U32 R3, R0, R3, RZ ;  /* 0x0000000300031227 */ /* 0x001fca00078e00ff */
[----:B-1----:R-:W-:Y:S02]  /*b790*/  @P1 SHF.R.U32.HI R0, RZ, R2, R3 ;  /* 0x00000002ff001219 */ /* 0x002fe40000011603 */
[----:B------:R-:W-:-:S03]  /*b7a0*/  PLOP3.LUT P1, PT, PT, PT, PT, 0x80, 0x0 ;  /* 0x000000000000781c */ /* 0x000fc60003f2f070 */
[----:B------:R-:W-:Y:S01]  /*b7b0*/  IMAD.IADD R0, R139, 0x1, R0 ;  /* 0x000000018b007824 */ /* 0x000fe200078e0200 */
[----:B------:R-:W-:-:S03]  /*b7c0*/  CS2R R138, SRZ ;  /* 0x00000000008a7805 */ /* 0x000fc6000001ff00 */
[----:B------:R-:W-:-:S05]  /*b7d0*/  IMAD.HI R0, R0, 0x66666667, RZ ;  /* 0x6666666700007827 */ /* 0x000fca00078e02ff */
[----:B------:R-:W-:-:S04]  /*b7e0*/  SHF.R.U32.HI R3, RZ, 0x1f, R0 ;  /* 0x0000001fff037819 */ /* 0x000fc80000011600 */
[----:B------:R-:W-:Y:S01]  /*b7f0*/  LEA.HI.SX32 R3, R0, R3, 0x1b ;  /* 0x0000000300037211 */ /* 0x000fe200078fdaff */
[----:B------:R-:W-:-:S03]  /*b800*/  IMAD.MOV.U32 R0, RZ, RZ, RZ ;  /* 0x000000ffff007224 */ /* 0x000fc600078e00ff */
[----:B------:R-:W-:Y:S02]  /*b810*/  VIMNMX R2, R140, R3, PT ;  /* 0x000000038c027248 */ /* 0x000fe40003fe0100 */
[----:B------:R-:W-:Y:S01]  /*b820*/  CS2R R140, SRZ ;  /* 0x00000000008c7805 */ /* 0x000fe2000001ff00 */
[----:B------:R-:W-:Y:S01]  /*b830*/  IMAD.MOV.U32 R3, RZ, RZ, RZ ;  /* 0x000000ffff037224 */ /* 0x000fe200078e00ff */
[----:B------:R-:W-:Y:S01]  /*b840*/  ISETP.GE.AND P2, PT, R2, 0x1, PT ;  /* 0x000000010200780c */ /* 0x000fe20003f46270 */
[----:B------:R-:W-:-:S12]  /*b850*/  @P0 BRA `(.L_x_2810) ;  /* 0x0000000000080947 */ /* 0x000fd80003800000 */
[----:B------:R-:W0:Y:S02]  /*b860*/  FENCE.VIEW.ASYNC.G ;  /* 0x00000000000073c6 */ /* 0x000e240000000100 */
[----:B0-----:R-:W-:Y:S06]  /*b870*/  BAR.ARV 0xc, 0x180 ;  /* 0x0306000000007b1d */ /* 0x001fec0000002000 */
.L_x_2810:
[----:B------:R-:W-:Y:S05]  /*b880*/  BSYNC B0 ;  /* 0x0000000000007941 */ /* 0x000fea0003800000 */
.L_x_2809:
        /* <DEDUP_REMOVED lines=36> */
.L_x_2812:
        /* <DEDUP_REMOVED lines=13> */
.L_x_2816:
[----:B-1----:R1:W2:Y:S02]  /*bba0*/  SYNCS.PHASECHK.TRANS64.TRYWAIT P0, [R22+URZ+0x38800], R3 ;  /* 0x03880003160075a7 */ /* 0x0022a4000800017f */
[----:B--2---:R-:W-:Y:S05]  /*bbb0*/  @!P0 NANOSLEEP.SYNCS 0x989680 ;  /* 0x009896800000895d */ /* 0x004fea0003900000 */
[----:B------:R-:W2:Y:S02]  /*bbc0*/  @!P0 SYNCS.PHASECHK.TRANS64 P0, [R22+URZ+0x38800], R3 ;  /* 0x03880003160085a7 */ /* 0x000ea4000800007f */
[----:B--2---:R-:W-:Y:S05]  /*bbd0*/  @!P0 BRA `(.L_x_2816) ;  /* 0xfffffffc00f08947 */ /* 0x004fea000383ffff */
.L_x_2815:
[----:B------:R-:W-:Y:S05]  /*bbe0*/  BSYNC B0 ;  /* 0x0000000000007941 */ /* 0x000fea0003800000 */
.L_x_2814:
[----:B------:R-:W-:Y:S05]  /*bbf0*/  BRA `(.L_x_2817) ;  /* 0x000000a000647947 */ /* 0x000fea0003800000 */
.L_x_2813:
[----:B------:R-:W2:Y:S01]  /*bc00*/  LDL R30, [R1+0x84] ;  /* 0x00008400011e7983 */ /* 0x000ea20000100800 */
[----:B-----5:R-:W-:Y:S01]  /*bc10*/  SHF.R.S32.HI R0, RZ, 0x1f, R135 ;  /* 0x0000001fff007819 */ /* 0x020fe20000011487 */
[----:B------:R-:W-:Y:S02]  /*bc20*/  ULDC.64 UR6, c[0x0][0x408] ;  /* 0x0001020000067ab9 */ /* 0x000fe40000000a00 */
[----:B------:R-:W-:Y:S01]  /*bc30*/  IMAD.WIDE.U32 R26, R135, UR6, RZ ;  /* 0x00000006871a7c25 */ /* 0x000fe2000f8e00ff */
[----:B--2---:R-:W-:-:S13]  /*bc40*/  R2UR UR4, R30 ;  /* 0x000000001e0472ca */ /* 0x004fda00000e0000 */
[----:B------:R-:W-:-:S03]  /*bc50*/  ULOP3.LUT UP0, URZ, UR4, 0x3ff, URZ, 0xc0, !UPT ;  /* 0x000003ff043f7892 */ /* 0x000fc6000f80c03f */
[----:B------:R-:W-:Y:S02]  /*bc60*/  ULDC.64 UR4, c[0x0][0x3f8] ;  /* 0x0000fe0000047ab9 */ /* 0x000fe40000000a00 */
[C---:B------:R-:W-:Y:S01]  /*bc70*/  IMAD R4, R0.reuse, UR4, RZ ;  /* 0x0000000400047c24 */ /* 0x040fe2000f8e02ff */
[----:B------:R-:W-:Y:S01]  /*bc80*/  PLOP3.LUT P0, PT, PT, PT, UP0, 0x80, 0x0 ;  /* 0x000000000000781c */ /* 0x000fe20003f0f008 */
[----:B------:R-:W-:Y:S02]  /*bc90*/  IMAD R0, R0, UR6, RZ ;  /* 0x0000000600007c24 */ /* 0x000fe4000f8e02ff */
[----:B------:R-:W-:-:S04]  /*bca0*/  IMAD.WIDE.U32 R24, R135, UR4, RZ ;  /* 0x0000000487187c25 */ /* 0x000fc8000f8e00ff */
[C---:B------:R-:W-:Y:S02]  /*bcb0*/  IMAD R29, R135.reuse, UR5, R4 ;  /* 0x00000005871d7c24 */ /* 0x040fe4000f8e0204 */
[----:B------:R-:W-:Y:S02]  /*bcc0*/  IMAD R31, R135, UR7, R0 ;  /* 0x00000007871f7c24 */ /* 0x000fe4000f8e0200 */
        /* <DEDUP_REMOVED lines=19> */
.L_x_2818:
[----:B------:R-:W2:Y:S01]  /*be00*/  LDL R20, [R1+0x58] ;  /* 0x0000580001147983 */ /* 0x000ea20000100800 */
[----:B------:R-:W-:-:S03]  /*be10*/  ULDC.U8 UR4, c[0x0][0x410] ;  /* 0x0001040000047ab9 */ /* 0x000fc60000000000 */
[----:B------:R-:W3:Y:S01]  /*be20*/  LDL R108, [R1+0x68] ;  /* 0x00006800016c7983 */ /* 0x000ee20000100800 */
[----:B------:R-:W-:Y:S01]  /*be30*/  R2UR UR5, R30 ;  /* 0x000000001e0572ca */ /* 0x000fe200000e0000 */
[----:B------:R-:W-:Y:S01]  /*be40*/  BSSY B0, `(.L_x_2819) ;  /* 0x00009ec000007945 */ /* 0x000fe20003800000 */
[----:B------:R-:W-:Y:S01]  /*be50*/  ISETP.NE.AND P0, PT, RZ, UR4, PT ;  /* 0x00000004ff007c0c */ /* 0x000fe2000bf05270 */
[C---:B------:R-:W-:Y:S01]  /*be60*/  VIADD R89, R220.reuse, 0x20 ;  /* 0x00000020dc597836 */ /* 0x040fe20000000000 */
[----:B------:R-:W-:Y:S01]  /*be70*/  LEA.HI R33, R33, R28, RZ, 0x3 ;  /* 0x0000001c21217211 */ /* 0x000fe200078f18ff */
[----:B------:R-:W-:Y:S01]  /*be80*/  VIADD R3, R220, 0x60 ;  /* 0x00000060dc037836 */ /* 0x000fe20000000000 */
[----:B------:R-:W-:Y:S02]  /*be90*/  SHF.R.U32.HI R21, RZ, 0x3, R229 ;  /* 0x00000003ff157819 */ /* 0x000fe400000116e5 */
[----:B------:R-:W-:Y:S02]  /*bea0*/  LOP3.LUT R0, R229, 0x38, R16, 0xf8, !PT ;  /* 0x00000038e5007812 */ /* 0x000fe400078ef810 */
[----:B------:R-:W-:-:S02]  /*beb0*/  LOP3.LUT R33, R33, 0xfffffff8, RZ, 0xc0, !PT ;  /* 0xfffffff821217812 */ /* 0x000fc400078ec0ff */
[----:B--2---:R-:W-:-:S03]  /*bec0*/  LOP3.LUT R87, R20, R0, R21, 0xf6, !PT ;  /* 0x0000000014577212 */ /* 0x004fc600078ef615 */
[----:B------:R-:W-:Y:S02]  /*bed0*/  IMAD.IADD R0, R28, 0x1, -R33 ;  /* 0x000000011c007824 */ /* 0x000fe400078e0a21 */
[----:B---3--:R-:W-:Y:S01]  /*bee0*/  IMAD.IADD R73, R220, 0x1, R108 ;  /* 0x00000001dc497824 */ /* 0x008fe200078e026c */
[----:B------:R-:W-:-:S03]  /*bef0*/  LEA R87, R87, UR5, 0x1 ;  /* 0x0000000557577c11 */ /* 0x000fc6000f8e08ff */
[----:B------:R-:W-:Y:S01]  /*bf00*/  IMAD R7, R0, 0x20, R73 ;  /* 0x0000002000077824 */ /* 0x000fe200078e0249 */
[----:B------:R-:W-:Y:S06]  /*bf10*/  @!P0 BRA `(.L_x_2820) ;  /* 0x0000004c00688947 */ /* 0x000fec0003800000 */
[----:B------:R-:W0:Y:S01]  /*bf20*/  LDC R86, c[0x0][0x448] ;  /* 0x00011200ff567b82 */ /* 0x000e220000000800 */
[----:B------:R-:W-:Y:S01]  /*bf30*/  ULDC.64 UR4, c[0x0][0x3f8] ;  /* 0x0000fe0000047ab9 */ /* 0x000fe20000000a00 */
[----:B------:R-:W-:Y:S01]  /*bf40*/  ULDC.64 UR6, c[0x0][0x408] ;  /* 0x0001020000067ab9 */ /* 0x000fe20000000a00 */
[----:B------:R-:W-:Y:S01]  /*bf50*/  IMAD.MOV.U32 R4, RZ, RZ, R24 ;  /* 0x000000ffff047224 */ /* 0x000fe200078e0018 */
[----:B------:R-:W-:Y:S01]  /*bf60*/  SHF.R.S32.HI R82, RZ, 0x1f, R221 ;  /* 0x0000001fff527819 */ /* 0x000fe200000114dd */
[----:B------:R-:W-:Y:S01]  /*bf70*/  IMAD.MOV.U32 R8, RZ, RZ, R26 ;  /* 0x000000ffff087224 */ /* 0x000fe200078e001a */
[----:B------:R-:W-:Y:S01]  /*bf80*/  SHF.R.S32.HI R83, RZ, 0x1f, R224 ;  /* 0x0000001fff537819 */ /* 0x000fe200000114e0 */
[----:B------:R-:W-:Y:S01]  /*bf90*/  IMAD.MOV.U32 R9, RZ, RZ, R31 ;  /* 0x000000ffff097224 */ /* 0x000fe200078e001f */
[----:B------:R-:W-:Y:S02]  /*bfa0*/  SHF.R.S32.HI R85, RZ, 0x1f, R222 ;  /* 0x0000001fff557819 */ /* 0x000fe400000114de */
[----:B------:R-:W-:-:S02]  /*bfb0*/  SHF.R.S32.HI R93, RZ, 0x1f, R214 ;  /* 0x0000001fff5d7819 */ /* 0x000fc400000114d6 */
        /* <DEDUP_REMOVED lines=27> */
.L_x_3130:
[----:B------:R-:W5:Y:S01]  /*c170*/  LDL R10, [R1+0x6c] ;  /* 0x00006c00010a7983 */ /* 0x000f620000100800 */
        /* <DEDUP_REMOVED lines=9> */
[----:B-----5:R-:W-:-:S05]  /*c210*/  IMAD R86, R10, R86, RZ ;  /* 0x000000560a567224 */ /* 0x020fca00078e02ff */
[----:B------:R-:W-:-:S13]  /*c220*/  ISETP.GE.AND P0, PT, R73, R86, PT ;  /* 0x000000564900720c */ /* 0x000fda0003f06270 */
[----:B------:R-:W-:Y:S05]  /*c230*/  @P0 BRA `(.L_x_2823) ;  /* 0x0000000000b80947 */ /* 0x000fea0003800000 */
[----:B------:R-:W-:Y:S01]  /*c240*/  ULDC UR4, c[0x0][0x3f4] ;  /* 0x0000fd0000047ab9 */ /* 0x000fe20000000800 */
[----:B------:R-:W-:Y:S02]  /*c250*/  CS2R R80, SRZ ;  /* 0x0000000000507805 */ /* 0x000fe4000001ff00 */
[----:B------:R-:W-:Y:S02]  /*c260*/  ISETP.GE.AND P3, PT, R214, UR4, PT ;  /* 0x00000004d6007c0c */ /* 0x000fe4000bf66270 */
[----:B------:R-:W-:Y:S02]  /*c270*/  CS2R R78, SRZ ;  /* 0x00000000004e7805 */ /* 0x000fe4000001ff00 */
[----:B------:R-:W-:Y:S01]  /*c280*/  ISETP.GE.AND P2, PT, R222, UR4, PT ;  /* 0x00000004de007c0c */ /* 0x000fe2000bf46270 */
[----:B------:R-:W-:Y:S01]  /*c290*/  ULDC.64 UR6, c[0x0][0x208] ;  /* 0x0000820000067ab9 */ /* 0x000fe20000000a00 */
[----:B------:R-:W-:Y:S02]  /*c2a0*/  ISETP.GE.AND P1, PT, R221, UR4, PT ;  /* 0x00000004dd007c0c */ /* 0x000fe4000bf26270 */
[----:B------:R-:W-:-:S05]  /*c2b0*/  ISETP.GE.AND P0, PT, R224, UR4, PT ;  /* 0x00000004e0007c0c */ /* 0x000fca000bf06270 */
[C---:B------:R-:W-:Y:S01]  /*c2c0*/  @!P3 IMAD.SHL.U32 R12, R214.reuse, 0x2, RZ ;  /* 0x00000002d60cb824 */ /* 0x040fe200078e00ff */
[----:B------:R-:W-:-:S03]  /*c2d0*/  @!P3 SHF.L.U64.HI R13, R214, 0x1, R93 ;  /* 0x00000001d60db819 */ /* 0x000fc6000001025d */
[C---:B------:R-:W-:Y:S01]  /*c2e0*/  @!P2 IMAD.SHL.U32 R24, R222.reuse, 0x2, RZ ;  /* 0x00000002de18a824 */ /* 0x040fe200078e00ff */
[----:B------:R-:W-:Y:S01]  /*c2f0*/  @!P2 SHF.L.U64.HI R25, R222, 0x1, R85 ;  /* 0x00000001de19a819 */ /* 0x000fe20000010255 */
[----:B------:R-:W-:Y:S01]  /*c300*/  @!P1 IMAD.SHL.U32 R28, R221, 0x2, RZ ;  /* 0x00000002dd1c9824 */ /* 0x000fe200078e00ff */
[CC--:B--2---:R-:W-:Y:S01]  /*c310*/  @!P3 IADD3 R10, P5, R5.reuse, R12.reuse, RZ ;  /* 0x0000000c050ab210 */ /* 0x0c4fe20007fbe0ff */
[----:B------:R-:W-:Y:S01]  /*c320*/  @!P0 IMAD.SHL.U32 R15, R224, 0x2, RZ ;  /* 0x00000002e00f8824 */ /* 0x000fe200078e00ff */
[----:B----4-:R-:W-:Y:S02]  /*c330*/  @!P3 IADD3 R12, P4, R14, R12, RZ ;  /* 0x0000000c0e0cb210 */ /* 0x010fe40007f9e0ff */
[-C--:B------:R-:W-:Y:S01]  /*c340*/  @!P2 IADD3 R20, P6, R5, R24.reuse, RZ ;  /* 0x000000180514a210 */ /* 0x080fe20007fde0ff */
[--C-:B-1----:R-:W-:Y:S01]  /*c350*/  @!P3 IMAD.X R11, R4, 0x1, R13.reuse, P5 ;  /* 0x00000001040bb824 */ /* 0x102fe200028e060d */
[----:B------:R-:W-:Y:S01]  /*c360*/  @!P1 SHF.L.U64.HI R29, R221, 0x1, R82 ;  /* 0x00000001dd1d9819 */ /* 0x000fe20000010252 */
[----:B---3--:R-:W-:Y:S01]  /*c370*/  @!P3 IMAD.X R13, R9, 0x1, R13, P4 ;  /* 0x00000001090db824 */ /* 0x008fe200020e060d */
[----:B------:R-:W-:Y:S01]  /*c380*/  @!P2 IADD3 R24, P5, R14, R24, RZ ;  /* 0x000000180e18a210 */ /* 0x000fe20007fbe0ff */
[----:B------:R-:W-:Y:S01]  /*c390*/  @!P2 IMAD.X R21, R4, 0x1, R25, P6 ;  /* 0x000000010415a824 */ /* 0x000fe200030e0619 */
[----:B------:R-:W-:-:S02]  /*c3a0*/  @!P1 IADD3 R26, P4, R5, R28, RZ ;  /* 0x0000001c051a9210 */ /* 0x000fc40007f9e0ff */
[----:B------:R-:W-:Y:S02]  /*c3b0*/  CS2R R76, SRZ ;  /* 0x00000000004c7805 */ /* 0x000fe4000001ff00 */
[----:B------:R-:W-:Y:S01]  /*c3c0*/  @!P1 IADD3 R28, P6, R14, R28, RZ ;  /* 0x0000001c0e1c9210 */ /* 0x000fe20007fde0ff */
[----:B------:R-:W-:Y:S01]  /*c3d0*/  @!P2 IMAD.X R25, R9, 0x1, R25, P5 ;  /* 0x000000010919a824 */ /* 0x000fe200028e0619 */
[----:B------:R-:W-:Y:S01]  /*c3e0*/  @!P0 SHF.L.U64.HI R32, R224, 0x1, R83 ;  /* 0x00000001e0208819 */ /* 0x000fe20000010253 */
[----:B------:R-:W-:Y:S01]  /*c3f0*/  @!P1 IMAD.X R27, R4, 0x1, R29, P4 ;  /* 0x00000001041b9824 */ /* 0x000fe200020e061d */
[-C--:B------:R-:W-:Y:S02]  /*c400*/  @!P0 IADD3 R30, P5, R5, R15.reuse, RZ ;  /* 0x0000000f051e8210 */ /* 0x080fe40007fbe0ff */
[----:B------:R-:W-:Y:S02]  /*c410*/  CS2R R74, SRZ ;  /* 0x00000000004a7805 */ /* 0x000fe4000001ff00 */
[----:B------:R-:W-:-:S02]  /*c420*/  @!P0 IADD3 R14, P4, R14, R15, RZ ;  /* 0x0000000f0e0e8210 */ /* 0x000fc40007f9e0ff */
[----:B------:R-:W-:Y:S02]  /*c430*/  CS2R R70, SRZ ;  /* 0x0000000000467805 */ /* 0x000fe4000001ff00 */
[----:B------:R-:W-:Y:S02]  /*c440*/  CS2R R68, SRZ ;  /* 0x0000000000447805 */ /* 0x000fe4000001ff00 */
[----:B------:R-:W-:Y:S02]  /*c450*/  CS2R R64, SRZ ;  /* 0x0000000000407805 */ /* 0x000fe4000001ff00 */
[----:B------:R-:W-:Y:S01]  /*c460*/  CS2R R62, SRZ ;  /* 0x00000000003e7805 */ /* 0x000fe2000001ff00 */
[C---:B------:R-:W-:Y:S01]  /*c470*/  @!P1 IMAD.X R29, R9.reuse, 0x1, R29, P6 ;  /* 0x00000001091d9824 */ /* 0x040fe200030e061d */
        /* <DEDUP_REMOVED lines=10> */
.L_x_2823:
[----:B------:R-:W-:Y:S05]  /*c520*/  BSYNC B1 ;  /* 0x0000000000017941 */ /* 0x000fea0003800000 */
.L_x_2822:
        /* <DEDUP_REMOVED lines=39> */
.L_x_3136:
        /* <DEDUP_REMOVED lines=24> */
[CC--:B---3--:R-:W-:Y:S01]  /*c920*/  @!P3 IADD3 R10, P5, R5.reuse, R12.reuse, RZ ;  /* 0x0000000c050ab210 */ /* 0x0c8fe20007fbe0ff */
[----:B------:R-:W-:Y:S01]  /*c930*/  @!P0 IMAD.SHL.U32 R31, R224, 0x2, RZ ;  /* 0x00000002e01f8824 */ /* 0x000fe200078e00ff */
[----:B----4-:R-:W-:Y:S02]  /*c940*/  @!P3 IADD3 R12, P4, R14, R12, RZ ;  /* 0x0000000c0e0cb210 */ /* 0x010fe40007f9e0ff */
[-C--:B------:R-:W-:Y:S01]  /*c950*/  @!P2 IADD3 R20, P6, R5, R24.reuse, RZ ;  /* 0x000000180514a210 */ /* 0x080fe20007fde0ff */
[--C-:B--2---:R-:W-:Y:S01]  /*c960*/  @!P3 IMAD.X R11, R4, 0x1, R13.reuse, P5 ;  /* 0x00000001040bb824 */ /* 0x104fe200028e060d */
[----:B------:R-:W-:Y:S01]  /*c970*/  @!P1 SHF.L.U64.HI R29, R221, 0x1, R82 ;  /* 0x00000001dd1d9819 */ /* 0x000fe20000010252 */
[----:B0-----:R-:W-:Y:S01]  /*c980*/  @!P3 IMAD.X R13, R9, 0x1, R13, P4 ;  /* 0x00000001090db824 */ /* 0x001fe200020e060d */
        /* <DEDUP_REMOVED lines=26> */
.L_x_2826:
[----:B------:R-:W-:Y:S05]  /*cb30*/  BSYNC B1 ;  /* 0x0000000000017941 */ /* 0x000fea0003800000 */
.L_x_2825:
        /* <DEDUP_REMOVED lines=38> */
.L_x_3142:
        /* <DEDUP_REMOVED lines=27> */
[----:B0-----:R-:W-:Y:S02]  /*cf50*/  @!P3 IADD3 R32, P4, R14, R32, RZ ;  /* 0x000000200e20b210 */ /* 0x001fe40007f9e0ff */
[-C--:B------:R-:W-:Y:S01]  /*cf60*/  @!P2 IADD3 R30, P6, R5, R24.reuse, RZ ;  /* 0x00000018051ea210 */ /* 0x080fe20007fde0ff */
[--C-:B--2---:R-:W-:Y:S01]  /*cf70*/  @!P3 IMAD.X R67, R4, 0x1, R10.reuse, P5 ;  /* 0x000000010443b824 */ /* 0x104fe200028e060a */
[----:B------:R-:W-:Y:S01]  /*cf80*/  @!P2 IADD3 R24, P5, R14, R24, RZ ;  /* 0x000000180e18a210 */ /* 0x000fe20007fbe0ff */
[----:B------:R-:W-:Y:S01]  /*cf90*/  @!P3 IMAD.X R33, R9, 0x1, R10, P4 ;  /* 0x000000010921b824 */ /* 0x000fe200020e060a */
[----:B------:R-:W-:Y:S01]  /*cfa0*/  @!P1 SHF.L.U64.HI R13, R221, 0x1, R82 ;  /* 0x00000001dd0d9819 */ /* 0x000fe20000010252 */
[--C-:B------:R-:W-:Y:S01]  /*cfb0*/  @!P2 IMAD.X R31, R4, 0x1, R11.reuse, P6 ;  /* 0x00000001041fa824 */ /* 0x100fe200030e060b */
[-C--:B------:R-:W-:Y:S01]  /*cfc0*/  @!P1 IADD3 R20, P4, R5, R12.reuse, RZ ;  /* 0x0000000c05149210 */ /* 0x080fe20007f9e0ff */
[----:B------:R-:W-:Y:S01]  /*cfd0*/  @!P2 IMAD.X R25, R9, 0x1, R11, P5 ;  /* 0x000000010919a824 */ /* 0x000fe200028e060b */
[----:B------:R-:W-:-:S02]  /*cfe0*/  @!P1 IADD3 R10, P6, R14, R12, RZ ;  /* 0x0000000c0e0a9210 */ /* 0x000fc40007fde0ff */
[----:B------:R-:W-:Y:S02]  /*cff0*/  CS2R R38, SRZ ;  /* 0x0000000000267805 */ /* 0x000fe4000001ff00 */
[----:B------:R-:W-:Y:S01]  /*d000*/  @!P0 SHF.L.U64.HI R15, R224, 0x1, R83 ;  /* 0x00000001e00f8819 */ /* 0x000fe20000010253 */
[--C-:B------:R-:W-:Y:S01]  /*d010*/  @!P1 IMAD.X R21, R4, 0x1, R13.reuse, P4 ;  /* 0x0000000104159824 */ /* 0x100fe200020e060d */
[-C--:B------:R-:W-:Y:S01]  /*d020*/  @!P0 IADD3 R12, P5, R5, R26.reuse, RZ ;  /* 0x0000001a050c8210 */ /* 0x080fe20007fbe0ff */
[----:B------:R-:W-:Y:S01]  /*d030*/  @!P1 IMAD.X R11, R9, 0x1, R13, P6 ;  /* 0x00000001090b9824 */ /* 0x000fe200030e060d */
[----:B------:R-:W-:Y:S02]  /*d040*/  @!P0 IADD3 R14, P4, R14, R26, RZ ;  /* 0x0000001a0e0e8210 */ /* 0x000fe40007f9e0ff */
[----:B------:R-:W-:Y:S02]  /*d050*/  CS2R R40, SRZ ;  /* 0x0000000000287805 */ /* 0x000fe4000001ff00 */
[----:B------:R-:W-:Y:S01]  /*d060*/  CS2R R34, SRZ ;  /* 0x0000000000227805 */ /* 0x000fe2000001ff00 */
[----:B------:R-:W-:Y:S01]  /*d070*/  @!P0 IMAD.X R13, R4, 0x1, R15, P5 ;  /* 0x00000001040d8824 */ /* 0x000fe200028e060f */
[----:B------:R-:W-:-:S02]  /*d080*/  CS2R R36, SRZ ;  /* 0x0000000000247805 */ /* 0x000fc4000001ff00 */
[----:B------:R-:W-:Y:S02]  /*d090*/  CS2R R28, SRZ ;  /* 0x00000000001c7805 */ /* 0x000fe4000001ff00 */
[----:B------:R-:W-:Y:S01]  /*d0a0*/  CS2R R26, SRZ ;  /* 0x00000000001a7805 */ /* 0x000fe2000001ff00 */
[----:B------:R-:W-:Y:S01]  /*d0b0*/  @!P0 IMAD.X R15, R9, 0x1, R15, P4 ;  /* 0x00000001090f8824 */ /* 0x000fe200020e060f */
[----:B------:R0:W5:Y:S04]  /*d0c0*/  @!P3 LD.E.64 R42, desc[UR6][R66.64] ;  /* 0x00000006422ab980 */ /* 0x000168000c101b00 */
[----:B------:R0:W5:Y:S04]  /*d0d0*/  @!P3 LD.E.64 R44, desc[UR6][R32.64] ;  /* 0x00000006202cb980 */ /* 0x000168000c101b00 */
[----:B------:R0:W5:Y:S04]  /*d0e0*/  @!P2 LD.E.64 R38, desc[UR6][R30.64] ;  /* 0x000000061e26a980 */ /* 0x000168000c101b00 */
[----:B------:R0:W5:Y:S04]  /*d0f0*/  @!P2 LD.E.64 R40, desc[UR6][R24.64] ;  /* 0x000000061828a980 */ /* 0x000168000c101b00 */
[----:B------:R0:W5:Y:S04]  /*d100*/  @!P1 LD.E.64 R34, desc[UR6][R20.64] ;  /* 0x0000000614229980 */ /* 0x000168000c101b00 */
[----:B------:R0:W5:Y:S04]  /*d110*/  @!P1 LD.E.64 R36, desc[UR6][R10.64] ;  /* 0x000000060a249980 */ /* 0x000168000c101b00 */
[----:B------:R0:W5:Y:S04]  /*d120*/  @!P0 LD.E.64 R28, desc[UR6][R12.64] ;  /* 0x000000060c1c8980 */ /* 0x000168000c101b00 */
[----:B------:R0:W5:Y:S02]  /*d130*/  @!P0 LD.E.64 R26, desc[UR6][R14.64] ;  /* 0x000000060e1a8980 */ /* 0x000164000c101b00 */
.L_x_2829:
[----:B------:R-:W-:Y:S05]  /*d140*/  BSYNC B1 ;  /* 0x0000000000017941 */ /* 0x000fea0003800000 */
.L_x_2828:
        /* <DEDUP_REMOVED lines=39> */
.L_x_3148:
        /* <DEDUP_REMOVED lines=31> */
[----:B------:R-:W-:Y:S02]  /*d5b0*/  @!P3 IADD3 R116, P4, R14, R116, RZ ;  /* 0x000000740e74b210 */ /* 0x000fe40007f9e0ff */
[-C--:B------:R-:W-:Y:S01]  /*d5c0*/  @!P2 IADD3 R114, P6, R67, R106.reuse, RZ ;  /* 0x0000006a4372a210 */ /* 0x080fe20007fde0ff */
[--C-:B--2---:R-:W-:Y:S01]  /*d5d0*/  @!P3 IMAD.X R119, R66, 0x1, R93.reuse, P5 ;  /* 0x000000014277b824 */ /* 0x104fe200028e065d */
[----:B------:R-:W-:Y:S01]  /*d5e0*/  @!P1 SHF.L.U64.HI R5, R221, 0x1, R82 ;  /* 0x00000001dd059819 */ /* 0x000fe20000010252 */
[----:B------:R-:W-:Y:S01]  /*d5f0*/  @!P3 IMAD.X R117, R72, 0x1, R93, P4 ;  /* 0x000000014875b824 */ /* 0x000fe200020e065d */
[----:B------:R-:W-:Y:S01]  /*d600*/  @!P2 IADD3 R106, P5, R14, R106, RZ ;  /* 0x0000006a0e6aa210 */ /* 0x000fe20007fbe0ff */
[----:B------:R-:W-:Y:S01]  /*d610*/  @!P2 IMAD.X R115, R66, 0x1, R85, P6 ;  /* 0x000000014273a824 */ /* 0x000fe200030e0655 */
[----:B------:R-:W-:-:S02]  /*d620*/  @!P1 IADD3 R94, P4, R67, R12, RZ ;  /* 0x0000000c435e9210 */ /* 0x000fc40007f9e0ff */
[----:B------:R-:W-:Y:S02]  /*d630*/  CS2R R20, SRZ ;  /* 0x0000000000147805 */ /* 0x000fe4000001ff00 */
[----:B------:R-:W-:Y:S01]  /*d640*/  @!P1 IADD3 R12, P6, R14, R12, RZ ;  /* 0x0000000c0e0c9210 */ /* 0x000fe20007fde0ff */
[----:B------:R-:W-:Y:S01]  /*d650*/  @!P2 IMAD.X R107, R72, 0x1, R85, P5 ;  /* 0x00000001486ba824 */ /* 0x000fe200028e0655 */
[----:B------:R-:W-:Y:S01]  /*d660*/  @!P0 SHF.L.U64.HI R7, R224, 0x1, R83 ;  /* 0x00000001e0078819 */ /* 0x000fe20000010253 */
[--C-:B------:R-:W-:Y:S01]  /*d670*/  @!P1 IMAD.X R95, R66, 0x1, R5.reuse, P4 ;  /* 0x00000001425f9824 */ /* 0x100fe200020e0605 */
[-C--:B------:R-:W-:Y:S01]  /*d680*/  @!P0 IADD3 R82, P5, R67, R15.reuse, RZ ;  /* 0x0000000f43528210 */ /* 0x080fe20007fbe0ff */
[----:B------:R-:W-:Y:S01]  /*d690*/  @!P1 IMAD.X R13, R72, 0x1, R5, P6 ;  /* 0x00000001480d9824 */ /* 0x000fe200030e0605 */
[----:B------:R-:W-:Y:S02]  /*d6a0*/  @!P0 IADD3 R14, P4, R14, R15, RZ ;  /* 0x0000000f0e0e8210 */ /* 0x000fe40007f9e0ff */
[----:B------:R-:W-:-:S02]  /*d6b0*/  CS2R R24, SRZ ;  /* 0x0000000000187805 */ /* 0x000fc4000001ff00 */
[----:B------:R-:W-:Y:S01]  /*d6c0*/  CS2R R10, SRZ ;  /* 0x00000000000a7805 */ /* 0x000fe2000001ff00 */
[--C-:B------:R-:W-:Y:S01]  /*d6d0*/  @!P0 IMAD.X R83, R66, 0x1, R7.reuse, P5 ;  /* 0x0000000142538824 */ /* 0x100fe200028e0607 */
[----:B------:R-:W-:Y:S01]  /*d6e0*/  CS2R R4, SRZ ;  /* 0x0000000000047805 */ /* 0x000fe2000001ff00 */
[----:B------:R-:W-:Y:S01]  /*d6f0*/  @!P0 IMAD.X R15, R72, 0x1, R7, P4 ;  /* 0x00000001480f8824 */ /* 0x000fe200020e0607 */
[----:B------:R-:W-:Y:S02]  /*d700*/  CS2R R6, SRZ ;  /* 0x0000000000067805 */ /* 0x000fe4000001ff00 */
[----:B------:R-:W-:Y:S01]  /*d710*/  CS2R R8, SRZ ;  /* 0x0000000000087805 */ /* 0x000fe2000001ff00 */
        /* <DEDUP_REMOVED lines=8> */
.L_x_2832:
[----:B------:R-:W-:Y:S05]  /*d7a0*/  BSYNC B1 ;  /* 0x0000000000017941 */ /* 0x000fea0003800000 */
.L_x_2831:
[----:B------:R-:W1:Y:S01]  /*d7b0*/  SYNCS.PHASECHK.TRANS64.TRYWAIT P0, [R22+URZ+0x38800], R151 ;  /* 0x03880097160075a7 */ /* 0x000e62000800017f */
[----:B0----5:R-:W-:Y:S01]  /*d7c0*/  IMAD.MOV.U32 R12, RZ, RZ, R5 ;  /* 0x000000ffff0c7224 */ /* 0x021fe200078e0005 */
[----:B------:R-:W-:Y:S01]  /*d7d0*/  BSSY B1, `(.L_x_2833) ;  /* 0x0000021000017945 */ /* 0x000fe20003800000 */
[----:B------:R-:W-:Y:S02]  /*d7e0*/  IMAD.MOV.U32 R13, RZ, RZ, R6 ;  /* 0x000000ffff0d7224 */ /* 0x000fe400078e0006 */
[----:B------:R-:W-:Y:S01]  /*d7f0*/  IMAD.MOV.U32 R14, RZ, RZ, R30 ;  /* 0x000000ffff0e7224 */ /* 0x000fe200078e001e */
[----:B---3--:R-:W-:Y:S01]  /*d800*/  PRMT R67, R12, 0x7610, R67 ;  /* 0x000076100c437816 */ /* 0x008fe20000000043 */
        /* <DEDUP_REMOVED lines=9> */
[----:B--2---:R-:W-:Y:S01]  /*d8a0*/  PRMT R66, R0, 0x7610, R66 ;  /* 0x0000761000427816 */ /* 0x004fe20000000042 */
        /* <DEDUP_REMOVED lines=19> */
.L_x_3149:
[----:B------:R-:W-:Y:S05]  /*d9e0*/  BSYNC B1 ;  /* 0x0000000000017941 */ /* 0x000fea0003800000 */
.L_x_2833:
[----:B------:R-:W-:Y:S01]  /*d9f0*/  BSSY B1, `(.L_x_2835) ;  /* 0x00000cb000017945 */ /* 0x000fe20003800000 */
[----:B------:R-:W-:Y:S02]  /*da00*/  PRMT R107, R12, 0x7610, R107 ;  /* 0x000076100c6b7816 */ /* 0x000fe4000000006b */
[----:B------:R-:W-:Y:S01]  /*da10*/  PRMT R108, R13, 0x7610, R108 ;  /* 0x000076100d6c7816 */ /* 0x000fe2000000006c */
[----:B------:R-:W-:Y:S06]  /*da20*/  @P1 BRA `(.L_x_2836) ;  /* 0x0000000c001c1947 */ /* 0x000fec0003800000 */
[----:B------:R-:W1:Y:S01]  /*da30*/  LDC R13, c[0x0][0x3f4] ;  /* 0x0000fd00ff0d7b82 */ /* 0x000e620000000800 */
[----:B------:R-:W-:Y:S01]  /*da40*/  BSSY B2, `(.L_x_2837) ;  /* 0x0000034000027945 */ /* 0x000fe20003800000 */
[-C--:B-1----:R-:W-:Y:S02]  /*da50*/  ISETP.GE.AND P0, PT, R214, R13.reuse, PT ;  /* 0x0000000dd600720c */ /* 0x082fe40003f06270 */
[-C--:B------:R-:W-:Y:S02]  /*da60*/  ISETP.GE.AND P1, PT, R222, R13.reuse, PT ;  /* 0x0000000dde00720c */ /* 0x080fe40003f26270 */
[-C--:B------:R-:W-:Y:S02]  /*da70*/  ISETP.GE.AND P2, PT, R221, R13.reuse, PT ;  /* 0x0000000ddd00720c */ /* 0x080fe40003f46270 */
[----:B------:R-:W-:-:S07]  /*da80*/  ISETP.GE.AND P3, PT, R224, R13, PT ;  /* 0x0000000de000720c */ /* 0x000fce0003f66270 */
[----:B------:R-:W-:Y:S06]  /*da90*/  @P0 BRA `(.L_x_2838) ;  /* 0x0000000000b80947 */ /* 0x000fec0003800000 */
[----:B------:R-:W1:Y:S01]  /*daa0*/  LDS.128 R12, [R87] ;  /* 0x00000000570c7984 */ /* 0x000e620000000c00 */
        /* <DEDUP_REMOVED lines=11> */
[----:B------:R-:W-:Y:S02]  /*db60*/  PRMT R147, R147, 0x5410, R80 ;  /* 0x0000541093937816 */ /* 0x000fe40000000050 */
[C---:B-1----:R-:W-:Y:S01]  /*db70*/  LOP3.LUT R79, R14.reuse, 0xffff0000, RZ, 0xc0, !PT ;  /* 0xffff00000e4f7812 */ /* 0x042fe200078ec0ff */
[----:B------:R-:W-:Y:S01]  /*db80*/  IMAD.U32 R78, R14, 0x10000, RZ ;  /* 0x000100000e4e7824 */ /* 0x000fe200078e00ff */
[C---:B------:R-:W-:Y:S01]  /*db90*/  LOP3.LUT R81, R15.reuse, 0xffff0000, RZ, 0xc0, !PT ;  /* 0xffff00000f517812 */ /* 0x040fe200078ec0ff */
[----:B------:R-:W-:-:S02]  /*dba0*/  IMAD.U32 R80, R15, 0x10000, RZ ;  /* 0x000100000f507824 */ /* 0x000fc400078e00ff */
[C---:B------:R-:W-:Y:S01]  /*dbb0*/  FMUL.FTZ R116, R79.reuse, R114 ;  /* 0x000000724f747220 */ /* 0x040fe20000410000 */
[-C--:B------:R-:W-:Y:S01]  /*dbc0*/  FMUL.FTZ R117, R79, R115.reuse ;  /* 0x000000734f757220 */ /* 0x080fe20000410000 */
[----:B------:R-:W-:Y:S01]  /*dbd0*/  FMUL.FTZ R79, R81, R150 ;  /* 0x00000096514f7220 */ /* 0x000fe20000410000 */
[----:B------:R-:W-:Y:S02]  /*dbe0*/  IMAD.U32 R14, R12, 0x10000, RZ ;  /* 0x000100000c0e7824 */ /* 0x000fe400078e00ff */
[C---:B------:R-:W-:Y:S01]  /*dbf0*/  FFMA.FTZ R119, R78.reuse, R115, R116 ;  /* 0x000000734e777223 */ /* 0x040fe20000010074 */
[----:B------:R-:W-:Y:S02]  /*dc00*/  IMAD.U32 R15, R13, 0x10000, RZ ;  /* 0x000100000d0f7824 */ /* 0x000fe400078e00ff */
[----:B------:R-:W-:Y:S01]  /*dc10*/  FFMA.FTZ R118, R78, R114, -R117 ;  /* 0x000000724e767223 */ /* 0x000fe20000010875 */
[-C--:B------:R-:W-:Y:S01]  /*dc20*/  FMUL.FTZ R115, R81, R148.reuse ;  /* 0x0000009451737220 */ /* 0x080fe20000410000 */
[----:B------:R-:W-:Y:S01]  /*dc30*/  LOP3.LUT R12, R12, 0xffff0000, RZ, 0xc0, !PT ;  /* 0xffff00000c0c7812 */ /* 0x000fe200078ec0ff */
[C---:B------:R-:W-:Y:S01]  /*dc40*/  FFMA.FTZ R148, R80.reuse, R148, -R79 ;  /* 0x0000009450947223 */ /* 0x040fe2000001084f */
[----:B------:R-:W-:Y:S01]  /*dc50*/  LOP3.LUT R13, R13, 0xffff0000, RZ, 0xc0, !PT ;  /* 0xffff00000d0d7812 */ /* 0x000fe200078ec0ff */
[C---:B------:R-:W-:Y:S01]  /*dc60*/  IMAD.U32 R81, R149.reuse, 0x10000, RZ ;  /* 0x0001000095517824 */ /* 0x040fe200078e00ff */
[----:B------:R-:W-:Y:S01]  /*dc70*/  LOP3.LUT R114, R149, 0xffff0000, RZ, 0xc0, !PT ;  /* 0xffff000095727812 */ /* 0x000fe200078ec0ff */
[C---:B------:R-:W-:Y:S01]  /*dc80*/  IMAD.U32 R79, R147.reuse, 0x10000, RZ ;  /* 0x00010000934f7824 */ /* 0x040fe200078e00ff */
        /* <DEDUP_REMOVED lines=15> */
.L_x_2838:
[----:B------:R-:W-:Y:S05]  /*dd80*/  BSYNC B2 ;  /* 0x0000000000027941 */ /* 0x000fea0003800000 */
.L_x_2837:
[----:B------:R-:W-:Y:S04]  /*dd90*/  BSSY B2, `(.L_x_2839) ;  /* 0x0000030000027945 */ /* 0x000fe80003800000 */
[----:B------:R-:W-:Y:S05]  /*dda0*/  @P1 BRA `(.L_x_2840) ;  /* 0x0000000000b81947 */ /* 0x000fea0003800000 */
[----:B-1----:R-:W1:Y:S01]  /*ddb0*/  LDS.128 R12, [R87+0x4000] ;  /* 0x00400000570c7984 */ /* 0x002e620000000c00 */
        /* <DEDUP_REMOVED lines=12> */
[C---:B-1----:R-:W-:Y:S01]  /*de80*/  LOP3.LUT R75, R14.reuse, 0xffff0000, RZ, 0xc0, !PT ;  /* 0xffff00000e4b7812 */ /* 0x042fe200078ec0ff */
        /* <DEDUP_REMOVED lines=32> */
.L_x_2840:
[----:B------:R-:W-:Y:S05]  /*e090*/  BSYNC B2 ;  /* 0x0000000000027941 */ /* 0x000fea0003800000 */
.L_x_2839:
[----:B------:R-:W-:Y:S04]  /*e0a0*/  BSSY B2, `(.L_x_2841) ;  /* 0x0000030000027945 */ /* 0x000fe80003800000 */
[----:B------:R-:W-:Y:S05]  /*e0b0*/  @P2 BRA `(.L_x_2842) ;  /* 0x0000000000b82947 */ /* 0x000fea0003800000 */
[----:B-12---:R-:W1:Y:S01]  /*e0c0*/  LDS.128 R12, [R87+0x8000] ;  /* 0x00800000570c7984 */ /* 0x006e620000000c00 */
        /* <DEDUP_REMOVED lines=16> */
[C---:B------:R-:W-:Y:S01]  /*e1d0*/  FMUL.FTZ R78, R69.reuse, R74 ;  /* 0x0000004a454e7220 */ /* 0x040fe20000410000 */
[-C--:B------:R-:W-:Y:S01]  /*e1e0*/  FMUL.FTZ R77, R69, R75.reuse ;  /* 0x0000004b454d7220 */ /* 0x080fe20000410000 */
[C---:B------:R-:W-:Y:S01]  /*e1f0*/  FMUL.FTZ R69, R71.reuse, R142 ;  /* 0x0000008e47457220 */ /* 0x040fe20000410000 */
[----:B------:R-:W-:Y:S02]  /*e200*/  IMAD.U32 R14, R12, 0x10000, RZ ;  /* 0x000100000c0e7824 */ /* 0x000fe400078e00ff */
[----:B------:R-:W-:Y:S01]  /*e210*/  FFMA.FTZ R79, R68, R75, R78 ;  /* 0x0000004b444f7223 */ /* 0x000fe2000001004e */
[-C--:B------:R-:W-:Y:S01]  /*e220*/  FMUL.FTZ R75, R71, R139.reuse ;  /* 0x0000008b474b7220 */ /* 0x080fe20000410000 */
[----:B------:R-:W-:Y:S01]  /*e230*/  FFMA.FTZ R139, R70, R139, -R69 ;  /* 0x0000008b468b7223 */ /* 0x000fe20000010845 */
[----:B------:R-:W-:Y:S02]  /*e240*/  IMAD.U32 R15, R13, 0x10000, RZ ;  /* 0x000100000d0f7824 */ /* 0x000fe400078e00ff */
        /* <DEDUP_REMOVED lines=8> */
[----:B------:R-:W-:Y:S01]  /*e2d0*/  LOP3.LUT R140, R140, 0xffff0000, RZ, 0xc0, !PT ;  /* 0xffff00008c8c7812 */ /* 0x000fe200078ec0ff */
[----:B------:R-:W-:-:S02]  /*e2e0*/  FMUL.FTZ R70, R12, R69 ;  /* 0x000000450c467220 */ /* 0x000fc40000410000 */
[C---:B------:R-:W-:Y:S01]  /*e2f0*/  FMUL.FTZ R74, R13.reuse, R68 ;  /* 0x000000440d4a7220 */ /* 0x040fe20000410000 */
[C---:B------:R-:W-:Y:S01]  /*e300*/  FFMA.FTZ R12, R14.reuse, R69, -R75 ;  /* 0x000000450e0c7223 */ /* 0x040fe2000001084b */
[-C--:B------:R-:W-:Y:S01]  /*e310*/  FMUL.FTZ R77, R13, R140.reuse ;  /* 0x0000008c0d4d7220 */ /* 0x080fe20000410000 */
[----:B------:R-:W-:Y:S01]  /*e320*/  FFMA.FTZ R71, R14, R71, R70 ;  /* 0x000000470e477223 */ /* 0x000fe20000010046 */
[----:B------:R-:W-:Y:S01]  /*e330*/  FFMA.FTZ R13, R15, R140, -R74 ;  /* 0x0000008c0f0d7223 */ /* 0x000fe2000001084a */
[----:B------:R-:W-:Y:S01]  /*e340*/  F2FP.BF16.F32.PACK_AB R14, R79, R76 ;  /* 0x0000004c4f0e723e */ /* 0x000fe200000010ff */
[----:B------:R-:W-:Y:S01]  /*e350*/  FFMA.FTZ R68, R15, R68, R77 ;  /* 0x000000440f447223 */ /* 0x000fe2000001004d */
[----:B------:R-:W-:Y:S02]  /*e360*/  F2FP.BF16.F32.PACK_AB R15, R142, R139 ;  /* 0x0000008b8e0f723e */ /* 0x000fe400000010ff */
[----:B------:R-:W-:Y:S02]  /*e370*/  F2FP.BF16.F32.PACK_AB R12, R71, R12 ;  /* 0x0000000c470c723e */ /* 0x000fe400000010ff */
[----:B------:R-:W-:-:S05]  /*e380*/  F2FP.BF16.F32.PACK_AB R13, R68, R13 ;  /* 0x0000000d440d723e */ /* 0x000fca00000010ff */
[----:B------:R3:W-:Y:S02]  /*e390*/  STS.128 [R87+0x8000], R12 ;  /* 0x0080000c57007388 */ /* 0x0007e40000000c00 */
.L_x_2842:
[----:B------:R-:W-:Y:S05]  /*e3a0*/  BSYNC B2 ;  /* 0x0000000000027941 */ /* 0x000fea0003800000 */
.L_x_2841:
[----:B------:R-:W-:Y:S05]  /*e3b0*/  @P3 BRA `(.L_x_2836) ;  /* 0x0000000000b83947 */ /* 0x000fea0003800000 */
[----:B-123--:R-:W1:Y:S01]  /*e3c0*/  LDS.128 R12, [R87+0xc000] ;  /* 0x00c00000570c7984 */ /* 0x00ee620000000c00 */
        /* <DEDUP_REMOVED lines=45> */
.L_x_2836:
[----:B------:R-:W-:Y:S05]  /*e6a0*/  BSYNC B1 ;  /* 0x0000000000017941 */ /* 0x000fea0003800000 */
.L_x_2835:
[----:B------:R-:W-:Y:S01]  /*e6b0*/  ISETP.GE.AND P0, PT, R89, R0, PT ;  /* 0x000000005900720c */ /* 0x000fe20003f06270 */
[----:B------:R-:W-:-:S12]  /*e6c0*/  BSSY B1, `(.L_x_2843) ;  /* 0x00000c9000017945 */ /* 0x000fd80003800000 */
[----:B------:R-:W-:Y:S05]  /*e6d0*/  @P0 BRA `(.L_x_2844) ;  /* 0x0000000c001c0947 */ /* 0x000fea0003800000 */
[----:B-1234-:R-:W1:Y:S01]  /*e6e0*/  LDC R13, c[0x0][0x3f4] ;  /* 0x0000fd00ff0d7b82 */ /* 0x01ee620000000800 */
[----:B------:R-:W-:Y:S01]  /*e6f0*/  BSSY B2, `(.L_x_2845) ;  /* 0x0000034000027945 */ /* 0x000fe20003800000 */
[-C--:B-1----:R-:W-:Y:S02]  /*e700*/  ISETP.GE.AND P0, PT, R214, R13.reuse, PT ;  /* 0x0000000dd600720c */ /* 0x082fe40003f06270 */
[-C--:B------:R-:W-:Y:S02]  /*e710*/  ISETP.GE.AND P1, PT, R222, R13.reuse, PT ;  /* 0x0000000dde00720c */ /* 0x080fe40003f26270 */
[-C--:B------:R-:W-:Y:S02]  /*e720*/  ISETP.GE.AND P2, PT, R221, R13.reuse, PT ;  /* 0x0000000ddd00720c */ /* 0x080fe40003f46270 */
[----:B------:R-:W-:-:S07]  /*e730*/  ISETP.GE.AND P3, PT, R224, R13, PT ;  /* 0x0000000de000720c */ /* 0x000fce0003f66270 */
[----:B------:R-:W-:Y:S06]  /*e740*/  @P0 BRA `(.L_x_2846) ;  /* 0x0000000000b80947 */ /* 0x000fec0003800000 */
[----:B------:R-:W1:Y:S01]  /*e750*/  LDS.128 R12, [R87+0x1000] ;  /* 0x00100000570c7984 */ /* 0x000e620000000c00 */
        /* <DEDUP_REMOVED lines=45> */
.L_x_2846:
[----:B------:R-:W-:Y:S05]  /*ea30*/  BSYNC B2 ;  /* 0x0000000000027941 */ /* 0x000fea0003800000 */
.L_x_2845:
[----:B------:R-:W-:Y:S04]  /*ea40*/  BSSY B2, `(.L_x_2847) ;  /* 0x0000030000027945 */ /* 0x000fe80003800000 */
[----:B------:R-:W-:Y:S05]  /*ea50*/  @P1 BRA `(.L_x_2848) ;  /* 0x0000000000b81947 */ /* 0x000fea0003800000 */
[----:B-1----:R-:W1:Y:S01]  /*ea60*/  LDS.128 R12, [R87+0x5000] ;  /* 0x00500000570c7984 */ /* 0x002e620000000c00 */
        /* <DEDUP_REMOVED lines=45> */
.L_x_2848:
[----:B------:R-:W-:Y:S05]  /*ed40*/  BSYNC B2 ;  /* 0x0000000000027941 */ /* 0x000fea0003800000 */
.L_x_2847:
        /* <DEDUP_REMOVED lines=48> */
.L_x_2850:
[----:B------:R-:W-:Y:S05]  /*f050*/  BSYNC B2 ;  /* 0x0000000000027941 */ /* 0x000fea0003800000 */
.L_x_2849:
        /* <DEDUP_REMOVED lines=47> */
.L_x_2844:
[----:B------:R-:W-:Y:S05]  /*f350*/  BSYNC B1 ;  /* 0x0000000000017941 */ /* 0x000fea0003800000 */
.L_x_2843:
[----:B-1234-:R-:W-:Y:S01]  /*f360*/  VIADD R12, R220, 0x40 ;  /* 0x00000040dc0c7836 */ /* 0x01efe20000000000 */
[----:B------:R-:W-:Y:S04]  /*f370*/  BSSY B1, `(.L_x_2851) ;  /* 0x00000ca000017945 */ /* 0x000fe80003800000 */
[----:B------:R-:W-:-:S13]  /*f380*/  ISETP.GE.AND P0, PT, R12, R0, PT ;  /* 0x000000000c00720c */ /* 0x000fda0003f06270 */
[----:B------:R-:W-:Y:S05]  /*f390*/  @P0 BRA `(.L_x_2852) ;  /* 0x0000000c001c0947 */ /* 0x000fea0003800000 */
[----:B------:R-:W1:Y:S01]  /*f3a0*/  LDC R13, c[0x0][0x3f4] ;  /* 0x0000fd00ff0d7b82 */ /* 0x000e620000000800 */
        /* <DEDUP_REMOVED lines=52> */
.L_x_2854:
[----:B------:R-:W-:Y:S05]  /*f6f0*/  BSYNC B2 ;  /* 0x0000000000027941 */ /* 0x000fea0003800000 */
.L_x_2853:
        /* <DEDUP_REMOVED lines=48> */
.L_x_2856:
[----:B------:R-:W-:Y:S05]  /*fa00*/  BSYNC B2 ;  /* 0x0000000000027941 */ /* 0x000fea0003800000 */
.L_x_2855:
        /* <DEDUP_REMOVED lines=48> */
.L_x_2858:
[----:B------:R-:W-:Y:S05]  /*fd10*/  BSYNC B2 ;  /* 0x0000000000027941 */ /* 0x000fea0003800000 */
.L_x_2857:
[----:B------:R-:W-:Y:S05]  /*fd20*/  @P3 BRA `(.L_x_2852) ;  /* 0x0000000000b83947 */ /* 0x000fea0003800000 */
[----:B-123--:R-:W1:Y:S01]  /*fd30*/  LDS.128 R12, [R87+0xe000] ;  /* 0x00e00000570c7984 */ /* 0x00ee620000000c00 */
        /* <DEDUP_REMOVED lines=45> */
.L_x_2852:
[----:B------:R-:W-:Y:S05]  /*10010*/  BSYNC B1 ;  /* 0x0000000000017941 */ /* 0x000fea0003800000 */
.L_x_2851:
[----:B------:R-:W-:-:S13]  /*10020*/  ISETP.GE.AND P0, PT, R3, R0, PT ;  /* 0x000000000300720c */ /* 0x000fda0003f06270 */
[----:B------:R-:W-:Y:S05]  /*10030*/  @P0 BRA `(.L_x_2859) ;  /* 0x0000005c00300947 */ /* 0x000fea0003800000 */
[----:B------:R-:W5:Y:S01]  /*10040*/  LDC R3, c[0x0][0x3f4] ;  /* 0x0000fd00ff037b82 */ /* 0x000f620000000800 */
[----:B------:R-:W-:Y:S01]  /*10050*/  BSSY B1, `(.L_x_2860) ;  /* 0x0000034000017945 */ /* 0x000fe20003800000 */
[-C--:B-----5:R-:W-:Y:S02]  /*10060*/  ISETP.GE.AND P0, PT, R214, R3.reuse, PT ;  /* 0x00000003d600720c */ /* 0x0a0fe40003f06270 */
[-C--:B------:R-:W-:Y:S02]  /*10070*/  ISETP.GE.AND P1, PT, R222, R3.reuse, PT ;  /* 0x00000003de00720c */ /* 0x080fe40003f26270 */
[-C--:B------:R-:W-:Y:S02]  /*10080*/  ISETP.GE.AND P2, PT, R221, R3.reuse, PT ;  /* 0x00000003dd00720c */ /* 0x080fe40003f46270 */
[----:B------:R-:W-:-:S07]  /*10090*/  ISETP.GE.AND P3, PT, R224, R3, PT ;  /* 0x00000003e000720c */ /* 0x000fce0003f66270 */
[----:B------:R-:W-:Y:S06]  /*100a0*/  @P0 BRA `(.L_x_2861) ;  /* 0x0000000000b80947 */ /* 0x000fec0003800000 */
[----:B-1234-:R-:W1:Y:S01]  /*100b0*/  LDS.128 R12, [R87+0x3000] ;  /* 0x00300000570c7984 */ /* 0x01ee620000000c00 */
        /* <DEDUP_REMOVED lines=12> */
[C---:B-1----:R-:W-:Y:S01]  /*10180*/  IMAD.U32 R26, R14.reuse, 0x10000, RZ ;  /* 0x000100000e1a7824 */ /* 0x042fe200078e00ff */
        /* <DEDUP_REMOVED lines=32> */
.L_x_2861:
[----:B------:R-:W-:Y:S05]  /*10390*/  BSYNC B1 ;  /* 0x0000000000017941 */ /* 0x000fea0003800000 */
.L_x_2860:
[----:B------:R-:W-:Y:S04]  /*103a0*/  BSSY B1, `(.L_x_2862) ;  /* 0x0000030000017945 */ /* 0x000fe80003800000 */
[----:B------:R-:W-:Y:S05]  /*103b0*/  @P1 BRA `(.L_x_2863) ;  /* 0x0000000000b81947 */ /* 0x000fea0003800000 */
        /* <DEDUP_REMOVED lines=46> */
.L_x_2863:
[----:B------:R-:W-:Y:S05]  /*106a0*/  BSYNC B1 ;  /* 0x0000000000017941 */ /* 0x000fea0003800000 */
.L_x_2862:
        /* <DEDUP_REMOVED lines=19> */
[----:B------:R-:W-:Y:S01]  /*107e0*/  FMUL.FTZ R24, R10, R20 ;  /* 0x000000140a187220 */ /* 0x000fe20000410000 */
[----:B------:R-:W-:-:S02]  /*107f0*/  IMAD.U32 R0, R12, 0x10000, RZ ;  /* 0x000100000c007824 */ /* 0x000fc400078e00ff */
[----:B------:R-:W-:Y:S01]  /*10800*/  FMUL.FTZ R21, R10, R15 ;  /* 0x0000000f0a157220 */ /* 0x000fe20000410000 */
[C---:B------:R-:W-:Y:S01]  /*10810*/  FMUL.FTZ R10, R14.reuse, R86 ;  /* 0x000000560e0a7220 */ /* 0x040fe20000410000 */
[-C--:B------:R-:W-:Y:S01]  /*10820*/  FMUL.FTZ R14, R14, R83.reuse ;  /* 0x000000530e0e7220 */ /* 0x080fe20000410000 */
[----:B------:R-:W-:Y:S01]  /*10830*/  LOP3.LUT R3, R12, 0xffff0000, RZ, 0xc0, !PT ;  /* 0xffff00000c037812 */ /* 0x000fe200078ec0ff */
[----:B------:R-:W-:Y:S02]  /*10840*/  IMAD.U32 R6, R13, 0x10000, RZ ;  /* 0x000100000d067824 */ /* 0x000fe400078e00ff */
[----:B------:R-:W-:Y:S01]  /*10850*/  FFMA.FTZ R83, R11, R83, -R10 ;  /* 0x000000530b537223 */ /* 0x000fe2000001080a */
[----:B------:R-:W-:Y:S01]  /*10860*/  IMAD.U32 R10, R85, 0x10000, RZ ;  /* 0x00010000550a7824 */ /* 0x000fe200078e00ff */
[----:B------:R-:W-:Y:S01]  /*10870*/  LOP3.LUT R12, R13, 0xffff0000, RZ, 0xc0, !PT ;  /* 0xffff00000d0c7812 */ /* 0x000fe200078ec0ff */
[----:B------:R-:W-:Y:S01]  /*10880*/  FFMA.FTZ R24, R7, R15, -R24 ;  /* 0x0000000f07187223 */ /* 0x000fe20000010818 */
[----:B------:R-:W-:Y:S01]  /*10890*/  LOP3.LUT R85, R85, 0xffff0000, RZ, 0xc0, !PT ;  /* 0xffff000055557812 */ /* 0x000fe200078ec0ff */
[----:B------:R-:W-:Y:S01]  /*108a0*/  FFMA.FTZ R21, R7, R20, R21 ;  /* 0x0000001407157223 */ /* 0x000fe20000010015 */
[C---:B------:R-:W-:Y:S01]  /*108b0*/  LOP3.LUT R13, R82.reuse, 0xffff0000, RZ, 0xc0, !PT ;  /* 0xffff0000520d7812 */ /* 0x040fe200078ec0ff */
[----:B------:R-:W-:-:S02]  /*108c0*/  IMAD.U32 R7, R82, 0x10000, RZ ;  /* 0x0001000052077824 */ /* 0x000fc400078e00ff */
[----:B------:R-:W-:Y:S01]  /*108d0*/  FFMA.FTZ R86, R11, R86, R14 ;  /* 0x000000560b567223 */ /* 0x000fe2000001000e */
[CC--:B------:R-:W-:Y:S01]  /*108e0*/  FMUL.FTZ R11, R3.reuse, R10.reuse ;  /* 0x0000000a030b7220 */ /* 0x0c0fe20000410000 */
[C---:B------:R-:W-:Y:S01]  /*108f0*/  FMUL.FTZ R15, R12.reuse, R85 ;  /* 0x000000550c0f7220 */ /* 0x040fe20000410000 */
[----:B------:R-:W-:Y:S01]  /*10900*/  FMUL.FTZ R3, R3, R7 ;  /* 0x0000000703037220 */ /* 0x000fe20000410000 */
[----:B------:R-:W-:Y:S01]  /*10910*/  FMUL.FTZ R14, R12, R13 ;  /* 0x0000000d0c0e7220 */ /* 0x000fe20000410000 */
[----:B------:R-:W-:Y:S01]  /*10920*/  FFMA.FTZ R11, R0, R7, -R11 ;  /* 0x00000007000b7223 */ /* 0x000fe2000001080b */
[----:B------:R-:W-:Y:S01]  /*10930*/  FFMA.FTZ R13, R6, R13, -R15 ;  /* 0x0000000d060d7223 */ /* 0x000fe2000001080f */
[----:B------:R-:W-:Y:S01]  /*10940*/  FFMA.FTZ R12, R0, R10, R3 ;  /* 0x0000000a000c7223 */ /* 0x000fe20000010003 */
[----:B------:R-:W-:Y:S01]  /*10950*/  FFMA.FTZ R6, R6, R85, R14 ;  /* 0x0000005506067223 */ /* 0x000fe2000001000e */
[----:B------:R-:W-:Y:S02]  /*10960*/  F2FP.BF16.F32.PACK_AB R14, R21, R24 ;  /* 0x00000018150e723e */ /* 0x000fe400000010ff */
[----:B------:R-:W-:-:S02]  /*10970*/  F2FP.BF16.F32.PACK_AB R15, R86, R83 ;  /* 0x00000053560f723e */ /* 0x000fc400000010ff */
[----:B------:R-:W-:Y:S02]  /*10980*/  F2FP.BF16.F32.PACK_AB R12, R12, R11 ;  /* 0x0000000b0c0c723e */ /* 0x000fe400000010ff */
[----:B------:R-:W-:-:S05]  /*10990*/  F2FP.BF16.F32.PACK_AB R13, R6, R13 ;  /* 0x0000000d060d723e */ /* 0x000fca00000010ff */
[----:B------:R1:W-:Y:S02]  /*109a0*/  STS.128 [R87+0xb000], R12 ;  /* 0x00b0000c57007388 */ /* 0x0003e40000000c00 */
.L_x_2865:
[----:B------:R-:W-:Y:S05]  /*109b0*/  BSYNC B1 ;  /* 0x0000000000017941 */ /* 0x000fea0003800000 */
.L_x_2864:
        /* <DEDUP_REMOVED lines=14> */
[----:B------:R-:W-:Y:S02]  /*10aa0*/  LOP3.LUT R11, R72, 0xffff0000, RZ, 0xc0, !PT ;  /* 0xffff0000480b7812 */ /* 0x000fe400078ec0ff */
[C---:B-1----:R-:W-:Y:S01]  /*10ab0*/  LOP3.LUT R6, R14.reuse, 0xffff0000, RZ, 0xc0, !PT ;  /* 0xffff00000e067812 */ /* 0x042fe200078ec0ff */
[----:B------:R-:W-:Y:S01]  /*10ac0*/  IMAD.U32 R5, R14, 0x10000, RZ ;  /* 0x000100000e057824 */ /* 0x000fe200078e00ff */
[C---:B------:R-:W-:Y:S01]  /*10ad0*/  LOP3.LUT R14, R15.reuse, 0xffff0000, RZ, 0xc0, !PT ;  /* 0xffff00000f0e7812 */ /* 0x040fe200078ec0ff */
[----:B------:R-:W-:Y:S01]  /*10ae0*/  IMAD.U32 R7, R15, 0x10000, RZ ;  /* 0x000100000f077824 */ /* 0x000fe200078e00ff */
[----:B------:R-:W-:Y:S01]  /*10af0*/  LOP3.LUT R3, R12, 0xffff0000, RZ, 0xc0, !PT ;  /* 0xffff00000c037812 */ /* 0x000fe200078ec0ff */
[C---:B------:R-:W-:Y:S01]  /*10b00*/  FMUL.FTZ R10, R6.reuse, R9 ;  /* 0x00000009060a7220 */ /* 0x040fe20000410000 */
[----:B------:R-:W-:Y:S01]  /*10b10*/  FMUL.FTZ R6, R6, R8 ;  /* 0x0000000806067220 */ /* 0x000fe20000410000 */
[----:B------:R-:W-:Y:S01]  /*10b20*/  FMUL.FTZ R20, R14, R73 ;  /* 0x000000490e147220 */ /* 0x000fe20000410000 */
[----:B------:R-:W-:-:S02]  /*10b30*/  IMAD.U32 R0, R12, 0x10000, RZ ;  /* 0x000100000c007824 */ /* 0x000fc400078e00ff */
[----:B------:R-:W-:Y:S01]  /*10b40*/  FMUL.FTZ R14, R14, R67 ;  /* 0x000000430e0e7220 */ /* 0x000fe20000410000 */
[----:B------:R-:W-:Y:S01]  /*10b50*/  FFMA.FTZ R15, R5, R9, R6 ;  /* 0x00000009050f7223 */ /* 0x000fe20000010006 */
[----:B------:R-:W-:Y:S01]  /*10b60*/  LOP3.LUT R12, R13, 0xffff0000, RZ, 0xc0, !PT ;  /* 0xffff00000d0c7812 */ /* 0x000fe200078ec0ff */
[----:B------:R-:W-:Y:S01]  /*10b70*/  FFMA.FTZ R10, R5, R8, -R10 ;  /* 0x00000008050a7223 */ /* 0x000fe2000001080a */
[----:B------:R-:W-:Y:S01]  /*10b80*/  IMAD.U32 R6, R72, 0x10000, RZ ;  /* 0x0001000048067824 */ /* 0x000fe200078e00ff */
[C---:B------:R-:W-:Y:S01]  /*10b90*/  LOP3.LUT R9, R66.reuse, 0xffff0000, RZ, 0xc0, !PT ;  /* 0xffff000042097812 */ /* 0x040fe200078ec0ff */
[----:B------:R-:W-:Y:S02]  /*10ba0*/  IMAD.U32 R5, R66, 0x10000, RZ ;  /* 0x0001000042057824 */ /* 0x000fe400078e00ff */
[C---:B------:R-:W-:Y:S01]  /*10bb0*/  FFMA.FTZ R20, R7.reuse, R67, -R20 ;  /* 0x0000004307147223 */ /* 0x040fe20000010814 */
[----:B------:R-:W-:Y:S01]  /*10bc0*/  FFMA.FTZ R73, R7, R73, R14 ;  /* 0x0000004907497223 */ /* 0x000fe2000001000e */
        /* <DEDUP_REMOVED lines=15> */
.L_x_2820:
        /* <DEDUP_REMOVED lines=16> */
[----:B------:R-:W-:-:S04]  /*10dc0*/  IMAD.WIDE.U32 R26, R7, UR6, R26 ;  /* 0x00000006071a7c25 */ /* 0x000fc8000f8e001a */
[----:B------:R-:W-:Y:S01]  /*10dd0*/  IMAD R9, R7, UR7, R4 ;  /* 0x0000000707097c24 */ /* 0x000fe2000f8e0204 */
[----:B------:R-:W-:Y:S01]  /*10de0*/  ULDC.64 UR6, c[0x0][0x400] ;  /* 0x0001000000067ab9 */ /* 0x000fe20000000a00 */
[----:B------:R-:W-:Y:S01]  /*10df0*/  IMAD.IADD R5, R25, 0x1, R5 ;  /* 0x0000000119057824 */ /* 0x000fe200078e0205 */
[----:B------:R-:W-:Y:S01]  /*10e00*/  LEA R7, P0, R24, UR4, 0x1 ;  /* 0x0000000418077c11 */ /* 0x000fe2000f8008ff */
[----:B------:R-:W-:Y:S01]  /*10e10*/  IMAD.IADD R9, R27, 0x1, R9 ;  /* 0x000000011b097824 */ /* 0x000fe200078e0209 */
[----:B------:R-:W-:Y:S01]  /*10e20*/  LEA R6, P1, R26, UR6, 0x1 ;  /* 0x000000061a067c11 */ /* 0x000fe2000f8208ff */
[----:B------:R-:W-:Y:S01]  /*10e30*/  UMOV UR4, 0xffffffff ;  /* 0xffffffff00047882 */ /* 0x000fe20000000000 */
[----:B------:R-:W-:Y:S02]  /*10e40*/  LEA.HI.X R8, R24, UR5, R5, 0x1, P0 ;  /* 0x0000000518087c11 */ /* 0x000fe400080f0c05 */
[----:B------:R-:W-:Y:S01]  /*10e50*/  LEA.HI.X R9, R26, UR7, R9, 0x1, P1 ;  /* 0x000000071a097c11 */ /* 0x000fe200088f0c09 */
[----:B------:R-:W-:Y:S08]  /*10e60*/  BRA.DIV UR4, `(.L_x_2866) ;  /* 0x0000020204687947 */ /* 0x000ff0000b800000 */
[----:B------:R0:W1:Y:S04]  /*10e70*/  SHFL.IDX PT, R4, R8, RZ, 0x181f ;  /* 0x00181fff08047589 */ /* 0x00006800000e0000 */
[----:B------:R0:W2:Y:S04]  /*10e80*/  SHFL.IDX PT, R5, R7, RZ, 0x181f ;  /* 0x00181fff07057589 */ /* 0x0000a800000e0000 */
[----:B------:R0:W3:Y:S04]  /*10e90*/  SHFL.IDX PT, R10, R9, RZ, 0x181f ;  /* 0x00181fff090a7589 */ /* 0x0000e800000e0000 */
[----:B------:R0:W4:Y:S02]  /*10ea0*/  SHFL.IDX PT, R14, R6, RZ, 0x181f ;  /* 0x00181fff060e7589 */ /* 0x00012400000e0000 */
.L_x_3155:
        /* <DEDUP_REMOVED lines=21> */
[----:B------:R-:W-:Y:S01]  /*11000*/  @!P5 IMAD.SHL.U32 R15, R23, 0x2, RZ ;  /* 0x00000002170fd824 */ /* 0x000fe200078e00ff */
[CC--:B--2---:R-:W-:Y:S02]  /*11010*/  @!P4 IADD3 R12, P0, R5.reuse, R20.reuse, RZ ;  /* 0x00000014050cc210 */ /* 0x0c4fe40007f1e0ff */
[C---:B----4-:R-:W-:Y:S02]  /*11020*/  @!P4 IADD3 R20, P1, R14.reuse, R20, RZ ;  /* 0x000000140e14c210 */ /* 0x050fe40007f3e0ff */
[-C--:B------:R-:W-:Y:S02]  /*11030*/  @!P5 IADD3 R24, P2, R5, R15.reuse, RZ ;  /* 0x0000000f0518d210 */ /* 0x080fe40007f5e0ff */
[----:B------:R-:W-:Y:S02]  /*11040*/  CS2R R68, SRZ ;  /* 0x0000000000447805 */ /* 0x000fe4000001ff00 */
[----:B------:R-:W-:Y:S02]  /*11050*/  @!P5 IADD3 R14, P3, R14, R15, RZ ;  /* 0x0000000f0e0ed210 */ /* 0x000fe40007f7e0ff */
[----:B------:R-:W-:-:S02]  /*11060*/  CS2R R70, SRZ ;  /* 0x0000000000467805 */ /* 0x000fc4000001ff00 */
[----:B------:R-:W-:Y:S02]  /*11070*/  @!P5 SHF.L.U64.HI R5, R23, 0x1, R216 ;  /* 0x000000011705d819 */ /* 0x000fe400000102d8 */
[----:B------:R-:W-:Y:S02]  /*11080*/  CS2R R56, SRZ ;  /* 0x0000000000387805 */ /* 0x000fe4000001ff00 */
[----:B------:R-:W-:Y:S02]  /*11090*/  CS2R R58, SRZ ;  /* 0x00000000003a7805 */ /* 0x000fe4000001ff00 */
[----:B------:R-:W-:Y:S02]  /*110a0*/  CS2R R64, SRZ ;  /* 0x0000000000407805 */ /* 0x000fe4000001ff00 */
[----:B------:R-:W-:Y:S01]  /*110b0*/  CS2R R66, SRZ ;  /* 0x0000000000427805 */ /* 0x000fe2000001ff00 */
[--C-:B-1----:R-:W-:Y:S02]  /*110c0*/  @!P4 IMAD.X R13, R4, 0x1, R11.reuse, P0 ;  /* 0x00000001040dc824 */ /* 0x102fe400000e060b */
[----:B---3--:R-:W-:-:S02]  /*110d0*/  @!P4 IMAD.X R21, R10, 0x1, R11, P1 ;  /* 0x000000010a15c824 */ /* 0x008fc400008e060b */
[--C-:B------:R-:W-:Y:S01]  /*110e0*/  @!P5 IMAD.X R25, R4, 0x1, R5.reuse, P2 ;  /* 0x000000010419d824 */ /* 0x100fe200010e0605 */
[----:B------:R1:W5:Y:S01]  /*110f0*/  @!P4 LD.E.128 R60, desc[UR6][R12.64] ;  /* 0x000000060c3cc980 */ /* 0x000362000c101d00 */
[----:B------:R-:W-:-:S03]  /*11100*/  @!P5 IMAD.X R15, R10, 0x1, R5, P3 ;  /* 0x000000010a0fd824 */ /* 0x000fc600018e0605 */
[----:B------:R1:W5:Y:S04]  /*11110*/  @!P4 LD.E.128 R68, desc[UR6][R20.64] ;  /* 0x000000061444c980 */ /* 0x000368000c101d00 */
[----:B------:R1:W5:Y:S04]  /*11120*/  @!P5 LD.E.128 R56, desc[UR6][R24.64] ;  /* 0x000000061838d980 */ /* 0x000368000c101d00 */
[----:B------:R1:W5:Y:S02]  /*11130*/  @!P5 LD.E.128 R64, desc[UR6][R14.64] ;  /* 0x000000060e40d980 */ /* 0x000364000c101d00 */
.L_x_2868:
[----:B------:R-:W-:Y:S05]  /*11140*/  BSYNC B1 ;  /* 0x0000000000017941 */ /* 0x000fea0003800000 */
.L_x_2867:
        /* <DEDUP_REMOVED lines=39> */
.L_x_3161:
        /* <DEDUP_REMOVED lines=20> */
[CC--:B---3--:R-:W-:Y:S02]  /*11500*/  @!P4 IADD3 R12, P0, R5.reuse, R20.reuse, RZ ;  /* 0x00000014050cc210 */ /* 0x0c8fe40007f1e0ff */
        /* <DEDUP_REMOVED lines=10> */
[--C-:B--2---:R-:W-:Y:S02]  /*115b0*/  @!P4 IMAD.X R13, R4, 0x1, R11.reuse, P0 ;  /* 0x00000001040dc824 */ /* 0x104fe400000e060b */
[----:B0-----:R-:W-:-:S02]  /*115c0*/  @!P4 IMAD.X R21, R10, 0x1, R11, P1 ;  /* 0x000000010a15c824 */ /* 0x001fc400008e060b */
[--C-:B------:R-:W-:Y:S01]  /*115d0*/  @!P5 IMAD.X R25, R4, 0x1, R5.reuse, P2 ;  /* 0x000000010419d824 */ /* 0x100fe200010e0605 */
[----:B------:R0:W5:Y:S01]  /*115e0*/  @!P4 LD.E.128 R44, desc[UR6][R12.64] ;  /* 0x000000060c2cc980 */ /* 0x000162000c101d00 */
[----:B------:R-:W-:-:S03]  /*115f0*/  @!P5 IMAD.X R15, R10, 0x1, R5, P3 ;  /* 0x000000010a0fd824 */ /* 0x000fc600018e0605 */
[----:B------:R0:W5:Y:S04]  /*11600*/  @!P4 LD.E.128 R52, desc[UR6][R20.64] ;  /* 0x000000061434c980 */ /* 0x000168000c101d00 */
[----:B------:R0:W5:Y:S04]  /*11610*/  @!P5 LD.E.128 R40, desc[UR6][R24.64] ;  /* 0x000000061828d980 */ /* 0x000168000c101d00 */
[----:B------:R0:W5:Y:S02]  /*11620*/  @!P5 LD.E.128 R48, desc[UR6][R14.64] ;  /* 0x000000060e30d980 */ /* 0x000164000c101d00 */
.L_x_2871:
[----:B------:R-:W-:Y:S05]  /*11630*/  BSYNC B1 ;  /* 0x0000000000017941 */ /* 0x000fea0003800000 */
.L_x_2870:
        /* <DEDUP_REMOVED lines=38> */
.L_x_3167:
        /* <DEDUP_REMOVED lines=22> */
[C---:B0-----:R-:W-:Y:S02]  /*11a00*/  @!P4 IADD3 R12, P1, R14.reuse, R12, RZ ;  /* 0x0000000c0e0cc210 */ /* 0x041fe40007f3e0ff */
        /* <DEDUP_REMOVED lines=10> */
[----:B------:R-:W-:-:S02]  /*11ab0*/  @!P4 IMAD.X R13, R10, 0x1, R11, P1 ;  /* 0x000000010a0dc824 */ /* 0x000fc400008e060b */
[--C-:B------:R-:W-:Y:S01]  /*11ac0*/  @!P5 IMAD.X R21, R4, 0x1, R5.reuse, P2 ;  /* 0x000000010415d824 */ /* 0x100fe200010e0605 */
[----:B------:R0:W5:Y:S01]  /*11ad0*/  @!P4 LD.E.128 R28, desc[UR6][R74.64] ;  /* 0x000000064a1cc980 */ /* 0x000162000c101d00 */
[----:B------:R-:W-:-:S03]  /*11ae0*/  @!P5 IMAD.X R15, R10, 0x1, R5, P3 ;  /* 0x000000010a0fd824 */ /* 0x000fc600018e0605 */
[----:B------:R0:W5:Y:S04]  /*11af0*/  @!P4 LD.E.128 R36, desc[UR6][R12.64] ;  /* 0x000000060c24c980 */ /* 0x000168000c101d00 */
[----:B------:R0:W5:Y:S04]  /*11b00*/  @!P5 LD.E.128 R24, desc[UR6][R20.64] ;  /* 0x000000061418d980 */ /* 0x000168000c101d00 */
[----:B------:R0:W5:Y:S02]  /*11b10*/  @!P5 LD.E.128 R32, desc[UR6][R14.64] ;  /* 0x000000060e20d980 */ /* 0x000164000c101d00 */
.L_x_2874:
[----:B------:R-:W-:Y:S05]  /*11b20*/  BSYNC B1 ;  /* 0x0000000000017941 */ /* 0x000fea0003800000 */
.L_x_2873:
        /* <DEDUP_REMOVED lines=39> */
.L_x_3173:
[----:B------:R-:W5:Y:S01]  /*11da0*/  LDL R13, [R1+0x88] ;  /* 0x00008800010d7983 */ /* 0x000f620000100800 */
[----:B------:R-:W-:Y:S01]  /*11db0*/  VIADD R73, R73, 0x60 ;  /* 0x0000006049497836 */ /* 0x000fe20000000000 */
[----:B------:R-:W-:Y:S01]  /*11dc0*/  BSSY B1, `(.L_x_2876) ;  /* 0x000002a000017945 */ /* 0x000fe20003800000 */
[----:B01--4-:R-:W-:Y:S02]  /*11dd0*/  CS2R R6, SRZ ;  /* 0x0000000000067805 */ /* 0x013fe4000001ff00 */
[----:B------:R-:W-:Y:S02]  /*11de0*/  CS2R R10, SRZ ;  /* 0x00000000000a7805 */ /* 0x000fe4000001ff00 */
[----:B------:R-:W-:Y:S02]  /*11df0*/  CS2R R14, SRZ ;  /* 0x00000000000e7805 */ /* 0x000fe4000001ff00 */
[----:B------:R-:W-:Y:S02]  /*11e00*/  ISETP.GE.AND P0, PT, R73, R86, PT ;  /* 0x000000564900720c */ /* 0x000fe40003f06270 */
[----:B------:R-:W-:-:S02]  /*11e10*/  CS2R R72, SRZ ;  /* 0x0000000000487805 */ /* 0x000fc4000001ff00 */
[----:B------:R-:W-:Y:S02]  /*11e20*/  CS2R R74, SRZ ;  /* 0x00000000004a7805 */ /* 0x000fe4000001ff00 */
[----:B-----5:R-:W-:-:S04]  /*11e30*/  LEA.HI R8, R13, R13, RZ, 0x1 ;  /* 0x0000000d0d087211 */ /* 0x020fc800078f08ff */
        /* <DEDUP_REMOVED lines=16> */
[C---:B---3--:R-:W-:Y:S02]  /*11f40*/  @!P4 IADD3 R90, P0, R21.reuse, R78, RZ ;  /* 0x0000004e155ac210 */ /* 0x048fe40007f1e0ff */
[----:B------:R-:W-:Y:S02]  /*11f50*/  @!P5 IADD3 R80, P2, R21, R82, RZ ;  /* 0x000000521550d210 */ /* 0x000fe40007f5e0ff */
[C---:B------:R-:W-:Y:S01]  /*11f60*/  @!P4 IADD3 R78, P1, R77.reuse, R78, RZ ;  /* 0x0000004e4d4ec210 */ /* 0x040fe20007f3e0ff */
[C---:B--2---:R-:W-:Y:S01]  /*11f70*/  @!P4 IMAD.X R91, R20.reuse, 0x1, R5, P0 ;  /* 0x00000001145bc824 */ /* 0x044fe200000e0605 */
[----:B------:R-:W-:Y:S01]  /*11f80*/  @!P5 IADD3 R82, P3, R77, R82, RZ ;  /* 0x000000524d52d210 */ /* 0x000fe20007f7e0ff */
[----:B------:R-:W-:Y:S01]  /*11f90*/  @!P5 IMAD.X R81, R20, 0x1, R7, P2 ;  /* 0x000000011451d824 */ /* 0x000fe200010e0607 */
[----:B------:R-:W-:Y:S01]  /*11fa0*/  CS2R R72, SRZ ;  /* 0x0000000000487805 */ /* 0x000fe2000001ff00 */
[C---:B------:R-:W-:Y:S01]  /*11fb0*/  @!P4 IMAD.X R79, R76.reuse, 0x1, R5, P1 ;  /* 0x000000014c4fc824 */ /* 0x040fe200008e0605 */
        /* <DEDUP_REMOVED lines=10> */
.L_x_2877:
[----:B------:R-:W-:Y:S05]  /*12060*/  BSYNC B1 ;  /* 0x0000000000017941 */ /* 0x000fea0003800000 */
.L_x_2876:
[----:B0-----:R-:W4:Y:S01]  /*12070*/  LDL R78, [R1+0x68] ;  /* 0x00006800014e7983 */ /* 0x001f220000100800 */
[----:B------:R-:W0:Y:S01]  /*12080*/  SYNCS.PHASECHK.TRANS64.TRYWAIT P0, [R22+URZ+0x38800], R85 ;  /* 0x03880055160075a7 */ /* 0x000e22000800017f */
[----:B--2--5:R-:W-:Y:S01]  /*12090*/  IMAD.MOV.U32 R20, RZ, RZ, R4 ;  /* 0x000000ffff147224 */ /* 0x024fe200078e0004 */
[----:B------:R-:W-:Y:S01]  /*120a0*/  BSSY B1, `(.L_x_2878) ;  /* 0x0000024000017945 */ /* 0x000fe20003800000 */
[----:B---3--:R-:W-:Y:S02]  /*120b0*/  IMAD.MOV.U32 R21, RZ, RZ, R5 ;  /* 0x000000ffff157224 */ /* 0x008fe400078e0005 */
        /* <DEDUP_REMOVED lines=25> */
[----:B------:R-:W-:-:S02]  /*12250*/  SHF.R.S32.HI R20, RZ, 0x1f, R213 ;  /* 0x0000001fff147819 */ /* 0x000fc400000114d5 */
[----:B------:R-:W-:Y:S02]  /*12260*/  PRMT R93, R21, 0x7610, R93 ;  /* 0x00007610155d7816 */ /* 0x000fe4000000005d */
[----:B------:R-:W-:Y:S01]  /*12270*/  PRMT R94, R76, 0x7610, R94 ;  /* 0x000076104c5e7816 */ /* 0x000fe2000000005e */
[----:B------:R-:W-:Y:S01]  /*12280*/  IMAD.MOV.U32 R76, RZ, RZ, R75 ;  /* 0x000000ffff4c7224 */ /* 0x000fe200078e004b */
[----:B------:R-:W-:Y:S02]  /*12290*/  PRMT R95, R77, 0x7610, R95 ;  /* 0x000076104d5f7816 */ /* 0x000fe4000000005f */
[----:B------:R-:W-:Y:S02]  /*122a0*/  LEA.HI R21, R20, R213, RZ, 0x3 ;  /* 0x000000d514157211 */ /* 0x000fe400078f18ff */
[----:B----4-:R-:W-:-:S04]  /*122b0*/  VIADDMNMX R86, R86, -R78, 0x80, PT ;  /* 0x0000008056567446 */ /* 0x010fc8000380094e */
[----:B------:R-:W-:Y:S01]  /*122c0*/  ISETP.GE.AND P1, PT, R220, R86, PT ;  /* 0x00000056dc00720c */ /* 0x000fe20003f26270 */
[----:B0-----:R-:W-:-:S12]  /*122d0*/  @!P0 BRA `(.L_x_2879) ;  /* 0x000001f400108947 */ /* 0x001fd80003800000 */
.L_x_3174:
[----:B------:R-:W-:Y:S05]  /*122e0*/  BSYNC B1 ;  /* 0x0000000000017941 */ /* 0x000fea0003800000 */
.L_x_2878:
[----:B------:R-:W-:Y:S01]  /*122f0*/  BSSY B1, `(.L_x_2880) ;  /* 0x00000e2000017945 */ /* 0x000fe20003800000 */
[----:B------:R-:W-:Y:S02]  /*12300*/  PRMT R96, R76, 0x7610, R96 ;  /* 0x000076104c607816 */ /* 0x000fe40000000060 */
[----:B0-----:R-:W-:Y:S01]  /*12310*/  SHF.R.S32.HI R85, RZ, 0x3, R21 ;  /* 0x00000003ff557819 */ /* 0x001fe20000011415 */
[----:B------:R-:W-:Y:S06]  /*12320*/  @P1 BRA `(.L_x_2881) ;  /* 0x0000000c00781947 */ /* 0x000fec0003800000 */
[----:B------:R0:W5:Y:S01]  /*12330*/  LDL R165, [R1+0x58] ;  /* 0x0000580001a57983 */ /* 0x0001620000100800 */
[----:B------:R-:W1:Y:S01]  /*12340*/  LDC R145, c[0x0][0x3f4] ;  /* 0x0000fd00ff917b82 */ /* 0x000e620000000800 */
[----:B------:R-:W-:Y:S01]  /*12350*/  BSSY B2, `(.L_x_2882) ;  /* 0x000006b000027945 */ /* 0x000fe20003800000 */
[----:B------:R-:W-:Y:S02]  /*12360*/  SHF.R.U32.HI R167, RZ, 0x3, R229 ;  /* 0x00000003ffa77819 */ /* 0x000fe400000116e5 */
[-C--:B-1----:R-:W-:Y:S02]  /*12370*/  ISETP.GE.AND P0, PT, R16, R145.reuse, PT ;  /* 0x000000911000720c */ /* 0x082fe40003f06270 */
[----:B------:R-:W-:-:S11]  /*12380*/  ISETP.GE.AND P1, PT, R213, R145, PT ;  /* 0x00000091d500720c */ /* 0x000fd60003f26270 */
[----:B0-----:R-:W-:Y:S05]  /*12390*/  @P0 BRA `(.L_x_2883) ;  /* 0x0000000400980947 */ /* 0x001fea0003800000 */
[----:B------:R-:W-:Y:S02]  /*123a0*/  LEA.HI R76, R145, R0, RZ, 0x1d ;  /* 0x00000000914c7211 */ /* 0x000fe400078fe8ff */
[--C-:B------:R-:W-:Y:S02]  /*123b0*/  SHF.R.U64 R155, R62, 0x10, R63.reuse ;  /* 0x000000103e9b7819 */ /* 0x100fe4000000123f */
[----:B------:R-:W-:Y:S01]  /*123c0*/  SHF.R.S32.HI R77, RZ, 0x1f, R76 ;  /* 0x0000001fff4d7819 */ /* 0x000fe2000001144c */
[----:B------:R-:W-:Y:S01]  /*123d0*/  IMAD.SHL.U32 R78, R76, 0x8, RZ ;  /* 0x000000084c4e7824 */ /* 0x000fe200078e00ff */
[----:B------:R-:W-:Y:S02]  /*123e0*/  SHF.R.U32.HI R62, RZ, 0x10, R63 ;  /* 0x00000010ff3e7819 */ /* 0x000fe4000001163f */
[----:B------:R-:W-:Y:S02]  /*123f0*/  LEA.HI R77, R77, R76, RZ, 0x3 ;  /* 0x0000004c4d4d7211 */ /* 0x000fe400078f18ff */
[----:B------:R-:W-:-:S02]  /*12400*/  LOP3.LUT R78, R229, 0x38, R78, 0xf8, !PT ;  /* 0x00000038e54e7812 */ /* 0x000fc400078ef84e */
[----:B------:R-:W-:Y:S01]  /*12410*/  SHF.R.U64 R63, R68, 0x10, R69 ;  /* 0x00000010443f7819 */ /* 0x000fe20000001245 */
[----:B------:R-:W-:Y:S01]  /*12420*/  IMAD.SHL.U32 R77, R77, 0x400, RZ ;  /* 0x000004004d4d7824 */ /* 0x000fe200078e00ff */
[----:B------:R-:W-:Y:S02]  /*12430*/  LOP3.LUT R78, R78, R167, RZ, 0x3c, !PT ;  /* 0x000000a74e4e7212 */ /* 0x000fe400078e3cff */
[--C-:B------:R-:W-:Y:S02]  /*12440*/  SHF.R.U64 R157, R60, 0x10, R61.reuse ;  /* 0x000000103c9d7819 */ /* 0x100fe4000000123d */
[----:B------:R-:W-:Y:S02]  /*12450*/  LOP3.LUT R77, R77, 0x7fffe000, RZ, 0xc0, !PT ;  /* 0x7fffe0004d4d7812 */ /* 0x000fe400078ec0ff */
[----:B------:R-:W-:Y:S02]  /*12460*/  SHF.R.U32.HI R60, RZ, 0x10, R61 ;  /* 0x00000010ff3c7819 */ /* 0x000fe4000001163d */
[----:B-----5:R-:W-:-:S02]  /*12470*/  IADD3 R81, R78, R77, R165 ;  /* 0x0000004d4e517210 */ /* 0x020fc40007ffe0a5 */
[----:B------:R-:W0:Y:S01]  /*12480*/  LDS.128 R76, [R87] ;  /* 0x00000000574c7984 */ /* 0x000e220000000c00 */
[----:B------:R-:W-:Y:S02]  /*12490*/  SHF.R.U32.HI R68, RZ, 0x10, R69 ;  /* 0x00000010ff447819 */ /* 0x000fe40000011645 */
[----:B------:R-:W-:Y:S01]  /*124a0*/  IMAD R146, R81, 0x2, R22 ;  /* 0x0000000251927824 */ /* 0x000fe200078e0216 */
[----:B------:R-:W-:Y:S02]  /*124b0*/  PRMT R150, R150, 0x5410, R63 ;  /* 0x0000541096967816 */ /* 0x000fe4000000003f */
[----:B------:R-:W-:Y:S02]  /*124c0*/  SHF.R.U64 R61, R70, 0x10, R71 ;  /* 0x00000010463d7819 */ /* 0x000fe40000001247 */
[----:B------:R-:W1:Y:S01]  /*124d0*/  LDS.128 R80, [R146+0x14400] ;  /* 0x0144000092507984 */ /* 0x000e620000000c00 */
[----:B------:R-:W-:Y:S01]  /*124e0*/  PRMT R154, R154, 0x5410, R157 ;  /* 0x000054109a9a7816 */ /* 0x000fe2000000009d */
[----:B------:R-:W-:Y:S01]  /*124f0*/  IMAD.U32 R157, R150, 0x10000, RZ ;  /* 0x00010000969d7824 */ /* 0x000fe200078e00ff */
[----:B------:R-:W-:-:S02]  /*12500*/  SHF.R.U32.HI R70, RZ, 0x10, R71 ;  /* 0x00000010ff467819 */ /* 0x000fc40000011647 */
[----:B------:R-:W-:Y:S02]  /*12510*/  PRMT R153, R153, 0x5410, R60 ;  /* 0x0000541099997816 */ /* 0x000fe4000000003c */
[----:B------:R-:W-:Y:S02]  /*12520*/  PRMT R152, R152, 0x5410, R155 ;  /* 0x0000541098987816 */ /* 0x000fe4000000009b */
[----:B------:R-:W-:Y:S01]  /*12530*/  PRMT R149, R149, 0x5410, R68 ;  /* 0x0000541095957816 */ /* 0x000fe20000000044 */
[----:B------:R-:W-:Y:S01]  /*12540*/  IMAD.U32 R158, R153, 0x10000, RZ ;  /* 0x00010000999e7824 */ /* 0x000fe200078e00ff */
[----:B------:R-:W-:Y:S02]  /*12550*/  PRMT R151, R151, 0x5410, R62 ;  /* 0x0000541097977816 */ /* 0x000fe4000000003e */
[----:B------:R-:W-:Y:S01]  /*12560*/  PRMT R148, R148, 0x5410, R61 ;  /* 0x0000541094947816 */ /* 0x000fe2000000003d */
[----:B------:R-:W-:Y:S01]  /*12570*/  IMAD.U32 R160, R149, 0x10000, RZ ;  /* 0x0001000095a07824 */ /* 0x000fe200078e00ff */
[----:B------:R-:W-:-:S02]  /*12580*/  PRMT R147, R147, 0x5410, R70 ;  /* 0x0000541093937816 */ /* 0x000fc40000000046 */
[----:B------:R-:W-:Y:S02]  /*12590*/  LOP3.LUT R153, R153, 0xffff0000, RZ, 0xc0, !PT ;  /* 0xffff000099997812 */ /* 0x000fe400078ec0ff */
        /* <DEDUP_REMOVED lines=9> */
[----:B------:R-:W-:Y:S01]  /*12630*/  IMAD.U32 R77, R154, 0x10000, RZ ;  /* 0x000100009a4d7824 */ /* 0x000fe200078e00ff */
[C---:B------:R-:W-:Y:S01]  /*12640*/  LOP3.LUT R78, R79.reuse, 0xffff0000, RZ, 0xc0, !PT ;  /* 0xffff00004f4e7812 */ /* 0x040fe200078ec0ff */
[C---:B-1----:R-:W-:Y:S01]  /*12650*/  IMAD.U32 R69, R80.reuse, 0x10000, RZ ;  /* 0x0001000050457824 */ /* 0x042fe200078e00ff */
[----:B------:R-:W-:Y:S01]  /*12660*/  LOP3.LUT R70, R80, 0xffff0000, RZ, 0xc0, !PT ;  /* 0xffff000050467812 */ /* 0x000fe200078ec0ff */
[----:B------:R-:W-:Y:S01]  /*12670*/  IMAD.U32 R71, R79, 0x10000, RZ ;  /* 0x000100004f477824 */ /* 0x000fe200078e00ff */
[C---:B------:R-:W-:Y:S01]  /*12680*/  LOP3.LUT R80, R81.reuse, 0xffff0000, RZ, 0xc0, !PT ;  /* 0xffff000051507812 */ /* 0x040fe200078ec0ff */
[----:B------:R-:W-:Y:S01]  /*12690*/  IMAD.U32 R79, R81, 0x10000, RZ ;  /* 0x00010000514f7824 */ /* 0x000fe200078e00ff */
[C---:B------:R-:W-:Y:S01]  /*126a0*/  LOP3.LUT R63, R82.reuse, 0xffff0000, RZ, 0xc0, !PT ;  /* 0xffff0000523f7812 */ /* 0x040fe200078ec0ff */
[----:B------:R-:W-:-:S02]  /*126b0*/  IMAD.U32 R68, R82, 0x10000, RZ ;  /* 0x0001000052447824 */ /* 0x000fc400078e00ff */
[----:B------:R-:W-:Y:S01]  /*126c0*/  FMUL.FTZ R159, R69, R157 ;  /* 0x0000009d459f7220 */ /* 0x000fe20000410000 */
[C---:B------:R-:W-:Y:S01]  /*126d0*/  IMAD.U32 R81, R83.reuse, 0x10000, RZ ;  /* 0x0001000053517824 */ /* 0x040fe200078e00ff */
[----:B------:R-:W-:Y:S01]  /*126e0*/  LOP3.LUT R82, R83, 0xffff0000, RZ, 0xc0, !PT ;  /* 0xffff000053527812 */ /* 0x000fe200078ec0ff */
[-C--:B------:R-:W-:Y:S01]  /*126f0*/  FMUL.FTZ R83, R69, R77.reuse ;  /* 0x0000004d45537220 */ /* 0x080fe20000410000 */
[C---:B------:R-:W-:Y:S01]  /*12700*/  FFMA.FTZ R69, R156.reuse, R77, -R159 ;  /* 0x0000004d9c457223 */ /* 0x040fe2000001089f */
[C---:B------:R-:W-:Y:S01]  /*12710*/  FMUL.FTZ R164, R79.reuse, R160 ;  /* 0x000000a04fa47220 */ /* 0x040fe20000410000 */
[-C--:B------:R-:W-:Y:S01]  /*12720*/  FMUL.FTZ R166, R79, R158.reuse ;  /* 0x0000009e4fa67220 */ /* 0x080fe20000410000 */
[----:B------:R-:W-:Y:S01]  /*12730*/  FFMA.FTZ R77, R156, R157, R83 ;  /* 0x0000009d9c4d7223 */ /* 0x000fe20000010053 */
[----:B------:R-:W-:Y:S02]  /*12740*/  IMAD.U32 R156, R151, 0x10000, RZ ;  /* 0x00010000979c7824 */ /* 0x000fe400078e00ff */
[----:B------:R-:W-:Y:S01]  /*12750*/  FFMA.FTZ R79, R155, R158, -R164 ;  /* 0x0000009e9b4f7223 */ /* 0x000fe200000108a4 */
[C---:B------:R-:W-:Y:S01]  /*12760*/  FMUL.FTZ R158, R81.reuse, R162 ;  /* 0x000000a2519e7220 */ /* 0x040fe20000410000 */
[----:B------:R-:W-:Y:S01]  /*12770*/  LOP3.LUT R157, R150, 0xffff0000, RZ, 0xc0, !PT ;  /* 0xffff0000969d7812 */ /* 0x000fe200078ec0ff */
[-C--:B------:R-:W-:Y:S01]  /*12780*/  FMUL.FTZ R159, R81, R156.reuse ;  /* 0x0000009c519f7220 */ /* 0x080fe20000410000 */
[----:B------:R-:W-:Y:S01]  /*12790*/  LOP3.LUT R83, R154, 0xffff0000, RZ, 0xc0, !PT ;  /* 0xffff00009a537812 */ /* 0x000fe200078ec0ff */
[C---:B------:R-:W-:Y:S01]  /*127a0*/  FFMA.FTZ R81, R71.reuse, R156, -R158 ;  /* 0x0000009c47517223 */ /* 0x040fe2000001089e */
[----:B------:R-:W-:Y:S01]  /*127b0*/  FMUL.FTZ R163, R80, R149 ;  /* 0x0000009550a37220 */ /* 0x000fe20000410000 */
[----:B------:R-:W-:Y:S01]  /*127c0*/  FFMA.FTZ R71, R71, R162, R159 ;  /* 0x000000a247477223 */ /* 0x000fe2000001009f */
[C---:B------:R-:W-:Y:S01]  /*127d0*/  FMUL.FTZ R159, R70.reuse, R157 ;  /* 0x0000009d469f7220 */ /* 0x040fe20000410000 */
[----:B------:R-:W-:Y:S01]  /*127e0*/  FMUL.FTZ R161, R70, R83 ;  /* 0x0000005346a17220 */ /* 0x000fe20000410000 */
[----:B------:R-:W-:Y:S01]  /*127f0*/  FMUL.FTZ R154, R80, R153 ;  /* 0x00000099509a7220 */ /* 0x000fe20000410000 */
[----:B------:R-:W-:Y:S01]  /*12800*/  LOP3.LUT R151, R151, 0xffff0000, RZ, 0xc0, !PT ;  /* 0xffff000097977812 */ /* 0x000fe200078ec0ff */
[----:B------:R-:W-:Y:S01]  /*12810*/  FFMA.FTZ R70, R60, R83, -R159 ;  /* 0x000000533c467223 */ /* 0x000fe2000001089f */
[----:B------:R-:W-:-:S02]  /*12820*/  IMAD.U32 R159, R148, 0x10000, RZ ;  /* 0x00010000949f7824 */ /* 0x000fc400078e00ff */
[----:B------:R-:W-:Y:S01]  /*12830*/  FFMA.FTZ R80, R60, R157, R161 ;  /* 0x0000009d3c507223 */ /* 0x000fe200000100a1 */
[----:B------:R-:W-:Y:S01]  /*12840*/  IMAD.U32 R83, R152, 0x10000, RZ ;  /* 0x0001000098537824 */ /* 0x000fe200078e00ff */
[----:B------:R-:W-:Y:S01]  /*12850*/  LOP3.LUT R148, R148, 0xffff0000, RZ, 0xc0, !PT ;  /* 0xffff000094947812 */ /* 0x000fe200078ec0ff */
[----:B------:R-:W-:Y:S01]  /*12860*/  FMUL.FTZ R157, R68, R159 ;  /* 0x0000009f449d7220 */ /* 0x000fe20000410000 */
[----:B------:R-:W-:Y:S01]  /*12870*/  LOP3.LUT R152, R152, 0xffff0000, RZ, 0xc0, !PT ;  /* 0xffff000098987812 */ /* 0x000fe200078ec0ff */
[----:B------:R-:W-:Y:S01]  /*12880*/  FFMA.FTZ R154, R76, R149, R154 ;  /* 0x000000954c9a7223 */ /* 0x000fe2000001009a */
[-C--:B------:R-:W-:Y:S01]  /*12890*/  FMUL.FTZ R149, R68, R83.reuse ;  /* 0x0000005344957220 */ /* 0x080fe20000410000 */
[----:B------:R-:W-:Y:S01]  /*128a0*/  FFMA.FTZ R157, R62, R83, -R157 ;  /* 0x000000533e9d7223 */ /* 0x000fe2000001089d */
[C---:B------:R-:W-:Y:S01]  /*128b0*/  FMUL.FTZ R60, R63.reuse, R148 ;  /* 0x000000943f3c7220 */ /* 0x040fe20000410000 */
[C---:B------:R-:W-:Y:S01]  /*128c0*/  FMUL.FTZ R83, R82.reuse, R147 ;  /* 0x0000009352537220 */ /* 0x040fe20000410000 */
[-C--:B------:R-:W-:Y:S01]  /*128d0*/  FMUL.FTZ R63, R63, R152.reuse ;  /* 0x000000983f3f7220 */ /* 0x080fe20000410000 */
[----:B------:R-:W-:Y:S01]  /*128e0*/  FMUL.FTZ R82, R82, R151 ;  /* 0x0000009752527220 */ /* 0x000fe20000410000 */
[----:B------:R-:W-:Y:S01]  /*128f0*/  FFMA.FTZ R150, R76, R153, -R163 ;  /* 0x000000994c967223 */ /* 0x000fe200000108a3 */
[----:B------:R-:W-:Y:S01]  /*12900*/  FFMA.FTZ R149, R62, R159, R149 ;  /* 0x0000009f3e957223 */ /* 0x000fe20000010095 */
[----:B------:R-:W-:Y:S01]  /*12910*/  FFMA.FTZ R62, R61, R152, -R60 ;  /* 0x000000983d3e7223 */ /* 0x000fe2000001083c */
[C---:B------:R-:W-:Y:S01]  /*12920*/  FFMA.FTZ R76, R78.reuse, R151, -R83 ;  /* 0x000000974e4c7223 */ /* 0x040fe20000010853 */
        /* <DEDUP_REMOVED lines=13> */
.L_x_2883:
[----:B------:R-:W-:Y:S05]  /*12a00*/  BSYNC B2 ;  /* 0x0000000000027941 */ /* 0x000fea0003800000 */
.L_x_2882:
[----:B------:R-:W-:Y:S05]  /*12a10*/  @P1 BRA `(.L_x_2881) ;  /* 0x0000000400bc1947 */ /* 0x000fea0003800000 */
[----:B0-----:R-:W2:Y:S01]  /*12a20*/  LDL R60, [R1+0x84] ;  /* 0x00008400013c7983 */ /* 0x001ea20000100800 */
[----:B------:R-:W-:Y:S02]  /*12a30*/  LEA.HI R145, R145, R85, RZ, 0x1d ;  /* 0x0000005591917211 */ /* 0x000fe400078fe8ff */
[----:B------:R-:W-:Y:S02]  /*12a40*/  LEA.HI R61, R20, R213, RZ, 0x6 ;  /* 0x000000d5143d7211 */ /* 0x000fe400078f30ff */
[----:B------:R-:W-:Y:S02]  /*12a50*/  LOP3.LUT R62, R229, 0x38, R21, 0xf8, !PT ;  /* 0x00000038e53e7812 */ /* 0x000fe400078ef815 */
[----:B------:R-:W-:Y:S01]  /*12a60*/  SHF.R.U64 R78, R58, 0x10, R59 ;  /* 0x000000103a4e7819 */ /* 0x000fe2000000123b */
[----:B------:R-:W-:Y:S01]  /*12a70*/  IMAD.SHL.U32 R63, R61, 0x80, RZ ;  /* 0x000000803d3f7824 */ /* 0x000fe200078e00ff */
[----:B------:R-:W-:Y:S02]  /*12a80*/  LOP3.LUT R62, R62, R167, RZ, 0x3c, !PT ;  /* 0x000000a73e3e7212 */ /* 0x000fe400078e3cff */
[----:B------:R-:W-:-:S02]  /*12a90*/  SHF.R.U64 R58, R64, 0x10, R65 ;  /* 0x00000010403a7819 */ /* 0x000fc40000001241 */
[----:B------:R-:W-:Y:S02]  /*12aa0*/  LOP3.LUT R63, R63, 0xffffe000, RZ, 0xc0, !PT ;  /* 0xffffe0003f3f7812 */ /* 0x000fe400078ec0ff */
[----:B------:R-:W-:Y:S02]  /*12ab0*/  SHF.R.U64 R80, R56, 0x10, R57 ;  /* 0x0000001038507819 */ /* 0x000fe40000001239 */
[----:B-----5:R-:W-:Y:S02]  /*12ac0*/  IADD3 R62, R62, R63, R165 ;  /* 0x0000003f3e3e7210 */ /* 0x020fe40007ffe0a5 */
[----:B------:R-:W-:Y:S02]  /*12ad0*/  SHF.R.U32.HI R59, RZ, 0x10, R59 ;  /* 0x00000010ff3b7819 */ /* 0x000fe4000001163b */
[----:B------:R-:W-:Y:S02]  /*12ae0*/  SHF.R.U32.HI R65, RZ, 0x10, R65 ;  /* 0x00000010ff417819 */ /* 0x000fe40000011641 */
[----:B------:R-:W-:-:S02]  /*12af0*/  PRMT R137, R137, 0x5410, R58 ;  /* 0x0000541089897816 */ /* 0x000fc4000000003a */
[----:B------:R-:W-:Y:S02]  /*12b00*/  PRMT R141, R141, 0x5410, R80 ;  /* 0x000054108d8d7816 */ /* 0x000fe40000000050 */
[----:B------:R-:W-:Y:S01]  /*12b10*/  SHF.R.U32.HI R57, RZ, 0x10, R57 ;  /* 0x00000010ff397819 */ /* 0x000fe20000011639 */
[----:B------:R-:W-:Y:S01]  /*12b20*/  IMAD.U32 R80, R137, 0x10000, RZ ;  /* 0x0001000089507824 */ /* 0x000fe200078e00ff */
[----:B------:R-:W-:Y:S02]  /*12b30*/  SHF.R.U64 R56, R66, 0x10, R67 ;  /* 0x0000001042387819 */ /* 0x000fe40000001243 */
[----:B------:R-:W-:Y:S02]  /*12b40*/  PRMT R144, R144, 0x5410, R59 ;  /* 0x0000541090907816 */ /* 0x000fe4000000003b */
[----:B------:R-:W-:Y:S02]  /*12b50*/  PRMT R138, R138, 0x5410, R65 ;  /* 0x000054108a8a7816 */ /* 0x000fe40000000041 */
[----:B------:R-:W-:-:S02]  /*12b60*/  SHF.R.U32.HI R67, RZ, 0x10, R67 ;  /* 0x00000010ff437819 */ /* 0x000fc40000011643 */
[----:B------:R-:W-:Y:S01]  /*12b70*/  PRMT R142, R142, 0x5410, R57 ;  /* 0x000054108e8e7816 */ /* 0x000fe20000000039 */
[----:B------:R-:W-:Y:S01]  /*12b80*/  IMAD.U32 R81, R138, 0x10000, RZ ;  /* 0x000100008a517824 */ /* 0x000fe200078e00ff */
[----:B------:R-:W-:Y:S02]  /*12b90*/  PRMT R143, R143, 0x5410, R78 ;  /* 0x000054108f8f7816 */ /* 0x000fe4000000004e */
[----:B------:R-:W-:Y:S02]  /*12ba0*/  PRMT R139, R139, 0x5410, R56 ;  /* 0x000054108b8b7816 */ /* 0x000fe40000000038 */
[----:B------:R-:W-:Y:S02]  /*12bb0*/  PRMT R140, R140, 0x5410, R67 ;  /* 0x000054108c8c7816 */ /* 0x000fe40000000043 */
[----:B------:R-:W-:Y:S02]  /*12bc0*/  LOP3.LUT R137, R137, 0xffff0000, RZ, 0xc0, !PT ;  /* 0xffff000089897812 */ /* 0x000fe400078ec0ff */
[----:B------:R-:W-:Y:S01]  /*12bd0*/  LOP3.LUT R138, R138, 0xffff0000, RZ, 0xc0, !PT ;  /* 0xffff00008a8a7812 */ /* 0x000fe200078ec0ff */
[----:B------:R-:W-:Y:S01]  /*12be0*/  IMAD.U32 R82, R140, 0x10000, RZ ;  /* 0x000100008c527824 */ /* 0x000fe200078e00ff */
[----:B--2---:R-:W-:-:S02]  /*12bf0*/  R2UR UR4, R60 ;  /* 0x000000003c0472ca */ /* 0x004fc400000e0000 */
[----:B------:R-:W-:-:S04]  /*12c00*/  SHF.R.S32.HI R60, RZ, 0x1f, R145 ;  /* 0x0000001fff3c7819 */ /* 0x000fc80000011491 */
[----:B------:R-:W-:Y:S01]  /*12c10*/  LEA.HI R61, R60, R145, RZ, 0x3 ;  /* 0x000000913c3d7211 */ /* 0x000fe200078f18ff */
[----:B------:R-:W-:-:S04]  /*12c20*/  IMAD.SHL.U32 R60, R145, 0x8, RZ ;  /* 0x00000008913c7824 */ /* 0x000fc800078e00ff */
[----:B------:R-:W-:Y:S01]  /*12c30*/  IMAD.SHL.U32 R61, R61, 0x400, RZ ;  /* 0x000004003d3d7824 */ /* 0x000fe200078e00ff */
[----:B------:R-:W-:Y:S02]  /*12c40*/  LOP3.LUT R60, R229, 0x38, R60, 0xf8, !PT ;  /* 0x00000038e53c7812 */ /* 0x000fe400078ef83c */
[----:B------:R-:W-:Y:S02]  /*12c50*/  LEA R76, R62, UR4, 0x1 ;  /* 0x000000043e4c7c11 */ /* 0x000fe4000f8e08ff */
        /* <DEDUP_REMOVED lines=8> */
[----:B------:R-:W-:Y:S01]  /*12ce0*/  IMAD.U32 R60, R141, 0x10000, RZ ;  /* 0x000100008d3c7824 */ /* 0x000fe200078e00ff */
[C---:B------:R-:W-:Y:S01]  /*12cf0*/  LOP3.LUT R56, R62.reuse, 0xffff0000, RZ, 0xc0, !PT ;  /* 0xffff00003e387812 */ /* 0x040fe200078ec0ff */
[----:B------:R-:W-:Y:S01]  /*12d00*/  IMAD.U32 R57, R62, 0x10000, RZ ;  /* 0x000100003e397824 */ /* 0x000fe200078e00ff */
[C---:B------:R-:W-:Y:S01]  /*12d10*/  LOP3.LUT R62, R63.reuse, 0xffff0000, RZ, 0xc0, !PT ;  /* 0xffff00003f3e7812 */ /* 0x040fe200078ec0ff */
[----:B------:R-:W-:Y:S01]  /*12d20*/  IMAD.U32 R67, R63, 0x10000, RZ ;  /* 0x000100003f437824 */ /* 0x000fe200078e00ff */
[----:B------:R-:W-:Y:S01]  /*12d30*/  LOP3.LUT R141, R141, 0xffff0000, RZ, 0xc0, !PT ;  /* 0xffff00008d8d7812 */ /* 0x000fe200078ec0ff */
[----:B-1----:R-:W-:Y:S01]  /*12d40*/  IMAD.U32 R59, R68, 0x10000, RZ ;  /* 0x00010000443b7824 */ /* 0x002fe200078e00ff */
[C---:B------:R-:W-:Y:S01]  /*12d50*/  LOP3.LUT R58, R70.reuse, 0xffff0000, RZ, 0xc0, !PT ;  /* 0xffff0000463a7812 */ /* 0x040fe200078ec0ff */
[----:B------:R-:W-:Y:S01]  /*12d60*/  IMAD.U32 R78, R70, 0x10000, RZ ;  /* 0x00010000464e7824 */ /* 0x000fe200078e00ff */
[----:B------:R-:W-:Y:S01]  /*12d70*/  LOP3.LUT R70, R71, 0xffff0000, RZ, 0xc0, !PT ;  /* 0xffff000047467812 */ /* 0x000fe200078ec0ff */
[----:B------:R-:W-:Y:S01]  /*12d80*/  FMUL.FTZ R83, R59, R80 ;  /* 0x000000503b537220 */ /* 0x000fe20000410000 */
[----:B------:R-:W-:-:S02]  /*12d90*/  IMAD.U32 R79, R71, 0x10000, RZ ;  /* 0x00010000474f7824 */ /* 0x000fc400078e00ff */
[-C--:B------:R-:W-:Y:S01]  /*12da0*/  FMUL.FTZ R87, R59, R60.reuse ;  /* 0x0000003c3b577220 */ /* 0x080fe20000410000 */
[----:B------:R-:W-:Y:S02]  /*12db0*/  IMAD.U32 R63, R69, 0x10000, RZ ;  /* 0x00010000453f7824 */ /* 0x000fe400078e00ff */
[----:B------:R-:W-:Y:S01]  /*12dc0*/  FFMA.FTZ R59, R64, R60, -R83 ;  /* 0x0000003c403b7223 */ /* 0x000fe20000010853 */
[----:B------:R-:W-:Y:S02]  /*12dd0*/  IMAD.U32 R71, R142, 0x10000, RZ ;  /* 0x000100008e477824 */ /* 0x000fe400078e00ff */
[----:B------:R-:W-:Y:S01]  /*12de0*/  FFMA.FTZ R60, R64, R80, R87 ;  /* 0x00000050403c7223 */ /* 0x000fe20000010057 */
[----:B------:R-:W-:Y:S01]  /*12df0*/  IMAD.U32 R66, R61, 0x10000, RZ ;  /* 0x000100003d427824 */ /* 0x000fe200078e00ff */
[----:B------:R-:W-:Y:S01]  /*12e00*/  LOP3.LUT R68, R68, 0xffff0000, RZ, 0xc0, !PT ;  /* 0xffff000044447812 */ /* 0x000fe200078ec0ff */
[----:B------:R-:W-:Y:S01]  /*12e10*/  FMUL.FTZ R83, R63, R81 ;  /* 0x000000513f537220 */ /* 0x000fe20000410000 */
[----:B------:R-:W-:-:S02]  /*12e20*/  IMAD.U32 R64, R144, 0x10000, RZ ;  /* 0x0001000090407824 */ /* 0x000fc400078e00ff */
[-C--:B------:R-:W-:Y:S01]  /*12e30*/  FMUL.FTZ R87, R63, R71.reuse ;  /* 0x000000473f577220 */ /* 0x080fe20000410000 */
[----:B------:R-:W-:Y:S01]  /*12e40*/  FMUL.FTZ R80, R79, R82 ;  /* 0x000000524f507220 */ /* 0x000fe20000410000 */
[----:B------:R-:W-:Y:S01]  /*12e50*/  LOP3.LUT R69, R69, 0xffff0000, RZ, 0xc0, !PT ;  /* 0xffff000045457812 */ /* 0x000fe200078ec0ff */
[C---:B------:R-:W-:Y:S01]  /*12e60*/  FFMA.FTZ R63, R66.reuse, R71, -R83 ;  /* 0x00000047423f7223 */ /* 0x040fe20000010853 */
[-C--:B------:R-:W-:Y:S01]  /*12e70*/  FMUL.FTZ R79, R79, R64.reuse ;  /* 0x000000404f4f7220 */ /* 0x080fe20000410000 */
[----:B------:R-:W-:Y:S01]  /*12e80*/  FFMA.FTZ R87, R66, R81, R87 ;  /* 0x0000005142577223 */ /* 0x000fe20000010057 */
[----:B------:R-:W-:Y:S01]  /*12e90*/  FMUL.FTZ R66, R68, R137 ;  /* 0x0000008944427220 */ /* 0x000fe20000410000 */
[----:B------:R-:W-:Y:S01]  /*12ea0*/  LOP3.LUT R142, R142, 0xffff0000, RZ, 0xc0, !PT ;  /* 0xffff00008e8e7812 */ /* 0x000fe200078ec0ff */
[C---:B------:R-:W-:Y:S01]  /*12eb0*/  FFMA.FTZ R64, R67.reuse, R64, -R80 ;  /* 0x0000004043407223 */ /* 0x040fe20000010850 */
[----:B------:R-:W-:Y:S01]  /*12ec0*/  FFMA.FTZ R79, R67, R82, R79 ;  /* 0x00000052434f7223 */ /* 0x000fe2000001004f */
[-C--:B------:R-:W-:Y:S01]  /*12ed0*/  FMUL.FTZ R80, R68, R141.reuse ;  /* 0x0000008d44507220 */ /* 0x080fe20000410000 */
[----:B------:R-:W-:Y:S01]  /*12ee0*/  LOP3.LUT R61, R61, 0xffff0000, RZ, 0xc0, !PT ;  /* 0xffff00003d3d7812 */ /* 0x000fe200078ec0ff */
[----:B------:R-:W-:Y:S01]  /*12ef0*/  FFMA.FTZ R68, R65, R141, -R66 ;  /* 0x0000008d41447223 */ /* 0x000fe20000010842 */
[----:B------:R-:W-:-:S02]  /*12f00*/  IMAD.U32 R67, R139, 0x10000, RZ ;  /* 0x000100008b437824 */ /* 0x000fc400078e00ff */
[----:B------:R-:W-:Y:S01]  /*12f10*/  FMUL.FTZ R82, R69, R138 ;  /* 0x0000008a45527220 */ /* 0x000fe20000410000 */
[----:B------:R-:W-:Y:S02]  /*12f20*/  IMAD.U32 R66, R143, 0x10000, RZ ;  /* 0x000100008f427824 */ /* 0x000fe400078e00ff */
[-C--:B------:R-:W-:Y:S01]  /*12f30*/  FMUL.FTZ R69, R69, R142.reuse ;  /* 0x0000008e45457220 */ /* 0x080fe20000410000 */
[----:B------:R-:W-:Y:S01]  /*12f40*/  FFMA.FTZ R137, R65, R137, R80 ;  /* 0x0000008941897223 */ /* 0x000fe20000010050 */
[CC--:B------:R-:W-:Y:S01]  /*12f50*/  FMUL.FTZ R80, R78.reuse, R67.reuse ;  /* 0x000000434e507220 */ /* 0x0c0fe20000410000 */
[C---:B------:R-:W-:Y:S01]  /*12f60*/  FFMA.FTZ R82, R61.reuse, R142, -R82 ;  /* 0x0000008e3d527223 */ /* 0x040fe20000010852 */
[----:B------:R-:W-:Y:S01]  /*12f70*/  FFMA.FTZ R138, R61, R138, R69 ;  /* 0x0000008a3d8a7223 */ /* 0x000fe20000010045 */
[-C--:B------:R-:W-:Y:S01]  /*12f80*/  FMUL.FTZ R78, R78, R66.reuse ;  /* 0x000000424e4e7220 */ /* 0x080fe20000410000 */
[----:B------:R-:W-:Y:S01]  /*12f90*/  LOP3.LUT R139, R139, 0xffff0000, RZ, 0xc0, !PT ;  /* 0xffff00008b8b7812 */ /* 0x000fe200078ec0ff */
[C---:B------:R-:W-:Y:S01]  /*12fa0*/  FFMA.FTZ R80, R57.reuse, R66, -R80 ;  /* 0x0000004239507223 */ /* 0x040fe20000010850 */
[----:B------:R-:W-:Y:S01]  /*12fb0*/  LOP3.LUT R65, R140, 0xffff0000, RZ, 0xc0, !PT ;  /* 0xffff00008c417812 */ /* 0x000fe200078ec0ff */
[----:B------:R-:W-:Y:S01]  /*12fc0*/  FFMA.FTZ R78, R57, R67, R78 ;  /* 0x00000043394e7223 */ /* 0x000fe2000001004e */
[----:B------:R-:W-:Y:S01]  /*12fd0*/  LOP3.LUT R143, R143, 0xffff0000, RZ, 0xc0, !PT ;  /* 0xffff00008f8f7812 */ /* 0x000fe200078ec0ff */
[----:B------:R-:W-:Y:S01]  /*12fe0*/  FMUL.FTZ R57, R58, R139 ;  /* 0x0000008b3a397220 */ /* 0x000fe20000410000 */
[----:B------:R-:W-:Y:S01]  /*12ff0*/  LOP3.LUT R61, R144, 0xffff0000, RZ, 0xc0, !PT ;  /* 0xffff0000903d7812 */ /* 0x000fe200078ec0ff */
[----:B------:R-:W-:Y:S01]  /*13000*/  FMUL.FTZ R67, R70, R65 ;  /* 0x0000004146437220 */ /* 0x000fe20000410000 */
[----:B------:R-:W-:Y:S01]  /*13010*/  F2FP.BF16.F32.PACK_AB R60, R137, R60 ;  /* 0x0000003c893c723e */ /* 0x000fe200000010ff */
        /* <DEDUP_REMOVED lines=15> */
.L_x_2881:
[----:B------:R-:W-:Y:S05]  /*13110*/  BSYNC B1 ;  /* 0x0000000000017941 */ /* 0x000fea0003800000 */
.L_x_2880:
        /* <DEDUP_REMOVED lines=17> */
[----:B-1----:R-:W-:Y:S02]  /*13230*/  LEA.HI R56, R64, R0, RZ, 0x1d ;  /* 0x0000000040387211 */ /* 0x002fe400078fe8ff */
[----:B-----5:R-:W-:Y:S02]  /*13240*/  R2UR UR4, R82 ;  /* 0x00000000520472ca */ /* 0x020fe400000e0000 */
[----:B------:R-:W-:Y:S01]  /*13250*/  SHF.R.S32.HI R59, RZ, 0x1f, R56 ;  /* 0x0000001fff3b7819 */ /* 0x000fe20000011438 */
[----:B------:R-:W-:Y:S01]  /*13260*/  IMAD.SHL.U32 R57, R56, 0x8, RZ ;  /* 0x0000000838397824 */ /* 0x000fe200078e00ff */
[----:B------:R-:W-:Y:S02]  /*13270*/  LOP3.LUT R58, R81, 0x38, R16, 0xf8, !PT ;  /* 0x00000038513a7812 */ /* 0x000fe400078ef810 */
[----:B------:R-:W-:Y:S02]  /*13280*/  LEA.HI R59, R59, R56, RZ, 0x3 ;  /* 0x000000383b3b7211 */ /* 0x000fe400078f18ff */
[----:B------:R-:W-:-:S02]  /*13290*/  LOP3.LUT R56, R81, 0x38, R57, 0xf8, !PT ;  /* 0x0000003851387812 */ /* 0x000fc400078ef839 */
[----:B------:R-:W-:Y:S01]  /*132a0*/  LOP3.LUT R58, R78, R58, R80, 0xf6, !PT ;  /* 0x0000003a4e3a7212 */ /* 0x000fe200078ef650 */
[----:B------:R-:W-:Y:S01]  /*132b0*/  IMAD.SHL.U32 R59, R59, 0x400, RZ ;  /* 0x000004003b3b7824 */ /* 0x000fe200078e00ff */
[----:B------:R-:W-:Y:S02]  /*132c0*/  LOP3.LUT R56, R56, R80, RZ, 0x3c, !PT ;  /* 0x0000005038387212 */ /* 0x000fe400078e3cff */
[----:B------:R-:W-:Y:S02]  /*132d0*/  LEA R65, R58, UR4, 0x1 ;  /* 0x000000043a417c11 */ /* 0x000fe4000f8e08ff */
[----:B------:R-:W-:Y:S02]  /*132e0*/  LOP3.LUT R59, R59, 0x7fffe000, RZ, 0xc0, !PT ;  /* 0x7fffe0003b3b7812 */ /* 0x000fe400078ec0ff */
[----:B0-----:R-:W-:Y:S02]  /*132f0*/  SHF.R.U64 R68, R46, 0x10, R47 ;  /* 0x000000102e447819 */ /* 0x001fe4000000122f */
[----:B------:R-:W-:-:S02]  /*13300*/  IADD3 R61, R56, R59, R78 ;  /* 0x0000003b383d7210 */ /* 0x000fc40007ffe04e */
[----:B------:R-:W0:Y:S01]  /*13310*/  LDS.128 R56, [R65] ;  /* 0x0000000041387984 */ /* 0x000e220000000c00 */
[----:B------:R-:W-:Y:S02]  /*13320*/  SHF.R.U64 R70, R44, 0x10, R45 ;  /* 0x000000102c467819 */ /* 0x000fe4000000122d */
[----:B------:R-:W-:Y:S01]  /*13330*/  IMAD R66, R61, 0x2, R22 ;  /* 0x000000023d427824 */ /* 0x000fe200078e0216 */
[----:B------:R-:W-:Y:S02]  /*13340*/  SHF.R.U64 R46, R52, 0x10, R53 ;  /* 0x00000010342e7819 */ /* 0x000fe40000001235 */
[----:B------:R-:W-:Y:S02]  /*13350*/  SHF.R.U32.HI R45, RZ, 0x10, R45 ;  /* 0x00000010ff2d7819 */ /* 0x000fe4000001162d */
[----:B------:R-:W1:Y:S01]  /*13360*/  LDS.128 R60, [R66+0x14400] ;  /* 0x01440000423c7984 */ /* 0x000e620000000c00 */
[----:B------:R-:W-:Y:S02]  /*13370*/  SHF.R.U64 R44, R54, 0x10, R55 ;  /* 0x00000010362c7819 */ /* 0x000fe40000001237 */
[----:B------:R-:W-:-:S02]  /*13380*/  PRMT R133, R133, 0x5410, R70 ;  /* 0x0000541085857816 */ /* 0x000fc40000000046 */
[----:B------:R-:W-:Y:S02]  /*13390*/  PRMT R129, R129, 0x5410, R46 ;  /* 0x0000541081817816 */ /* 0x000fe4000000002e */
[----:B------:R-:W-:Y:S01]  /*133a0*/  SHF.R.U32.HI R47, RZ, 0x10, R47 ;  /* 0x00000010ff2f7819 */ /* 0x000fe2000001162f */
[----:B------:R-:W-:Y:S01]  /*133b0*/  IMAD.U32 R69, R133, 0x10000, RZ ;  /* 0x0001000085457824 */ /* 0x000fe200078e00ff */
[----:B------:R-:W-:Y:S01]  /*133c0*/  SHF.R.U32.HI R53, RZ, 0x10, R53 ;  /* 0x00000010ff357819 */ /* 0x000fe20000011635 */
[----:B------:R-:W-:Y:S01]  /*133d0*/  IMAD.U32 R71, R129, 0x10000, RZ ;  /* 0x0001000081477824 */ /* 0x000fe200078e00ff */
[----:B------:R-:W-:Y:S02]  /*133e0*/  SHF.R.U32.HI R55, RZ, 0x10, R55 ;  /* 0x00000010ff377819 */ /* 0x000fe40000011637 */
[----:B------:R-:W-:Y:S02]  /*133f0*/  PRMT R134, R134, 0x5410, R45 ;  /* 0x0000541086867816 */ /* 0x000fe4000000002d */
[----:B------:R-:W-:-:S02]  /*13400*/  PRMT R131, R131, 0x5410, R44 ;  /* 0x0000541083837816 */ /* 0x000fc4000000002c */
[----:B------:R-:W-:Y:S02]  /*13410*/  PRMT R136, R136, 0x5410, R47 ;  /* 0x0000541088887816 */ /* 0x000fe4000000002f */
[----:B------:R-:W-:Y:S02]  /*13420*/  PRMT R130, R130, 0x5410, R53 ;  /* 0x0000541082827816 */ /* 0x000fe40000000035 */
[----:B------:R-:W-:Y:S02]  /*13430*/  PRMT R132, R132, 0x5410, R55 ;  /* 0x0000541084847816 */ /* 0x000fe40000000037 */
[----:B------:R-:W-:-:S03]  /*13440*/  PRMT R135, R135, 0x5410, R68 ;  /* 0x0000541087877816 */ /* 0x000fc60000000044 */
[----:B------:R-:W-:Y:S02]  /*13450*/  IMAD.U32 R68, R132, 0x10000, RZ ;  /* 0x0001000084447824 */ /* 0x000fe400078e00ff */
        /* <DEDUP_REMOVED lines=14> */
[----:B------:R-:W-:-:S02]  /*13540*/  IMAD.U32 R67, R63, 0x10000, RZ ;  /* 0x000100003f437824 */ /* 0x000fc400078e00ff */
[C---:B------:R-:W-:Y:S01]  /*13550*/  FMUL.FTZ R77, R54.reuse, R71 ;  /* 0x00000047364d7220 */ /* 0x040fe20000410000 */
[----:B------:R-:W-:Y:S01]  /*13560*/  LOP3.LUT R62, R63, 0xffff0000, RZ, 0xc0, !PT ;  /* 0xffff00003f3e7812 */ /* 0x000fe200078ec0ff */
[-C--:B------:R-:W-:Y:S01]  /*13570*/  FMUL.FTZ R79, R54, R69.reuse ;  /* 0x00000045364f7220 */ /* 0x080fe20000410000 */
[----:B------:R-:W-:Y:S02]  /*13580*/  IMAD.U32 R63, R130, 0x10000, RZ ;  /* 0x00010000823f7824 */ /* 0x000fe400078e00ff */
[----:B------:R-:W-:Y:S01]  /*13590*/  FFMA.FTZ R77, R44, R69, -R77 ;  /* 0x000000452c4d7223 */ /* 0x000fe2000001084d */
[----:B------:R-:W-:Y:S02]  /*135a0*/  IMAD.U32 R54, R134, 0x10000, RZ ;  /* 0x0001000086367824 */ /* 0x000fe400078e00ff */
[----:B------:R-:W-:Y:S01]  /*135b0*/  FFMA.FTZ R79, R44, R71, R79 ;  /* 0x000000472c4f7223 */ /* 0x000fe2000001004f */
[----:B------:R-:W-:Y:S01]  /*135c0*/  FMUL.FTZ R69, R57, R63 ;  /* 0x0000003f39457220 */ /* 0x000fe20000410000 */
[----:B------:R-:W-:-:S02]  /*135d0*/  IMAD.U32 R44, R136, 0x10000, RZ ;  /* 0x00010000882c7824 */ /* 0x000fc400078e00ff */
[----:B------:R-:W-:Y:S01]  /*135e0*/  FMUL.FTZ R70, R67, R68 ;  /* 0x0000004443467220 */ /* 0x000fe20000410000 */
[-C--:B------:R-:W-:Y:S01]  /*135f0*/  FMUL.FTZ R57, R57, R54.reuse ;  /* 0x0000003639397220 */ /* 0x080fe20000410000 */
[C---:B------:R-:W-:Y:S01]  /*13600*/  FFMA.FTZ R69, R46.reuse, R54, -R69 ;  /* 0x000000362e457223 */ /* 0x040fe20000010845 */
[-C--:B------:R-:W-:Y:S01]  /*13610*/  FMUL.FTZ R71, R67, R44.reuse ;  /* 0x0000002c43477220 */ /* 0x080fe20000410000 */
[----:B------:R-:W-:Y:S01]  /*13620*/  LOP3.LUT R54, R129, 0xffff0000, RZ, 0xc0, !PT ;  /* 0xffff000081367812 */ /* 0x000fe200078ec0ff */
[----:B------:R-:W-:Y:S01]  /*13630*/  FFMA.FTZ R67, R53, R44, -R70 ;  /* 0x0000002c35437223 */ /* 0x000fe20000010846 */
[----:B------:R-:W-:Y:S01]  /*13640*/  FFMA.FTZ R63, R46, R63, R57 ;  /* 0x0000003f2e3f7223 */ /* 0x000fe20000010039 */
[----:B------:R-:W-:Y:S01]  /*13650*/  LOP3.LUT R44, R133, 0xffff0000, RZ, 0xc0, !PT ;  /* 0xffff0000852c7812 */ /* 0x000fe200078ec0ff */
[----:B------:R-:W-:Y:S01]  /*13660*/  FFMA.FTZ R71, R53, R68, R71 ;  /* 0x0000004435477223 */ /* 0x000fe20000010047 */
[----:B------:R-:W-:Y:S01]  /*13670*/  LOP3.LUT R57, R130, 0xffff0000, RZ, 0xc0, !PT ;  /* 0xffff000082397812 */ /* 0x000fe200078ec0ff */
[C---:B------:R-:W-:Y:S01]  /*13680*/  FMUL.FTZ R46, R55.reuse, R54 ;  /* 0x00000036372e7220 */ /* 0x040fe20000410000 */
[----:B------:R-:W-:Y:S01]  /*13690*/  LOP3.LUT R53, R134, 0xffff0000, RZ, 0xc0, !PT ;  /* 0xffff000086357812 */ /* 0x000fe200078ec0ff */
[----:B------:R-:W-:-:S02]  /*136a0*/  FMUL.FTZ R70, R55, R44 ;  /* 0x0000002c37467220 */ /* 0x000fc40000410000 */
[C---:B------:R-:W-:Y:S01]  /*136b0*/  FMUL.FTZ R55, R60.reuse, R57 ;  /* 0x000000393c377220 */ /* 0x040fe20000410000 */
[----:B------:R-:W-:Y:S01]  /*136c0*/  FFMA.FTZ R68, R45, R44, -R46 ;  /* 0x0000002c2d447223 */ /* 0x000fe2000001082e */
[-C--:B------:R-:W-:Y:S01]  /*136d0*/  FMUL.FTZ R60, R60, R53.reuse ;  /* 0x000000353c3c7220 */ /* 0x080fe20000410000 */
[----:B------:R-:W-:Y:S02]  /*136e0*/  IMAD.U32 R46, R131, 0x10000, RZ ;  /* 0x00010000832e7824 */ /* 0x000fe400078e00ff */
[----:B------:R-:W-:Y:S01]  /*136f0*/  FFMA.FTZ R70, R45, R54, R70 ;  /* 0x000000362d467223 */ /* 0x000fe20000010046 */
[----:B------:R-:W-:Y:S02]  /*13700*/  IMAD.U32 R44, R135, 0x10000, RZ ;  /* 0x00010000872c7824 */ /* 0x000fe400078e00ff */
[C---:B------:R-:W-:Y:S01]  /*13710*/  FFMA.FTZ R54, R56.reuse, R53, -R55 ;  /* 0x0000003538367223 */ /* 0x040fe20000010837 */
[----:B------:R-:W-:Y:S01]  /*13720*/  FFMA.FTZ R60, R56, R57, R60 ;  /* 0x00000039383c7223 */ /* 0x000fe2000001003c */
[C---:B------:R-:W-:Y:S01]  /*13730*/  FMUL.FTZ R76, R59.reuse, R46 ;  /* 0x0000002e3b4c7220 */ /* 0x040fe20000410000 */
[----:B------:R-:W-:Y:S01]  /*13740*/  FMUL.FTZ R56, R59, R44 ;  /* 0x0000002c3b387220 */ /* 0x000fe20000410000 */
[----:B------:R-:W-:-:S02]  /*13750*/  LOP3.LUT R131, R131, 0xffff0000, RZ, 0xc0, !PT ;  /* 0xffff000083837812 */ /* 0x000fc400078ec0ff */
[----:B------:R-:W-:Y:S01]  /*13760*/  LOP3.LUT R53, R132, 0xffff0000, RZ, 0xc0, !PT ;  /* 0xffff000084357812 */ /* 0x000fe200078ec0ff */
[----:B------:R-:W-:Y:S01]  /*13770*/  FFMA.FTZ R76, R47, R44, -R76 ;  /* 0x0000002c2f4c7223 */ /* 0x000fe2000001084c */
[----:B------:R-:W-:Y:S01]  /*13780*/  LOP3.LUT R135, R135, 0xffff0000, RZ, 0xc0, !PT ;  /* 0xffff000087877812 */ /* 0x000fe200078ec0ff */
[----:B------:R-:W-:Y:S01]  /*13790*/  FFMA.FTZ R56, R47, R46, R56 ;  /* 0x0000002e2f387223 */ /* 0x000fe20000010038 */
[----:B------:R-:W-:Y:S01]  /*137a0*/  LOP3.LUT R45, R136, 0xffff0000, RZ, 0xc0, !PT ;  /* 0xffff0000882d7812 */ /* 0x000fe200078ec0ff */
[C---:B------:R-:W-:Y:S01]  /*137b0*/  FMUL.FTZ R47, R61.reuse, R131 ;  /* 0x000000833d2f7220 */ /* 0x040fe20000410000 */
[C---:B------:R-:W-:Y:S01]  /*137c0*/  FMUL.FTZ R55, R62.reuse, R53 ;  /* 0x000000353e377220 */ /* 0x040fe20000410000 */
[----:B------:R-:W-:Y:S02]  /*137d0*/  FMUL.FTZ R44, R61, R135 ;  /* 0x000000873d2c7220 */ /* 0x000fe40000410000 */
        /* <DEDUP_REMOVED lines=15> */
.L_x_2887:
[----:B------:R-:W-:Y:S05]  /*138d0*/  BSYNC B2 ;  /* 0x0000000000027941 */ /* 0x000fea0003800000 */
.L_x_2886:
[----:B------:R-:W-:Y:S05]  /*138e0*/  @P1 BRA `(.L_x_2885) ;  /* 0x0000000400b81947 */ /* 0x000fea0003800000 */
[----:B------:R-:W-:Y:S02]  /*138f0*/  LEA.HI R64, R64, R85, RZ, 0x1d ;  /* 0x0000005540407211 */ /* 0x000fe400078fe8ff */
[----:B--2---:R-:W-:Y:S02]  /*13900*/  LEA.HI R44, R20, R213, RZ, 0x6 ;  /* 0x000000d5142c7211 */ /* 0x004fe400078f30ff */
[----:B------:R-:W-:Y:S02]  /*13910*/  SHF.R.S32.HI R45, RZ, 0x1f, R64 ;  /* 0x0000001fff2d7819 */ /* 0x000fe40000011440 */
[----:B-----5:R-:W-:Y:S01]  /*13920*/  R2UR UR4, R82 ;  /* 0x00000000520472ca */ /* 0x020fe200000e0000 */
[----:B------:R-:W-:Y:S01]  /*13930*/  IMAD.SHL.U32 R46, R44, 0x80, RZ ;  /* 0x000000802c2e7824 */ /* 0x000fe200078e00ff */
[----:B------:R-:W-:Y:S01]  /*13940*/  LEA.HI R45, R45, R64, RZ, 0x3 ;  /* 0x000000402d2d7211 */ /* 0x000fe200078f18ff */
[----:B------:R-:W-:Y:S01]  /*13950*/  IMAD.SHL.U32 R44, R64, 0x8, RZ ;  /* 0x00000008402c7824 */ /* 0x000fe200078e00ff */
[----:B------:R-:W-:-:S02]  /*13960*/  LOP3.LUT R47, R81, 0x38, R21, 0xf8, !PT ;  /* 0x00000038512f7812 */ /* 0x000fc400078ef815 */
[----:B------:R-:W-:Y:S01]  /*13970*/  LOP3.LUT R46, R46, 0xffffe000, RZ, 0xc0, !PT ;  /* 0xffffe0002e2e7812 */ /* 0x000fe200078ec0ff */
[----:B------:R-:W-:Y:S01]  /*13980*/  IMAD.SHL.U32 R45, R45, 0x400, RZ ;  /* 0x000004002d2d7824 */ /* 0x000fe200078e00ff */
[----:B------:R-:W-:Y:S02]  /*13990*/  LOP3.LUT R44, R81, 0x38, R44, 0xf8, !PT ;  /* 0x00000038512c7812 */ /* 0x000fe400078ef82c */
[-C--:B------:R-:W-:Y:S02]  /*139a0*/  LOP3.LUT R47, R47, R80.reuse, RZ, 0x3c, !PT ;  /* 0x000000502f2f7212 */ /* 0x080fe400078e3cff */
[----:B------:R-:W-:Y:S02]  /*139b0*/  LOP3.LUT R44, R44, R80, RZ, 0x3c, !PT ;  /* 0x000000502c2c7212 */ /* 0x000fe400078e3cff */
[----:B------:R-:W-:Y:S02]  /*139c0*/  LOP3.LUT R45, R45, 0x7fffe000, RZ, 0xc0, !PT ;  /* 0x7fffe0002d2d7812 */ /* 0x000fe400078ec0ff */
[----:B------:R-:W-:-:S02]  /*139d0*/  IADD3 R46, R47, R46, R78 ;  /* 0x0000002e2f2e7210 */ /* 0x000fc40007ffe04e */
[----:B-1----:R-:W-:Y:S02]  /*139e0*/  IADD3 R57, R44, R45, R78 ;  /* 0x0000002d2c397210 */ /* 0x002fe40007ffe04e */
[----:B------:R-:W-:Y:S02]  /*139f0*/  LEA R56, R46, UR4, 0x1 ;  /* 0x000000042e387c11 */ /* 0x000fe4000f8e08ff */
[--C-:B------:R-:W-:Y:S01]  /*13a00*/  SHF.R.U64 R58, R40, 0x10, R41.reuse ;  /* 0x00000010283a7819 */ /* 0x100fe20000001229 */
[----:B------:R-:W-:Y:S01]  /*13a10*/  IMAD R57, R57, 0x2, R22 ;  /* 0x0000000239397824 */ /* 0x000fe200078e0216 */
[----:B0-----:R-:W-:Y:S01]  /*13a20*/  SHF.R.U32.HI R61, RZ, 0x10, R41 ;  /* 0x00000010ff3d7819 */ /* 0x001fe20000011629 */
[----:B------:R-:W0:Y:S01]  /*13a30*/  LDS.128 R44, [R56] ;  /* 0x00000000382c7984 */ /* 0x000e220000000c00 */
[--C-:B------:R-:W-:Y:S02]  /*13a40*/  SHF.R.U64 R40, R42, 0x10, R43.reuse ;  /* 0x000000102a287819 */ /* 0x100fe4000000122b */
[----:B------:R-:W-:Y:S01]  /*13a50*/  SHF.R.U32.HI R59, RZ, 0x10, R43 ;  /* 0x00000010ff3b7819 */ /* 0x000fe2000001162b */
[----:B------:R-:W1:Y:S01]  /*13a60*/  LDS.128 R52, [R57+0x14400] ;  /* 0x0144000039347984 */ /* 0x000e620000000c00 */
[----:B------:R-:W-:-:S02]  /*13a70*/  SHF.R.U64 R43, R48, 0x10, R49 ;  /* 0x00000010302b7819 */ /* 0x000fc40000001231 */
[----:B------:R-:W-:Y:S02]  /*13a80*/  SHF.R.U64 R41, R50, 0x10, R51 ;  /* 0x0000001032297819 */ /* 0x000fe40000001233 */
[----:B------:R-:W-:Y:S02]  /*13a90*/  SHF.R.U32.HI R48, RZ, 0x10, R49 ;  /* 0x00000010ff307819 */ /* 0x000fe40000011631 */
[----:B------:R-:W-:Y:S02]  /*13aa0*/  PRMT R127, R127, 0x5410, R40 ;  /* 0x000054107f7f7816 */ /* 0x000fe40000000028 */
[----:B------:R-:W-:Y:S02]  /*13ab0*/  PRMT R124, R124, 0x5410, R43 ;  /* 0x000054107c7c7816 */ /* 0x000fe4000000002b */
        /* <DEDUP_REMOVED lines=8> */
[----:B------:R-:W-:Y:S01]  /*13b40*/  IMAD.U32 R61, R123, 0x10000, RZ ;  /* 0x000100007b3d7824 */ /* 0x000fe200078e00ff */
[----:B------:R-:W-:Y:S02]  /*13b50*/  PRMT R121, R121, 0x5410, R50 ;  /* 0x0000541079797816 */ /* 0x000fe40000000032 */
        /* <DEDUP_REMOVED lines=17> */
[-C--:B------:R-:W-:Y:S01]  /*13c70*/  FMUL.FTZ R63, R47, R60.reuse ;  /* 0x0000003c2f3f7220 */ /* 0x080fe20000410000 */
[----:B------:R-:W-:Y:S01]  /*13c80*/  LOP3.LUT R54, R55, 0xffff0000, RZ, 0xc0, !PT ;  /* 0xffff000037367812 */ /* 0x000fe200078ec0ff */
[-C--:B------:R-:W-:Y:S01]  /*13c90*/  FMUL.FTZ R55, R47, R59.reuse ;  /* 0x0000003b2f377220 */ /* 0x080fe20000410000 */
[----:B------:R-:W-:Y:S02]  /*13ca0*/  IMAD.U32 R47, R126, 0x10000, RZ ;  /* 0x000100007e2f7824 */ /* 0x000fe400078e00ff */
[----:B------:R-:W-:Y:S01]  /*13cb0*/  FFMA.FTZ R63, R40, R59, -R63 ;  /* 0x0000003b283f7223 */ /* 0x000fe2000001083f */
[----:B------:R-:W-:Y:S01]  /*13cc0*/  FMUL.FTZ R65, R50, R61 ;  /* 0x0000003d32417220 */ /* 0x000fe20000410000 */
        /* <DEDUP_REMOVED lines=48> */
.L_x_2885:
[----:B------:R-:W-:Y:S05]  /*13fd0*/  BSYNC B1 ;  /* 0x0000000000017941 */ /* 0x000fea0003800000 */
.L_x_2884:
[----:B---3--:R-:W-:Y:S01]  /*13fe0*/  VIADD R40, R220, 0x40 ;  /* 0x00000040dc287836 */ /* 0x008fe20000000000 */
[----:B------:R-:W-:Y:S04]  /*13ff0*/  BSSY B1, `(.L_x_2888) ;  /* 0x00000e7000017945 */ /* 0x000fe80003800000 */
[----:B------:R-:W-:-:S13]  /*14000*/  ISETP.GE.AND P0, PT, R40, R86, PT ;  /* 0x000000562800720c */ /* 0x000fda0003f06270 */
[----:B------:R-:W-:Y:S05]  /*14010*/  @P0 BRA `(.L_x_2889) ;  /* 0x0000000c00900947 */ /* 0x000fea0003800000 */
[----:B01----:R0:W5:Y:S01]  /*14020*/  LDL R62, [R1+0x84] ;  /* 0x00008400013e7983 */ /* 0x0031620000100800 */
[----:B------:R-:W1:Y:S03]  /*14030*/  LDC R49, c[0x0][0x3f4] ;  /* 0x0000fd00ff317b82 */ /* 0x000e660000000800 */
[----:B------:R0:W5:Y:S01]  /*14040*/  LDL R60, [R1+0x60] ;  /* 0x00006000013c7983 */ /* 0x0001620000100800 */
[----:B------:R-:W-:Y:S01]  /*14050*/  IMAD.SHL.U32 R50, R40, 0x40, RZ ;  /* 0x0000004028327824 */ /* 0x000fe200078e00ff */
[----:B------:R-:W-:Y:S04]  /*14060*/  BSSY B2, `(.L_x_2890) ;  /* 0x0000070000027945 */ /* 0x000fe80003800000 */
[----:B------:R-:W-:-:S04]  /*14070*/  LOP3.LUT R50, R50, 0x1c0, RZ, 0xc0, !PT ;  /* 0x000001c032327812 */ /* 0x000fc800078ec0ff */
[----:B------:R-:W-:Y:S02]  /*14080*/  SHF.R.U32.HI R48, RZ, 0x3, R50 ;  /* 0x00000003ff307819 */ /* 0x000fe40000011632 */
[-C--:B-1----:R-:W-:Y:S02]  /*14090*/  ISETP.GE.AND P0, PT, R16, R49.reuse, PT ;  /* 0x000000311000720c */ /* 0x082fe40003f06270 */
[----:B------:R-:W-:-:S11]  /*140a0*/  ISETP.GE.AND P1, PT, R213, R49, PT ;  /* 0x00000031d500720c */ /* 0x000fd60003f26270 */
[----:B0-----:R-:W-:Y:S05]  /*140b0*/  @P0 BRA `(.L_x_2891) ;  /* 0x0000000400a80947 */ /* 0x001fea0003800000 */
[----:B------:R-:W-:Y:S02]  /*140c0*/  LEA.HI R40, R49, R0, RZ, 0x1d ;  /* 0x0000000031287211 */ /* 0x000fe400078fe8ff */
[----:B-----5:R-:W-:Y:S02]  /*140d0*/  R2UR UR4, R62 ;  /* 0x000000003e0472ca */ /* 0x020fe400000e0000 */
[----:B------:R-:W-:Y:S01]  /*140e0*/  SHF.R.S32.HI R43, RZ, 0x1f, R40 ;  /* 0x0000001fff2b7819 */ /* 0x000fe20000011428 */
[----:B------:R-:W-:Y:S01]  /*140f0*/  IMAD.SHL.U32 R41, R40, 0x8, RZ ;  /* 0x0000000828297824 */ /* 0x000fe200078e00ff */
[C---:B--2---:R-:W-:Y:S02]  /*14100*/  LOP3.LUT R45, R50.reuse, 0x38, R16, 0xf8, !PT ;  /* 0x00000038322d7812 */ /* 0x044fe400078ef810 */
[----:B------:R-:W-:Y:S02]  /*14110*/  LEA.HI R43, R43, R40, RZ, 0x3 ;  /* 0x000000282b2b7211 */ /* 0x000fe400078f18ff */
[----:B------:R-:W-:-:S02]  /*14120*/  LOP3.LUT R41, R50, 0x38, R41, 0xf8, !PT ;  /* 0x0000003832297812 */ /* 0x000fc400078ef829 */
[----:B------:R-:W-:Y:S01]  /*14130*/  LOP3.LUT R45, R60, R45, R48, 0xf6, !PT ;  /* 0x0000002d3c2d7212 */ /* 0x000fe200078ef630 */
[----:B------:R-:W-:Y:S01]  /*14140*/  IMAD.SHL.U32 R43, R43, 0x400, RZ ;  /* 0x000004002b2b7824 */ /* 0x000fe200078e00ff */
[----:B------:R-:W-:Y:S02]  /*14150*/  LOP3.LUT R41, R41, R48, RZ, 0x3c, !PT ;  /* 0x0000003029297212 */ /* 0x000fe400078e3cff */
[----:B------:R-:W-:Y:S02]  /*14160*/  LEA R51, R45, UR4, 0x1 ;  /* 0x000000042d337c11 */ /* 0x000fe4000f8e08ff */
[----:B------:R-:W-:Y:S02]  /*14170*/  LOP3.LUT R40, R43, 0x7fffe000, RZ, 0xc0, !PT ;  /* 0x7fffe0002b287812 */ /* 0x000fe400078ec0ff */
[----:B------:R-:W-:Y:S02]  /*14180*/  SHF.R.U64 R54, R30, 0x10, R31 ;  /* 0x000000101e367819 */ /* 0x000fe4000000121f */
        /* <DEDUP_REMOVED lines=93> */
.L_x_2891:
[----:B------:R-:W-:Y:S05]  /*14760*/  BSYNC B2 ;  /* 0x0000000000027941 */ /* 0x000fea0003800000 */
.L_x_2890:
[----:B------:R-:W-:Y:S05]  /*14770*/  @P1 BRA `(.L_x_2889) ;  /* 0x0000000400b81947 */ /* 0x000fea0003800000 */
[----:B------:R-:W-:Y:S02]  /*14780*/  LEA.HI R49, R49, R85, RZ, 0x1d ;  /* 0x0000005531317211 */ /* 0x000fe400078fe8ff */
[----:B0-----:R-:W-:Y:S02]  /*14790*/  LEA.HI R29, R20, R213, RZ, 0x6 ;  /* 0x000000d5141d7211 */ /* 0x001fe400078f30ff */
        /* <DEDUP_REMOVED lines=13> */
[----:B------:R-:W-:Y:S02]  /*14870*/  IADD3 R37, R29, R28, R60 ;  /* 0x0000001c1d257210 */ /* 0x000fe40007ffe03c */
[----:B------:R-:W-:Y:S02]  /*14880*/  LEA R50, R30, UR4, 0x1 ;  /* 0x000000041e327c11 */ /* 0x000fe4000f8e08ff */
[----:B--2---:R-:W-:Y:S01]  /*14890*/  SHF.R.U64 R44, R24, 0x10, R25 ;  /* 0x00000010182c7819 */ /* 0x004fe20000001219 */
[----:B------:R-:W-:Y:S01]  /*148a0*/  IMAD R40, R37, 0x2, R22 ;  /* 0x0000000225287824 */ /* 0x000fe200078e0216 */
[----:B------:R-:W-:Y:S01]  /*148b0*/  SHF.R.U64 R42, R26, 0x10, R27 ;  /* 0x000000101a2a7819 */ /* 0x000fe2000000121b */
[----:B------:R-:W0:Y:S01]  /*148c0*/  LDS.128 R28, [R50] ;  /* 0x00000000321c7984 */ /* 0x000e220000000c00 */
[----:B------:R-:W-:Y:S02]  /*148d0*/  SHF.R.U32.HI R25, RZ, 0x10, R25 ;  /* 0x00000010ff197819 */ /* 0x000fe40000011619 */
[----:B------:R-:W-:Y:S01]  /*148e0*/  SHF.R.U64 R26, R32, 0x10, R33 ;  /* 0x00000010201a7819 */ /* 0x000fe20000001221 */
[----:B------:R-:W1:Y:S01]  /*148f0*/  LDS.128 R36, [R40+0x14400] ;  /* 0x0144000028247984 */ /* 0x000e620000000c00 */
[----:B------:R-:W-:-:S02]  /*14900*/  SHF.R.U64 R24, R34, 0x10, R35 ;  /* 0x0000001022187819 */ /* 0x000fc40000001223 */
[----:B------:R-:W-:Y:S02]  /*14910*/  SHF.R.U32.HI R27, RZ, 0x10, R27 ;  /* 0x00000010ff1b7819 */ /* 0x000fe4000001161b */
[----:B------:R-:W-:Y:S02]  /*14920*/  PRMT R102, R102, 0x5410, R25 ;  /* 0x0000541066667816 */ /* 0x000fe40000000019 */
[----:B------:R-:W-:Y:S02]  /*14930*/  PRMT R97, R97, 0x5410, R26 ;  /* 0x0000541061617816 */ /* 0x000fe4000000001a */
[----:B------:R-:W-:Y:S02]  /*14940*/  PRMT R99, R99, 0x5410, R24 ;  /* 0x0000541063637816 */ /* 0x000fe40000000018 */
[----:B------:R-:W-:Y:S01]  /*14950*/  PRMT R101, R101, 0x5410, R44 ;  /* 0x0000541065657816 */ /* 0x000fe2000000002c */
[----:B------:R-:W-:Y:S01]  /*14960*/  IMAD.U32 R43, R97, 0x10000, RZ ;  /* 0x00010000612b7824 */ /* 0x000fe200078e00ff */
[----:B------:R-:W-:-:S02]  /*14970*/  PRMT R104, R104, 0x5410, R27 ;  /* 0x0000541068687816 */ /* 0x000fc4000000001b */
[----:B------:R-:W-:Y:S02]  /*14980*/  SHF.R.U32.HI R33, RZ, 0x10, R33 ;  /* 0x00000010ff217819 */ /* 0x000fe40000011621 */
[----:B------:R-:W-:Y:S01]  /*14990*/  PRMT R103, R103, 0x5410, R42 ;  /* 0x0000541067677816 */ /* 0x000fe2000000002a */
[----:B------:R-:W-:Y:S01]  /*149a0*/  IMAD.U32 R42, R101, 0x10000, RZ ;  /* 0x00010000652a7824 */ /* 0x000fe200078e00ff */
[----:B------:R-:W-:Y:S02]  /*149b0*/  SHF.R.U32.HI R35, RZ, 0x10, R35 ;  /* 0x00000010ff237819 */ /* 0x000fe40000011623 */
[----:B------:R-:W-:Y:S02]  /*149c0*/  PRMT R98, R98, 0x5410, R33 ;  /* 0x0000541062627816 */ /* 0x000fe40000000021 */
[----:B------:R-:W-:Y:S02]  /*149d0*/  PRMT R100, R100, 0x5410, R35 ;  /* 0x0000541064647816 */ /* 0x000fe40000000023 */
        /* <DEDUP_REMOVED lines=13> */
[CC--:B------:R-:W-:Y:S01]  /*14ab0*/  FMUL.FTZ R45, R31.reuse, R43.reuse ;  /* 0x0000002b1f2d7220 */ /* 0x0c0fe20000410000 */
[-C--:B------:R-:W-:Y:S01]  /*14ac0*/  FMUL.FTZ R31, R31, R42.reuse ;  /* 0x0000002a1f1f7220 */ /* 0x080fe20000410000 */
[C---:B------:R-:W-:Y:S01]  /*14ad0*/  IMAD.U32 R35, R38.reuse, 0x10000, RZ ;  /* 0x0001000026237824 */ /* 0x040fe200078e00ff */
[----:B------:R-:W-:Y:S01]  /*14ae0*/  LOP3.LUT R37, R38, 0xffff0000, RZ, 0xc0, !PT ;  /* 0xffff000026257812 */ /* 0x000fe200078ec0ff */
[----:B------:R-:W-:Y:S01]  /*14af0*/  FFMA.FTZ R45, R24, R42, -R45 ;  /* 0x0000002a182d7223 */ /* 0x000fe2000001082d */
[C---:B------:R-:W-:Y:S01]  /*14b00*/  IMAD.U32 R41, R39.reuse, 0x10000, RZ ;  /* 0x0001000027297824 */ /* 0x040fe200078e00ff */
[----:B------:R-:W-:Y:S01]  /*14b10*/  LOP3.LUT R38, R39, 0xffff0000, RZ, 0xc0, !PT ;  /* 0xffff000027267812 */ /* 0x000fe200078ec0ff */
[----:B------:R-:W-:Y:S01]  /*14b20*/  IMAD.U32 R39, R98, 0x10000, RZ ;  /* 0x0001000062277824 */ /* 0x000fe200078e00ff */
[----:B------:R-:W-:Y:S01]  /*14b30*/  LOP3.LUT R42, R101, 0xffff0000, RZ, 0xc0, !PT ;  /* 0xffff0000652a7812 */ /* 0x000fe200078ec0ff */
[----:B------:R-:W-:Y:S01]  /*14b40*/  FFMA.FTZ R43, R24, R43, R31 ;  /* 0x0000002b182b7223 */ /* 0x000fe2000001001f */
[----:B------:R-:W-:-:S02]  /*14b50*/  IMAD.U32 R31, R102, 0x10000, RZ ;  /* 0x00010000661f7824 */ /* 0x000fc400078e00ff */
[C---:B------:R-:W-:Y:S01]  /*14b60*/  FMUL.FTZ R47, R34.reuse, R39 ;  /* 0x00000027222f7220 */ /* 0x040fe20000410000 */
[C---:B------:R-:W-:Y:S01]  /*14b70*/  FMUL.FTZ R46, R33.reuse, R44 ;  /* 0x0000002c212e7220 */ /* 0x040fe20000410000 */
[----:B------:R-:W-:Y:S01]  /*14b80*/  FMUL.FTZ R24, R33, R42 ;  /* 0x0000002a21187220 */ /* 0x000fe20000410000 */
[-C--:B------:R-:W-:Y:S01]  /*14b90*/  FMUL.FTZ R34, R34, R31.reuse ;  /* 0x0000001f22227220 */ /* 0x080fe20000410000 */
[----:B------:R-:W-:Y:S02]  /*14ba0*/  IMAD.U32 R33, R100, 0x10000, RZ ;  /* 0x0001000064217824 */ /* 0x000fe400078e00ff */
[----:B------:R-:W-:Y:S01]  /*14bb0*/  FFMA.FTZ R47, R26, R31, -R47 ;  /* 0x0000001f1a2f7223 */ /* 0x000fe2000001082f */
[C---:B------:R-:W-:Y:S01]  /*14bc0*/  FFMA.FTZ R44, R25.reuse, R44, R24 ;  /* 0x0000002c192c7223 */ /* 0x040fe20000010018 */
[----:B------:R-:W-:Y:S02]  /*14bd0*/  IMAD.U32 R24, R104, 0x10000, RZ ;  /* 0x0001000068187824 */ /* 0x000fe400078e00ff */
[----:B------:R-:W-:Y:S01]  /*14be0*/  FFMA.FTZ R34, R26, R39, R34 ;  /* 0x000000271a227223 */ /* 0x000fe20000010022 */
[----:B------:R-:W-:Y:S01]  /*14bf0*/  FFMA.FTZ R46, R25, R42, -R46 ;  /* 0x0000002a192e7223 */ /* 0x000fe2000001082e */
[C---:B------:R-:W-:Y:S01]  /*14c00*/  FMUL.FTZ R39, R41.reuse, R33 ;  /* 0x0000002129277220 */ /* 0x040fe20000410000 */
[----:B------:R-:W-:Y:S01]  /*14c10*/  LOP3.LUT R31, R98, 0xffff0000, RZ, 0xc0, !PT ;  /* 0xffff0000621f7812 */ /* 0x000fe200078ec0ff */
[-C--:B------:R-:W-:Y:S01]  /*14c20*/  FMUL.FTZ R49, R41, R24.reuse ;  /* 0x0000001829317220 */ /* 0x080fe20000410000 */
[----:B------:R-:W-:Y:S01]  /*14c30*/  LOP3.LUT R25, R102, 0xffff0000, RZ, 0xc0, !PT ;  /* 0xffff000066197812 */ /* 0x000fe200078ec0ff */
[----:B------:R-:W-:Y:S01]  /*14c40*/  FFMA.FTZ R41, R32, R24, -R39 ;  /* 0x0000001820297223 */ /* 0x000fe20000010827 */
[----:B------:R-:W-:-:S02]  /*14c50*/  IMAD.U32 R26, R99, 0x10000, RZ ;  /* 0x00010000631a7824 */ /* 0x000fc400078e00ff */
[C---:B------:R-:W-:Y:S01]  /*14c60*/  FMUL.FTZ R39, R36.reuse, R31 ;  /* 0x0000001f24277220 */ /* 0x040fe20000410000 */
[----:B------:R-:W-:Y:S02]  /*14c70*/  IMAD.U32 R24, R103, 0x10000, RZ ;  /* 0x0001000067187824 */ /* 0x000fe400078e00ff */
[----:B------:R-:W-:Y:S01]  /*14c80*/  FMUL.FTZ R36, R36, R25 ;  /* 0x0000001924247220 */ /* 0x000fe20000410000 */
[C---:B------:R-:W-:Y:S01]  /*14c90*/  FMUL.FTZ R42, R35.reuse, R26 ;  /* 0x0000001a232a7220 */ /* 0x040fe20000410000 */
[----:B------:R-:W-:Y:S01]  /*14ca0*/  FFMA.FTZ R49, R32, R33, R49 ;  /* 0x0000002120317223 */ /* 0x000fe20000010031 */
        /* <DEDUP_REMOVED lines=10> */
[----:B------:R-:W-:-:S02]  /*14d50*/  FMUL.FTZ R35, R38, R31 ;  /* 0x0000001f26237220 */ /* 0x000fc40000410000 */
[-C--:B------:R-:W-:Y:S01]  /*14d60*/  FMUL.FTZ R37, R37, R24.reuse ;  /* 0x0000001825257220 */ /* 0x080fe20000410000 */
[C---:B------:R-:W-:Y:S01]  /*14d70*/  FFMA.FTZ R27, R29.reuse, R24, -R26 ;  /* 0x000000181d1b7223 */ /* 0x040fe2000001081a */
[-C--:B------:R-:W-:Y:S01]  /*14d80*/  FMUL.FTZ R48, R38, R25.reuse ;  /* 0x0000001926307220 */ /* 0x080fe20000410000 */
[----:B------:R-:W-:Y:S01]  /*14d90*/  FFMA.FTZ R38, R30, R25, -R35 ;  /* 0x000000191e267223 */ /* 0x000fe20000010823 */
[----:B------:R-:W-:Y:S01]  /*14da0*/  FFMA.FTZ R37, R29, R28, R37 ;  /* 0x0000001c1d257223 */ /* 0x000fe20000010025 */
[----:B------:R-:W-:Y:S01]  /*14db0*/  F2FP.BF16.F32.PACK_AB R24, R46, R45 ;  /* 0x0000002d2e18723e */ /* 0x000fe200000010ff */
[----:B------:R-:W-:Y:S01]  /*14dc0*/  FFMA.FTZ R48, R30, R31, R48 ;  /* 0x0000001f1e307223 */ /* 0x000fe20000010030 */
        /* <DEDUP_REMOVED lines=9> */
.L_x_2889:
[----:B------:R-:W-:Y:S05]  /*14e60*/  BSYNC B1 ;  /* 0x0000000000017941 */ /* 0x000fea0003800000 */
.L_x_2888:
[----:B------:R-:W-:-:S13]  /*14e70*/  ISETP.GE.AND P0, PT, R3, R86, PT ;  /* 0x000000560300720c */ /* 0x000fda0003f06270 */
[----:B------:R-:W-:Y:S05]  /*14e80*/  @P0 BRA `(.L_x_2859) ;  /* 0x0000000c009c0947 */ /* 0x000fea0003800000 */
[----:B--2---:R2:W5:Y:S01]  /*14e90*/  LDL R45, [R1+0x84] ;  /* 0x00008400012d7983 */ /* 0x0045620000100800 */
[----:B---3--:R-:W3:Y:S01]  /*14ea0*/  LDC R40, c[0x0][0x3f4] ;  /* 0x0000fd00ff287b82 */ /* 0x008ee20000000800 */
[----:B------:R-:W-:Y:S01]  /*14eb0*/  SHF.R.S32.HI R26, RZ, 0x1f, R3 ;  /* 0x0000001fff1a7819 */ /* 0x000fe20000011403 */
[----:B------:R-:W-:Y:S01]  /*14ec0*/  IMAD.SHL.U32 R24, R3, 0x40, RZ ;  /* 0x0000004003187824 */ /* 0x000fe200078e00ff */
[----:B------:R-:W-:Y:S02]  /*14ed0*/  BSSY B1, `(.L_x_2892) ;  /* 0x0000073000017945 */ /* 0x000fe40003800000 */
[----:B------:R-:W-:Y:S02]  /*14ee0*/  LEA.HI R26, R26, R3, RZ, 0x3 ;  /* 0x000000031a1a7211 */ /* 0x000fe400078f18ff */
[----:B------:R-:W-:-:S03]  /*14ef0*/  LOP3.LUT R41, R24, 0x1c0, RZ, 0xc0, !PT ;  /* 0x000001c018297812 */ /* 0x000fc600078ec0ff */
[----:B------:R-:W-:Y:S01]  /*14f00*/  IMAD.SHL.U32 R26, R26, 0x40, RZ ;  /* 0x000000401a1a7824 */ /* 0x000fe200078e00ff */
[----:B------:R-:W-:-:S04]  /*14f10*/  SHF.R.U32.HI R43, RZ, 0x3, R41 ;  /* 0x00000003ff2b7819 */ /* 0x000fc80000011629 */
[----:B------:R-:W-:Y:S02]  /*14f20*/  LOP3.LUT R42, R26, 0xfffffe00, RZ, 0xc0, !PT ;  /* 0xfffffe001a2a7812 */ /* 0x000fe400078ec0ff */
[-C--:B---3--:R-:W-:Y:S02]  /*14f30*/  ISETP.GE.AND P0, PT, R16, R40.reuse, PT ;  /* 0x000000281000720c */ /* 0x088fe40003f06270 */
[----:B------:R-:W-:-:S11]  /*14f40*/  ISETP.GE.AND P1, PT, R213, R40, PT ;  /* 0x00000028d500720c */ /* 0x000fd60003f26270 */
[----:B--2---:R-:W-:Y:S05]  /*14f50*/  @P0 BRA `(.L_x_2893) ;  /* 0x0000000400a80947 */ /* 0x004fea0003800000 */
[----:B------:R-:W-:Y:S02]  /*14f60*/  LEA.HI R0, R40, R0, RZ, 0x1d ;  /* 0x0000000028007211 */ /* 0x000fe400078fe8ff */
        /* <DEDUP_REMOVED lines=11> */
[----:B------:R-:W-:Y:S01]  /*15020*/  SHF.R.U64 R4, R4, 0x10, R5 ;  /* 0x0000001004047819 */ /* 0x000fe20000001205 */
[----:B------:R-:W2:Y:S01]  /*15030*/  LDS.128 R24, [R44] ;  /* 0x000000002c187984 */ /* 0x000ea20000000c00 */
[----:B------:R-:W-:-:S02]  /*15040*/  IADD3 R3, R0, R3, R42 ;  /* 0x0000000300037210 */ /* 0x000fc40007ffe02a */
[--C-:B------:R-:W-:Y:S02]  /*15050*/  SHF.R.U64 R32, R12, 0x10, R13.reuse ;  /* 0x000000100c207819 */ /* 0x100fe4000000120d */
[----:B------:R-:W-:Y:S01]  /*15060*/  SHF.R.U32.HI R13, RZ, 0x10, R13 ;  /* 0x00000010ff0d7819 */ /* 0x000fe2000001160d */
[----:B------:R-:W-:Y:S01]  /*15070*/  IMAD R3, R3, 0x2, R22 ;  /* 0x0000000203037824 */ /* 0x000fe200078e0216 */
[----:B------:R-:W-:Y:S02]  /*15080*/  SHF.R.U64 R0, R6, 0x10, R7 ;  /* 0x0000001006007819 */ /* 0x000fe40000001207 */
[----:B------:R-:W-:Y:S02]  /*15090*/  PRMT R105, R105, 0x5410, R4 ;  /* 0x0000541069697816 */ /* 0x000fe40000000004 */
[----:B0-----:R-:W0:Y:S01]  /*150a0*/  LDS.128 R28, [R3+0x14400] ;  /* 0x01440000031c7984 */ /* 0x001e220000000c00 */
[----:B------:R-:W-:Y:S02]  /*150b0*/  SHF.R.U32.HI R5, RZ, 0x10, R5 ;  /* 0x00000010ff057819 */ /* 0x000fe40000011605 */
[----:B------:R-:W-:Y:S01]  /*150c0*/  SHF.R.U32.HI R7, RZ, 0x10, R7 ;  /* 0x00000010ff077819 */ /* 0x000fe20000011607 */
[----:B------:R-:W-:Y:S01]  /*150d0*/  IMAD.U32 R33, R105, 0x10000, RZ ;  /* 0x0001000069217824 */ /* 0x000fe200078e00ff */
[----:B------:R-:W-:-:S02]  /*150e0*/  PRMT R109, R109, 0x5410, R32 ;  /* 0x000054106d6d7816 */ /* 0x000fc40000000020 */
[--C-:B------:R-:W-:Y:S02]  /*150f0*/  SHF.R.U64 R12, R14, 0x10, R15.reuse ;  /* 0x000000100e0c7819 */ /* 0x100fe4000000120f */
[----:B------:R-:W-:Y:S01]  /*15100*/  SHF.R.U32.HI R15, RZ, 0x10, R15 ;  /* 0x00000010ff0f7819 */ /* 0x000fe2000001160f */
[----:B------:R-:W-:Y:S01]  /*15110*/  IMAD.U32 R32, R109, 0x10000, RZ ;  /* 0x000100006d207824 */ /* 0x000fe200078e00ff */
[----:B------:R-:W-:Y:S02]  /*15120*/  PRMT R110, R110, 0x5410, R13 ;  /* 0x000054106e6e7816 */ /* 0x000fe4000000000d */
[----:B------:R-:W-:Y:S02]  /*15130*/  PRMT R106, R106, 0x5410, R5 ;  /* 0x000054106a6a7816 */ /* 0x000fe40000000005 */
[----:B------:R-:W-:Y:S02]  /*15140*/  PRMT R107, R107, 0x5410, R0 ;  /* 0x000054106b6b7816 */ /* 0x000fe40000000000 */
[----:B------:R-:W-:Y:S01]  /*15150*/  PRMT R108, R108, 0x5410, R7 ;  /* 0x000054106c6c7816 */ /* 0x000fe20000000007 */
[----:B------:R-:W-:Y:S01]  /*15160*/  IMAD.U32 R34, R106, 0x10000, RZ ;  /* 0x000100006a227824 */ /* 0x000fe200078e00ff */
[----:B------:R-:W-:-:S02]  /*15170*/  PRMT R111, R111, 0x5410, R12 ;  /* 0x000054106f6f7816 */ /* 0x000fc4000000000c */
[----:B------:R-:W-:Y:S02]  /*15180*/  PRMT R112, R112, 0x5410, R15 ;  /* 0x0000541070707816 */ /* 0x000fe4000000000f */
[----:B------:R-:W-:Y:S02]  /*15190*/  LOP3.LUT R105, R105, 0xffff0000, RZ, 0xc0, !PT ;  /* 0xffff000069697812 */ /* 0x000fe400078ec0ff */
[----:B------:R-:W-:Y:S01]  /*151a0*/  LOP3.LUT R109, R109, 0xffff0000, RZ, 0xc0, !PT ;  /* 0xffff00006d6d7812 */ /* 0x000fe200078ec0ff */
[C---:B--2---:R-:W-:Y:S01]  /*151b0*/  IMAD.U32 R0, R24.reuse, 0x10000, RZ ;  /* 0x0001000018007824 */ /* 0x044fe200078e00ff */
[----:B------:R-:W-:Y:S01]  /*151c0*/  LOP3.LUT R4, R24, 0xffff0000, RZ, 0xc0, !PT ;  /* 0xffff000018047812 */ /* 0x000fe200078ec0ff */
        /* <DEDUP_REMOVED lines=15> */
[----:B------:R-:W-:Y:S01]  /*152c0*/  FMUL.FTZ R31, R13, R32 ;  /* 0x000000200d1f7220 */ /* 0x000fe20000410000 */
[----:B------:R-:W-:Y:S01]  /*152d0*/  FMUL.FTZ R36, R15, R34 ;  /* 0x000000220f247220 */ /* 0x000fe20000410000 */
[----:B------:R-:W-:Y:S01]  /*152e0*/  FFMA.FTZ R35, R0, R32, -R35 ;  /* 0x0000002000237223 */ /* 0x000fe20000010823 */
[----:B------:R-:W-:Y:S02]  /*152f0*/  IMAD.U32 R32, R110, 0x10000, RZ ;  /* 0x000100006e207824 */ /* 0x000fe400078e00ff */
[----:B------:R-:W-:Y:S01]  /*15300*/  FFMA.FTZ R31, R0, R33, R31 ;  /* 0x00000021001f7223 */ /* 0x000fe2000001001f */
[----:B------:R-:W-:Y:S02]  /*15310*/  IMAD.U32 R13, R108, 0x10000, RZ ;  /* 0x000100006c0d7824 */ /* 0x000fe400078e00ff */
[----:B------:R-:W-:-:S02]  /*15320*/  IMAD.U32 R0, R112, 0x10000, RZ ;  /* 0x0001000070007824 */ /* 0x000fc400078e00ff */
[-C--:B------:R-:W-:Y:S01]  /*15330*/  FMUL.FTZ R38, R15, R32.reuse ;  /* 0x000000200f267220 */ /* 0x080fe20000410000 */
[----:B------:R-:W-:Y:S01]  /*15340*/  FFMA.FTZ R36, R5, R32, -R36 ;  /* 0x0000002005247223 */ /* 0x000fe20000010824 */
[CC--:B------:R-:W-:Y:S01]  /*15350*/  FMUL.FTZ R15, R29.reuse, R13.reuse ;  /* 0x0000000d1d0f7220 */ /* 0x0c0fe20000410000 */
[----:B------:R-:W-:Y:S01]  /*15360*/  FMUL.FTZ R32, R29, R0 ;  /* 0x000000001d207220 */ /* 0x000fe20000410000 */
[----:B------:R-:W-:Y:S01]  /*15370*/  FFMA.FTZ R38, R5, R34, R38 ;  /* 0x0000002205267223 */ /* 0x000fe20000010026 */
[----:B------:R-:W-:Y:S01]  /*15380*/  LOP3.LUT R5, R110, 0xffff0000, RZ, 0xc0, !PT ;  /* 0xffff00006e057812 */ /* 0x000fe200078ec0ff */
[C---:B------:R-:W-:Y:S01]  /*15390*/  FFMA.FTZ R34, R12.reuse, R0, -R15 ;  /* 0x000000000c227223 */ /* 0x040fe2000001080f */
[----:B------:R-:W-:Y:S01]  /*153a0*/  FFMA.FTZ R37, R12, R13, R32 ;  /* 0x0000000d0c257223 */ /* 0x000fe20000010020 */
[----:B------:R-:W-:Y:S02]  /*153b0*/  IMAD.U32 R12, R107, 0x10000, RZ ;  /* 0x000100006b0c7824 */ /* 0x000fe400078e00ff */
[----:B------:R-:W-:Y:S01]  /*153c0*/  FMUL.FTZ R15, R14, R105 ;  /* 0x000000690e0f7220 */ /* 0x000fe20000410000 */
[----:B------:R-:W-:Y:S01]  /*153d0*/  LOP3.LUT R13, R106, 0xffff0000, RZ, 0xc0, !PT ;  /* 0xffff00006a0d7812 */ /* 0x000fe200078ec0ff */
[----:B------:R-:W-:Y:S01]  /*153e0*/  FMUL.FTZ R29, R14, R109 ;  /* 0x0000006d0e1d7220 */ /* 0x000fe20000410000 */
[----:B------:R-:W-:-:S02]  /*153f0*/  IMAD.U32 R0, R111, 0x10000, RZ ;  /* 0x000100006f007824 */ /* 0x000fc400078e00ff */
[C---:B------:R-:W-:Y:S01]  /*15400*/  FMUL.FTZ R33, R25.reuse, R12 ;  /* 0x0000000c19217220 */ /* 0x040fe20000410000 */
[----:B------:R-:W-:Y:S01]  /*15410*/  FFMA.FTZ R14, R4, R109, -R15 ;  /* 0x0000006d040e7223 */ /* 0x000fe2000001080f */
[C---:B------:R-:W-:Y:S01]  /*15420*/  FMUL.FTZ R32, R28.reuse, R5 ;  /* 0x000000051c207220 */ /* 0x040fe20000410000 */
[----:B------:R-:W-:Y:S01]  /*15430*/  FMUL.FTZ R15, R28, R13 ;  /* 0x0000000d1c0f7220 */ /* 0x000fe20000410000 */
[----:B------:R-:W-:Y:S01]  /*15440*/  FFMA.FTZ R28, R4, R105, R29 ;  /* 0x00000069041c7223 */ /* 0x000fe2000001001d */
[-C--:B------:R-:W-:Y:S01]  /*15450*/  FMUL.FTZ R25, R25, R0.reuse ;  /* 0x0000000019197220 */ /* 0x080fe20000410000 */
[----:B------:R-:W-:Y:S01]  /*15460*/  FFMA.FTZ R33, R6, R0, -R33 ;  /* 0x0000000006217223 */ /* 0x000fe20000010821 */
[----:B------:R-:W-:Y:S01]  /*15470*/  LOP3.LUT R4, R107, 0xffff0000, RZ, 0xc0, !PT ;  /* 0xffff00006b047812 */ /* 0x000fe200078ec0ff */
[C---:B------:R-:W-:Y:S01]  /*15480*/  FFMA.FTZ R29, R24.reuse, R13, R32 ;  /* 0x0000000d181d7223 */ /* 0x040fe20000010020 */
[----:B------:R-:W-:Y:S01]  /*15490*/  LOP3.LUT R0, R111, 0xffff0000, RZ, 0xc0, !PT ;  /* 0xffff00006f007812 */ /* 0x000fe200078ec0ff */
[----:B------:R-:W-:Y:S01]  /*154a0*/  FFMA.FTZ R15, R24, R5, -R15 ;  /* 0x00000005180f7223 */ /* 0x000fe2000001080f */
[----:B------:R-:W-:Y:S01]  /*154b0*/  LOP3.LUT R13, R108, 0xffff0000, RZ, 0xc0, !PT ;  /* 0xffff00006c0d7812 */ /* 0x000fe200078ec0ff */
[----:B------:R-:W-:Y:S01]  /*154c0*/  FFMA.FTZ R25, R6, R12, R25 ;  /* 0x0000000c06197223 */ /* 0x000fe20000010019 */
[----:B------:R-:W-:Y:S01]  /*154d0*/  LOP3.LUT R5, R112, 0xffff0000, RZ, 0xc0, !PT ;  /* 0xffff000070057812 */ /* 0x000fe200078ec0ff */
[C---:B------:R-:W-:Y:S01]  /*154e0*/  FMUL.FTZ R6, R27.reuse, R4 ;  /* 0x000000041b067220 */ /* 0x040fe20000410000 */
[-C--:B------:R-:W-:Y:S01]  /*154f0*/  FMUL.FTZ R27, R27, R0.reuse ;  /* 0x000000001b1b7220 */ /* 0x080fe20000410000 */
[----:B------:R-:W-:Y:S01]  /*15500*/  FMUL.FTZ R39, R30, R13 ;  /* 0x0000000d1e277220 */ /* 0x000fe20000410000 */
[----:B------:R-:W-:Y:S01]  /*15510*/  F2FP.BF16.F32.PACK_AB R12, R28, R31 ;  /* 0x0000001f1c0c723e */ /* 0x000fe200000010ff */
        /* <DEDUP_REMOVED lines=14> */
.L_x_2893:
[----:B------:R-:W-:Y:S05]  /*15600*/  BSYNC B1 ;  /* 0x0000000000017941 */ /* 0x000fea0003800000 */
.L_x_2892:
[----:B------:R-:W-:Y:S05]  /*15610*/  @P1 BRA `(.L_x_2859) ;  /* 0x0000000400b81947 */ /* 0x000fea0003800000 */
[----:B------:R-:W-:Y:S02]  /*15620*/  LEA.HI R40, R40, R85, RZ, 0x1d ;  /* 0x0000005528287211 */ /* 0x000fe400078fe8ff */
[----:B------:R-:W-:Y:S02]  /*15630*/  LOP3.LUT R0, R41, 0x38, R21, 0xf8, !PT ;  /* 0x0000003829007812 */ /* 0x000fe400078ef815 */
[----:B--2---:R-:W-:Y:S02]  /*15640*/  SHF.R.S32.HI R3, RZ, 0x1f, R40 ;  /* 0x0000001fff037819 */ /* 0x004fe40000011428 */
[----:B------:R-:W-:Y:S01]  /*15650*/  LOP3.LUT R4, R0, R43, RZ, 0x3c, !PT ;  /* 0x0000002b00047212 */ /* 0x000fe200078e3cff */
[----:B------:R-:W-:Y:S01]  /*15660*/  IMAD.SHL.U32 R0, R40, 0x8, RZ ;  /* 0x0000000828007824 */ /* 0x000fe200078e00ff */
[----:B------:R-:W-:Y:S02]  /*15670*/  LEA.HI R3, R3, R40, RZ, 0x3 ;  /* 0x0000002803037211 */ /* 0x000fe400078f18ff */
[----:B------:R-:W-:-:S02]  /*15680*/  LEA.HI R20, R20, R213, RZ, 0x6 ;  /* 0x000000d514147211 */ /* 0x000fc400078f30ff */
[----:B------:R-:W-:Y:S01]  /*15690*/  LOP3.LUT R0, R41, 0x38, R0, 0xf8, !PT ;  /* 0x0000003829007812 */ /* 0x000fe200078ef800 */
[----:B------:R-:W-:Y:S01]  /*156a0*/  IMAD.SHL.U32 R3, R3, 0x400, RZ ;  /* 0x0000040003037824 */ /* 0x000fe200078e00ff */
[----:B-----5:R-:W-:Y:S01]  /*156b0*/  R2UR UR4, R45 ;  /* 0x000000002d0472ca */ /* 0x020fe200000e0000 */
[----:B------:R-:W-:Y:S01]  /*156c0*/  IMAD.SHL.U32 R20, R20, 0x80, RZ ;  /* 0x0000008014147824 */ /* 0x000fe200078e00ff */
[----:B------:R-:W-:Y:S02]  /*156d0*/  LOP3.LUT R0, R0, R43, RZ, 0x3c, !PT ;  /* 0x0000002b00007212 */ /* 0x000fe400078e3cff */
[----:B------:R-:W-:Y:S02]  /*156e0*/  LOP3.LUT R3, R3, 0x7fffe000, RZ, 0xc0, !PT ;  /* 0x7fffe00003037812 */ /* 0x000fe400078ec0ff */
[----:B------:R-:W-:Y:S02]  /*156f0*/  LOP3.LUT R5, R20, 0xffffe000, RZ, 0xc0, !PT ;  /* 0xffffe00014057812 */ /* 0x000fe400078ec0ff */
[----:B------:R-:W-:-:S02]  /*15700*/  IADD3 R3, R0, R3, R42 ;  /* 0x0000000300037210 */ /* 0x000fc40007ffe02a */
[----:B------:R-:W-:Y:S02]  /*15710*/  IADD3 R4, R4, R5, R42 ;  /* 0x0000000504047210 */ /* 0x000fe40007ffe02a */
[----:B------:R-:W-:Y:S01]  /*15720*/  SHF.R.U64 R24, R72, 0x10, R73 ;  /* 0x0000001048187819 */ /* 0x000fe20000001249 */
[----:B------:R-:W-:Y:S01]  /*15730*/  IMAD R3, R3, 0x2, R22 ;  /* 0x0000000203037824 */ /* 0x000fe200078e0216 */
[----:B------:R-:W-:Y:S02]  /*15740*/  LEA R26, R4, UR4, 0x1 ;  /* 0x00000004041a7c11 */ /* 0x000fe4000f8e08ff */
[----:B------:R-:W-:Y:S02]  /*15750*/  SHF.R.U64 R21, R8, 0x10, R9 ;  /* 0x0000001008157819 */ /* 0x000fe40000001209 */
[----:B------:R-:W2:Y:S01]  /*15760*/  LDS.128 R12, [R3+0x14400] ;  /* 0x01440000030c7984 */ /* 0x000ea20000000c00 */
[----:B------:R-:W-:Y:S02]  /*15770*/  SHF.R.U32.HI R73, RZ, 0x10, R73 ;  /* 0x00000010ff497819 */ /* 0x000fe40000011649 */
[----:B------:R-:W-:Y:S01]  /*15780*/  SHF.R.U32.HI R9, RZ, 0x10, R9 ;  /* 0x00000010ff097819 */ /* 0x000fe20000011609 */
[----:B------:R-:W3:Y:S01]  /*15790*/  LDS.128 R4, [R26] ;  /* 0x000000001a047984 */ /* 0x000ee20000000c00 */
[----:B------:R-:W-:-:S02]  /*157a0*/  SHF.R.U64 R20, R74, 0x10, R75 ;  /* 0x000000104a147819 */ /* 0x000fc4000000124b */
[----:B------:R-:W-:Y:S02]  /*157b0*/  PRMT R94, R94, 0x5410, R73 ;  /* 0x000054105e5e7816 */ /* 0x000fe40000000049 */
[----:B------:R-:W-:Y:S02]  /*157c0*/  PRMT R90, R90, 0x5410, R9 ;  /* 0x000054105a5a7816 */ /* 0x000fe40000000009 */
[----:B------:R-:W-:Y:S01]  /*157d0*/  PRMT R95, R95, 0x5410, R20 ;  /* 0x000054105f5f7816 */ /* 0x000fe20000000014 */
[----:B------:R-:W-:Y:S01]  /*157e0*/  IMAD.U32 R25, R94, 0x10000, RZ ;  /* 0x000100005e197824 */ /* 0x000fe200078e00ff */
[----:B------:R-:W-:Y:S01]  /*157f0*/  SHF.R.U64 R0, R10, 0x10, R11 ;  /* 0x000000100a007819 */ /* 0x000fe2000000120b */
[----:B------:R-:W-:Y:S01]  /*15800*/  IMAD.U32 R27, R90, 0x10000, RZ ;  /* 0x000100005a1b7824 */ /* 0x000fe200078e00ff */
[----:B------:R-:W-:Y:S02]  /*15810*/  SHF.R.U32.HI R75, RZ, 0x10, R75 ;  /* 0x00000010ff4b7819 */ /* 0x000fe4000001164b */
[----:B------:R-:W-:-:S02]  /*15820*/  SHF.R.U32.HI R11, RZ, 0x10, R11 ;  /* 0x00000010ff0b7819 */ /* 0x000fc4000001160b */
[----:B------:R-:W-:Y:S02]  /*15830*/  LOP3.LUT R90, R90, 0xffff0000, RZ, 0xc0, !PT ;  /* 0xffff00005a5a7812 */ /* 0x000fe400078ec0ff */
[----:B------:R-:W-:Y:S02]  /*15840*/  PRMT R96, R96, 0x5410, R75 ;  /* 0x0000541060607816 */ /* 0x000fe4000000004b */
[----:B------:R-:W-:Y:S02]  /*15850*/  PRMT R92, R92, 0x5410, R11 ;  /* 0x000054105c5c7816 */ /* 0x000fe4000000000b */
[----:B------:R-:W-:Y:S02]  /*15860*/  LOP3.LUT R94, R94, 0xffff0000, RZ, 0xc0, !PT ;  /* 0xffff00005e5e7812 */ /* 0x000fe400078ec0ff */
[----:B------:R-:W-:Y:S01]  /*15870*/  PRMT R91, R91, 0x5410, R0 ;  /* 0x000054105b5b7816 */ /* 0x000fe20000000000 */
[----:B0-----:R-:W-:Y:S01]  /*15880*/  IMAD.U32 R29, R92, 0x10000, RZ ;  /* 0x000100005c1d7824 */ /* 0x001fe200078e00ff */
[----:B------:R-:W-:-:S02]  /*15890*/  PRMT R93, R93, 0x5410, R24 ;  /* 0x000054105d5d7816 */ /* 0x000fc40000000018 */
[----:B------:R-:W-:Y:S02]  /*158a0*/  PRMT R88, R88, 0x5410, R21 ;  /* 0x0000541058587816 */ /* 0x000fe40000000015 */
[----:B------:R-:W-:Y:S01]  /*158b0*/  LOP3.LUT R92, R92, 0xffff0000, RZ, 0xc0, !PT ;  /* 0xffff00005c5c7812 */ /* 0x000fe200078ec0ff */
[C---:B--2---:R-:W-:Y:S01]  /*158c0*/  IMAD.U32 R20, R13.reuse, 0x10000, RZ ;  /* 0x000100000d147824 */ /* 0x044fe200078e00ff */
[----:B------:R-:W-:Y:S01]  /*158d0*/  LOP3.LUT R13, R13, 0xffff0000, RZ, 0xc0, !PT ;  /* 0xffff00000d0d7812 */ /* 0x000fe200078ec0ff */
[C---:B------:R-:W-:Y:S01]  /*158e0*/  IMAD.U32 R24, R15.reuse, 0x10000, RZ ;  /* 0x000100000f187824 */ /* 0x040fe200078e00ff */
[----:B------:R-:W-:Y:S01]  /*158f0*/  LOP3.LUT R15, R15, 0xffff0000, RZ, 0xc0, !PT ;  /* 0xffff00000f0f7812 */ /* 0x000fe200078ec0ff */
[C---:B---3--:R-:W-:Y:S02]  /*15900*/  IMAD.U32 R8, R5.reuse, 0x10000, RZ ;  /* 0x0001000005087824 */ /* 0x048fe400078e00ff */
[C---:B------:R-:W-:Y:S01]  /*15910*/  FMUL.FTZ R31, R20.reuse, R27 ;  /* 0x0000001b141f7220 */ /* 0x040fe20000410000 */
[----:B------:R-:W-:Y:S01]  /*15920*/  FMUL.FTZ R33, R20, R25 ;  /* 0x0000001914217220 */ /* 0x000fe20000410000 */
[----:B------:R-:W-:Y:S01]  /*15930*/  LOP3.LUT R5, R5, 0xffff0000, RZ, 0xc0, !PT ;  /* 0xffff000005057812 */ /* 0x000fe200078ec0ff */
[----:B------:R-:W-:-:S02]  /*15940*/  IMAD.U32 R21, R14, 0x10000, RZ ;  /* 0x000100000e157824 */ /* 0x000fc400078e00ff */
[C---:B------:R-:W-:Y:S01]  /*15950*/  FFMA.FTZ R31, R8.reuse, R25, -R31 ;  /* 0x00000019081f7223 */ /* 0x040fe2000001081f */
[----:B------:R-:W-:Y:S01]  /*15960*/  FFMA.FTZ R33, R8, R27, R33 ;  /* 0x0000001b08217223 */ /* 0x000fe20000010021 */
[C---:B------:R-:W-:Y:S01]  /*15970*/  FMUL.FTZ R8, R13.reuse, R90 ;  /* 0x0000005a0d087220 */ /* 0x040fe20000410000 */
[----:B------:R-:W-:Y:S02]  /*15980*/  IMAD.U32 R25, R96, 0x10000, RZ ;  /* 0x0001000060197824 */ /* 0x000fe400078e00ff */
[-C--:B------:R-:W-:Y:S01]  /*15990*/  FMUL.FTZ R13, R13, R94.reuse ;  /* 0x0000005e0d0d7220 */ /* 0x080fe20000410000 */
[----:B------:R-:W-:Y:S02]  /*159a0*/  IMAD.U32 R20, R91, 0x10000, RZ ;  /* 0x000100005b147824 */ /* 0x000fe400078e00ff */
[----:B------:R-:W-:Y:S01]  /*159b0*/  FFMA.FTZ R94, R5, R94, -R8 ;  /* 0x0000005e055e7223 */ /* 0x000fe20000010808 */
[----:B------:R-:W-:Y:S01]  /*159c0*/  LOP3.LUT R14, R14, 0xffff0000, RZ, 0xc0, !PT ;  /* 0xffff00000e0e7812 */ /* 0x000fe200078ec0ff */
[----:B------:R-:W-:Y:S01]  /*159d0*/  IMAD.U32 R8, R95, 0x10000, RZ ;  /* 0x000100005f087824 */ /* 0x000fe200078e00ff */
[----:B------:R-:W-:Y:S01]  /*159e0*/  LOP3.LUT R91, R91, 0xffff0000, RZ, 0xc0, !PT ;  /* 0xffff00005b5b7812 */ /* 0x000fe200078ec0ff */
[----:B------:R-:W-:-:S02]  /*159f0*/  IMAD.U32 R10, R7, 0x10000, RZ ;  /* 0x00010000070a7824 */ /* 0x000fc400078e00ff */
[C---:B------:R-:W-:Y:S01]  /*15a00*/  FMUL.FTZ R35, R24.reuse, R29 ;  /* 0x0000001d18237220 */ /* 0x040fe20000410000 */
[-C--:B------:R-:W-:Y:S01]  /*15a10*/  FMUL.FTZ R27, R24, R25.reuse ;  /* 0x00000019181b7220 */ /* 0x080fe20000410000 */
[----:B------:R-:W-:Y:S01]  /*15a20*/  LOP3.LUT R95, R95, 0xffff0000, RZ, 0xc0, !PT ;  /* 0xffff00005f5f7812 */ /* 0x000fe200078ec0ff */
[C---:B------:R-:W-:Y:S02]  /*15a30*/  IMAD.U32 R9, R6.reuse, 0x10000, RZ ;  /* 0x0001000006097824 */ /* 0x040fe400078e00ff */
[----:B------:R-:W-:Y:S01]  /*15a40*/  FFMA.FTZ R90, R5, R90, R13 ;  /* 0x0000005a055a7223 */ /* 0x000fe2000001000d */
[----:B------:R-:W-:Y:S01]  /*15a50*/  LOP3.LUT R6, R6, 0xffff0000, RZ, 0xc0, !PT ;  /* 0xffff000006067812 */ /* 0x000fe200078ec0ff */
[C---:B------:R-:W-:Y:S01]  /*15a60*/  FFMA.FTZ R35, R10.reuse, R25, -R35 ;  /* 0x000000190a237223 */ /* 0x040fe20000010823 */
[----:B------:R-:W-:Y:S01]  /*15a70*/  FFMA.FTZ R27, R10, R29, R27 ;  /* 0x0000001d0a1b7223 */ /* 0x000fe2000001001b */
[----:B------:R-:W-:Y:S01]  /*15a80*/  FMUL.FTZ R5, R14, R91 ;  /* 0x0000005b0e057220 */ /* 0x000fe20000410000 */
[C---:B------:R-:W-:Y:S01]  /*15a90*/  FMUL.FTZ R10, R21.reuse, R20 ;  /* 0x00000014150a7220 */ /* 0x040fe20000410000 */
[----:B------:R-:W-:Y:S01]  /*15aa0*/  FMUL.FTZ R24, R21, R8 ;  /* 0x0000000815187220 */ /* 0x000fe20000410000 */
[----:B------:R-:W-:Y:S01]  /*15ab0*/  LOP3.LUT R96, R96, 0xffff0000, RZ, 0xc0, !PT ;  /* 0xffff000060607812 */ /* 0x000fe200078ec0ff */
[----:B------:R-:W-:Y:S01]  /*15ac0*/  FMUL.FTZ R14, R14, R95 ;  /* 0x0000005f0e0e7220 */ /* 0x000fe20000410000 */
[----:B------:R-:W-:Y:S01]  /*15ad0*/  LOP3.LUT R7, R7, 0xffff0000, RZ, 0xc0, !PT ;  /* 0xffff000007077812 */ /* 0x000fe200078ec0ff */
[----:B------:R-:W-:-:S02]  /*15ae0*/  IMAD.U32 R11, R12, 0x10000, RZ ;  /* 0x000100000c0b7824 */ /* 0x000fc400078e00ff */
[C---:B------:R-:W-:Y:S01]  /*15af0*/  FFMA.FTZ R10, R9.reuse, R8, -R10 ;  /* 0x00000008090a7223 */ /* 0x040fe2000001080a */
[----:B------:R-:W-:Y:S01]  /*15b00*/  FFMA.FTZ R24, R9, R20, R24 ;  /* 0x0000001409187223 */ /* 0x000fe20000010018 */
[C---:B------:R-:W-:Y:S01]  /*15b10*/  FFMA.FTZ R95, R6.reuse, R95, -R5 ;  /* 0x0000005f065f7223 */ /* 0x040fe20000010805 */
[----:B------:R-:W-:Y:S01]  /*15b20*/  FFMA.FTZ R91, R6, R91, R14 ;  /* 0x0000005b065b7223 */ /* 0x000fe2000001000e */
[----:B------:R-:W-:Y:S01]  /*15b30*/  LOP3.LUT R12, R12, 0xffff0000, RZ, 0xc0, !PT ;  /* 0xffff00000c0c7812 */ /* 0x000fe200078ec0ff */
[C---:B------:R-:W-:Y:S01]  /*15b40*/  FMUL.FTZ R8, R15.reuse, R92 ;  /* 0x0000005c0f087220 */ /* 0x040fe20000410000 */
[-C--:B------:R-:W-:Y:S01]  /*15b50*/  FMUL.FTZ R14, R15, R96.reuse ;  /* 0x000000600f0e7220 */ /* 0x080fe20000410000 */
[C---:B------:R-:W-:Y:S01]  /*15b60*/  IMAD.U32 R5, R93.reuse, 0x10000, RZ ;  /* 0x000100005d057824 */ /* 0x040fe200078e00ff */
[C---:B------:R-:W-:Y:S01]  /*15b70*/  LOP3.LUT R9, R88.reuse, 0xffff0000, RZ, 0xc0, !PT ;  /* 0xffff000058097812 */ /* 0x040fe200078ec0ff */
[----:B------:R-:W-:Y:S01]  /*15b80*/  IMAD.U32 R6, R88, 0x10000, RZ ;  /* 0x0001000058067824 */ /* 0x000fe200078e00ff */
[----:B------:R-:W-:Y:S01]  /*15b90*/  LOP3.LUT R93, R93, 0xffff0000, RZ, 0xc0, !PT ;  /* 0xffff00005d5d7812 */ /* 0x000fe200078ec0ff */
[C---:B------:R-:W-:Y:S01]  /*15ba0*/  IMAD.U32 R0, R4.reuse, 0x10000, RZ ;  /* 0x0001000004007824 */ /* 0x040fe200078e00ff */
[----:B------:R-:W-:Y:S01]  /*15bb0*/  LOP3.LUT R4, R4, 0xffff0000, RZ, 0xc0, !PT ;  /* 0xffff000004047812 */ /* 0x000fe200078ec0ff */
[C---:B------:R-:W-:Y:S01]  /*15bc0*/  FFMA.FTZ R96, R7.reuse, R96, -R8 ;  /* 0x0000006007607223 */ /* 0x040fe20000010808 */
        /* <DEDUP_REMOVED lines=19> */
.L_x_2859:
[----:B------:R-:W-:Y:S05]  /*15d00*/  BSYNC B0 ;  /* 0x0000000000007941 */ /* 0x000fea0003800000 */
.L_x_2819:
[----:B------:R-:W-:Y:S01]  /*15d10*/  @!PT LDS RZ, [RZ] ;  /* 0x00000000fffff984 */ /* 0x000fe20000000800 */
[----:B------:R-:W-:Y:S01]  /*15d20*/  @!PT LDS RZ, [RZ] ;  /* 0x00000000fffff984 */ /* 0x000fe20000000800 */
[----:B------:R-:W-:Y:S01]  /*15d30*/  @!PT LDS RZ, [RZ] ;  /* 0x00000000fffff984 */ /* 0x000fe20000000800 */
[----:B------:R-:W-:Y:S01]  /*15d40*/  @!PT LDS RZ, [RZ] ;  /* 0x00000000fffff984 */ /* 0x000fe20000000800 */
[----:B------:R0:W-:Y:S06]  /*15d50*/  MEMBAR.ALL.CTA ;  /* 0x0000000000007992 */ /* 0x0001ec0000008000 */
[----:B0-----:R-:W0:Y:S01]  /*15d60*/  FENCE.VIEW.ASYNC.S ;  /* 0x00000000000073c6 */ /* 0x001e220000000000 */
[----:B------:R-:W-:Y:S05]  /*15d70*/  WARPSYNC.ALL ;  /* 0x0000000000007948 */ /* 0x000fea0003800000 */
[----:B0-----:R-:W-:Y:S06]  /*15d80*/  BAR.SYNC.DEFER_BLOCKING 0xd, 0x100 ;  /* 0x0344000000007b1d */ /* 0x001fec0000010000 */
.L_x_2817:
[----:B------:R-:W-:-:S06]  /*15d90*/  ULOP3.LUT UR4, UR60, 0x1, URZ, 0xfc, !UPT ;  /* 0x000000013c047892 */ /* 0x000fcc000f8efc3f */
[----:B------:R-:W-:-:S05]  /*15da0*/  IMAD.U32 R0, RZ, RZ, UR4 ;  /* 0x00000004ff007e24 */ /* 0x000fca000f8e00ff */
[----:B------:R-:W-:-:S13]  /*15db0*/  ISETP.NE.AND P0, PT, R0, 0x3, PT ;  /* 0x000000030000780c */ /* 0x000fda0003f05270 */
[----:B------:R-:W-:Y:S05]  /*15dc0*/  @!P0 BRA `(.L_x_2894) ;  /* 0x0000000000048947 */ /* 0x000fea0003800000 */
[----:B------:R-:W-:Y:S01]  /*15dd0*/  BPT.TRAP 0x1 ;  /* 0x000000040000795c */ /* 0x000fe20000300000 */
.L_x_2894:
[----:B------:R-:W-:Y:S01]  /*15de0*/  IMAD R0, R219, 0x8, R22 ;  /* 0x00000008db007824 */ /* 0x000fe200078e0216 */
[----:B012-4-:R-:W-:-:S04]  /*15df0*/  SHF.L.U32 R3, R225, 0x1f, RZ ;  /* 0x0000001fe1037819 */ /* 0x017fc800000006ff */
[----:B------:R0:W1:Y:S01]  /*15e00*/  SYNCS.PHASECHK.TRANS64.TRYWAIT P1, [R0+URZ+0x38830], R3 ;  /* 0x03883003000075a7 */ /* 0x000062000802017f */
[----:B------:R-:W-:Y:S05]  /*15e10*/  @!P0 BRA `(.L_x_2895) ;  /* 0x0000000000048947 */ /* 0x000fea0003800000 */
[----:B------:R-:W-:Y:S01]  /*15e20*/  BPT.TRAP 0x1 ;  /* 0x000000040000795c */ /* 0x000fe20000300000 */
.L_x_2895:
[----:B-1----:R-:W-:Y:S05]  /*15e30*/  @P1 BRA `(.L_x_2896) ;  /* 0x0000000000081947 */ /* 0x002fea0003800000 */
[----:B------:R-:W1:Y:S02]  /*15e40*/  SYNCS.PHASECHK.TRANS64.TRYWAIT P1, [R0+URZ+0x38830], R3 ;  /* 0x03883003000075a7 */ /* 0x000e64000802017f */
[----:B-1----:R-:W-:Y:S05]  /*15e50*/  @!P1 BRA `(.L_x_2897) ;  /* 0x000001b800449947 */ /* 0x002fea0003800000 */
.L_x_2896:
[----:B------:R-:W-:Y:S05]  /*15e60*/  WARPSYNC.ALL ;  /* 0x0000000000007948 */ /* 0x000fea0003800000 */
[----:B01----:R-:W-:Y:S01]  /*15e70*/  VIADD R3, R22, 0x24400 ;  /* 0x0002440016037836 */ /* 0x003fe20000000000 */
[----:B------:R-:W-:Y:S01]  /*15e80*/  R2UR UR20, R84 ;  /* 0x00000000541472ca */ /* 0x000fe200000e0000 */
[----:B------:R-:W-:Y:S01]  /*15e90*/  IMAD.MOV.U32 R5, RZ, RZ, 0x40000040 ;  /* 0x40000040ff057424 */ /* 0x000fe200078e00ff */
[----:B-----5:R-:W-:Y:S01]  /*15ea0*/  WARPGROUP.ARRIVE ;  /* 0x00000000000079c5 */ /* 0x020fe20000000000 */
[----:B------:R-:W-:Y:S01]  /*15eb0*/  UMOV UR25, 0x40000040 ;  /* 0x4000004000197882 */ /* 0x000fe20000000000 */
[----:B------:R-:W-:Y:S01]  /*15ec0*/  SHF.R.U32.HI R3, RZ, 0x4, R3 ;  /* 0x00000004ff037819 */ /* 0x000fe20000011603 */
[----:B------:R-:W-:Y:S01]  /*15ed0*/  IMAD.MOV.U32 R7, RZ, RZ, 0x40000040 ;  /* 0x40000040ff077424 */ /* 0x000fe200078e00ff */
[----:B------:R-:W-:Y:S01]  /*15ee0*/  R2UR UR27, R5 ;  /* 0x00000000051b72ca */ /* 0x000fe200000e0000 */
[----:B------:R-:W-:Y:S01]  /*15ef0*/  UMOV UR17, UR25 ;  /* 0x0000001900117c82 */ /* 0x000fe20008000000 */
[----:B------:R-:W-:Y:S01]  /*15f00*/  LOP3.LUT R3, R3, 0x3fff, RZ, 0xc0, !PT ;  /* 0x00003fff03037812 */ /* 0x000fe200078ec0ff */
[----:B------:R-:W-:Y:S01]  /*15f10*/  UMOV UR5, UR17 ;  /* 0x0000001100057c82 */ /* 0x000fe20008000000 */
[----:B------:R-:W-:Y:S01]  /*15f20*/  R2UR UR7, R7 ;  /* 0x00000000070772ca */ /* 0x000fe200000e0000 */
[----:B------:R-:W-:Y:S01]  /*15f30*/  IMAD.MOV.U32 R9, RZ, RZ, 0x40000040 ;  /* 0x40000040ff097424 */ /* 0x000fe200078e00ff */
[----:B------:R-:W-:Y:S01]  /*15f40*/  LOP3.LUT R4, R3, 0x10000, RZ, 0xfc, !PT ;  /* 0x0001000003047812 */ /* 0x000fe200078efcff */
[----:B------:R-:W-:Y:S01]  /*15f50*/  ULOP3.LUT UR20, UR20, 0x10000, URZ, 0xfc, !UPT ;  /* 0x0001000014147892 */ /* 0x000fe2000f8efc3f */
[----:B------:R-:W-:Y:S01]  /*15f60*/  R2UR UR15, R7 ;  /* 0x00000000070f72ca */ /* 0x000fe200000e0000 */
[----:B------:R-:W-:Y:S01]  /*15f70*/  UMOV UR9, UR17 ;  /* 0x0000001100097c82 */ /* 0x000fe20008000000 */
[C---:B------:R-:W-:Y:S01]  /*15f80*/  R2UR UR11, R9.reuse ;  /* 0x00000000090b72ca */ /* 0x040fe200000e0000 */
[----:B------:R0:W-:Y:S01]  /*15f90*/  STL [R1+0x54], R4 ;  /* 0x0000540401007387 */ /* 0x0001e20000100800 */
[----:B------:R-:W-:Y:S01]  /*15fa0*/  UMOV UR13, UR17 ;  /* 0x00000011000d7c82 */ /* 0x000fe20008000000 */
[----:B------:R-:W-:Y:S01]  /*15fb0*/  R2UR UR19, R9 ;  /* 0x00000000091372ca */ /* 0x000fe200000e0000 */
[----:B------:R-:W-:Y:S01]  /*15fc0*/  UMOV UR24, UR20 ;  /* 0x0000001400187c82 */ /* 0x000fe20008000000 */
[----:B------:R-:W-:Y:S01]  /*15fd0*/  IMAD.MOV.U32 R7, RZ, RZ, 0x40000040 ;  /* 0x40000040ff077424 */ /* 0x000fe200078e00ff */
[----:B------:R-:W-:Y:S01]  /*15fe0*/  UMOV UR16, UR24 ;  /* 0x0000001800107c82 */ /* 0x000fe20008000000 */
[----:B---3--:R-:W-:Y:S01]  /*15ff0*/  IMAD.U32 R12, RZ, RZ, UR24 ;  /* 0x00000018ff0c7e24 */ /* 0x008fe2000f8e00ff */
[----:B------:R-:W-:Y:S01]  /*16000*/  UMOV UR4, UR16 ;  /* 0x0000001000047c82 */ /* 0x000fe20008000000 */
[----:B------:R-:W-:Y:S01]  /*16010*/  UMOV UR8, UR16 ;  /* 0x0000001000087c82 */ /* 0x000fe20008000000 */
[----:B------:R-:W-:Y:S01]  /*16020*/  UMOV UR12, UR16 ;  /* 0x00000010000c7c82 */ /* 0x000fe20008000000 */
[----:B0-----:R-:W-:Y:S01]  /*16030*/  IMAD R4, R219, 0xa00, R4 ;  /* 0x00000a00db047824 */ /* 0x001fe200078e0204 */
[----:B------:R-:W-:Y:S01]  /*16040*/  UIADD3 UR56, UR20, 0x804, URZ ;  /* 0x0000080414387890 */ /* 0x000fe2000fffe03f */
[----:B------:R-:W-:Y:S01]  /*16050*/  IMAD.U32 R13, RZ, RZ, UR25 ;  /* 0x00000019ff0d7e24 */ /* 0x000fe2000f8e00ff */
[----:B------:R-:W-:Y:S01]  /*16060*/  UMOV UR57, 0x40000040 ;  /* 0x4000004000397882 */ /* 0x000fe20000000000 */
[C---:B------:R-:W-:Y:S01]  /*16070*/  VIADD R6, R4.reuse, 0x80 ;  /* 0x0000008004067836 */ /* 0x040fe20000000000 */
[C---:B------:R-:W-:Y:S01]  /*16080*/  R2UR UR26, R4.reuse ;  /* 0x00000000041a72ca */ /* 0x040fe200000e0000 */
[----:B------:R-:W-:Y:S01]  /*16090*/  VIADD R8, R4, 0x100 ;  /* 0x0000010004087836 */ /* 0x000fe20000000000 */
[----:B------:R0:W-:Y:S01]  /*160a0*/  STL.64 [R1+0x48], R12 ;  /* 0x0000480c01007387 */ /* 0x0001e20000100a00 */
[----:B------:R-:W-:Y:S01]  /*160b0*/  IMAD.MOV.U32 R9, RZ, RZ, 0x40000040 ;  /* 0x40000040ff097424 */ /* 0x000fe200078e00ff */
[----:B------:R-:W-:Y:S01]  /*160c0*/  R2UR UR6, R6 ;  /* 0x00000000060672ca */ /* 0x000fe200000e0000 */
[----:B------:R-:W-:Y:S01]  /*160d0*/  VIADD R6, R4, 0x180 ;  /* 0x0000018004067836 */ /* 0x000fe20000000000 */
[----:B------:R-:W-:Y:S01]  /*160e0*/  R2UR UR10, R8 ;  /* 0x00000000080a72ca */ /* 0x000fe200000e0000 */
[C---:B------:R-:W-:Y:S01]  /*160f0*/  VIADD R8, R4.reuse, 0x200 ;  /* 0x0000020004087836 */ /* 0x040fe20000000000 */
[----:B------:R-:W-:Y:S01]  /*16100*/  UIADD3 UR52, UR20, 0x806, URZ ;  /* 0x0000080614347890 */ /* 0x000fe2000fffe03f */
[----:B------:R-:W-:Y:S01]  /*16110*/  VIADD R10, R4, 0x102 ;  /* 0x00000102040a7836 */ /* 0x000fe20000000000 */
[----:B------:R-:W-:Y:S01]  /*16120*/  R2UR UR14, R6 ;  /* 0x00000000060e72ca */ /* 0x000fe200000e0000 */
[----:B------:R-:W-:Y:S01]  /*16130*/  VIADD R6, R4, 0x2 ;  /* 0x0000000204067836 */ /* 0x000fe20000000000 */
[----:B------:R-:W-:Y:S01]  /*16140*/  R2UR UR18, R8 ;  /* 0x00000000081272ca */ /* 0x000fe200000e0000 */
[----:B------:R-:W-:Y:S01]  /*16150*/  HGMMA.64x16x16.F32.BF16 R56, gdesc[UR24], RZ, !UPT, gsb0 ;  /* 0x00200000183879f0 */ /* 0x000fe2000c0018ff */
[----:B------:R-:W-:Y:S01]  /*16160*/  R2UR UR27, R7 ;  /* 0x00000000071b72ca */ /* 0x000fe200000e0000 */
[----:B------:R-:W-:Y:S01]  /*16170*/  UMOV UR25, 0x40000040 ;  /* 0x4000004000197882 */ /* 0x000fe20000000000 */
        /* <DEDUP_REMOVED lines=9> */
[----:B0-----:R-:W-:Y:S01]  /*16210*/  IMAD.U32 R13, RZ, RZ, UR25 ;  /* 0x00000019ff0d7e24 */ /* 0x001fe2000f8e00ff */
[----:B------:R-:W-:Y:S01]  /*16220*/  UMOV UR45, 0x40000040 ;  /* 0x40000040002d7882 */ /* 0x000fe20000000000 */
[----:B------:R-:W-:Y:S01]  /*16230*/  UIADD3 UR40, UR20, 0xc04, URZ ;  /* 0x00000c0414287890 */ /* 0x000fe2000fffe03f */
[----:B------:R-:W-:Y:S01]  /*16240*/  IMAD.MOV.U32 R5, RZ, RZ, 0x40000040 ;  /* 0x40000040ff057424 */ /* 0x000fe200078e00ff */
        /* <DEDUP_REMOVED lines=405> */
[----:B------:R0:W-:Y:S01]  /*17ba0*/  STL.64 [R1], R12 ;  /* 0x0000000c01007387 */ /* 0x0001e20000100a00 */
        /* <DEDUP_REMOVED lines=298> */
.L_x_2898:
[----:B------:R-:W2:Y:S01]  /*18e50*/  LDL R6, [R1+0x78] ;  /* 0x0000780001067983 */ /* 0x000ea20000100800 */
[----:B------:R-:W0:Y:S01]  /*18e60*/  LDC R3, c[0x0][0x448] ;  /* 0x00011200ff037b82 */ /* 0x000e220000000800 */
[----:B------:R-:W-:Y:S02]  /*18e70*/  ULDC UR4, c[0x0][0x988] ;  /* 0x0002620000047ab9 */ /* 0x000fe40000000800 */
[----:B------:R-:W2:Y:S04]  /*18e80*/  LDL R71, [R1+0x68] ;  /* 0x0000680001477983 */ /* 0x000ea80000100800 */
[----:B------:R-:W3:Y:S04]  /*18e90*/  LDL R65, [R1+0x70] ;  /* 0x0000700001417983 */ /* 0x000ee80000100800 */
[----:B------:R-:W4:Y:S04]  /*18ea0*/  LDL R7, [R1+0x74] ;  /* 0x0000740001077983 */ /* 0x000f280000100800 */
[----:B------:R-:W5:Y:S04]  /*18eb0*/  LDL R67, [R1+0x6c] ;  /* 0x00006c0001437983 */ /* 0x000f680000100800 */
[----:B------:R-:W5:Y:S01]  /*18ec0*/  LDL R69, [R1+0x50] ;  /* 0x0000500001457983 */ /* 0x000f620000100800 */
[----:B------:R-:W-:Y:S01]  /*18ed0*/  VIADD R0, R0, 0x38840 ;  /* 0x0003884000007836 */ /* 0x000fe20000000000 */
[----:B------:R-:W-:Y:S01]  /*18ee0*/  ULDC UR38, c[0x0][0x988] ;  /* 0x0002620000267ab9 */ /* 0x000fe20000000800 */
[----:B------:R-:W-:Y:S01]  /*18ef0*/  ULDC UR39, c[0x0][0x988] ;  /* 0x0002620000277ab9 */ /* 0x000fe20000000800 */
[----:B0-----:R-:W-:-:S13]  /*18f00*/  ISETP.NE.AND P1, PT, R3, 0x1, PT ;  /* 0x000000010300780c */ /* 0x001fda0003f25270 */
[----:B------:R-:W0:Y:S08]  /*18f10*/  @P1 LDC R4, c[0x0][0x44c] ;  /* 0x00011300ff041b82 */ /* 0x000e300000000800 */
[----:B------:R-:W1:Y:S01]  /*18f20*/  @P1 LDC R5, c[0x0][0x450] ;  /* 0x00011400ff051b82 */ /* 0x000e620000000800 */
[----:B--2---:R-:W-:-:S04]  /*18f30*/  IMAD.IADD R3, R6, 0x1, R71 ;  /* 0x0000000106037824 */ /* 0x004fc800078e0247 */
[----:B0-----:R-:W-:-:S05]  /*18f40*/  @P1 IMAD.HI.U32 R4, R3, R4, RZ ;  /* 0x0000000403041227 */ /* 0x001fca00078e00ff */
[----:B-1----:R-:W-:-:S05]  /*18f50*/  @P1 SHF.R.U32.HI R3, RZ, R5, R4 ;  /* 0x00000005ff031219 */ /* 0x002fca0000011604 */
[----:B------:R-:W0:Y:S01]  /*18f60*/  SHFL.IDX PT, R6, R3, 0x1, 0x1c1f ;  /* 0x003c1f0003067f89 */ /* 0x000e2200000e0000 */
[----:B------:R-:W-:Y:S02]  /*18f70*/  IMAD.MOV.U32 R5, RZ, RZ, -0x50 ;  /* 0xffffffb0ff057424 */ /* 0x000fe400078e00ff */
[C---:B---3--:R-:W-:Y:S02]  /*18f80*/  IMAD R4, R2.reuse, -0x50, R65 ;  /* 0xffffffb002047824 */ /* 0x048fe400078e0241 */
[----:B------:R-:W-:Y:S02]  /*18f90*/  IMAD R5, R2, R5, 0x51 ;  /* 0x0000005102057424 */ /* 0x000fe400078e0205 */
[----:B------:R-:W-:Y:S02]  /*18fa0*/  VIADD R4, R4, 0x50 ;  /* 0x0000005004047836 */ /* 0x000fe40000000000 */
[C---:B----4-:R-:W-:Y:S02]  /*18fb0*/  IMAD R5, R7.reuse, -0x2, R5 ;  /* 0xfffffffe07057824 */ /* 0x050fe400078e0205 */
[----:B------:R-:W-:-:S03]  /*18fc0*/  IMAD R4, R7, -0x2, R4 ;  /* 0xfffffffe07047824 */ /* 0x000fc600078e0204 */
[----:B-----5:R-:W-:-:S04]  /*18fd0*/  IADD3 R5, -R67, R5, R65 ;  /* 0x0000000543057210 */ /* 0x020fc80007ffe141 */
[----:B0-----:R-:W-:-:S04]  /*18fe0*/  VIADDMNMX R6, R6, R5, R4, PT ;  /* 0x0000000506067246 */ /* 0x001fc80003800104 */
[C---:B------:R-:W-:Y:S02]  /*18ff0*/  ISETP.GT.AND P2, PT, R6.reuse, RZ, PT ;  /* 0x000000ff0600720c */ /* 0x040fe40003f44270 */
[C---:B------:R-:W-:Y:S02]  /*19000*/  ISETP.GT.AND P3, PT, R6.reuse, 0x1, PT ;  /* 0x000000010600780c */ /* 0x040fe40003f64270 */
[----:B------:R-:W-:Y:S02]  /*19010*/  ISETP.GT.AND P4, PT, R6, 0x8, PT ;  /* 0x000000080600780c */ /* 0x000fe40003f84270 */
[----:B------:R-:W-:Y:S02]  /*19020*/  FSEL R58, R58, -INF , P2 ;  /* 0xff8000003a3a7808 */ /* 0x000fe40001000000 */
[----:B------:R-:W-:Y:S02]  /*19030*/  FSEL R59, R59, -INF , P3 ;  /* 0xff8000003b3b7808 */ /* 0x000fe40001800000 */
        /* <DEDUP_REMOVED lines=50> */
[----:B------:R-:W-:Y:S01]  /*19360*/  FMNMX.FTZ R7, R84, R7, !PT ;  /* 0x0000000754077209 */ /* 0x000fe20007810000 */
[----:B------:R-:W0:Y:S01]  /*19370*/  SHFL.IDX PT, R3, R3, RZ, 0x1c1f ;  /* 0x001c1fff03037589 */ /* 0x000e2200000e0000 */
[----:B------:R-:W-:Y:S02]  /*19380*/  FSEL R6, R31, -INF , P2 ;  /* 0xff8000001f067808 */ /* 0x000fe40001000000 */
[----:B------:R-:W-:-:S04]  /*19390*/  FMNMX.FTZ R7, R86, R7, !PT ;  /* 0x0000000756077209 */ /* 0x000fc80007810000 */
[----:B------:R-:W-:-:S05]  /*193a0*/  FMNMX.FTZ R7, R6, R7, !PT ;  /* 0x0000000706077209 */ /* 0x000fca0007810000 */
[----:B------:R-:W1:Y:S01]  /*193b0*/  SHFL.BFLY PT, R8, R7, 0x2, 0x1f ;  /* 0x0c401f0007087f89 */ /* 0x000e6200000e0000 */
[----:B0-----:R-:W-:-:S04]  /*193c0*/  VIADDMNMX R4, R3, R5, R4, PT ;  /* 0x0000000503047246 */ /* 0x001fc80003800104 */
[C---:B------:R-:W-:Y:S02]  /*193d0*/  ISETP.GT.AND P2, PT, R4.reuse, RZ, PT ;  /* 0x000000ff0400720c */ /* 0x040fe40003f44270 */
[C---:B------:R-:W-:Y:S02]  /*193e0*/  ISETP.GT.AND P3, PT, R4.reuse, 0x1, PT ;  /* 0x000000010400780c */ /* 0x040fe40003f64270 */
[----:B------:R-:W-:Y:S02]  /*193f0*/  ISETP.GT.AND P4, PT, R4, 0x8, PT ;  /* 0x000000080400780c */ /* 0x000fe40003f84270 */
[----:B------:R-:W-:Y:S02]  /*19400*/  FSEL R56, R56, -INF , P2 ;  /* 0xff80000038387808 */ /* 0x000fe40001000000 */
[----:B------:R-:W-:Y:S02]  /*19410*/  FSEL R57, R57, -INF , P3 ;  /* 0xff80000039397808 */ /* 0x000fe40001800000 */
[----:B-1----:R-:W-:-:S02]  /*19420*/  FMNMX.FTZ R5, R7, R8, !PT ;  /* 0x0000000807057209 */ /* 0x002fc40007810000 */
[----:B------:R-:W-:Y:S02]  /*19430*/  ISETP.GT.AND P2, PT, R4, 0x9, PT ;  /* 0x000000090400780c */ /* 0x000fe40003f44270 */
[----:B------:R-:W-:Y:S02]  /*19440*/  FSEL R60, R60, -INF , P4 ;  /* 0xff8000003c3c7808 */ /* 0x000fe40002000000 */
[----:B------:R-:W-:Y:S01]  /*19450*/  FMNMX.FTZ R3, R56, R57, !PT ;  /* 0x0000003938037209 */ /* 0x000fe20007810000 */
[----:B------:R-:W0:Y:S01]  /*19460*/  SHFL.BFLY PT, R14, R5, 0x1, 0x1f ;  /* 0x0c201f00050e7f89 */ /* 0x000e2200000e0000 */
        /* <DEDUP_REMOVED lines=18> */
[----:B0-----:R-:W-:Y:S02]  /*19590*/  FMNMX.FTZ R5, R5, R14, !PT ;  /* 0x0000000e05057209 */ /* 0x001fe40007810000 */
        /* <DEDUP_REMOVED lines=26> */
[----:B------:R-:W-:Y:S01]  /*19740*/  FMNMX.FTZ R7, R24, R7, !PT ;  /* 0x0000000718077209 */ /* 0x000fe20007810000 */
[----:B------:R-:W-:Y:S01]  /*19750*/  IMAD.U32 R3, RZ, RZ, UR4 ;  /* 0x00000004ff037e24 */ /* 0x000fe2000f8e00ff */
[----:B------:R-:W-:Y:S01]  /*19760*/  ISETP.GT.AND P3, PT, R4, 0x49, PT ;  /* 0x000000490400780c */ /* 0x000fe20003f64270 */
[----:B------:R-:W0:Y:S01]  /*19770*/  @P1 LDC R25, c[0x0][0x44c] ;  /* 0x00011300ff191b82 */ /* 0x000e220000000800 */
[----:B------:R-:W-:Y:S02]  /*19780*/  FSEL R28, R28, -INF , P2 ;  /* 0xff8000001c1c7808 */ /* 0x000fe40001000000 */
[----:B------:R-:W-:Y:S02]  /*19790*/  FMNMX.FTZ R7, R34, R7, !PT ;  /* 0x0000000722077209 */ /* 0x000fe40007810000 */
[----:B------:R-:W-:Y:S02]  /*197a0*/  FSEL R38, R29, -INF , P3 ;  /* 0xff8000001d267808 */ /* 0x000fe40001800000 */
[----:B------:R-:W-:Y:S01]  /*197b0*/  FMNMX.FTZ R7, R28, R7, !PT ;  /* 0x000000071c077209 */ /* 0x000fe20007810000 */
[C---:B------:R-:W-:Y:S01]  /*197c0*/  FMUL.FTZ R9, R5.reuse, R3 ;  /* 0x0000000305097220 */ /* 0x040fe20000410000 */
[----:B------:R-:W-:Y:S01]  /*197d0*/  FSETP.NEU.FTZ.AND P5, PT, R5, -INF , PT ;  /* 0xff8000000500780b */ /* 0x000fe20003fbd000 */
[----:B------:R-:W1:Y:S01]  /*197e0*/  @P1 LDC R29, c[0x0][0x450] ;  /* 0x00011400ff1d1b82 */ /* 0x000e620000000800 */
[----:B------:R-:W-:-:S05]  /*197f0*/  FMNMX.FTZ R7, R38, R7, !PT ;  /* 0x0000000726077209 */ /* 0x000fca0007810000 */
[----:B------:R-:W2:Y:S01]  /*19800*/  SHFL.BFLY PT, R4, R7, 0x2, 0x1f ;  /* 0x0c401f0007047f89 */ /* 0x000ea200000e0000 */
[----:B------:R-:W-:Y:S02]  /*19810*/  FSEL R27, R9, RZ, P5 ;  /* 0x000000ff091b7208 */ /* 0x000fe40002800000 */
[----:B--2---:R-:W-:-:S05]  /*19820*/  FMNMX.FTZ R9, R7, R4, !PT ;  /* 0x0000000407097209 */ /* 0x004fca0007810000 */
[----:B------:R-:W2:Y:S01]  /*19830*/  SHFL.BFLY PT, R4, R9, 0x1, 0x1f ;  /* 0x0c201f0009047f89 */ /* 0x000ea200000e0000 */
[-CC-:B------:R-:W-:Y:S01]  /*19840*/  FFMA.FTZ R209, R58, R3.reuse, -R27.reuse ;  /* 0x000000033ad17223 */ /* 0x180fe2000001081b */
[-CC-:B------:R-:W-:Y:S01]  /*19850*/  FFMA.FTZ R59, R59, R3.reuse, -R27.reuse ;  /* 0x000000033b3b7223 */ /* 0x180fe2000001081b */
[----:B------:R-:W-:Y:S01]  /*19860*/  FFMA.FTZ R62, R62, R3, -R27 ;  /* 0x000000033e3e7223 */ /* 0x000fe2000001081b */
[----:B--2---:R-:W-:-:S04]  /*19870*/  FMNMX.FTZ R4, R9, R4, !PT ;  /* 0x0000000409047209 */ /* 0x004fc80007810000 */
[C---:B------:R-:W-:Y:S01]  /*19880*/  FSETP.NEU.FTZ.AND P2, PT, R4.reuse, -INF , PT ;  /* 0xff8000000400780b */ /* 0x040fe20003f5d000 */
[----:B------:R-:W-:-:S05]  /*19890*/  FMUL.FTZ R7, R4, R3 ;  /* 0x0000000304077220 */ /* 0x000fca0000410000 */
[----:B------:R-:W-:-:S05]  /*198a0*/  FSEL R7, R7, RZ, P2 ;  /* 0x000000ff07077208 */ /* 0x000fca0001000000 */
[-CC-:B------:R-:W-:Y:S01]  /*198b0*/  FFMA.FTZ R56, R56, R3.reuse, -R7.reuse ;  /* 0x0000000338387223 */ /* 0x180fe20000010807 */
[-CC-:B------:R-:W-:Y:S01]  /*198c0*/  FFMA.FTZ R57, R57, R3.reuse, -R7.reuse ;  /* 0x0000000339397223 */ /* 0x180fe20000010807 */
[-CC-:B------:R-:W-:Y:S01]  /*198d0*/  FFMA.FTZ R60, R60, R3.reuse, -R7.reuse ;  /* 0x000000033c3c7223 */ /* 0x180fe20000010807 */
[----:B------:R-:W-:Y:S01]  /*198e0*/  MUFU.EX2 R209, R209 ;  /* 0x000000d100d17308 */ /* 0x000fe20000000800 */
[-C--:B------:R-:W-:Y:S01]  /*198f0*/  FFMA.FTZ R8, R8, R3.reuse, -R7 ;  /* 0x0000000308087223 */ /* 0x080fe20000010807 */
[----:B------:R-:W-:-:S06]  /*19900*/  FFMA.FTZ R64, R64, R3, -R27 ;  /* 0x0000000340407223 */ /* 0x000fcc000001081b */
[----:B------:R-:W-:Y:S01]  /*19910*/  MUFU.EX2 R56, R56 ;  /* 0x0000003800387308 */ /* 0x000fe20000000800 */
[-CC-:B------:R-:W-:Y:S01]  /*19920*/  FFMA.FTZ R48, R48, R3.reuse, -R7.reuse ;  /* 0x0000000330307223 */ /* 0x180fe20000010807 */
[----:B------:R-:W-:-:S06]  /*19930*/  FFMA.FTZ R10, R10, R3, -R7 ;  /* 0x000000030a0a7223 */ /* 0x000fcc0000010807 */
[----:B------:R-:W-:Y:S01]  /*19940*/  MUFU.EX2 R57, R57 ;  /* 0x0000003900397308 */ /* 0x000fe20000000800 */
[----:B------:R-:W-:-:S07]  /*19950*/  FFMA.FTZ R50, R50, R3, -R27 ;  /* 0x0000000332327223 */ /* 0x000fce000001081b */
[----:B------:R-:W2:Y:S08]  /*19960*/  MUFU.EX2 R58, R59 ;  /* 0x0000003b003a7308 */ /* 0x000eb00000000800 */
[----:B------:R-:W-:Y:S08]  /*19970*/  MUFU.EX2 R60, R60 ;  /* 0x0000003c003c7308 */ /* 0x000ff00000000800 */
[----:B------:R-:W3:Y:S01]  /*19980*/  MUFU.EX2 R62, R62 ;  /* 0x0000003e003e7308 */ /* 0x000ee20000000800 */
[-C--:B------:R-:W-:Y:S01]  /*19990*/  FFMA.FTZ R66, R66, R3.reuse, -R27 ;  /* 0x0000000342427223 */ /* 0x080fe2000001081b */
[----:B------:R-:W-:-:S06]  /*199a0*/  FFMA.FTZ R52, R52, R3, -R7 ;  /* 0x0000000334347223 */ /* 0x000fcc0000010807 */
[----:B------:R4:W-:Y:S01]  /*199b0*/  MUFU.EX2 R9, R8 ;  /* 0x0000000800097308 */ /* 0x0009e20000000800 */
[----:B------:R-:W-:-:S07]  /*199c0*/  FFMA.FTZ R12, R12, R3, -R7 ;  /* 0x000000030c0c7223 */ /* 0x000fce0000010807 */
[----:B------:R-:W5:Y:S01]  /*199d0*/  MUFU.EX2 R211, R64 ;  /* 0x0000004000d37308 */ /* 0x000f620000000800 */
[----:B----4-:R-:W-:-:S07]  /*199e0*/  IMAD.MOV.U32 R8, RZ, RZ, R71 ;  /* 0x000000ffff087224 */ /* 0x010fce00078e0047 */
[----:B------:R0:W-:Y:S01]  /*199f0*/  MUFU.EX2 R11, R10 ;  /* 0x0000000a000b7308 */ /* 0x0001e20000000800 */
[----:B------:R-:W-:-:S07]  /*19a00*/  FFMA.FTZ R54, R54, R3, -R27 ;  /* 0x0000000336367223 */ /* 0x000fce000001081b */
[----:B------:R-:W4:Y:S01]  /*19a10*/  MUFU.EX2 R48, R48 ;  /* 0x0000003000307308 */ /* 0x000f220000000800 */
[----:B0-----:R-:W-:-:S04]  /*19a20*/  @P1 IMAD.HI.U32 R10, R71, R25, RZ ;  /* 0x00000019470a1227 */ /* 0x001fc800078e00ff */
[----:B--2---:R-:W-:Y:S01]  /*19a30*/  FADD.FTZ R25, R209, R58 ;  /* 0x0000003ad1197221 */ /* 0x004fe20000010000 */
[----:B-1----:R-:W-:Y:S02]  /*19a40*/  @P1 SHF.R.U32.HI R8, RZ, R29, R10 ;  /* 0x0000001dff081219 */ /* 0x002fe4000001160a */
[----:B------:R-:W0:Y:S01]  /*19a50*/  MUFU.EX2 R50, R50 ;  /* 0x0000003200327308 */ /* 0x000e220000000800 */
[----:B------:R-:W-:Y:S01]  /*19a60*/  FADD.FTZ R29, R56, R57 ;  /* 0x00000039381d7221 */ /* 0x000fe20000010000 */
[-C--:B------:R-:W-:Y:S01]  /*19a70*/  FFMA.FTZ R40, R40, R3.reuse, -R7 ;  /* 0x0000000328287223 */ /* 0x080fe20000010807 */
[----:B------:R-:W-:-:S05]  /*19a80*/  FFMA.FTZ R68, R68, R3, -R27 ;  /* 0x0000000344447223 */ /* 0x000fca000001081b */
[----:B------:R-:W1:Y:S01]  /*19a90*/  MUFU.EX2 R205, R66 ;  /* 0x0000004200cd7308 */ /* 0x000e620000000800 */
[----:B---3--:R-:W-:Y:S01]  /*19aa0*/  FADD.FTZ R10, R62, R25 ;  /* 0x000000193e0a7221 */ /* 0x008fe20000010000 */
[----:B------:R-:W-:-:S06]  /*19ab0*/  FFMA.FTZ R42, R42, R3, -R27 ;  /* 0x000000032a2a7223 */ /* 0x000fcc000001081b */
[----:B------:R2:W-:Y:S01]  /*19ac0*/  MUFU.EX2 R13, R12 ;  /* 0x0000000c000d7308 */ /* 0x0005e20000000800 */
[----:B------:R-:W-:-:S07]  /*19ad0*/  PRMT R0, R69, 0x654, R0 ;  /* 0x0000065445007816 */ /* 0x000fce0000000000 */
[----:B------:R-:W3:Y:S01]  /*19ae0*/  MUFU.EX2 R52, R52 ;  /* 0x0000003400347308 */ /* 0x000ee20000000800 */
[----:B--2---:R-:W-:Y:S01]  /*19af0*/  IADD3 R12, R8, R65, -R67 ;  /* 0x00000041080c7210 */ /* 0x004fe20007ffe843 */
[----:B------:R-:W-:Y:S01]  /*19b00*/  FADD.FTZ R8, R60, R29 ;  /* 0x0000001d3c087221 */ /* 0x000fe20000010000 */
[----:B-----5:R-:W-:Y:S01]  /*19b10*/  FADD.FTZ R31, R211, R10 ;  /* 0x0000000ad31f7221 */ /* 0x020fe20000010000 */
[-CC-:B------:R-:W-:Y:S01]  /*19b20*/  FFMA.FTZ R14, R14, R3.reuse, -R7.reuse ;  /* 0x000000030e0e7223 */ /* 0x180fe20000010807 */
[-C--:B------:R-:W-:Y:S01]  /*19b30*/  FFMA.FTZ R44, R44, R3.reuse, -R7 ;  /* 0x000000032c2c7223 */ /* 0x080fe20000010807 */
[----:B------:R-:W-:Y:S01]  /*19b40*/  FADD.FTZ R29, R9, R8 ;  /* 0x00000008091d7221 */ /* 0x000fe20000010000 */
[----:B------:R0:W-:Y:S01]  /*19b50*/  SYNCS.ARRIVE.TRANS64.RED.A1T0 RZ, [R0+URZ], RZ ;  /* 0x000000ff00ff79a7 */ /* 0x0001e2000810043f */
[----:B------:R-:W2:Y:S02]  /*19b60*/  MUFU.EX2 R54, R54 ;  /* 0x0000003600367308 */ /* 0x000ea40000000800 */
[----:B----4-:R-:W-:Y:S01]  /*19b70*/  FADD.FTZ R8, R48, R29 ;  /* 0x0000001d30087221 */ /* 0x010fe20000010000 */
[----:B------:R-:W-:-:S05]  /*19b80*/  FFMA.FTZ R70, R70, R3, -R27 ;  /* 0x0000000346467223 */ /* 0x000fca000001081b */
[----:B------:R-:W4:Y:S01]  /*19b90*/  MUFU.EX2 R207, R68 ;  /* 0x0000004400cf7308 */ /* 0x000f220000000800 */
[----:B0-----:R-:W-:Y:S01]  /*19ba0*/  FADD.FTZ R0, R50, R31 ;  /* 0x0000001f32007221 */ /* 0x001fe20000010000 */
[----:B------:R-:W-:Y:S01]  /*19bb0*/  FFMA.FTZ R46, R46, R3, -R27 ;  /* 0x000000032e2e7223 */ /* 0x000fe2000001081b */
[----:B------:R-:W-:-:S05]  /*19bc0*/  FADD.FTZ R29, R11, R8 ;  /* 0x000000080b1d7221 */ /* 0x000fca0000010000 */
[----:B------:R-:W0:Y:S01]  /*19bd0*/  MUFU.EX2 R40, R40 ;  /* 0x0000002800287308 */ /* 0x000e220000000800 */
[----:B-1----:R-:W-:Y:S01]  /*19be0*/  FADD.FTZ R31, R205, R0 ;  /* 0x00000000cd1f7221 */ /* 0x002fe20000010000 */
[-C--:B------:R-:W-:Y:S01]  /*19bf0*/  FFMA.FTZ R20, R20, R3.reuse, -R7 ;  /* 0x0000000314147223 */ /* 0x080fe20000010807 */
[----:B------:R-:W-:-:S05]  /*19c00*/  FFMA.FTZ R0, R6, R3, -R27 ;  /* 0x0000000306007223 */ /* 0x000fca000001081b */
[----:B------:R-:W1:Y:S01]  /*19c10*/  MUFU.EX2 R42, R42 ;  /* 0x0000002a002a7308 */ /* 0x000e620000000800 */
[----:B---3--:R-:W-:Y:S01]  /*19c20*/  FADD.FTZ R6, R52, R29 ;  /* 0x0000001d34067221 */ /* 0x008fe20000010000 */
[----:B------:R-:W-:-:S06]  /*19c30*/  FFMA.FTZ R32, R32, R3, -R7 ;  /* 0x0000000320207223 */ /* 0x000fcc0000010807 */
[----:B------:R-:W3:Y:S01]  /*19c40*/  MUFU.EX2 R15, R14 ;  /* 0x0000000e000f7308 */ /* 0x000ee20000000800 */
[----:B------:R-:W-:Y:S01]  /*19c50*/  FFMA.FTZ R72, R72, R3, -R27 ;  /* 0x0000000348487223 */ /* 0x000fe2000001081b */
[----:B--2---:R-:W-:-:S06]  /*19c60*/  FADD.FTZ R8, R54, R31 ;  /* 0x0000001f36087221 */ /* 0x004fcc0000010000 */
[----:B------:R-:W2:Y:S01]  /*19c70*/  MUFU.EX2 R201, R70 ;  /* 0x0000004600c97308 */ /* 0x000ea20000000800 */
[----:B------:R-:W-:Y:S01]  /*19c80*/  FFMA.FTZ R74, R74, R3, -R27 ;  /* 0x000000034a4a7223 */ /* 0x000fe2000001081b */
[----:B------:R-:W-:-:S06]  /*19c90*/  FADD.FTZ R29, R13, R6 ;  /* 0x000000060d1d7221 */ /* 0x000fcc0000010000 */
[----:B------:R-:W5:Y:S01]  /*19ca0*/  MUFU.EX2 R44, R44 ;  /* 0x0000002c002c7308 */ /* 0x000f620000000800 */
[----:B------:R-:W-:Y:S01]  /*19cb0*/  FFMA.FTZ R26, R26, R3, -R7 ;  /* 0x000000031a1a7223 */ /* 0x000fe20000010807 */
[----:B----4-:R-:W-:-:S06]  /*19cc0*/  FADD.FTZ R31, R207, R8 ;  /* 0x00000008cf1f7221 */ /* 0x010fcc0000010000 */
[----:B------:R-:W4:Y:S01]  /*19cd0*/  MUFU.EX2 R46, R46 ;  /* 0x0000002e002e7308 */ /* 0x000f220000000800 */
[----:B0-----:R-:W-:Y:S01]  /*19ce0*/  FADD.FTZ R8, R40, R29 ;  /* 0x0000001d28087221 */ /* 0x001fe20000010000 */
[----:B------:R-:W-:-:S06]  /*19cf0*/  FFMA.FTZ R36, R36, R3, -R7 ;  /* 0x0000000324247223 */ /* 0x000fcc0000010807 */
[----:B------:R-:W0:Y:S01]  /*19d00*/  MUFU.EX2 R21, R20 ;  /* 0x0000001400157308 */ /* 0x000e220000000800 */
[----:B-1----:R-:W-:Y:S01]  /*19d10*/  FADD.FTZ R6, R42, R31 ;  /* 0x0000001f2a067221 */ /* 0x002fe20000010000 */
[----:B---3--:R-:W-:-:S06]  /*19d20*/  FADD.FTZ R29, R15, R8 ;  /* 0x000000080f1d7221 */ /* 0x008fcc0000010000 */
[----:B------:R-:W1:Y:S08]  /*19d30*/  MUFU.EX2 R203, R72 ;  /* 0x0000004800cb7308 */ /* 0x000e700000000800 */
[----:B------:R-:W3:Y:S01]  /*19d40*/  MUFU.EX2 R32, R32 ;  /* 0x0000002000207308 */ /* 0x000ee20000000800 */
[----:B------:R-:W-:Y:S01]  /*19d50*/  FFMA.FTZ R30, R30, R3, -R7 ;  /* 0x000000031e1e7223 */ /* 0x000fe20000010807 */
[----:B--2---:R-:W-:-:S06]  /*19d60*/  FADD.FTZ R31, R201, R6 ;  /* 0x00000006c91f7221 */ /* 0x004fcc0000010000 */
[----:B------:R-:W2:Y:S01]  /*19d70*/  MUFU.EX2 R74, R74 ;  /* 0x0000004a004a7308 */ /* 0x000ea20000000800 */
[----:B-----5:R-:W-:Y:S01]  /*19d80*/  FADD.FTZ R8, R44, R29 ;  /* 0x0000001d2c087221 */ /* 0x020fe20000010000 */
[----:B------:R-:W-:-:S06]  /*19d90*/  FFMA.FTZ R24, R24, R3, -R7 ;  /* 0x0000000318187223 */ /* 0x000fcc0000010807 */
[----:B------:R-:W5:Y:S01]  /*19da0*/  MUFU.EX2 R25, R26 ;  /* 0x0000001a00197308 */ /* 0x000f620000000800 */
[-CC-:B------:R-:W-:Y:S01]  /*19db0*/  FFMA.FTZ R76, R76, R3.reuse, -R27.reuse ;  /* 0x000000034c4c7223 */ /* 0x180fe2000001081b */
[-CC-:B------:R-:W-:Y:S01]  /*19dc0*/  FFMA.FTZ R78, R78, R3.reuse, -R27.reuse ;  /* 0x000000034e4e7223 */ /* 0x180fe2000001081b */
[-CC-:B------:R-:W-:Y:S01]  /*19dd0*/  FFMA.FTZ R80, R80, R3.reuse, -R27.reuse ;  /* 0x0000000350507223 */ /* 0x180fe2000001081b */
[-CC-:B------:R-:W-:Y:S01]  /*19de0*/  FFMA.FTZ R82, R82, R3.reuse, -R27.reuse ;  /* 0x0000000352527223 */ /* 0x180fe2000001081b */
[----:B------:R-:W-:-:S03]  /*19df0*/  FFMA.FTZ R84, R84, R3, -R27 ;  /* 0x0000000354547223 */ /* 0x000fc6000001081b */
[----:B------:R-:W5:Y:S01]  /*19e00*/  MUFU.EX2 R36, R36 ;  /* 0x0000002400247308 */ /* 0x000f620000000800 */
[-C--:B------:R-:W-:Y:S01]  /*19e10*/  FFMA.FTZ R86, R86, R3.reuse, -R27 ;  /* 0x0000000356567223 */ /* 0x080fe2000001081b */
[----:B----4-:R-:W-:Y:S01]  /*19e20*/  FADD.FTZ R10, R46, R31 ;  /* 0x0000001f2e0a7221 */ /* 0x010fe20000010000 */
[----:B0-----:R-:W-:Y:S01]  /*19e30*/  FADD.FTZ R29, R21, R8 ;  /* 0x00000008151d7221 */ /* 0x001fe20000010000 */
[----:B------:R-:W-:-:S04]  /*19e40*/  FFMA.FTZ R34, R34, R3, -R7 ;  /* 0x0000000322227223 */ /* 0x000fc80000010807 */
[----:B------:R-:W0:Y:S01]  /*19e50*/  MUFU.EX2 R27, R30 ;  /* 0x0000001e001b7308 */ /* 0x000e220000000800 */
[----:B-1----:R-:W-:Y:S01]  /*19e60*/  FADD.FTZ R31, R203, R10 ;  /* 0x0000000acb1f7221 */ /* 0x002fe20000010000 */
[----:B---3--:R-:W-:Y:S01]  /*19e70*/  FADD.FTZ R8, R32, R29 ;  /* 0x0000001d20087221 */ /* 0x008fe20000010000 */
[-CC-:B------:R-:W-:Y:S01]  /*19e80*/  FFMA.FTZ R28, R28, R3.reuse, -R7.reuse ;  /* 0x000000031c1c7223 */ /* 0x180fe20000010807 */
[----:B------:R-:W-:-:S04]  /*19e90*/  FFMA.FTZ R38, R38, R3, -R7 ;  /* 0x0000000326267223 */ /* 0x000fc80000010807 */
[----:B------:R-:W1:Y:S01]  /*19ea0*/  MUFU.EX2 R24, R24 ;  /* 0x0000001800187308 */ /* 0x000e620000000800 */
[----:B--2---:R-:W-:Y:S01]  /*19eb0*/  FADD.FTZ R10, R74, R31 ;  /* 0x0000001f4a0a7221 */ /* 0x004fe20000010000 */
[----:B-----5:R-:W-:Y:S01]  /*19ec0*/  FADD.FTZ R31, R25, R8 ;  /* 0x00000008191f7221 */ /* 0x020fe20000010000 */
[----:B------:R-:W-:-:S05]  /*19ed0*/  IMAD.HI R12, R12, 0x66666667, RZ ;  /* 0x666666670c0c7827 */ /* 0x000fca00078e02ff */
[----:B------:R-:W2:Y:S01]  /*19ee0*/  MUFU.EX2 R197, R76 ;  /* 0x0000004c00c57308 */ /* 0x000ea20000000800 */
[----:B------:R-:W-:-:S07]  /*19ef0*/  FADD.FTZ R8, R36, R31 ;  /* 0x0000001f24087221 */ /* 0x000fce0000010000 */
[----:B------:R-:W3:Y:S01]  /*19f00*/  MUFU.EX2 R7, R34 ;  /* 0x0000002200077308 */ /* 0x000ee20000000800 */
[----:B------:R-:W-:Y:S01]  /*19f10*/  F2FP.BF16.F32.PACK_AB R210, R9, R60 ;  /* 0x0000003c09d2723e */ /* 0x000fe200000010ff */
[----:B0-----:R-:W-:-:S06]  /*19f20*/  FADD.FTZ R9, R27, R8 ;  /* 0x000000081b097221 */ /* 0x001fcc0000010000 */
[----:B------:R-:W0:Y:S01]  /*19f30*/  MUFU.EX2 R78, R78 ;  /* 0x0000004e004e7308 */ /* 0x000e220000000800 */
[----:B------:R-:W-:-:S07]  /*19f40*/  SHF.R.U32.HI R33, RZ, 0x1f, R12 ;  /* 0x0000001fff217819 */ /* 0x000fce000001160c */
[----:B------:R-:W-:Y:S01]  /*19f50*/  MUFU.EX2 R28, R28 ;  /* 0x0000001c001c7308 */ /* 0x000fe20000000800 */
[----:B------:R-:W-:Y:S01]  /*19f60*/  LEA.HI.SX32 R6, R12, R33, 0x1b ;  /* 0x000000210c067211 */ /* 0x000fe200078fdaff */
[----:B-1----:R-:W-:-:S06]  /*19f70*/  FADD.FTZ R8, R24, R9 ;  /* 0x0000000918087221 */ /* 0x002fcc0000010000 */
[----:B------:R-:W1:Y:S01]  /*19f80*/  MUFU.EX2 R199, R80 ;  /* 0x0000005000c77308 */ /* 0x000e620000000800 */
[----:B--2---:R-:W-:Y:S01]  /*19f90*/  FADD.FTZ R29, R197, R10 ;  /* 0x0000000ac51d7221 */ /* 0x004fe20000010000 */
[----:B---3--:R-:W-:-:S06]  /*19fa0*/  FADD.FTZ R9, R7, R8 ;  /* 0x0000000807097221 */ /* 0x008fcc0000010000 */
[----:B------:R-:W2:Y:S01]  /*19fb0*/  MUFU.EX2 R82, R82 ;  /* 0x0000005200527308 */ /* 0x000ea20000000800 */
[----:B------:R-:W-:Y:S01]  /*19fc0*/  VIMNMX R14, RZ, R6, !PT ;  /* 0x00000006ff0e7248 */ /* 0x000fe20007fe0100 */
[----:B0-----:R-:W-:-:S06]  /*19fd0*/  FADD.FTZ R10, R78, R29 ;  /* 0x0000001d4e0a7221 */ /* 0x001fcc0000010000 */
[----:B------:R-:W0:Y:S01]  /*19fe0*/  MUFU.EX2 R193, R84 ;  /* 0x0000005400c17308 */ /* 0x000e220000000800 */
[----:B------:R3:W-:Y:S01]  /*19ff0*/  STL [R1+0x5c], R14 ;  /* 0x00005c0e01007387 */ /* 0x0007e20000100800 */
[----:B-1----:R-:W-:-:S06]  /*1a000*/  FADD.FTZ R31, R199, R10 ;  /* 0x0000000ac71f7221 */ /* 0x002fcc0000010000 */
[----:B------:R-:W1:Y:S08]  /*1a010*/  MUFU.EX2 R86, R86 ;  /* 0x0000005600567308 */ /* 0x000e700000000800 */
[----:B------:R4:W5:Y:S01]  /*1a020*/  MUFU.EX2 R195, R0 ;  /* 0x0000000000c37308 */ /* 0x0009620000000800 */
[----:B--2---:R-:W-:Y:S01]  /*1a030*/  FADD.FTZ R10, R82, R31 ;  /* 0x0000001f520a7221 */ /* 0x004fe20000010000 */
[----:B----4-:R-:W-:Y:S01]  /*1a040*/  FADD.FTZ R0, R28, R9 ;  /* 0x000000091c007221 */ /* 0x010fe20000010000 */
[----:B------:R-:W-:-:S05]  /*1a050*/  VIADD R9, R2, 0xfffffffe ;  /* 0xfffffffe02097836 */ /* 0x000fca0000000000 */
[----:B------:R-:W2:Y:S01]  /*1a060*/  MUFU.EX2 R29, R38 ;  /* 0x00000026001d7308 */ /* 0x000ea20000000800 */
[----:B------:R-:W-:Y:S02]  /*1a070*/  ISETP.GE.AND P2, PT, R9, R14, PT ;  /* 0x0000000e0900720c */ /* 0x000fe40003f46270 */
[----:B------:R-:W-:Y:S01]  /*1a080*/  F2FP.BF16.F32.PACK_AB R204, R11, R48 ;  /* 0x000000300bcc723e */ /* 0x000fe200000010ff */
[----:B0-----:R-:W-:Y:S01]  /*1a090*/  FADD.FTZ R11, R193, R10 ;  /* 0x0000000ac10b7221 */ /* 0x001fe20000010000 */
[----:B------:R-:W-:Y:S03]  /*1a0a0*/  BSSY B0, `(.L_x_2899) ;  /* 0x0000557000007945 */ /* 0x000fe60003800000 */
[----:B-1----:R-:W-:Y:S01]  /*1a0b0*/  FADD.FTZ R226, R86, R11 ;  /* 0x0000000b56e27221 */ /* 0x002fe20000010000 */
[----:B------:R-:W-:Y:S01]  /*1a0c0*/  F2FP.BF16.F32.PACK_AB R209, R58, R209 ;  /* 0x000000d13ad1723e */ /* 0x000fe200000010ff */
[----:B------:R-:W-:Y:S01]  /*1a0d0*/  IMAD.MOV.U32 R2, RZ, RZ, 0x3f800000 ;  /* 0x3f800000ff027424 */ /* 0x000fe200078e00ff */
[----:B------:R-:W-:Y:S01]  /*1a0e0*/  F2FP.BF16.F32.PACK_AB R211, R211, R62 ;  /* 0x0000003ed3d3723e */ /* 0x000fe200000010ff */
[----:B-----5:R-:W-:Y:S01]  /*1a0f0*/  FADD.FTZ R226, R195, R226 ;  /* 0x000000e2c3e27221 */ /* 0x020fe20000010000 */
[----:B------:R-:W-:Y:S01]  /*1a100*/  F2FP.BF16.F32.PACK_AB R205, R205, R50 ;  /* 0x00000032cdcd723e */ /* 0x000fe200000010ff */
[----:B--2---:R-:W-:Y:S01]  /*1a110*/  FADD.FTZ R227, R29, R0 ;  /* 0x000000001de37221 */ /* 0x004fe20000010000 */
[----:B------:R-:W-:Y:S01]  /*1a120*/  F2FP.BF16.F32.PACK_AB R207, R207, R54 ;  /* 0x00000036cfcf723e */ /* 0x000fe200000010ff */
[----:B------:R-:W-:Y:S01]  /*1a130*/  IMAD.MOV.U32 R0, RZ, RZ, 0x3f800000 ;  /* 0x3f800000ff007424 */ /* 0x000fe200078e00ff */
[----:B------:R-:W-:-:S02]  /*1a140*/  F2FP.BF16.F32.PACK_AB R201, R201, R42 ;  /* 0x0000002ac9c9723e */ /* 0x000fc400000010ff */
[----:B------:R-:W-:Y:S02]  /*1a150*/  CS2R R150, SRZ ;  /* 0x0000000000967805 */ /* 0x000fe4000001ff00 */
[----:B------:R-:W-:Y:S02]  /*1a160*/  F2FP.BF16.F32.PACK_AB R203, R203, R46 ;  /* 0x0000002ecbcb723e */ /* 0x000fe400000010ff */
[----:B------:R-:W-:Y:S02]  /*1a170*/  CS2R R148, SRZ ;  /* 0x0000000000947805 */ /* 0x000fe4000001ff00 */
[----:B------:R-:W-:Y:S02]  /*1a180*/  F2FP.BF16.F32.PACK_AB R197, R197, R74 ;  /* 0x0000004ac5c5723e */ /* 0x000fe400000010ff */
[----:B------:R-:W-:Y:S02]  /*1a190*/  CS2R R146, SRZ ;  /* 0x0000000000927805 */ /* 0x000fe4000001ff00 */
        /* <DEDUP_REMOVED lines=72> */
[----:B---3--:R-:W-:Y:S06]  /*1a620*/  @!P2 BRA `(.L_x_2900) ;  /* 0x0000004c00f8a947 */ /* 0x008fec0003800000 */
[----:B------:R-:W-:Y:S01]  /*1a630*/  BSSY B1, `(.L_x_2900) ;  /* 0x00004fd000017945 */ /* 0x000fe20003800000 */
[----:B------:R-:W-:Y:S02]  /*1a640*/  IMAD.MOV.U32 R223, RZ, RZ, R5 ;  /* 0x000000ffffdf7224 */ /* 0x000fe400078e0005 */
[----:B------:R-:W-:Y:S02]  /*1a650*/  IMAD.MOV.U32 R20, RZ, RZ, R4 ;  /* 0x000000ffff147224 */ /* 0x000fe400078e0004 */
[----:B------:R-:W-:Y:S02]  /*1a660*/  IMAD.MOV.U32 R11, RZ, RZ, R225 ;  /* 0x000000ffff0b7224 */ /* 0x000fe400078e00e1 */
[----:B------:R-:W-:Y:S02]  /*1a670*/  IMAD.MOV.U32 R8, RZ, RZ, R219 ;  /* 0x000000ffff087224 */ /* 0x000fe400078e00db */
[----:B------:R-:W-:Y:S02]  /*1a680*/  IMAD.MOV.U32 R2, RZ, RZ, 0x3f800000 ;  /* 0x3f800000ff027424 */ /* 0x000fe400078e00ff */
[----:B------:R-:W-:-:S07]  /*1a690*/  IMAD.MOV.U32 R151, RZ, RZ, RZ ;  /* 0x000000ffff977224 */ /* 0x000fce00078e00ff */
.L_x_2913:
[----:B------:R-:W-:-:S04]  /*1a6a0*/  ISETP.NE.AND P2, PT, R8, 0x1, PT ;  /* 0x000000010800780c */ /* 0x000fc80003f45270 */
[----:B------:R-:W-:-:S04]  /*1a6b0*/  SEL R4, RZ, 0x1, P2 ;  /* 0x00000001ff047807 */ /* 0x000fc80001000000 */
[----:B------:R-:W-:Y:S01]  /*1a6c0*/  LOP3.LUT R225, R11, R4, RZ, 0x3c, !PT ;  /* 0x000000040be17212 */ /* 0x000fe200078e3cff */
[----:B------:R-:W-:Y:S06]  /*1a6d0*/  @!P0 BRA `(.L_x_2901) ;  /* 0x0000000000048947 */ /* 0x000fec0003800000 */
[----:B------:R-:W-:Y:S01]  /*1a6e0*/  BPT.TRAP 0x1 ;  /* 0x000000040000795c */ /* 0x000fe20000300000 */
.L_x_2901:
        /* <DEDUP_REMOVED lines=8> */
.L_x_2902:
[----:B------:R-:W2:Y:S01]  /*1a770*/  LDL R4, [R1+0x54] ;  /* 0x0000540001047983 */ /* 0x000ea20000100800 */
[----:B------:R-:W-:Y:S01]  /*1a780*/  BSSY B2, `(.L_x_2903) ;  /* 0x0000007000027945 */ /* 0x000fe20003800000 */
[----:B------:R-:W-:Y:S02]  /*1a790*/  IMAD.MOV.U32 R5, RZ, RZ, 0x40000040 ;  /* 0x40000040ff057424 */ /* 0x000fe400078e00ff */
[----:B--2---:R-:W-:-:S04]  /*1a7a0*/  IMAD R4, R219, 0xa00, R4 ;  /* 0x00000a00db047824 */ /* 0x004fc800078e0204 */
[----:B------:R-:W-:Y:S01]  /*1a7b0*/  VIADD R6, R4, 0x80 ;  /* 0x0000008004067836 */ /* 0x000fe20000000000 */
[----:B-1----:R-:W-:Y:S06]  /*1a7c0*/  @P2 BRA `(.L_x_2904) ;  /* 0x0000000000082947 */ /* 0x002fec0003800000 */
[----:B------:R-:W1:Y:S02]  /*1a7d0*/  SYNCS.PHASECHK.TRANS64.TRYWAIT P2, [R10+URZ+0x38830], R3 ;  /* 0x038830030a0075a7 */ /* 0x000e64000804017f */
[----:B-1----:R-:W-:Y:S05]  /*1a7e0*/  @!P2 BRA `(.L_x_2905) ;  /* 0x0000016c00f4a947 */ /* 0x002fea0003800000 */
.L_x_2904:
[----:B------:R-:W-:Y:S05]  /*1a7f0*/  BSYNC B2 ;  /* 0x0000000000027941 */ /* 0x000fea0003800000 */
.L_x_2903:
[----:B------:R-:W2:Y:S04]  /*1a800*/  LDL.64 R152, [R1+0x38] ;  /* 0x0000380001987983 */ /* 0x000ea80000100a00 */
[----:B------:R-:W3:Y:S04]  /*1a810*/  LDL.64 R156, [R1+0x48] ;  /* 0x00004800019c7983 */ /* 0x000ee80000100a00 */
[----:B------:R-:W4:Y:S01]  /*1a820*/  LDL.64 R154, [R1+0x40] ;  /* 0x00004000019a7983 */ /* 0x000f220000100a00 */
[----:B------:R-:W-:Y:S02]  /*1a830*/  R2UR UR10, R4 ;  /* 0x00000000040a72ca */ /* 0x000fe400000e0000 */
[----:B------:R-:W-:Y:S01]  /*1a840*/  R2UR UR11, R5 ;  /* 0x00000000050b72ca */ /* 0x000fe200000e0000 */
[----:B------:R-:W-:Y:S01]  /*1a850*/  WARPGROUP.ARRIVE ;  /* 0x00000000000079c5 */ /* 0x000fe20000000000 */
[----:B------:R-:W-:Y:S01]  /*1a860*/  IMAD.MOV.U32 R7, RZ, RZ, 0x40000040 ;  /* 0x40000040ff077424 */ /* 0x000fe200078e00ff */
[----:B------:R-:W-:-:S04]  /*1a870*/  R2UR UR6, R6 ;  /* 0x00000000060672ca */ /* 0x000fc800000e0000 */
[----:B------:R-:W-:Y:S01]  /*1a880*/  R2UR UR7, R7 ;  /* 0x00000000070772ca */ /* 0x000fe200000e0000 */
[C---:B------:R-:W-:Y:S02]  /*1a890*/  VIADD R6, R4.reuse, 0x100 ;  /* 0x0000010004067836 */ /* 0x040fe40000000000 */
[----:B------:R-:W-:Y:S02]  /*1a8a0*/  IMAD.MOV.U32 R7, RZ, RZ, 0x40000040 ;  /* 0x40000040ff077424 */ /* 0x000fe400078e00ff */
        /* <DEDUP_REMOVED lines=103> */
[----:B------:R-:W-:Y:S02]  /*1af20*/  VIADD R6, R4, 0x84 ;  /* 0x0000008404067836 */ /* 0x000fe40000000000 */
[----:B------:R-:W-:Y:S01]  /*1af30*/  IMAD.MOV.U32 R7, RZ, RZ, 0x40000040 ;  /* 0x40000040ff077424 */ /* 0x000fe200078e00ff */
[----:B------:R-:W-:-:S02]  /*1af40*/  WARPGROUP.DEPBAR.LE gsb0, 0x0 ;  /* 0x00008000000079c5 */ /* 0x000fc40000010000 */
        /* <DEDUP_REMOVED lines=220> */
[----:B------:R-:W2:Y:S01]  /*1bd10*/  LDL.64 R12, [R1] ;  /* 0x00000000010c7983 */ /* 0x000ea20000100a00 */
        /* <DEDUP_REMOVED lines=537> */
.L_x_2906:
[----:B------:R-:W-:Y:S01]  /*1deb0*/  SHF.L.U32 R0, R11, 0x1f, RZ ;  /* 0x0000001f0b007819 */ /* 0x000fe200000006ff */
[----:B------:R-:W-:-:S04]  /*1dec0*/  IMAD R6, R8, 0x8, R22 ;  /* 0x0000000808067824 */ /* 0x000fc800078e0216 */
[----:B------:R2:W3:Y:S01]  /*1ded0*/  SYNCS.PHASECHK.TRANS64.TRYWAIT P2, [R6+URZ+0x38850], R0 ;  /* 0x03885000060075a7 */ /* 0x0004e2000804017f */
[----:B------:R-:W-:Y:S05]  /*1dee0*/  @!P0 BRA `(.L_x_2907) ;  /* 0x0000000000048947 */ /* 0x000fea0003800000 */
[----:B------:R-:W-:Y:S01]  /*1def0*/  BPT.TRAP 0x1 ;  /* 0x000000040000795c */ /* 0x000fe20000300000 */
.L_x_2907:
[----:B------:R-:W-:Y:S04]  /*1df00*/  BSSY B2, `(.L_x_2908) ;  /* 0x0000004000027945 */ /* 0x000fe80003800000 */
[----:B---3--:R-:W-:Y:S05]  /*1df10*/  @P2 BRA `(.L_x_2909) ;  /* 0x0000000000082947 */ /* 0x008fea0003800000 */
[----:B------:R-:W3:Y:S02]  /*1df20*/  SYNCS.PHASECHK.TRANS64.TRYWAIT P2, [R6+URZ+0x38850], R0 ;  /* 0x03885000060075a7 */ /* 0x000ee4000804017f */
[----:B---3--:R-:W-:Y:S05]  /*1df30*/  @!P2 BRA `(.L_x_2910) ;  /* 0x000001380034a947 */ /* 0x008fea0003800000 */
.L_x_2909:
[----:B------:R-:W-:Y:S05]  /*1df40*/  BSYNC B2 ;  /* 0x0000000000027941 */ /* 0x000fea0003800000 */
.L_x_2908:
[----:B--23--:R-:W-:Y:S01]  /*1df50*/  VIADD R0, R22, 0x400 ;  /* 0x0000040016007836 */ /* 0x00cfe20000000000 */
[----:B------:R-:W-:Y:S01]  /*1df60*/  WARPGROUP.ARRIVE ;  /* 0x00000000000079c5 */ /* 0x000fe20000000000 */
[----:B01----:R-:W-:Y:S02]  /*1df70*/  IMAD.MOV.U32 R3, RZ, RZ, 0x40000040 ;  /* 0x40000040ff037424 */ /* 0x003fe400078e00ff */
        /* <DEDUP_REMOVED lines=42> */
.L_x_2911:
[----:B------:R-:W2:Y:S01]  /*1e220*/  LDL R8, [R1+0x68] ;  /* 0x0000680001087983 */ /* 0x000ea20000100800 */
[----:B------:R-:W0:Y:S03]  /*1e230*/  @P1 LDC R3, c[0x0][0x44c] ;  /* 0x00011300ff031b82 */ /* 0x000e260000000800 */
[----:B------:R-:W2:Y:S04]  /*1e240*/  LDL R2, [R1+0x78] ;  /* 0x0000780001027983 */ /* 0x000ea80000100800 */
[----:B------:R-:W3:Y:S01]  /*1e250*/  LDL R7, [R1+0x74] ;  /* 0x0000740001077983 */ /* 0x000ee20000100800 */
[----:B------:R-:W1:Y:S03]  /*1e260*/  @P1 LDC R0, c[0x0][0x450] ;  /* 0x00011400ff001b82 */ /* 0x000e660000000800 */
[----:B------:R-:W4:Y:S04]  /*1e270*/  LDL R5, [R1+0x70] ;  /* 0x0000700001057983 */ /* 0x000f280000100800 */
[----:B------:R-:W4:Y:S01]  /*1e280*/  LDL R4, [R1+0x6c] ;  /* 0x00006c0001047983 */ /* 0x000f220000100800 */
[----:B--2---:R-:W-:-:S04]  /*1e290*/  IMAD.IADD R2, R2, 0x1, R8 ;  /* 0x0000000102027824 */ /* 0x004fc800078e0208 */
[----:B0-----:R-:W-:-:S05]  /*1e2a0*/  @P1 IMAD.HI.U32 R3, R2, R3, RZ ;  /* 0x0000000302031227 */ /* 0x001fca00078e00ff */
[----:B-1----:R-:W-:Y:S01]  /*1e2b0*/  @P1 SHF.R.U32.HI R2, RZ, R0, R3 ;  /* 0x00000000ff021219 */ /* 0x002fe20000011603 */
[----:B------:R-:W-:-:S04]  /*1e2c0*/  IMAD.MOV.U32 R0, RZ, RZ, -0x50 ;  /* 0xffffffb0ff007424 */ /* 0x000fc800078e00ff */
[----:B------:R-:W0:Y:S01]  /*1e2d0*/  SHFL.IDX PT, R3, R2, RZ, 0x1c1f ;  /* 0x001c1fff02037589 */ /* 0x000e2200000e0000 */
[----:B------:R-:W-:-:S04]  /*1e2e0*/  IMAD R0, R9, R0, 0x1 ;  /* 0x0000000109007424 */ /* 0x000fc800078e0200 */
[----:B---3--:R-:W-:-:S05]  /*1e2f0*/  IMAD R0, R7, -0x2, R0 ;  /* 0xfffffffe07007824 */ /* 0x008fca00078e0200 */
[----:B----4-:R-:W-:-:S05]  /*1e300*/  IADD3 R0, -R4, R0, R5 ;  /* 0x0000000004007210 */ /* 0x010fca0007ffe105 */
[----:B0-----:R-:W-:-:S05]  /*1e310*/  IMAD.IADD R3, R0, 0x1, R3 ;  /* 0x0000000100037824 */ /* 0x001fca00078e0203 */
        /* <DEDUP_REMOVED lines=55> */
[----:B------:R-:W-:Y:S01]  /*1e690*/  FSEL R156, R156, -INF , P6 ;  /* 0xff8000009c9c7808 */ /* 0x000fe20003000000 */
[----:B------:R-:W0:Y:S01]  /*1e6a0*/  SHFL.IDX PT, R3, R2, 0x1, 0x1c1f ;  /* 0x003c1f0002037f89 */ /* 0x000e2200000e0000 */
[----:B------:R-:W-:Y:S02]  /*1e6b0*/  FMNMX.FTZ R4, R153, R4, !PT ;  /* 0x0000000499047209 */ /* 0x000fe40007810000 */
[----:B------:R-:W-:Y:S02]  /*1e6c0*/  FSEL R157, R157, -INF , P5 ;  /* 0xff8000009d9d7808 */ /* 0x000fe40002800000 */
[----:B------:R-:W-:-:S04]  /*1e6d0*/  FMNMX.FTZ R4, R156, R4, !PT ;  /* 0x000000049c047209 */ /* 0x000fc80007810000 */
[----:B------:R-:W-:-:S05]  /*1e6e0*/  FMNMX.FTZ R4, R157, R4, !PT ;  /* 0x000000049d047209 */ /* 0x000fca0007810000 */
[----:B------:R-:W1:Y:S01]  /*1e6f0*/  SHFL.BFLY PT, R2, R4, 0x2, 0x1f ;  /* 0x0c401f0004027f89 */ /* 0x000e6200000e0000 */
[----:B0-----:R-:W-:Y:S02]  /*1e700*/  IMAD.IADD R0, R0, 0x1, R3 ;  /* 0x0000000100007824 */ /* 0x001fe400078e0203 */
[----:B------:R-:W-:-:S03]  /*1e710*/  IMAD.U32 R3, RZ, RZ, UR39 ;  /* 0x00000027ff037e24 */ /* 0x000fc6000f8e00ff */
[C---:B------:R-:W-:Y:S02]  /*1e720*/  ISETP.GT.AND P3, PT, R0.reuse, 0x1, PT ;  /* 0x000000010000780c */ /* 0x040fe40003f64270 */
[----:B------:R-:W-:Y:S02]  /*1e730*/  ISETP.GT.AND P4, PT, R0, 0x8, PT ;  /* 0x000000080000780c */ /* 0x000fe40003f84270 */
[----:B------:R-:W-:Y:S02]  /*1e740*/  FSEL R187, R187, -INF , P3 ;  /* 0xff800000bbbb7808 */ /* 0x000fe40001800000 */
[----:B------:R-:W-:Y:S02]  /*1e750*/  FSEL R190, R190, -INF , P4 ;  /* 0xff800000bebe7808 */ /* 0x000fe40002000000 */
[----:B------:R-:W-:Y:S02]  /*1e760*/  ISETP.GT.AND P2, PT, R0, RZ, PT ;  /* 0x000000ff0000720c */ /* 0x000fe40003f44270 */
[----:B-1----:R-:W-:-:S02]  /*1e770*/  FMNMX.FTZ R4, R4, R2, !PT ;  /* 0x0000000204047209 */ /* 0x002fc40007810000 */
[C---:B------:R-:W-:Y:S02]  /*1e780*/  ISETP.GT.AND P5, PT, R0.reuse, 0x9, PT ;  /* 0x000000090000780c */ /* 0x040fe40003fa4270 */
[C---:B------:R-:W-:Y:S01]  /*1e790*/  ISETP.GT.AND P3, PT, R0.reuse, 0x11, PT ;  /* 0x000000110000780c */ /* 0x040fe20003f64270 */
[----:B------:R-:W0:Y:S01]  /*1e7a0*/  SHFL.BFLY PT, R2, R4, 0x1, 0x1f ;  /* 0x0c201f0004027f89 */ /* 0x000e2200000e0000 */
[----:B------:R-:W-:Y:S02]  /*1e7b0*/  ISETP.GT.AND P4, PT, R0, 0x18, PT ;  /* 0x000000180000780c */ /* 0x000fe40003f84270 */
[----:B------:R-:W-:Y:S02]  /*1e7c0*/  FSEL R186, R186, -INF , P2 ;  /* 0xff800000baba7808 */ /* 0x000fe40001000000 */
[----:B------:R-:W-:Y:S02]  /*1e7d0*/  FSEL R191, R191, -INF , P5 ;  /* 0xff800000bfbf7808 */ /* 0x000fe40002800000 */
[----:B------:R-:W-:-:S02]  /*1e7e0*/  FSEL R179, R179, -INF , P3 ;  /* 0xff800000b3b37808 */ /* 0x000fc40001800000 */
[----:B------:R-:W-:Y:S02]  /*1e7f0*/  FSEL R182, R182, -INF , P4 ;  /* 0xff800000b6b67808 */ /* 0x000fe40002000000 */
[C---:B------:R-:W-:Y:S02]  /*1e800*/  ISETP.GT.AND P2, PT, R0.reuse, 0x10, PT ;  /* 0x000000100000780c */ /* 0x040fe40003f44270 */
[C---:B------:R-:W-:Y:S02]  /*1e810*/  ISETP.GT.AND P5, PT, R0.reuse, 0x19, PT ;  /* 0x000000190000780c */ /* 0x040fe40003fa4270 */
[C---:B------:R-:W-:Y:S02]  /*1e820*/  ISETP.GT.AND P3, PT, R0.reuse, 0x21, PT ;  /* 0x000000210000780c */ /* 0x040fe40003f64270 */
[----:B------:R-:W-:Y:S02]  /*1e830*/  ISETP.GT.AND P4, PT, R0, 0x28, PT ;  /* 0x000000280000780c */ /* 0x000fe40003f84270 */
[----:B------:R-:W-:-:S02]  /*1e840*/  FSEL R178, R178, -INF , P2 ;  /* 0xff800000b2b27808 */ /* 0x000fc40001000000 */
[----:B------:R-:W-:Y:S02]  /*1e850*/  FSEL R183, R183, -INF , P5 ;  /* 0xff800000b7b77808 */ /* 0x000fe40002800000 */
[----:B------:R-:W-:Y:S02]  /*1e860*/  FSEL R171, R171, -INF , P3 ;  /* 0xff800000abab7808 */ /* 0x000fe40001800000 */
[----:B------:R-:W-:Y:S02]  /*1e870*/  FSEL R174, R174, -INF , P4 ;  /* 0xff800000aeae7808 */ /* 0x000fe40002000000 */
[C---:B------:R-:W-:Y:S02]  /*1e880*/  ISETP.GT.AND P2, PT, R0.reuse, 0x20, PT ;  /* 0x000000200000780c */ /* 0x040fe40003f44270 */
[C---:B------:R-:W-:Y:S02]  /*1e890*/  ISETP.GT.AND P5, PT, R0.reuse, 0x29, PT ;  /* 0x000000290000780c */ /* 0x040fe40003fa4270 */
[----:B------:R-:W-:-:S02]  /*1e8a0*/  ISETP.GT.AND P4, PT, R0, 0x30, PT ;  /* 0x000000300000780c */ /* 0x000fc40003f84270 */
[C---:B------:R-:W-:Y:S02]  /*1e8b0*/  ISETP.GT.AND P3, PT, R0.reuse, 0x31, PT ;  /* 0x000000310000780c */ /* 0x040fe40003f64270 */
[----:B------:R-:W-:Y:S02]  /*1e8c0*/  ISETP.GT.AND P6, PT, R0, 0x38, PT ;  /* 0x000000380000780c */ /* 0x000fe40003fc4270 */
[----:B------:R-:W-:Y:S02]  /*1e8d0*/  FSEL R170, R170, -INF , P2 ;  /* 0xff800000aaaa7808 */ /* 0x000fe40001000000 */
[----:B------:R-:W-:Y:S02]  /*1e8e0*/  FSEL R175, R175, -INF , P5 ;  /* 0xff800000afaf7808 */ /* 0x000fe40002800000 */
[----:B------:R-:W-:Y:S02]  /*1e8f0*/  FSEL R162, R162, -INF , P4 ;  /* 0xff800000a2a27808 */ /* 0x000fe40002000000 */
[----:B------:R-:W-:-:S02]  /*1e900*/  FSEL R163, R163, -INF , P3 ;  /* 0xff800000a3a37808 */ /* 0x000fc40001800000 */
[----:B------:R-:W-:Y:S02]  /*1e910*/  FSEL R166, R166, -INF , P6 ;  /* 0xff800000a6a67808 */ /* 0x000fe40003000000 */
[C---:B------:R-:W-:Y:S02]  /*1e920*/  ISETP.GT.AND P5, PT, R0.reuse, 0x39, PT ;  /* 0x000000390000780c */ /* 0x040fe40003fa4270 */
[C---:B------:R-:W-:Y:S02]  /*1e930*/  ISETP.GT.AND P2, PT, R0.reuse, 0x40, PT ;  /* 0x000000400000780c */ /* 0x040fe40003f44270 */
[C---:B------:R-:W-:Y:S02]  /*1e940*/  ISETP.GT.AND P4, PT, R0.reuse, 0x41, PT ;  /* 0x000000410000780c */ /* 0x040fe40003f84270 */
[C---:B------:R-:W-:Y:S02]  /*1e950*/  ISETP.GT.AND P3, PT, R0.reuse, 0x48, PT ;  /* 0x000000480000780c */ /* 0x040fe40003f64270 */
[----:B------:R-:W-:-:S02]  /*1e960*/  ISETP.GT.AND P6, PT, R0, 0x49, PT ;  /* 0x000000490000780c */ /* 0x000fc40003fc4270 */
[----:B0-----:R-:W-:Y:S02]  /*1e970*/  FMNMX.FTZ R4, R4, R2, !PT ;  /* 0x0000000204047209 */ /* 0x001fe40007810000 */
[----:B------:R-:W-:Y:S02]  /*1e980*/  FMNMX.FTZ R0, R186, R223, !PT ;  /* 0x000000dfba007209 */ /* 0x000fe40007810000 */
[----:B------:R-:W-:Y:S02]  /*1e990*/  FSEL R167, R167, -INF , P5 ;  /* 0xff800000a7a77808 */ /* 0x000fe40002800000 */
[----:B------:R-:W-:Y:S01]  /*1e9a0*/  FMNMX.FTZ R2, R187, R0, !PT ;  /* 0x00000000bb027209 */ /* 0x000fe20007810000 */
[C---:B------:R-:W-:Y:S01]  /*1e9b0*/  FMUL.FTZ R0, R4.reuse, R3 ;  /* 0x0000000304007220 */ /* 0x040fe20000410000 */
[----:B------:R-:W-:Y:S02]  /*1e9c0*/  FSETP.NEU.FTZ.AND P5, PT, R4, -INF , PT ;  /* 0xff8000000400780b */ /* 0x000fe40003fbd000 */
[----:B------:R-:W-:-:S02]  /*1e9d0*/  FMNMX.FTZ R2, R190, R2, !PT ;  /* 0x00000002be027209 */ /* 0x000fc40007810000 */
[----:B------:R-:W-:Y:S02]  /*1e9e0*/  FSEL R0, R0, RZ, P5 ;  /* 0x000000ff00007208 */ /* 0x000fe40002800000 */
[----:B------:R-:W-:-:S03]  /*1e9f0*/  FMNMX.FTZ R2, R191, R2, !PT ;  /* 0x00000002bf027209 */ /* 0x000fc60007810000 */
[-CC-:B------:R-:W-:Y:S02]  /*1ea00*/  FFMA.FTZ R208, R184, R3.reuse, -R0.reuse ;  /* 0x00000003b8d07223 */ /* 0x180fe40000010800 */
[----:B------:R-:W2:Y:S01]  /*1ea10*/  LDL R184, [R1+0x50] ;  /* 0x0000500001b87983 */ /* 0x000ea20000100800 */
[----:B------:R-:W-:Y:S01]  /*1ea20*/  FMNMX.FTZ R2, R178, R2, !PT ;  /* 0x00000002b2027209 */ /* 0x000fe20007810000 */
[-CC-:B------:R-:W-:Y:S01]  /*1ea30*/  FFMA.FTZ R204, R176, R3.reuse, -R0.reuse ;  /* 0x00000003b0cc7223 */ /* 0x180fe20000010800 */
[----:B------:R-:W-:Y:S01]  /*1ea40*/  FSEL R176, R154, -INF , P2 ;  /* 0xff8000009ab07808 */ /* 0x000fe20001000000 */
[-CC-:B------:R-:W-:Y:S01]  /*1ea50*/  FFMA.FTZ R192, R152, R3.reuse, -R0.reuse ;  /* 0x0000000398c07223 */ /* 0x180fe20000010800 */
        /* <DEDUP_REMOVED lines=14> */
[-CC-:B------:R-:W-:Y:S01]  /*1eb40*/  FFMA.FTZ R200, R168, R3.reuse, -R0.reuse ;  /* 0x00000003a8c87223 */ /* 0x180fe20000010800 */
        /* <DEDUP_REMOVED lines=11> */
[----:B------:R-:W-:Y:S01]  /*1ec00*/  FFMA.FTZ R194, R157, R3, -R0 ;  /* 0x000000039dc27223 */ /* 0x000fe20000010800 */
[----:B------:R-:W-:Y:S01]  /*1ec10*/  FSEL R0, R4, RZ, P5 ;  /* 0x000000ff04007208 */ /* 0x000fe20002800000 */
[----:B------:R-:W-:Y:S01]  /*1ec20*/  MUFU.EX2 R208, R208 ;  /* 0x000000d000d07308 */ /* 0x000fe20000000800 */
[----:B------:R-:W-:Y:S01]  /*1ec30*/  FMNMX.FTZ R2, R162, R2, !PT ;  /* 0x00000002a2027209 */ /* 0x000fe20007810000 */
[----:B------:R-:W-:-:S02]  /*1ec40*/  VIADD R10, R10, 0x38840 ;  /* 0x000388400a0a7836 */ /* 0x000fc40000000000 */
[----:B------:R-:W-:Y:S01]  /*1ec50*/  FADD.FTZ R0, -R0, R20 ;  /* 0x0000001400007221 */ /* 0x000fe20000010100 */
[----:B------:R-:W-:-:S03]  /*1ec60*/  FMNMX.FTZ R2, R163, R2, !PT ;  /* 0x00000002a3027209 */ /* 0x000fc60007810000 */
[----:B------:R-:W-:Y:S01]  /*1ec70*/  FMUL.FTZ R0, R0, R3 ;  /* 0x0000000300007220 */ /* 0x000fe20000410000 */
[----:B------:R-:W-:Y:S01]  /*1ec80*/  FMNMX.FTZ R2, R166, R2, !PT ;  /* 0x00000002a6027209 */ /* 0x000fe20007810000 */
[----:B------:R-:W-:Y:S03]  /*1ec90*/  MUFU.EX2 R8, R8 ;  /* 0x0000000800087308 */ /* 0x000fe60000000800 */
[----:B------:R-:W-:-:S04]  /*1eca0*/  FMNMX.FTZ R2, R167, R2, !PT ;  /* 0x00000002a7027209 */ /* 0x000fc80007810000 */
[----:B------:R-:W-:Y:S01]  /*1ecb0*/  FMNMX.FTZ R2, R176, R2, !PT ;  /* 0x00000002b0027209 */ /* 0x000fe20007810000 */
[----:B------:R-:W0:Y:S03]  /*1ecc0*/  MUFU.EX2 R0, R0 ;  /* 0x0000000000007308 */ /* 0x000e260000000800 */
[----:B------:R-:W-:-:S04]  /*1ecd0*/  FMNMX.FTZ R2, R155, R2, !PT ;  /* 0x000000029b027209 */ /* 0x000fc80007810000 */
[----:B------:R-:W-:Y:S01]  /*1ece0*/  FMNMX.FTZ R2, R158, R2, !PT ;  /* 0x000000029e027209 */ /* 0x000fe20007810000 */
[----:B------:R-:W-:Y:S03]  /*1ecf0*/  MUFU.EX2 R210, R210 ;  /* 0x000000d200d27308 */ /* 0x000fe60000000800 */
[----:B------:R-:W-:-:S05]  /*1ed00*/  FMNMX.FTZ R2, R159, R2, !PT ;  /* 0x000000029f027209 */ /* 0x000fca0007810000 */
[----:B------:R-:W1:Y:S01]  /*1ed10*/  SHFL.BFLY PT, R5, R2, 0x2, 0x1f ;  /* 0x0c401f0002057f89 */ /* 0x000e6200000e0000 */
[----:B------:R-:W-:Y:S01]  /*1ed20*/  MUFU.EX2 R7, R7 ;  /* 0x0000000700077308 */ /* 0x000fe20000000800 */
[----:B0-----:R-:W-:-:S07]  /*1ed30*/  FFMA.FTZ R227, R0, R227, R208 ;  /* 0x000000e300e37223 */ /* 0x001fce00000100d0 */
[----:B------:R-:W-:Y:S08]  /*1ed40*/  MUFU.EX2 R204, R204 ;  /* 0x000000cc00cc7308 */ /* 0x000ff00000000800 */
[----:B------:R-:W-:Y:S01]  /*1ed50*/  MUFU.EX2 R11, R11 ;  /* 0x0000000b000b7308 */ /* 0x000fe20000000800 */
[----:B-1----:R-:W-:-:S07]  /*1ed60*/  FMNMX.FTZ R2, R2, R5, !PT ;  /* 0x0000000502027209 */ /* 0x002fce0007810000 */
[----:B------:R-:W-:Y:S01]  /*1ed70*/  MUFU.EX2 R206, R206 ;  /* 0x000000ce00ce7308 */ /* 0x000fe20000000800 */
[----:B------:R-:W0:Y:S07]  /*1ed80*/  SHFL.BFLY PT, R5, R2, 0x1, 0x1f ;  /* 0x0c201f0002057f89 */ /* 0x000e2e00000e0000 */
[----:B------:R-:W-:Y:S08]  /*1ed90*/  MUFU.EX2 R154, R154 ;  /* 0x0000009a009a7308 */ /* 0x000ff00000000800 */
[----:B------:R-:W-:Y:S08]  /*1eda0*/  MUFU.EX2 R200, R200 ;  /* 0x000000c800c87308 */ /* 0x000ff00000000800 */
[----:B------:R-:W-:Y:S01]  /*1edb0*/  MUFU.EX2 R21, R21 ;  /* 0x0000001500157308 */ /* 0x000fe20000000800 */
[----:B0-----:R-:W-:-:S04]  /*1edc0*/  FMNMX.FTZ R5, R2, R5, !PT ;  /* 0x0000000502057209 */ /* 0x001fc80007810000 */
[C---:B------:R-:W-:Y:S01]  /*1edd0*/  FSETP.NEU.FTZ.AND P2, PT, R5.reuse, -INF , PT ;  /* 0xff8000000500780b */ /* 0x040fe20003f5d000 */
[C---:B------:R-:W-:Y:S02]  /*1ede0*/  FMUL.FTZ R156, R5.reuse, R3 ;  /* 0x00000003059c7220 */ /* 0x040fe40000410000 */
[----:B------:R-:W-:Y:S01]  /*1edf0*/  MUFU.EX2 R202, R202 ;  /* 0x000000ca00ca7308 */ /* 0x000fe20000000800 */
[----:B------:R-:W-:Y:S02]  /*1ee00*/  FSEL R2, R5, RZ, P2 ;  /* 0x000000ff05027208 */ /* 0x000fe40001000000 */
[----:B------:R-:W-:-:S03]  /*1ee10*/  FSEL R156, R156, RZ, P2 ;  /* 0x000000ff9c9c7208 */ /* 0x000fc60001000000 */
[----:B------:R-:W-:Y:S02]  /*1ee20*/  FADD.FTZ R2, -R2, R223 ;  /* 0x000000df02027221 */ /* 0x000fe40000010100 */
[----:B------:R-:W-:Y:S01]  /*1ee30*/  MUFU.EX2 R15, R15 ;  /* 0x0000000f000f7308 */ /* 0x000fe20000000800 */
[-CC-:B------:R-:W-:Y:S01]  /*1ee40*/  FFMA.FTZ R209, R186, R3.reuse, -R156.reuse ;  /* 0x00000003bad17223 */ /* 0x180fe2000001089c */
[-CC-:B------:R-:W-:Y:S01]  /*1ee50*/  FFMA.FTZ R161, R187, R3.reuse, -R156.reuse ;  /* 0x00000003bba17223 */ /* 0x180fe2000001089c */
[-C--:B------:R-:W-:Y:S01]  /*1ee60*/  FMUL.FTZ R2, R2, R3.reuse ;  /* 0x0000000302027220 */ /* 0x080fe20000410000 */
        /* <DEDUP_REMOVED lines=18> */
[----:B------:R-:W-:-:S02]  /*1ef90*/  FFMA.FTZ R195, R158, R3, -R156 ;  /* 0x000000039ec37223 */ /* 0x000fc4000001089c */
[----:B------:R-:W1:Y:S08]  /*1efa0*/  MUFU.EX2 R161, R161 ;  /* 0x000000a100a17308 */ /* 0x000e700000000800 */
[----:B------:R-:W3:Y:S01]  /*1efb0*/  MUFU.EX2 R211, R211 ;  /* 0x000000d300d37308 */ /* 0x000ee20000000800 */
[----:B0-----:R-:W-:-:S07]  /*1efc0*/  FFMA.FTZ R226, R2, R226, R209 ;  /* 0x000000e202e27223 */ /* 0x001fce00000100d1 */
[----:B------:R-:W0:Y:S08]  /*1efd0*/  MUFU.EX2 R160, R160 ;  /* 0x000000a000a07308 */ /* 0x000e300000000800 */
[----:B------:R-:W4:Y:S08]  /*1efe0*/  MUFU.EX2 R205, R205 ;  /* 0x000000cd00cd7308 */ /* 0x000f300000000800 */
[----:B------:R-:W5:Y:S08]  /*1eff0*/  MUFU.EX2 R157, R157 ;  /* 0x0000009d009d7308 */ /* 0x000f700000000800 */
[----:B------:R-:W5:Y:S08]  /*1f000*/  MUFU.EX2 R207, R207 ;  /* 0x000000cf00cf7308 */ /* 0x000f700000000800 */
[----:B------:R-:W5:Y:S08]  /*1f010*/  MUFU.EX2 R153, R153 ;  /* 0x0000009900997308 */ /* 0x000f700000000800 */
[----:B------:R-:W5:Y:S08]  /*1f020*/  MUFU.EX2 R201, R201 ;  /* 0x000000c900c97308 */ /* 0x000f700000000800 */
[----:B------:R-:W5:Y:S08]  /*1f030*/  MUFU.EX2 R20, R20 ;  /* 0x0000001400147308 */ /* 0x000f700000000800 */
[----:B------:R5:W-:Y:S08]  /*1f040*/  MUFU.EX2 R158, R163 ;  /* 0x000000a3009e7308 */ /* 0x000bf00000000800 */
[----:B------:R-:W5:Y:S08]  /*1f050*/  MUFU.EX2 R203, R203 ;  /* 0x000000cb00cb7308 */ /* 0x000f700000000800 */
[----:B------:R-:W5:Y:S08]  /*1f060*/  MUFU.EX2 R162, R175 ;  /* 0x000000af00a27308 */ /* 0x000f700000000800 */
[----:B------:R-:W5:Y:S08]  /*1f070*/  MUFU.EX2 R196, R196 ;  /* 0x000000c400c47308 */ /* 0x000f700000000800 */
[----:B------:R-:W5:Y:S08]  /*1f080*/  MUFU.EX2 R197, R197 ;  /* 0x000000c500c57308 */ /* 0x000f700000000800 */
[----:B------:R-:W5:Y:S08]  /*1f090*/  MUFU.EX2 R14, R14 ;  /* 0x0000000e000e7308 */ /* 0x000f700000000800 */
[----:B------:R-:W5:Y:S08]  /*1f0a0*/  MUFU.EX2 R198, R198 ;  /* 0x000000c600c67308 */ /* 0x000f700000000800 */
[----:B------:R-:W5:Y:S08]  /*1f0b0*/  MUFU.EX2 R199, R199 ;  /* 0x000000c700c77308 */ /* 0x000f700000000800 */
[----:B------:R-:W5:Y:S01]  /*1f0c0*/  MUFU.EX2 R13, R13 ;  /* 0x0000000d000d7308 */ /* 0x000f620000000800 */
[----:B--2---:R-:W-:-:S07]  /*1f0d0*/  PRMT R10, R184, 0x654, R10 ;  /* 0x00000654b80a7816 */ /* 0x004fce000000000a */
[----:B------:R-:W-:Y:S01]  /*1f0e0*/  MUFU.EX2 R192, R192 ;  /* 0x000000c000c07308 */ /* 0x000fe20000000800 */
[----:B------:R2:W-:Y:S07]  /*1f0f0*/  SYNCS.ARRIVE.TRANS64.RED.A1T0 RZ, [R10+URZ], RZ ;  /* 0x000000ff0aff79a7 */ /* 0x0005ee000810043f */
[----:B------:R-:W-:Y:S01]  /*1f100*/  MUFU.EX2 R193, R193 ;  /* 0x000000c100c17308 */ /* 0x000fe20000000800 */
[----:B--2---:R-:W-:Y:S01]  /*1f110*/  FFMA.FTZ R10, R159, R3, -R156 ;  /* 0x000000039f0a7223 */ /* 0x004fe2000001089c */
[----:B------:R-:W-:Y:S01]  /*1f120*/  FADD.FTZ R156, R8, R227 ;  /* 0x000000e3089c7221 */ /* 0x000fe20000010000 */
[----:B-1----:R-:W-:-:S03]  /*1f130*/  FADD.FTZ R159, R161, R226 ;  /* 0x000000e2a19f7221 */ /* 0x002fc60000010000 */
[----:B------:R-:W-:Y:S01]  /*1f140*/  FADD.FTZ R156, R210, R156 ;  /* 0x0000009cd29c7221 */ /* 0x000fe20000010000 */
[----:B---3--:R-:W-:Y:S01]  /*1f150*/  FADD.FTZ R159, R211, R159 ;  /* 0x0000009fd39f7221 */ /* 0x008fe20000010000 */
[----:B------:R-:W-:Y:S02]  /*1f160*/  MUFU.EX2 R12, R12 ;  /* 0x0000000c000c7308 */ /* 0x000fe40000000800 */
[----:B------:R-:W-:Y:S01]  /*1f170*/  FADD.FTZ R156, R7, R156 ;  /* 0x0000009c079c7221 */ /* 0x000fe20000010000 */
[----:B0-----:R-:W-:-:S03]  /*1f180*/  FADD.FTZ R159, R160, R159 ;  /* 0x0000009fa09f7221 */ /* 0x001fc60000010000 */
[----:B------:R-:W-:Y:S01]  /*1f190*/  FADD.FTZ R156, R204, R156 ;  /* 0x0000009ccc9c7221 */ /* 0x000fe20000010000 */
[----:B----4-:R-:W-:Y:S01]  /*1f1a0*/  FADD.FTZ R159, R205, R159 ;  /* 0x0000009fcd9f7221 */ /* 0x010fe20000010000 */
[----:B------:R-:W-:Y:S02]  /*1f1b0*/  MUFU.EX2 R155, R155 ;  /* 0x0000009b009b7308 */ /* 0x000fe40000000800 */
[----:B------:R-:W-:Y:S01]  /*1f1c0*/  FADD.FTZ R156, R11, R156 ;  /* 0x0000009c0b9c7221 */ /* 0x000fe20000010000 */
[----:B-----5:R-:W-:-:S03]  /*1f1d0*/  FADD.FTZ R163, R157, R159 ;  /* 0x0000009f9da37221 */ /* 0x020fc60000010000 */
[----:B------:R-:W-:Y:S01]  /*1f1e0*/  FADD.FTZ R159, R206, R156 ;  /* 0x0000009cce9f7221 */ /* 0x000fe20000010000 */
[----:B------:R-:W-:Y:S01]  /*1f1f0*/  FADD.FTZ R163, R207, R163 ;  /* 0x000000a3cfa37221 */ /* 0x000fe20000010000 */
[----:B------:R-:W0:Y:S02]  /*1f200*/  MUFU.EX2 R156, R167 ;  /* 0x000000a7009c7308 */ /* 0x000e240000000800 */
[----:B------:R-:W-:Y:S01]  /*1f210*/  FADD.FTZ R159, R154, R159 ;  /* 0x0000009f9a9f7221 */ /* 0x000fe20000010000 */
[----:B------:R-:W-:-:S03]  /*1f220*/  FADD.FTZ R163, R153, R163 ;  /* 0x000000a399a37221 */ /* 0x000fc60000010000 */
[----:B------:R-:W-:Y:S01]  /*1f230*/  FADD.FTZ R159, R200, R159 ;  /* 0x0000009fc89f7221 */ /* 0x000fe20000010000 */
[----:B------:R-:W-:Y:S01]  /*1f240*/  FADD.FTZ R163, R201, R163 ;  /* 0x000000a3c9a37221 */ /* 0x000fe20000010000 */
[----:B------:R-:W1:Y:S02]  /*1f250*/  MUFU.EX2 R152, R152 ;  /* 0x0000009800987308 */ /* 0x000e640000000800 */
[----:B------:R-:W-:Y:S01]  /*1f260*/  FADD.FTZ R159, R21, R159 ;  /* 0x0000009f159f7221 */ /* 0x000fe20000010000 */
[----:B------:R-:W-:-:S03]  /*1f270*/  FADD.FTZ R163, R20, R163 ;  /* 0x000000a314a37221 */ /* 0x000fc60000010000 */
[----:B------:R-:W-:Y:S01]  /*1f280*/  FADD.FTZ R159, R202, R159 ;  /* 0x0000009fca9f7221 */ /* 0x000fe20000010000 */
[----:B------:R-:W-:Y:S01]  /*1f290*/  FADD.FTZ R163, R203, R163 ;  /* 0x000000a3cba37221 */ /* 0x000fe20000010000 */
[----:B------:R-:W2:Y:S02]  /*1f2a0*/  MUFU.EX2 R195, R195 ;  /* 0x000000c300c37308 */ /* 0x000ea40000000800 */
[----:B------:R-:W-:Y:S01]  /*1f2b0*/  FADD.FTZ R159, R15, R159 ;  /* 0x0000009f0f9f7221 */ /* 0x000fe20000010000 */
[----:B------:R-:W-:-:S03]  /*1f2c0*/  FADD.FTZ R163, R162, R163 ;  /* 0x000000a3a2a37221 */ /* 0x000fc60000010000 */
[----:B------:R-:W-:Y:S01]  /*1f2d0*/  FADD.FTZ R159, R196, R159 ;  /* 0x0000009fc49f7221 */ /* 0x000fe20000010000 */
[----:B------:R-:W-:Y:S01]  /*1f2e0*/  FADD.FTZ R163, R197, R163 ;  /* 0x000000a3c5a37221 */ /* 0x000fe20000010000 */
[----:B------:R-:W3:Y:S02]  /*1f2f0*/  MUFU.EX2 R194, R194 ;  /* 0x000000c200c27308 */ /* 0x000ee40000000800 */
[----:B------:R-:W-:Y:S01]  /*1f300*/  FADD.FTZ R159, R14, R159 ;  /* 0x0000009f0e9f7221 */ /* 0x000fe20000010000 */
[----:B------:R-:W-:-:S03]  /*1f310*/  FADD.FTZ R163, R158, R163 ;  /* 0x000000a39ea37221 */ /* 0x000fc60000010000 */
[----:B------:R-:W-:Y:S01]  /*1f320*/  FADD.FTZ R159, R198, R159 ;  /* 0x0000009fc69f7221 */ /* 0x000fe20000010000 */
[----:B------:R-:W-:Y:S01]  /*1f330*/  FADD.FTZ R163, R199, R163 ;  /* 0x000000a3c7a37221 */ /* 0x000fe20000010000 */
[----:B------:R-:W4:Y:S02]  /*1f340*/  MUFU.EX2 R10, R10 ;  /* 0x0000000a000a7308 */ /* 0x000f240000000800 */
[----:B------:R-:W-:Y:S01]  /*1f350*/  FADD.FTZ R159, R13, R159 ;  /* 0x0000009f0d9f7221 */ /* 0x000fe20000010000 */
[----:B0-----:R-:W-:-:S03]  /*1f360*/  FADD.FTZ R163, R156, R163 ;  /* 0x000000a39ca37221 */ /* 0x001fc60000010000 */
[----:B------:R-:W-:Y:S01]  /*1f370*/  FADD.FTZ R159, R192, R159 ;  /* 0x0000009fc09f7221 */ /* 0x000fe20000010000 */
[----:B------:R-:W-:-:S03]  /*1f380*/  FADD.FTZ R163, R193, R163 ;  /* 0x000000a3c1a37221 */ /* 0x000fc60000010000 */
[----:B------:R-:W-:Y:S01]  /*1f390*/  FADD.FTZ R159, R12, R159 ;  /* 0x0000009f0c9f7221 */ /* 0x000fe20000010000 */
[----:B------:R-:W-:-:S03]  /*1f3a0*/  FADD.FTZ R163, R155, R163 ;  /* 0x000000a39ba37221 */ /* 0x000fc60000010000 */
[----:B-1----:R-:W-:Y:S01]  /*1f3b0*/  FADD.FTZ R159, R152, R159 ;  /* 0x0000009f989f7221 */ /* 0x002fe20000010000 */
[----:B--2---:R-:W-:-:S03]  /*1f3c0*/  FADD.FTZ R163, R195, R163 ;  /* 0x000000a3c3a37221 */ /* 0x004fc60000010000 */
[----:B---3--:R-:W-:Y:S01]  /*1f3d0*/  FADD.FTZ R227, R194, R159 ;  /* 0x0000009fc2e37221 */ /* 0x008fe20000010000 */
[----:B----4-:R-:W-:Y:S01]  /*1f3e0*/  FADD.FTZ R226, R10, R163 ;  /* 0x000000a30ae27221 */ /* 0x010fe20000010000 */
[----:B------:R-:W-:Y:S06]  /*1f3f0*/  @!P0 BRA `(.L_x_2912) ;  /* 0x0000000000048947 */ /* 0x000fec0003800000 */
[----:B------:R-:W-:Y:S01]  /*1f400*/  BPT.TRAP 0x1 ;  /* 0x000000040000795c */ /* 0x000fe20000300000 */
.L_x_2912:
        /* <DEDUP_REMOVED lines=8> */
[----:B------:R-:W-:Y:S01]  /*1f490*/  F2FP.BF16.F32.PACK_AB R201, R20, R201 ;  /* 0x000000c914c9723e */ /* 0x000fe200000010ff */
[----:B------:R-:W-:Y:S01]  /*1f4a0*/  IMAD.MOV.U32 R20, RZ, RZ, R4 ;  /* 0x000000ffff147224 */ /* 0x000fe200078e0004 */
[----:B------:R0:W-:Y:S01]  /*1f4b0*/  SYNCS.ARRIVE.TRANS64.RED.A1T0 RZ, [R6+URZ], RZ ;  /* 0x000000ff06ff79a7 */ /* 0x0001e2000810043f */
        /* <DEDUP_REMOVED lines=17> */
[C---:B--2---:R-:W-:Y:S01]  /*1f5d0*/  ISETP.GT.AND P2, PT, R9.reuse, R159, PT ;  /* 0x0000009f0900720c */ /* 0x044fe20003f44270 */
[----:B------:R-:W-:-:S12]  /*1f5e0*/  VIADD R9, R9, 0xffffffff ;  /* 0xffffffff09097836 */ /* 0x000fd80000000000 */
[----:B0-----:R-:W-:Y:S05]  /*1f5f0*/  @P2 BRA `(.L_x_2913) ;  /* 0xffffffb000282947 */ /* 0x001fea000383ffff */
[----:B------:R-:W-:Y:S05]  /*1f600*/  BSYNC B1 ;  /* 0x0000000000017941 */ /* 0x000fea0003800000 */
.L_x_2900:
[----:B------:R-:W-:Y:S05]  /*1f610*/  BSYNC B0 ;  /* 0x0000000000007941 */ /* 0x000fea0003800000 */
.L_x_2899:
[----:B------:R-:W-:Y:S01]  /*1f620*/  ISETP.GE.AND P1, PT, R9, RZ, PT ;  /* 0x000000ff0900720c */ /* 0x000fe20003f26270 */
[----:B------:R-:W-:-:S12]  /*1f630*/  BSSY B0, `(.L_x_2914) ;  /* 0x0000494000007945 */ /* 0x000fd80003800000 */
[----:B------:R-:W-:Y:S05]  /*1f640*/  @!P1 BRA `(.L_x_2915) ;  /* 0x0000004800489947 */ /* 0x000fea0003800000 */
[----:B------:R-:W-:Y:S02]  /*1f650*/  IMAD.MOV.U32 R20, RZ, RZ, R5 ;  /* 0x000000ffff147224 */ /* 0x000fe400078e0005 */
[----:B------:R-:W-:Y:S02]  /*1f660*/  IMAD.MOV.U32 R11, RZ, RZ, R4 ;  /* 0x000000ffff0b7224 */ /* 0x000fe400078e0004 */
[----:B------:R-:W-:Y:S02]  /*1f670*/  IMAD.MOV.U32 R10, RZ, RZ, R225 ;  /* 0x000000ffff0a7224 */ /* 0x000fe400078e00e1 */
[----:B------:R-:W-:-:S07]  /*1f680*/  IMAD.MOV.U32 R8, RZ, RZ, R219 ;  /* 0x000000ffff087224 */ /* 0x000fce00078e00db */
.L_x_2928:
[----:B------:R-:W-:-:S05]  /*1f690*/  VIADD R219, R8, 0x1 ;  /* 0x0000000108db7836 */ /* 0x000fca0000000000 */
[----:B------:R-:W-:-:S04]  /*1f6a0*/  ISETP.NE.AND P1, PT, R219, 0x2, PT ;  /* 0x00000002db00780c */ /* 0x000fc80003f25270 */
[----:B------:R-:W-:Y:S02]  /*1f6b0*/  SEL R225, RZ, 0x1, P1 ;  /* 0x00000001ffe17807 */ /* 0x000fe40000800000 */
[----:B------:R-:W-:Y:S02]  /*1f6c0*/  SEL R219, R219, RZ, P1 ;  /* 0x000000ffdbdb7207 */ /* 0x000fe40000800000 */
[----:B------:R-:W-:Y:S01]  /*1f6d0*/  LOP3.LUT R225, R10, R225, RZ, 0x3c, !PT ;  /* 0x000000e10ae17212 */ /* 0x000fe200078e3cff */
[----:B------:R-:W-:Y:S06]  /*1f6e0*/  @!P0 BRA `(.L_x_2916) ;  /* 0x0000000000048947 */ /* 0x000fec0003800000 */
[----:B------:R-:W-:Y:S01]  /*1f6f0*/  BPT.TRAP 0x1 ;  /* 0x000000040000795c */ /* 0x000fe20000300000 */
.L_x_2916:
[----:B------:R-:W-:Y:S01]  /*1f700*/  IMAD R3, R219, 0x8, R22 ;  /* 0x00000008db037824 */ /* 0x000fe200078e0216 */
[----:B------:R-:W-:-:S04]  /*1f710*/  SHF.L.U32 R6, R225, 0x1f, RZ ;  /* 0x0000001fe1067819 */ /* 0x000fc800000006ff */
[----:B------:R0:W1:Y:S01]  /*1f720*/  SYNCS.PHASECHK.TRANS64.TRYWAIT P1, [R3+URZ+0x38830], R6 ;  /* 0x03883006030075a7 */ /* 0x000062000802017f */
[----:B------:R-:W-:Y:S05]  /*1f730*/  @!P0 BRA `(.L_x_2917) ;  /* 0x0000000000048947 */ /* 0x000fea0003800000 */
[----:B------:R-:W-:Y:S01]  /*1f740*/  BPT.TRAP 0x1 ;  /* 0x000000040000795c */ /* 0x000fe20000300000 */
.L_x_2917:
        /* <DEDUP_REMOVED lines=8> */
.L_x_2919:
[----:B------:R-:W-:Y:S05]  /*1f7d0*/  BSYNC B1 ;  /* 0x0000000000017941 */ /* 0x000fea0003800000 */
.L_x_2918:
[----:B------:R-:W2:Y:S04]  /*1f7e0*/  LDL.64 R152, [R1+0x38] ;  /* 0x0000380001987983 */ /* 0x000ea80000100a00 */
[----:B------:R-:W3:Y:S04]  /*1f7f0*/  LDL.64 R156, [R1+0x48] ;  /* 0x00004800019c7983 */ /* 0x000ee80000100a00 */
[----:B------:R-:W4:Y:S01]  /*1f800*/  LDL.64 R154, [R1+0x40] ;  /* 0x00004000019a7983 */ /* 0x000f220000100a00 */
[----:B------:R-:W-:Y:S02]  /*1f810*/  R2UR UR10, R4 ;  /* 0x00000000040a72ca */ /* 0x000fe400000e0000 */
[----:B------:R-:W-:Y:S01]  /*1f820*/  R2UR UR11, R5 ;  /* 0x00000000050b72ca */ /* 0x000fe200000e0000 */
[----:B------:R-:W-:Y:S01]  /*1f830*/  WARPGROUP.ARRIVE ;  /* 0x00000000000079c5 */ /* 0x000fe20000000000 */
[----:B01----:R-:W-:-:S02]  /*1f840*/  IMAD.MOV.U32 R6, RZ, RZ, R12 ;  /* 0x000000ffff067224 */ /* 0x003fc400078e000c */
[----:B------:R-:W-:-:S03]  /*1f850*/  IMAD.MOV.U32 R7, RZ, RZ, 0x40000040 ;  /* 0x40000040ff077424 */ /* 0x000fc600078e00ff */
[----:B------:R-:W-:Y:S02]  /*1f860*/  R2UR UR6, R6 ;  /* 0x00000000060672ca */ /* 0x000fe400000e0000 */
[----:B------:R-:W-:Y:S01]  /*1f870*/  R2UR UR7, R7 ;  /* 0x00000000070772ca */ /* 0x000fe200000e0000 */
[C---:B------:R-:W-:Y:S02]  /*1f880*/  VIADD R6, R4.reuse, 0x100 ;  /* 0x0000010004067836 */ /* 0x040fe40000000000 */
[----:B------:R-:W-:Y:S02]  /*1f890*/  IMAD.MOV.U32 R7, RZ, RZ, 0x40000040 ;  /* 0x40000040ff077424 */ /* 0x000fe400078e00ff */
[----:B------:R-:W-:Y:S02]  /*1f8a0*/  VIADD R12, R4, 0x180 ;  /* 0x00000180040c7836 */ /* 0x000fe40000000000 */
[----:B------:R-:W-:Y:S01]  /*1f8b0*/  IMAD.MOV.U32 R13, RZ, RZ, 0x40000040 ;  /* 0x40000040ff0d7424 */ /* 0x000fe200078e00ff */
[----:B--2---:R-:W-:-:S02]  /*1f8c0*/  R2UR UR46, R152 ;  /* 0x00000000982e72ca */ /* 0x004fc400000e0000 */
[----:B------:R-:W-:Y:S02]  /*1f8d0*/  R2UR UR47, R153 ;  /* 0x00000000992f72ca */ /* 0x000fe400000e0000 */
        /* <DEDUP_REMOVED lines=860> */
.L_x_2921:
[----:B------:R-:W-:Y:S01]  /*22ea0*/  SHF.L.U32 R0, R10, 0x1f, RZ ;  /* 0x0000001f0a007819 */ /* 0x000fe200000006ff */
[----:B------:R-:W-:-:S04]  /*22eb0*/  IMAD R6, R8, 0x8, R22 ;  /* 0x0000000808067824 */ /* 0x000fc800078e0216 */
[----:B------:R0:W1:Y:S01]  /*22ec0*/  SYNCS.PHASECHK.TRANS64.TRYWAIT P1, [R6+URZ+0x38850], R0 ;  /* 0x03885000060075a7 */ /* 0x000062000802017f */
[----:B------:R-:W-:Y:S05]  /*22ed0*/  @!P0 BRA `(.L_x_2922) ;  /* 0x0000000000048947 */ /* 0x000fea0003800000 */
[----:B------:R-:W-:Y:S01]  /*22ee0*/  BPT.TRAP 0x1 ;  /* 0x000000040000795c */ /* 0x000fe20000300000 */
.L_x_2922:
[----:B------:R-:W-:Y:S04]  /*22ef0*/  BSSY B1, `(.L_x_2923) ;  /* 0x0000004000017945 */ /* 0x000fe80003800000 */
[----:B-1----:R-:W-:Y:S05]  /*22f00*/  @P1 BRA `(.L_x_2924) ;  /* 0x0000000000081947 */ /* 0x002fea0003800000 */
[----:B------:R-:W1:Y:S02]  /*22f10*/  SYNCS.PHASECHK.TRANS64.TRYWAIT P1, [R6+URZ+0x38850], R0 ;  /* 0x03885000060075a7 */ /* 0x000e64000802017f */
[----:B-1----:R-:W-:Y:S05]  /*22f20*/  @!P1 BRA `(.L_x_2925) ;  /* 0x000000e800609947 */ /* 0x002fea0003800000 */
.L_x_2924:
[----:B------:R-:W-:Y:S05]  /*22f30*/  BSYNC B1 ;  /* 0x0000000000017941 */ /* 0x000fea0003800000 */
.L_x_2923:
        /* <DEDUP_REMOVED lines=45> */
.L_x_2926:
[----:B------:R-:W2:Y:S01]  /*23210*/  LDL R223, [R1+0x50] ;  /* 0x0000500001df7983 */ /* 0x000ea20000100800 */
        /* <DEDUP_REMOVED lines=51> */
[-C--:B------:R-:W-:Y:S01]  /*23550*/  FFMA.FTZ R192, R152, R3.reuse, -R8 ;  /* 0x0000000398c07223 */ /* 0x080fe20000010808 */
[C---:B------:R-:W-:Y:S01]  /*23560*/  FADD.FTZ R2, -R5.reuse, R20 ;  /* 0x0000001405027221 */ /* 0x040fe20000010100 */
[-C--:B------:R-:W-:Y:S01]  /*23570*/  FMUL.FTZ R152, R5, R3.reuse ;  /* 0x0000000305987220 */ /* 0x080fe20000410000 */
[-C--:B------:R-:W-:Y:S01]  /*23580*/  FMUL.FTZ R0, R0, R3.reuse ;  /* 0x0000000300007220 */ /* 0x080fe20000410000 */
[-C--:B------:R-:W-:Y:S01]  /*23590*/  FFMA.FTZ R208, R184, R3.reuse, -R8 ;  /* 0x00000003b8d07223 */ /* 0x080fe20000010808 */
        /* <DEDUP_REMOVED lines=24> */
[-C--:B------:R-:W-:Y:S01]  /*23720*/  FFMA.FTZ R8, R157, R3.reuse, -R8 ;  /* 0x000000039d087223 */ /* 0x080fe20000010808 */
        /* <DEDUP_REMOVED lines=10> */
[-CC-:B------:R-:W-:Y:S01]  /*237d0*/  FFMA.FTZ R175, R175, R3.reuse, -R152.reuse ;  /* 0x00000003afaf7223 */ /* 0x180fe20000010898 */
[----:B------:R-:W-:Y:S01]  /*237e0*/  FFMA.FTZ R197, R162, R3, -R152 ;  /* 0x00000003a2c57223 */ /* 0x000fe20000010898 */
[----:B------:R-:W3:Y:S01]  /*237f0*/  MUFU.EX2 R21, R21 ;  /* 0x0000001500157308 */ /* 0x000ee20000000800 */
[----:B0-----:R-:W-:Y:S01]  /*23800*/  FFMA.FTZ R227, R0, R227, R208 ;  /* 0x000000e300e37223 */ /* 0x001fe200000100d0 */
[-CC-:B------:R-:W-:Y:S01]  /*23810*/  FFMA.FTZ R163, R163, R3.reuse, -R152.reuse ;  /* 0x00000003a3a37223 */ /* 0x180fe20000010898 */
[-CC-:B------:R-:W-:Y:S01]  /*23820*/  FFMA.FTZ R199, R166, R3.reuse, -R152.reuse ;  /* 0x00000003a6c77223 */ /* 0x180fe20000010898 */
[-CC-:B------:R-:W-:Y:S01]  /*23830*/  FFMA.FTZ R167, R167, R3.reuse, -R152.reuse ;  /* 0x00000003a7a77223 */ /* 0x180fe20000010898 */
[-CC-:B------:R-:W-:Y:S01]  /*23840*/  FFMA.FTZ R154, R155, R3.reuse, -R152.reuse ;  /* 0x000000039b9a7223 */ /* 0x180fe20000010898 */
[-CC-:B------:R-:W-:Y:S01]  /*23850*/  FFMA.FTZ R195, R158, R3.reuse, -R152.reuse ;  /* 0x000000039ec37223 */ /* 0x180fe20000010898 */
[----:B------:R-:W-:Y:S01]  /*23860*/  FFMA.FTZ R152, R159, R3, -R152 ;  /* 0x000000039f987223 */ /* 0x000fe20000010898 */
[----:B------:R-:W0:Y:S01]  /*23870*/  MUFU.EX2 R160, R160 ;  /* 0x000000a000a07308 */ /* 0x000e220000000800 */
[----:B-1----:R-:W-:Y:S01]  /*23880*/  FFMA.FTZ R226, R2, R226, R209 ;  /* 0x000000e202e27223 */ /* 0x002fe200000100d1 */
[----:B------:R-:W-:-:S04]  /*23890*/  IMAD R161, R219, 0x8, R22 ;  /* 0x00000008dba17824 */ /* 0x000fc800078e0216 */
[----:B------:R-:W-:Y:S02]  /*238a0*/  VIADD R164, R161, 0x38840 ;  /* 0x00038840a1a47836 */ /* 0x000fe40000000000 */
[----:B------:R-:W1:Y:S01]  /*238b0*/  MUFU.EX2 R210, R210 ;  /* 0x000000d200d27308 */ /* 0x000e620000000800 */
[----:B---3--:R-:W-:-:S07]  /*238c0*/  FADD.FTZ R155, R21, R227 ;  /* 0x000000e3159b7221 */ /* 0x008fce0000010000 */
[----:B------:R-:W3:Y:S01]  /*238d0*/  MUFU.EX2 R211, R211 ;  /* 0x000000d300d37308 */ /* 0x000ee20000000800 */
[----:B0-----:R-:W-:-:S07]  /*238e0*/  FADD.FTZ R159, R160, R226 ;  /* 0x000000e2a09f7221 */ /* 0x001fce0000010000 */
[----:B------:R-:W0:Y:S01]  /*238f0*/  MUFU.EX2 R20, R20 ;  /* 0x0000001400147308 */ /* 0x000e220000000800 */
[----:B-1----:R-:W-:-:S07]  /*23900*/  FADD.FTZ R155, R210, R155 ;  /* 0x0000009bd29b7221 */ /* 0x002fce0000010000 */
        /* <DEDUP_REMOVED lines=12> */
[----:B------:R-:W1:Y:S08]  /*239d0*/  MUFU.EX2 R207, R207 ;  /* 0x000000cf00cf7308 */ /* 0x000e700000000800 */
[----:B------:R-:W4:Y:S08]  /*239e0*/  MUFU.EX2 R14, R14 ;  /* 0x0000000e000e7308 */ /* 0x000f300000000800 */
[----:B------:R-:W5:Y:S08]  /*239f0*/  MUFU.EX2 R153, R153 ;  /* 0x0000009900997308 */ /* 0x000f700000000800 */
[----:B------:R-:W5:Y:S01]  /*23a00*/  MUFU.EX2 R200, R200 ;  /* 0x000000c800c87308 */ /* 0x000f620000000800 */
[----:B--2---:R-:W-:-:S04]  /*23a10*/  PRMT R164, R223, 0x654, R164 ;  /* 0x00000654dfa47816 */ /* 0x004fc800000000a4 */
[----:B------:R2:W-:Y:S03]  /*23a20*/  SYNCS.ARRIVE.TRANS64.RED.A1T0 RZ, [R164+URZ], RZ ;  /* 0x000000ffa4ff79a7 */ /* 0x0005e6000810043f */
[----:B------:R-:W2:Y:S08]  /*23a30*/  MUFU.EX2 R201, R201 ;  /* 0x000000c900c97308 */ /* 0x000eb00000000800 */
[----:B------:R-:W2:Y:S08]  /*23a40*/  MUFU.EX2 R13, R13 ;  /* 0x0000000d000d7308 */ /* 0x000eb00000000800 */
[----:B------:R-:W2:Y:S08]  /*23a50*/  MUFU.EX2 R161, R171 ;  /* 0x000000ab00a17308 */ /* 0x000eb00000000800 */
[----:B------:R3:W-:Y:S08]  /*23a60*/  MUFU.EX2 R158, R163 ;  /* 0x000000a3009e7308 */ /* 0x0007f00000000800 */
[----:B------:R-:W2:Y:S01]  /*23a70*/  MUFU.EX2 R202, R202 ;  /* 0x000000ca00ca7308 */ /* 0x000ea20000000800 */
[----:B---3--:R-:W-:Y:S01]  /*23a80*/  FADD.FTZ R163, R156, R159 ;  /* 0x0000009f9ca37221 */ /* 0x008fe20000010000 */
[----:B0-----:R-:W-:-:S03]  /*23a90*/  FADD.FTZ R159, R206, R155 ;  /* 0x0000009bce9f7221 */ /* 0x001fc60000010000 */
[----:B-1----:R-:W-:Y:S01]  /*23aa0*/  FADD.FTZ R163, R207, R163 ;  /* 0x000000a3cfa37221 */ /* 0x002fe20000010000 */
[----:B----4-:R-:W-:Y:S02]  /*23ab0*/  FADD.FTZ R159, R14, R159 ;  /* 0x0000009f0e9f7221 */ /* 0x010fe40000010000 */
[----:B------:R-:W0:Y:S01]  /*23ac0*/  MUFU.EX2 R203, R203 ;  /* 0x000000cb00cb7308 */ /* 0x000e220000000800 */
[----:B-----5:R-:W-:Y:S01]  /*23ad0*/  FADD.FTZ R163, R153, R163 ;  /* 0x000000a399a37221 */ /* 0x020fe20000010000 */
[----:B------:R-:W-:-:S03]  /*23ae0*/  FADD.FTZ R159, R200, R159 ;  /* 0x0000009fc89f7221 */ /* 0x000fc60000010000 */
[----:B--2---:R-:W-:Y:S01]  /*23af0*/  FADD.FTZ R163, R201, R163 ;  /* 0x000000a3c9a37221 */ /* 0x004fe20000010000 */
[----:B------:R-:W-:Y:S02]  /*23b00*/  FADD.FTZ R159, R13, R159 ;  /* 0x0000009f0d9f7221 */ /* 0x000fe40000010000 */
[----:B------:R-:W1:Y:S01]  /*23b10*/  MUFU.EX2 R12, R12 ;  /* 0x0000000c000c7308 */ /* 0x000e620000000800 */
[----:B------:R-:W-:Y:S01]  /*23b20*/  FADD.FTZ R163, R161, R163 ;  /* 0x000000a3a1a37221 */ /* 0x000fe20000010000 */
[----:B------:R-:W-:-:S06]  /*23b30*/  FADD.FTZ R159, R202, R159 ;  /* 0x0000009fca9f7221 */ /* 0x000fcc0000010000 */
        /* <DEDUP_REMOVED lines=9> */
[----:B-1----:R-:W-:-:S04]  /*23bd0*/  FADD.FTZ R163, R197, R163 ;  /* 0x000000a3c5a37221 */ /* 0x002fc80000010000 */
[----:B------:R-:W-:-:S03]  /*23be0*/  FADD.FTZ R163, R158, R163 ;  /* 0x000000a39ea37221 */ /* 0x000fc60000010000 */
        /* <DEDUP_REMOVED lines=26> */
.L_x_2927:
[C---:B------:R-:W-:Y:S01]  /*23d90*/  ISETP.GT.AND P1, PT, R9.reuse, RZ, PT ;  /* 0x000000ff0900720c */ /* 0x040fe20003f24270 */
[----:B------:R-:W-:Y:S01]  /*23da0*/  VIADD R6, R6, 0x38860 ;  /* 0x0003886006067836 */ /* 0x000fe20000000000 */
[----:B------:R-:W-:Y:S01]  /*23db0*/  F2FP.BF16.F32.PACK_AB R210, R20, R210 ;  /* 0x000000d214d2723e */ /* 0x000fe200000010ff */
[----:B------:R-:W-:Y:S01]  /*23dc0*/  VIADD R9, R9, 0xffffffff ;  /* 0xffffffff09097836 */ /* 0x000fe20000000000 */
[----:B------:R-:W-:Y:S01]  /*23dd0*/  F2FP.BF16.F32.PACK_AB R196, R11, R196 ;  /* 0x000000c40bc4723e */ /* 0x000fe200000010ff */
[----:B------:R-:W-:Y:S01]  /*23de0*/  IMAD.MOV.U32 R20, RZ, RZ, R5 ;  /* 0x000000ffff147224 */ /* 0x000fe200078e0005 */
[----:B------:R-:W-:Y:S01]  /*23df0*/  PRMT R6, R223, 0x654, R6 ;  /* 0x00000654df067816 */ /* 0x000fe20000000006 */
[----:B------:R-:W-:Y:S01]  /*23e00*/  IMAD.MOV.U32 R11, RZ, RZ, R4 ;  /* 0x000000ffff0b7224 */ /* 0x000fe200078e0004 */
[----:B------:R-:W-:Y:S01]  /*23e10*/  F2FP.BF16.F32.PACK_AB R198, R10, R198 ;  /* 0x000000c60ac6723e */ /* 0x000fe200000010ff */
[----:B------:R-:W-:Y:S01]  /*23e20*/  IMAD.MOV.U32 R10, RZ, RZ, R225 ;  /* 0x000000ffff0a7224 */ /* 0x000fe200078e00e1 */
        /* <DEDUP_REMOVED lines=18> */
[----:B------:R-:W-:Y:S01]  /*23f50*/  F2FP.BF16.F32.PACK_AB R195, R152, R195 ;  /* 0x000000c398c3723e */ /* 0x000fe200000010ff */
[----:B0-----:R-:W-:Y:S06]  /*23f60*/  @P1 BRA `(.L_x_2928) ;  /* 0xffffffb400c81947 */ /* 0x001fec000383ffff */
.L_x_2915:
[----:B------:R-:W-:Y:S05]  /*23f70*/  BSYNC B0 ;  /* 0x0000000000007941 */ /* 0x000fea0003800000 */
.L_x_2914:
        /* <DEDUP_REMOVED lines=131> */
.L_x_2929:
[----:B------:R-:W-:Y:S01]  /*247b0*/  IMAD R8, R219, 0x8, R22 ;  /* 0x00000008db087824 */ /* 0x000fe200078e0216 */
[----:B------:R-:W-:-:S04]  /*247c0*/  SHF.L.U32 R7, R225, 0x1f, RZ ;  /* 0x0000001fe1077819 */ /* 0x000fc800000006ff */
[----:B------:R0:W1:Y:S01]  /*247d0*/  SYNCS.PHASECHK.TRANS64.TRYWAIT P1, [R8+URZ+0x38850], R7 ;  /* 0x03885007080075a7 */ /* 0x000062000802017f */
[----:B------:R-:W-:Y:S05]  /*247e0*/  @!P0 BRA `(.L_x_2930) ;  /* 0x0000000000048947 */ /* 0x000fea0003800000 */
[----:B------:R-:W-:Y:S01]  /*247f0*/  BPT.TRAP 0x1 ;  /* 0x000000040000795c */ /* 0x000fe20000300000 */
.L_x_2930:
        /* <DEDUP_REMOVED lines=9> */
.L_x_2932:
[----:B------:R-:W-:Y:S05]  /*24890*/  BSYNC B0 ;  /* 0x0000000000007941 */ /* 0x000fea0003800000 */
.L_x_2931:
[----:B------:R-:W-:Y:S01]  /*248a0*/  IMAD.MOV.U32 R6, RZ, RZ, R0 ;  /* 0x000000ffff067224 */ /* 0x000fe200078e0000 */
[----:B------:R-:W-:Y:S01]  /*248b0*/  WARPGROUP.ARRIVE ;  /* 0x00000000000079c5 */ /* 0x000fe20000000000 */
[----:B01----:R-:W-:Y:S02]  /*248c0*/  IMAD.MOV.U32 R7, RZ, RZ, 0x40000040 ;  /* 0x40000040ff077424 */ /* 0x003fe400078e00ff */
[----:B------:R-:W-:Y:S01]  /*248d0*/  IMAD.MOV.U32 R2, RZ, RZ, RZ ;  /* 0x000000ffff027224 */ /* 0x000fe200078e00ff */
        /* <DEDUP_REMOVED lines=25> */
[----:B------:R-:W0:Y:S02]  /*24a70*/  SHFL.BFLY PT, R0, R227, 0x2, 0x1f ;  /* 0x0c401f00e3007f89 */ /* 0x000e2400000e0000 */
[----:B0-----:R-:W-:Y:S01]  /*24a80*/  FADD.FTZ R0, R0, R227 ;  /* 0x000000e300007221 */ /* 0x001fe20000010000 */
[----:B------:R-:W-:Y:S02]  /*24a90*/  WARPGROUP.DEPBAR.LE gsb0, 0x0 ;  /* 0x00008000000079c5 */ /* 0x000fe40000010000 */
[----:B------:R-:W-:-:S15]  /*24aa0*/  WARPGROUP.ARRIVE ;  /* 0x00000000000079c5 */ /* 0x000fde0000000000 */
[----:B------:R-:W-:-:S03]  /*24ab0*/  NOP ;  /* 0x0000000000007918 */ /* 0x000fc60000000000 */
[----:B------:R-:W-:Y:S01]  /*24ac0*/  HGMMA.64x256x16.F32.BF16 R24, R196, gdesc[UR4].tnspB, R24, gsb0 ;  /* 0x43e00004c4187df0 */ /* 0x000fe20008001818 */
[----:B------:R-:W-:Y:S02]  /*24ad0*/  R2UR UR6, R6 ;  /* 0x00000000060672ca */ /* 0x000fe400000e0000 */
[----:B------:R-:W-:Y:S02]  /*24ae0*/  R2UR UR7, R7 ;  /* 0x00000000070772ca */ /* 0x000fe400000e0000 */
[----:B------:R-:W0:Y:S02]  /*24af0*/  SHFL.BFLY PT, R7, R226, 0x2, 0x1f ;  /* 0x0c401f00e2077f89 */ /* 0x000e2400000e0000 */
[----:B0-----:R-:W-:Y:S02]  /*24b00*/  FADD.FTZ R6, R7, R226 ;  /* 0x000000e207067221 */ /* 0x001fe40000010000 */
[----:B------:R-:W0:Y:S04]  /*24b10*/  SHFL.BFLY PT, R7, R0, 0x1, 0x1f ;  /* 0x0c201f0000077f89 */ /* 0x000e2800000e0000 */
[----:B------:R-:W1:Y:S01]  /*24b20*/  SHFL.BFLY PT, R9, R6, 0x1, 0x1f ;  /* 0x0c201f0006097f89 */ /* 0x000e6200000e0000 */
[----:B0-----:R-:W-:Y:S01]  /*24b30*/  FADD.FTZ R13, R0, R7 ;  /* 0x00000007000d7221 */ /* 0x001fe20000010000 */
[----:B------:R-:W-:-:S02]  /*24b40*/  IMAD.MOV.U32 R7, RZ, RZ, RZ ;  /* 0x000000ffff077224 */ /* 0x000fc400078e00ff */
        /* <DEDUP_REMOVED lines=17> */
[----:B------:R-:W-:Y:S03]  /*24c60*/  HGMMA.64x256x16.F32.BF16 R24, R192, gdesc[UR4].tnspB, R24, gsb0 ;  /* 0x43e00004c0187df0 */ /* 0x000fe60008001818 */
[----:B------:R-:W-:Y:S02]  /*24c70*/  WARPGROUP.DEPBAR.LE gsb0, 0x0 ;  /* 0x00008000000079c5 */ /* 0x000fe40000010000 */
[----:B--23--:R-:W-:Y:S05]  /*24c80*/  @!P0 BRA `(.L_x_2934) ;  /* 0x0000000000048947 */ /* 0x00cfea0003800000 */
[----:B------:R-:W-:Y:S01]  /*24c90*/  BPT.TRAP 0x1 ;  /* 0x000000040000795c */ /* 0x000fe20000300000 */
.L_x_2934:
[----:B------:R-:W2:Y:S01]  /*24ca0*/  LDL.LU R3, [R1+0x50] ;  /* 0x0000500001037983 */ /* 0x000ea20000300800 */
[----:B------:R-:W-:Y:S02]  /*24cb0*/  VIADD R4, R8, 0x38860 ;  /* 0x0003886008047836 */ /* 0x000fe40000000000 */
[-C--:B------:R-:W-:Y:S01]  /*24cc0*/  FMUL.FTZ R8, R24, R7.reuse ;  /* 0x0000000718087220 */ /* 0x080fe20000410000 */
[----:B------:R-:W-:Y:S01]  /*24cd0*/  FMUL.FTZ R25, R25, R7 ;  /* 0x0000000719197220 */ /* 0x000fe20000410000 */
[----:B------:R-:W3:Y:S01]  /*24ce0*/  LDL.LU R5, [R1+0x88] ;  /* 0x0000880001057983 */ /* 0x000ee20000300800 */
[----:B------:R-:W-:-:S05]  /*24cf0*/  VIADD R219, R219, 0x1 ;  /* 0x00000001dbdb7836 */ /* 0x000fca0000000000 */
        /* <DEDUP_REMOVED lines=63> */
[-C--:B0-----:R-:W-:Y:S01]  /*250f0*/  FMUL.FTZ R26, R26, R2.reuse ;  /* 0x000000021a1a7220 */ /* 0x081fe20000410000 */
        /* <DEDUP_REMOVED lines=71> */
.L_x_2811:
[----:B------:R-:W0:Y:S08]  /*25570*/  S2UR UR4, SR_CgaCtaId ;  /* 0x00000000000479c3 */ /* 0x000e300000008800 */
[----:B------:R-:W-:Y:S01]  /*25580*/  BAR.SYNC.DEFER_BLOCKING 0x5, 0x180 ;  /* 0x0146000000007b1d */ /* 0x000fe20000010000 */
[----:B------:R-:W-:-:S05]  /*25590*/  MOV R22, 0x400 ;  /* 0x0000040000167802 */ /* 0x000fca0000000f00 */
[----:B------:R-:W-:Y:S01]  /*255a0*/  BSSY B0, `(.L_x_2935) ;  /* 0x00002f7000007945 */ /* 0x000fe20003800000 */
[----:B0-----:R-:W-:-:S05]  /*255b0*/  IMAD.U32 R2, RZ, RZ, UR4 ;  /* 0x00000004ff027e24 */ /* 0x001fca000f8e00ff */
[----:B------:R0:W-:Y:S01]  /*255c0*/  STL [R1+0x50], R2 ;  /* 0x0000500201007387 */ /* 0x0001e20000100800 */
[----:B------:R-:W-:-:S05]  /*255d0*/  LEA R22, R2, R22, 0x18 ;  /* 0x0000001602167211 */ /* 0x000fca00078ec0ff */
[----:B------:R0:W2:Y:S01]  /*255e0*/  LDS.128 R28, [R22+0x388d0] ;  /* 0x0388d000161c7984 */ /* 0x0000a20000000c00 */
[----:B------:R-:W-:Y:S06]  /*255f0*/  BAR.ARV 0x4, 0x180 ;  /* 0x0106000000007b1d */ /* 0x000fec0000002000 */
[----:B------:R-:W-:Y:S05]  /*25600*/  @P1 BRA `(.L_x_2936) ;  /* 0x0000002000441947 */ /* 0x000fea0003800000 */
[----:B0-----:R-:W3:Y:S04]  /*25610*/  LDL R2, [R1+0x8c] ;  /* 0x00008c0001027983 */ /* 0x001ee80000100800 */
[----:B------:R-:W4:Y:S04]  /*25620*/  LDL R179, [R1+0x7c] ;  /* 0x00007c0001b37983 */ /* 0x000f280000100800 */
[----:B------:R-:W4:Y:S04]  /*25630*/  LDL R180, [R1+0x78] ;  /* 0x0000780001b47983 */ /* 0x000f280000100800 */
[----:B------:R-:W4:Y:S01]  /*25640*/  LDL R178, [R1+0x68] ;  /* 0x0000680001b27983 */ /* 0x000f220000100800 */
[----:B-1----:R-:W0:Y:S01]  /*25650*/  S2R R5, SR_SWINHI ;  /* 0x0000000000057919 */ /* 0x002e220000002f00 */
[----:B------:R-:W-:Y:S01]  /*25660*/  F2FP.BF16.F32.PACK_AB R8, R25, R8 ;  /* 0x000000081908723e */ /* 0x000fe200000010ff */
[----:B------:R-:W-:Y:S01]  /*25670*/  ULDC.64 UR4, c[0x0][0xc00] ;  /* 0x0003000000047ab9 */ /* 0x000fe20000000a00 */
[----:B------:R-:W-:-:S02]  /*25680*/  MOV R20, R22 ;  /* 0x0000001600147202 */ /* 0x000fc40000000f00 */
[----:B0-----:R-:W-:Y:S02]  /*25690*/  MOV R21, R5 ;  /* 0x0000000500157202 */ /* 0x001fe40000000f00 */
[----:B------:R-:W-:Y:S02]  /*256a0*/  F2FP.BF16.F32.PACK_AB R9, R9, R26 ;  /* 0x0000001a0909723e */ /* 0x000fe400000010ff */
[----:B------:R-:W-:Y:S02]  /*256b0*/  F2FP.BF16.F32.PACK_AB R10, R3, R10 ;  /* 0x0000000a030a723e */ /* 0x000fe400000010ff */
[----:B------:R-:W-:Y:S02]  /*256c0*/  F2FP.BF16.F32.PACK_AB R11, R11, R4 ;  /* 0x000000040b0b723e */ /* 0x000fe400000010ff */
[----:B------:R-:W-:Y:S02]  /*256d0*/  F2FP.BF16.F32.PACK_AB R144, R145, R144 ;  /* 0x000000909190723e */ /* 0x000fe400000010ff */
[----:B------:R-:W-:-:S02]  /*256e0*/  F2FP.BF16.F32.PACK_AB R145, R147, R146 ;  /* 0x000000929391723e */ /* 0x000fc400000010ff */
[----:B------:R-:W-:Y:S02]  /*256f0*/  F2FP.BF16.F32.PACK_AB R146, R149, R148 ;  /* 0x000000949592723e */ /* 0x000fe400000010ff */
[----:B------:R-:W-:Y:S01]  /*25700*/  F2FP.BF16.F32.PACK_AB R147, R151, R150 ;  /* 0x000000969793723e */ /* 0x000fe200000010ff */
[----:B------:R-:W-:Y:S01]  /*25710*/  ULDC.64 UR6, c[0x0][0x208] ;  /* 0x0000820000067ab9 */ /* 0x000fe20000000a00 */
[----:B------:R-:W-:Y:S01]  /*25720*/  BAR.SYNC.DEFER_BLOCKING 0x1, 0x100 ;  /* 0x0044000000007b1d */ /* 0x000fe20000010000 */
[----:B---3--:R-:W-:-:S03]  /*25730*/  IMAD.WIDE R104, R2, 0x2, R20 ;  /* 0x0000000202687825 */ /* 0x008fc600078e0214 */
[C---:B------:R-:W-:Y:S02]  /*25740*/  IADD3 R64, P3, R104.reuse, 0x4000, RZ ;  /* 0x0000400068407810 */ /* 0x040fe40007f7e0ff */
[----:B------:R-:W-:Y:S02]  /*25750*/  IADD3 R12, P1, R104, 0x20, RZ ;  /* 0x00000020680c7810 */ /* 0x000fe40007f3e0ff */
[----:B------:R-:W-:-:S03]  /*25760*/  LOP3.LUT R100, R64, 0x380, RZ, 0xc0, !PT ;  /* 0x0000038040647812 */ /* 0x000fc600078ec0ff */
[--C-:B------:R-:W-:Y:S01]  /*25770*/  IMAD.X R13, RZ, RZ, R105.reuse, P1 ;  /* 0x000000ffff0d7224 */ /* 0x100fe200008e0669 */
[----:B------:R-:W-:Y:S02]  /*25780*/  SHF.R.U64 R100, R100, 0x3, RZ ;  /* 0x0000000364647819 */ /* 0x000fe400000012ff */
[----:B------:R-:W-:Y:S02]  /*25790*/  IADD3 R80, P1, R104, 0x8000, RZ ;  /* 0x0000800068507810 */ /* 0x000fe40007f3e0ff */
[----:B------:R-:W-:Y:S02]  /*257a0*/  LOP3.LUT R64, R100, R64, RZ, 0x3c, !PT ;  /* 0x0000004064407212 */ /* 0x000fe400078e3cff */
[----:B------:R-:W-:Y:S01]  /*257b0*/  LOP3.LUT R100, R80, 0x380, RZ, 0xc0, !PT ;  /* 0x0000038050647812 */ /* 0x000fe200078ec0ff */
[----:B------:R-:W-:Y:S01]  /*257c0*/  IMAD.X R65, RZ, RZ, R105, P3 ;  /* 0x000000ffff417224 */ /* 0x000fe200018e0669 */
[----:B------:R-:W-:Y:S02]  /*257d0*/  IADD3 R14, P0, R104, 0x40, RZ ;  /* 0x00000040680e7810 */ /* 0x000fe40007f1e0ff */
[----:B------:R-:W-:-:S02]  /*257e0*/  SHF.R.U64 R100, R100, 0x3, RZ ;  /* 0x0000000364647819 */ /* 0x000fc400000012ff */
[C---:B------:R-:W-:Y:S02]  /*257f0*/  IADD3 R72, P5, R104.reuse, 0x4040, RZ ;  /* 0x0000404068487810 */ /* 0x040fe40007fbe0ff */
[C---:B------:R-:W-:Y:S02]  /*25800*/  IADD3 R76, P2, R104.reuse, 0x4060, RZ ;  /* 0x00004060684c7810 */ /* 0x040fe40007f5e0ff */
[C---:B------:R-:W-:Y:S02]  /*25810*/  IADD3 R92, P3, R104.reuse, 0x8060, RZ ;  /* 0x00008060685c7810 */ /* 0x040fe40007f7e0ff */
[C---:B------:R-:W-:Y:S02]  /*25820*/  LOP3.LUT R5, R104.reuse, 0x380, RZ, 0xc0, !PT ;  /* 0x0000038068057812 */ /* 0x040fe400078ec0ff */
[C---:B------:R-:W-:Y:S02]  /*25830*/  IADD3 R60, P4, R104.reuse, 0x60, RZ ;  /* 0x00000060683c7810 */ /* 0x040fe40007f9e0ff */
[----:B------:R-:W-:-:S02]  /*25840*/  IADD3 R68, P6, R104, 0x4020, RZ ;  /* 0x0000402068447810 */ /* 0x000fc40007fde0ff */
[----:B------:R-:W-:Y:S02]  /*25850*/  LOP3.LUT R176, R14, 0x380, RZ, 0xc0, !PT ;  /* 0x000003800eb07812 */ /* 0x000fe400078ec0ff */
[----:B------:R-:W-:Y:S01]  /*25860*/  LOP3.LUT R80, R100, R80, RZ, 0x3c, !PT ;  /* 0x0000005064507212 */ /* 0x000fe200078e3cff */
[--C-:B------:R-:W-:Y:S01]  /*25870*/  IMAD.X R73, RZ, RZ, R105.reuse, P5 ;  /* 0x000000ffff497224 */ /* 0x100fe200028e0669 */
[----:B------:R-:W-:Y:S01]  /*25880*/  LOP3.LUT R177, R12, 0x380, RZ, 0xc0, !PT ;  /* 0x000003800cb17812 */ /* 0x000fe200078ec0ff */
[--C-:B------:R-:W-:Y:S01]  /*25890*/  IMAD.X R77, RZ, RZ, R105.reuse, P2 ;  /* 0x000000ffff4d7224 */ /* 0x100fe200010e0669 */
[----:B------:R-:W-:Y:S02]  /*258a0*/  LOP3.LUT R100, R92, 0x380, RZ, 0xc0, !PT ;  /* 0x000003805c647812 */ /* 0x000fe400078ec0ff */
[----:B------:R-:W-:Y:S01]  /*258b0*/  SHF.R.U64 R5, R5, 0x3, RZ ;  /* 0x0000000305057819 */ /* 0x000fe200000012ff */
[--C-:B------:R-:W-:Y:S01]  /*258c0*/  IMAD.X R15, RZ, RZ, R105.reuse, P0 ;  /* 0x000000ffff0f7224 */ /* 0x100fe200000e0669 */
[C---:B------:R-:W-:Y:S01]  /*258d0*/  IADD3 R2, P5, R104.reuse, 0xc020, RZ ;  /* 0x0000c02068027810 */ /* 0x040fe20007fbe0ff */
[--C-:B------:R-:W-:Y:S01]  /*258e0*/  IMAD.X R61, RZ, RZ, R105.reuse, P4 ;  /* 0x000000ffff3d7224 */ /* 0x100fe200020e0669 */
[----:B--2---:R-:W-:Y:S01]  /*258f0*/  IADD3 R28, P2, R104, 0xc040, RZ ;  /* 0x0000c040681c7810 */ /* 0x004fe20007f5e0ff */
[--C-:B------:R-:W-:Y:S01]  /*25900*/  IMAD.X R69, RZ, RZ, R105.reuse, P6 ;  /* 0x000000ffff457224 */ /* 0x100fe200030e0669 */
[----:B------:R-:W-:Y:S01]  /*25910*/  SHF.R.U64 R176, R176, 0x3, RZ ;  /* 0x00000003b0b07819 */ /* 0x000fe200000012ff */
[----:B------:R-:W-:Y:S01]  /*25920*/  IMAD.X R81, RZ, RZ, R105, P1 ;  /* 0x000000ffff517224 */ /* 0x000fe200008e0669 */
[----:B------:R-:W-:-:S02]  /*25930*/  IADD3 R84, P0, R104, 0x8020, RZ ;  /* 0x0000802068547810 */ /* 0x000fc40007f1e0ff */
[C---:B------:R-:W-:Y:S02]  /*25940*/  IADD3 R88, P4, R104.reuse, 0x8040, RZ ;  /* 0x0000804068587810 */ /* 0x040fe40007f9e0ff */
[C---:B------:R-:W-:Y:S02]  /*25950*/  IADD3 R96, P6, R104.reuse, 0xc000, RZ ;  /* 0x0000c00068607810 */ /* 0x040fe40007fde0ff */
[----:B------:R-:W-:Y:S02]  /*25960*/  IADD3 R128, P1, R104, 0xc060, RZ ;  /* 0x0000c06068807810 */ /* 0x000fe40007f3e0ff */
[----:B------:R-:W-:Y:S02]  /*25970*/  SHF.R.U64 R177, R177, 0x3, RZ ;  /* 0x00000003b1b17819 */ /* 0x000fe400000012ff */
[----:B------:R-:W-:Y:S02]  /*25980*/  SHF.R.U64 R100, R100, 0x3, RZ ;  /* 0x0000000364647819 */ /* 0x000fe400000012ff */
[----:B------:R-:W-:-:S02]  /*25990*/  LOP3.LUT R104, R5, R104, RZ, 0x3c, !PT ;  /* 0x0000006805687212 */ /* 0x000fc400078e3cff */
[----:B-----5:R-:W-:Y:S02]  /*259a0*/  LOP3.LUT R135, R60, 0x380, RZ, 0xc0, !PT ;  /* 0x000003803c877812 */ /* 0x020fe400078ec0ff */
[----:B------:R-:W-:Y:S02]  /*259b0*/  LOP3.LUT R25, R2, 0x380, RZ, 0xc0, !PT ;  /* 0x0000038002197812 */ /* 0x000fe400078ec0ff */
[----:B------:R-:W-:Y:S02]  /*259c0*/  LOP3.LUT R26, R28, 0x380, RZ, 0xc0, !PT ;  /* 0x000003801c1a7812 */ /* 0x000fe400078ec0ff */
[----:B------:R-:W-:Y:S02]  /*259d0*/  LOP3.LUT R14, R176, R14, RZ, 0x3c, !PT ;  /* 0x0000000eb00e7212 */ /* 0x000fe400078e3cff */
[----:B------:R-:W-:Y:S02]  /*259e0*/  LOP3.LUT R12, R177, R12, RZ, 0x3c, !PT ;  /* 0x0000000cb10c7212 */ /* 0x000fe400078e3cff */
[----:B------:R-:W-:-:S02]  /*259f0*/  LOP3.LUT R176, R72, 0x380, RZ, 0xc0, !PT ;  /* 0x0000038048b07812 */ /* 0x000fc400078ec0ff */
[----:B------:R-:W-:Y:S02]  /*25a00*/  LOP3.LUT R92, R100, R92, RZ, 0x3c, !PT ;  /* 0x0000005c645c7212 */ /* 0x000fe400078e3cff */
[----:B------:R-:W-:Y:S02]  /*25a10*/  LOP3.LUT R177, R68, 0x380, RZ, 0xc0, !PT ;  /* 0x0000038044b17812 */ /* 0x000fe400078ec0ff */
[----:B------:R-:W-:Y:S02]  /*25a20*/  MOV R104, R104 ;  /* 0x0000006800687202 */ /* 0x000fe40000000f00 */
[----:B------:R-:W-:Y:S02]  /*25a30*/  LOP3.LUT R100, R128, 0x380, RZ, 0xc0, !PT ;  /* 0x0000038080647812 */ /* 0x000fe400078ec0ff */
[----:B------:R-:W-:Y:S02]  /*25a40*/  SHF.R.U64 R135, R135, 0x3, RZ ;  /* 0x0000000387877819 */ /* 0x000fe400000012ff */
[----:B------:R-:W-:-:S02]  /*25a50*/  SHF.R.U64 R25, R25, 0x3, RZ ;  /* 0x0000000319197819 */ /* 0x000fc400000012ff */
[----:B------:R-:W-:Y:S01]  /*25a60*/  SHF.R.U64 R3, R26, 0x3, RZ ;  /* 0x000000031a037819 */ /* 0x000fe200000012ff */
[--C-:B------:R-:W-:Y:S01]  /*25a70*/  IMAD.X R85, RZ, RZ, R105.reuse, P0 ;  /* 0x000000ffff557224 */ /* 0x100fe200000e0669 */
[----:B------:R-:W-:Y:S01]  /*25a80*/  SHF.R.U64 R176, R176, 0x3, RZ ;  /* 0x00000003b0b07819 */ /* 0x000fe200000012ff */
[--C-:B------:R-:W-:Y:S01]  /*25a90*/  IMAD.X R89, RZ, RZ, R105.reuse, P4 ;  /* 0x000000ffff597224 */ /* 0x100fe200020e0669 */
[----:B------:R-:W-:Y:S01]  /*25aa0*/  SHF.R.U64 R177, R177, 0x3, RZ ;  /* 0x00000003b1b17819 */ /* 0x000fe200000012ff */
[--C-:B------:R-:W-:Y:S02]  /*25ab0*/  IMAD.X R93, RZ, RZ, R105.reuse, P3 ;  /* 0x000000ffff5d7224 */ /* 0x100fe400018e0669 */
[--C-:B------:R-:W-:Y:S02]  /*25ac0*/  IMAD.X R97, RZ, RZ, R105.reuse, P6 ;  /* 0x000000ffff617224 */ /* 0x100fe400030e0669 */
[--C-:B------:R-:W-:Y:S02]  /*25ad0*/  IMAD.X R101, RZ, RZ, R105.reuse, P5 ;  /* 0x000000ffff657224 */ /* 0x100fe400028e0669 */
[----:B------:R-:W-:-:S02]  /*25ae0*/  IMAD.X R5, RZ, RZ, R105, P2 ;  /* 0x000000ffff057224 */ /* 0x000fc400010e0669 */
[----:B------:R-:W-:Y:S01]  /*25af0*/  IMAD.X R27, RZ, RZ, R105, P1 ;  /* 0x000000ffff1b7224 */ /* 0x000fe200008e0669 */
[----:B------:R-:W-:Y:S01]  /*25b00*/  SHF.R.U64 R105, R100, 0x3, RZ ;  /* 0x0000000364697819 */ /* 0x000fe200000012ff */
[----:B------:R0:W-:Y:S01]  /*25b10*/  STSM.16.M88.4 [R104], R8 ;  /* 0x0000000868007844 */ /* 0x0001e20000000200 */
[----:B------:R-:W-:Y:S02]  /*25b20*/  LOP3.LUT R60, R135, R60, RZ, 0x3c, !PT ;  /* 0x0000003c873c7212 */ /* 0x000fe400078e3cff */
[----:B------:R-:W-:Y:S02]  /*25b30*/  LOP3.LUT R100, R25, R2, RZ, 0x3c, !PT ;  /* 0x0000000219647212 */ /* 0x000fe400078e3cff */
[----:B------:R-:W-:Y:S02]  /*25b40*/  LOP3.LUT R4, R3, R28, RZ, 0x3c, !PT ;  /* 0x0000001c03047212 */ /* 0x000fe400078e3cff */
[----:B------:R-:W-:Y:S01]  /*25b50*/  LOP3.LUT R135, R76, 0x380, RZ, 0xc0, !PT ;  /* 0x000003804c877812 */ /* 0x000fe200078ec0ff */
[----:B------:R-:W1:Y:S01]  /*25b60*/  LDC R28, c[0x0][0xbe8] ;  /* 0x0002fa00ff1c7b82 */ /* 0x000e620000000800 */
[----:B------:R-:W-:-:S02]  /*25b70*/  MOV R3, R12 ;  /* 0x0000000c00037202 */ /* 0x000fc40000000f00 */
[----:B------:R-:W-:Y:S02]  /*25b80*/  MOV R25, R14 ;  /* 0x0000000e00197202 */ /* 0x000fe40000000f00 */
[----:B------:R-:W-:Y:S02]  /*25b90*/  LOP3.LUT R72, R176, R72, RZ, 0x3c, !PT ;  /* 0x00000048b0487212 */ /* 0x000fe400078e3cff */
[----:B------:R-:W-:Y:S02]  /*25ba0*/  F2FP.BF16.F32.PACK_AB R12, R41, R158 ;  /* 0x0000009e290c723e */ /* 0x000fe400000010ff */
[----:B0-----:R-:W-:Y:S02]  /*25bb0*/  F2FP.BF16.F32.PACK_AB R8, R33, R32 ;  /* 0x000000202108723e */ /* 0x001fe400000010ff */
[----:B------:R-:W-:Y:S02]  /*25bc0*/  F2FP.BF16.F32.PACK_AB R9, R35, R34 ;  /* 0x000000222309723e */ /* 0x000fe400000010ff */
[----:B------:R-:W-:-:S02]  /*25bd0*/  F2FP.BF16.F32.PACK_AB R10, R37, R24 ;  /* 0x00000018250a723e */ /* 0x000fc400000010ff */
[----:B------:R-:W-:Y:S02]  /*25be0*/  F2FP.BF16.F32.PACK_AB R11, R39, R38 ;  /* 0x00000026270b723e */ /* 0x000fe400000010ff */
[----:B------:R-:W-:Y:S02]  /*25bf0*/  F2FP.BF16.F32.PACK_AB R13, R43, R42 ;  /* 0x0000002a2b0d723e */ /* 0x000fe400000010ff */
[----:B------:R-:W-:Y:S02]  /*25c00*/  F2FP.BF16.F32.PACK_AB R14, R45, R159 ;  /* 0x0000009f2d0e723e */ /* 0x000fe400000010ff */
[----:B------:R-:W-:Y:S02]  /*25c10*/  F2FP.BF16.F32.PACK_AB R15, R47, R46 ;  /* 0x0000002e2f0f723e */ /* 0x000fe400000010ff */
[----:B------:R-:W-:Y:S02]  /*25c20*/  LOP3.LUT R68, R177, R68, RZ, 0x3c, !PT ;  /* 0x00000044b1447212 */ /* 0x000fe400078e3cff */
[----:B------:R-:W-:-:S02]  /*25c30*/  LOP3.LUT R176, R84, 0x380, RZ, 0xc0, !PT ;  /* 0x0000038054b07812 */ /* 0x000fc400078ec0ff */
[----:B------:R-:W-:Y:S02]  /*25c40*/  LOP3.LUT R26, R105, R128, RZ, 0x3c, !PT ;  /* 0x00000080691a7212 */ /* 0x000fe400078e3cff */
[----:B------:R-:W-:Y:S02]  /*25c50*/  LOP3.LUT R177, R88, 0x380, RZ, 0xc0, !PT ;  /* 0x0000038058b17812 */ /* 0x000fe400078ec0ff */
[----:B------:R-:W-:Y:S01]  /*25c60*/  MOV R4, R4 ;  /* 0x0000000400047202 */ /* 0x000fe20000000f00 */
[----:B------:R-:W-:Y:S01]  /*25c70*/  STSM.16.M88.4 [R3], R8 ;  /* 0x0000000803007844 */ /* 0x000fe20000000200 */
[----:B------:R-:W-:Y:S01]  /*25c80*/  SHF.R.U64 R135, R135, 0x3, RZ ;  /* 0x0000000387877819 */ /* 0x000fe200000012ff */
[----:B------:R-:W0:Y:S01]  /*25c90*/  S2R R5, SR_TID.X ;  /* 0x0000000000057919 */ /* 0x000e220000002100 */
[----:B------:R-:W-:Y:S02]  /*25ca0*/  SHF.R.U64 R176, R176, 0x3, RZ ;  /* 0x00000003b0b07819 */ /* 0x000fe400000012ff */
[----:B------:R-:W-:Y:S01]  /*25cb0*/  MOV R2, R26 ;  /* 0x0000001a00027202 */ /* 0x000fe20000000f00 */
[----:B------:R2:W-:Y:S01]  /*25cc0*/  STSM.16.M88.4 [R25], R12 ;  /* 0x0000000c19007844 */ /* 0x0005e20000000200 */
[----:B------:R-:W-:-:S02]  /*25cd0*/  SHF.R.U64 R177, R177, 0x3, RZ ;  /* 0x00000003b1b17819 */ /* 0x000fc400000012ff */
[----:B------:R-:W-:Y:S02]  /*25ce0*/  MOV R60, R60 ;  /* 0x0000003c003c7202 */ /* 0x000fe40000000f00 */
[----:B------:R-:W-:Y:S02]  /*25cf0*/  F2FP.BF16.F32.PACK_AB R24, R49, R160 ;  /* 0x000000a03118723e */ /* 0x000fe400000010ff */
[----:B------:R-:W-:Y:S02]  /*25d00*/  F2FP.BF16.F32.PACK_AB R26, R53, R161 ;  /* 0x000000a1351a723e */ /* 0x000fe400000010ff */
[----:B------:R-:W-:Y:S02]  /*25d10*/  F2FP.BF16.F32.PACK_AB R27, R55, R54 ;  /* 0x00000036371b723e */ /* 0x000fe400000010ff */
[----:B------:R-:W-:Y:S02]  /*25d20*/  LOP3.LUT R76, R135, R76, RZ, 0x3c, !PT ;  /* 0x0000004c874c7212 */ /* 0x000fe400078e3cff */
[----:B------:R-:W-:-:S02]  /*25d30*/  MOV R64, R64 ;  /* 0x0000004000407202 */ /* 0x000fc40000000f00 */
[----:B------:R-:W-:Y:S02]  /*25d40*/  F2FP.BF16.F32.PACK_AB R32, R57, R162 ;  /* 0x000000a23920723e */ /* 0x000fe400000010ff */
[----:B--2---:R-:W-:Y:S02]  /*25d50*/  F2FP.BF16.F32.PACK_AB R25, R51, R50 ;  /* 0x000000323319723e */ /* 0x004fe400000010ff */
[----:B------:R-:W-:Y:S02]  /*25d60*/  F2FP.BF16.F32.PACK_AB R33, R59, R58 ;  /* 0x0000003a3b21723e */ /* 0x000fe400000010ff */
[----:B------:R-:W-:Y:S02]  /*25d70*/  F2FP.BF16.F32.PACK_AB R34, R36, R163 ;  /* 0x000000a32422723e */ /* 0x000fe400000010ff */
[----:B------:R-:W-:Y:S02]  /*25d80*/  F2FP.BF16.F32.PACK_AB R35, R63, R62 ;  /* 0x0000003e3f23723e */ /* 0x000fe400000010ff */
[----:B------:R-:W-:-:S02]  /*25d90*/  MOV R68, R68 ;  /* 0x0000004400447202 */ /* 0x000fc40000000f00 */
[----:B------:R-:W-:Y:S02]  /*25da0*/  F2FP.BF16.F32.PACK_AB R8, R40, R164 ;  /* 0x000000a42808723e */ /* 0x000fe400000010ff */
[----:B------:R-:W-:Y:S02]  /*25db0*/  F2FP.BF16.F32.PACK_AB R9, R67, R66 ;  /* 0x000000424309723e */ /* 0x000fe400000010ff */
[----:B------:R-:W-:Y:S02]  /*25dc0*/  F2FP.BF16.F32.PACK_AB R10, R44, R165 ;  /* 0x000000a52c0a723e */ /* 0x000fe400000010ff */
[----:B------:R-:W-:Y:S02]  /*25dd0*/  F2FP.BF16.F32.PACK_AB R11, R71, R70 ;  /* 0x00000046470b723e */ /* 0x000fe400000010ff */
[----:B------:R-:W-:Y:S01]  /*25de0*/  LOP3.LUT R84, R176, R84, RZ, 0x3c, !PT ;  /* 0x00000054b0547212 */ /* 0x000fe200078e3cff */
[----:B------:R-:W-:Y:S01]  /*25df0*/  STSM.16.M88.4 [R60], R24 ;  /* 0x000000183c007844 */ /* 0x000fe20000000200 */
[----:B------:R-:W-:-:S02]  /*25e00*/  LOP3.LUT R135, R96, 0x380, RZ, 0xc0, !PT ;  /* 0x0000038060877812 */ /* 0x000fc400078ec0ff */
[----:B------:R-:W-:Y:S02]  /*25e10*/  LOP3.LUT R88, R177, R88, RZ, 0x3c, !PT ;  /* 0x00000058b1587212 */ /* 0x000fe400078e3cff */
[----:B------:R-:W-:Y:S02]  /*25e20*/  MOV R72, R72 ;  /* 0x0000004800487202 */ /* 0x000fe40000000f00 */
[----:B------:R-:W-:Y:S02]  /*25e30*/  F2FP.BF16.F32.PACK_AB R12, R48, R166 ;  /* 0x000000a6300c723e */ /* 0x000fe400000010ff */
[----:B------:R-:W-:Y:S02]  /*25e40*/  F2FP.BF16.F32.PACK_AB R13, R75, R74 ;  /* 0x0000004a4b0d723e */ /* 0x000fe400000010ff */
[----:B------:R-:W-:Y:S02]  /*25e50*/  F2FP.BF16.F32.PACK_AB R14, R52, R167 ;  /* 0x000000a7340e723e */ /* 0x000fe400000010ff */
[----:B------:R-:W-:Y:S01]  /*25e60*/  F2FP.BF16.F32.PACK_AB R15, R79, R78 ;  /* 0x0000004e4f0f723e */ /* 0x000fe200000010ff */
[----:B------:R-:W-:Y:S01]  /*25e70*/  STSM.16.M88.4 [R64], R32 ;  /* 0x0000002040007844 */ /* 0x000fe20000000200 */
        /* <DEDUP_REMOVED lines=10> */
[----:B------:R-:W-:Y:S02]  /*25f20*/  F2FP.BF16.F32.PACK_AB R43, R95, R94 ;  /* 0x0000005e5f2b723e */ /* 0x000fe400000010ff */
[----:B------:R-:W-:Y:S02]  /*25f30*/  MOV R84, R84 ;  /* 0x0000005400547202 */ /* 0x000fe40000000f00 */
[----:B------:R-:W-:Y:S02]  /*25f40*/  F2FP.BF16.F32.PACK_AB R44, R155, R172 ;  /* 0x000000ac9b2c723e */ /* 0x000fe400000010ff */
[----:B------:R-:W-:-:S02]  /*25f50*/  F2FP.BF16.F32.PACK_AB R45, R99, R98 ;  /* 0x00000062632d723e */ /* 0x000fc400000010ff */
[----:B------:R-:W-:Y:S02]  /*25f60*/  F2FP.BF16.F32.PACK_AB R46, R156, R173 ;  /* 0x000000ad9c2e723e */ /* 0x000fe400000010ff */
[----:B------:R-:W-:Y:S01]  /*25f70*/  F2FP.BF16.F32.PACK_AB R47, R103, R102 ;  /* 0x00000066672f723e */ /* 0x000fe200000010ff */
[----:B------:R3:W-:Y:S01]  /*25f80*/  STSM.16.M88.4 [R72], R12 ;  /* 0x0000000c48007844 */ /* 0x0007e20000000200 */
[----:B------:R-:W-:Y:S01]  /*25f90*/  SHF.R.U64 R135, R135, 0x3, RZ ;  /* 0x0000000387877819 */ /* 0x000fe200000012ff */
[----:B----4-:R-:W-:Y:S01]  /*25fa0*/  IMAD.SHL.U32 R3, R179, 0x4, RZ ;  /* 0x00000004b3037824 */ /* 0x010fe200078e00ff */
[----:B------:R-:W-:Y:S02]  /*25fb0*/  MOV R88, R88 ;  /* 0x0000005800587202 */ /* 0x000fe40000000f00 */
[----:B--2---:R-:W-:Y:S02]  /*25fc0*/  F2FP.BF16.F32.PACK_AB R8, R157, R174 ;  /* 0x000000ae9d08723e */ /* 0x004fe400000010ff */
[----:B------:R-:W-:-:S02]  /*25fd0*/  F2FP.BF16.F32.PACK_AB R9, R107, R106 ;  /* 0x0000006a6b09723e */ /* 0x000fc400000010ff */
[----:B------:R-:W-:Y:S02]  /*25fe0*/  F2FP.BF16.F32.PACK_AB R10, R109, R108 ;  /* 0x0000006c6d0a723e */ /* 0x000fe400000010ff */
[----:B------:R-:W-:Y:S01]  /*25ff0*/  F2FP.BF16.F32.PACK_AB R11, R111, R110 ;  /* 0x0000006e6f0b723e */ /* 0x000fe200000010ff */
[----:B------:R-:W-:Y:S01]  /*26000*/  STSM.16.M88.4 [R76], R36 ;  /* 0x000000244c007844 */ /* 0x000fe20000000200 */
[----:B------:R-:W-:Y:S02]  /*26010*/  SHF.R.S32.HI R82, RZ, 0x1f, R179 ;  /* 0x0000001fff527819 */ /* 0x000fe400000114b3 */
[----:B------:R-:W-:Y:S01]  /*26020*/  LOP3.LUT R96, R135, R96, RZ, 0x3c, !PT ;  /* 0x0000006087607212 */ /* 0x000fe200078e3cff */
[----:B------:R-:W-:Y:S01]  /*26030*/  STSM.16.M88.4 [R80], R40 ;  /* 0x0000002850007844 */ /* 0x000fe20000000200 */
[----:B------:R-:W-:-:S03]  /*26040*/  MOV R92, R92 ;  /* 0x0000005c005c7202 */ /* 0x000fc60000000f00 */
[----:B------:R-:W-:Y:S01]  /*26050*/  STSM.16.M88.4 [R84], R44 ;  /* 0x0000002c54007844 */ /* 0x000fe20000000200 */
[----:B---3--:R-:W-:-:S03]  /*26060*/  F2FP.BF16.F32.PACK_AB R12, R113, R112 ;  /* 0x00000070710c723e */ /* 0x008fc600000010ff */
[----:B------:R2:W-:Y:S01]  /*26070*/  STSM.16.M88.4 [R88], R8 ;  /* 0x0000000858007844 */ /* 0x0005e20000000200 */
[----:B------:R-:W-:Y:S02]  /*26080*/  F2FP.BF16.F32.PACK_AB R13, R115, R114 ;  /* 0x00000072730d723e */ /* 0x000fe400000010ff */
[----:B------:R-:W-:Y:S02]  /*26090*/  F2FP.BF16.F32.PACK_AB R14, R117, R116 ;  /* 0x00000074750e723e */ /* 0x000fe400000010ff */
[----:B------:R-:W-:Y:S02]  /*260a0*/  F2FP.BF16.F32.PACK_AB R15, R119, R118 ;  /* 0x00000076770f723e */ /* 0x000fe400000010ff */
[----:B------:R-:W-:Y:S02]  /*260b0*/  MOV R96, R96 ;  /* 0x0000006000607202 */ /* 0x000fe40000000f00 */
[----:B------:R-:W-:Y:S02]  /*260c0*/  F2FP.BF16.F32.PACK_AB R24, R121, R120 ;  /* 0x000000787918723e */ /* 0x000fe400000010ff */
[----:B------:R-:W-:-:S02]  /*260d0*/  F2FP.BF16.F32.PACK_AB R25, R123, R122 ;  /* 0x0000007a7b19723e */ /* 0x000fc400000010ff */
[----:B------:R-:W-:Y:S02]  /*260e0*/  F2FP.BF16.F32.PACK_AB R26, R125, R124 ;  /* 0x0000007c7d1a723e */ /* 0x000fe400000010ff */
[----:B--2---:R-:W-:Y:S02]  /*260f0*/  SHF.L.U64.HI R11, R179, 0x2, R82 ;  /* 0x00000002b30b7819 */ /* 0x004fe40000010252 */
[----:B------:R-:W-:Y:S02]  /*26100*/  IADD3 R8, P1, R3, UR4, RZ ;  /* 0x0000000403087c10 */ /* 0x000fe4000ff3e0ff */
[----:B------:R-:W-:Y:S02]  /*26110*/  F2FP.BF16.F32.PACK_AB R27, R127, R126 ;  /* 0x0000007e7f1b723e */ /* 0x000fe400000010ff */
[----:B------:R-:W-:Y:S02]  /*26120*/  ISETP.NE.U32.AND P0, PT, RZ, UR4, PT ;  /* 0x00000004ff007c0c */ /* 0x000fe4000bf05070 */
[----:B------:R-:W-:-:S02]  /*26130*/  MOV R100, R100 ;  /* 0x0000006400647202 */ /* 0x000fc40000000f00 */
        /* <DEDUP_REMOVED lines=8> */
[----:B------:R-:W-:Y:S01]  /*261c0*/  IADD3.X R9, R11, UR5, RZ, P1, !PT ;  /* 0x000000050b097c10 */ /* 0x000fe20008ffe4ff */
[----:B------:R2:W-:Y:S01]  /*261d0*/  STSM.16.M88.4 [R92], R12 ;  /* 0x0000000c5c007844 */ /* 0x0005e20000000200 */
[----:B-1----:R-:W-:Y:S02]  /*261e0*/  ISETP.NE.AND P1, PT, R28, 0x1, PT ;  /* 0x000000011c00780c */ /* 0x002fe40003f25270 */
[----:B------:R-:W-:Y:S01]  /*261f0*/  ISETP.NE.AND.EX P0, PT, RZ, UR5, PT, P0 ;  /* 0x00000005ff007c0c */ /* 0x000fe2000bf05300 */
[----:B------:R-:W-:Y:S01]  /*26200*/  STSM.16.M88.4 [R96], R24 ;  /* 0x0000001860007844 */ /* 0x000fe20000000200 */
[----:B------:R-:W-:-:S02]  /*26210*/  ULDC.64 UR4, c[0x0][0xc08] ;  /* 0x0003020000047ab9 */ /* 0x000fc40000000a00 */
[----:B------:R-:W-:Y:S01]  /*26220*/  ISETP.NE.U32.AND P2, PT, RZ, UR4, PT ;  /* 0x00000004ff007c0c */ /* 0x000fe2000bf45070 */
[----:B------:R-:W-:Y:S04]  /*26230*/  STSM.16.M88.4 [R100], R32 ;  /* 0x0000002064007844 */ /* 0x000fe80000000200 */
[----:B------:R1:W-:Y:S01]  /*26240*/  STSM.16.M88.4 [R4], R36 ;  /* 0x0000002404007844 */ /* 0x0003e20000000200 */
[----:B------:R-:W-:-:S03]  /*26250*/  ISETP.NE.AND.EX P2, PT, RZ, UR5, PT, P2 ;  /* 0x00000005ff007c0c */ /* 0x000fc6000bf45320 */
[----:B------:R3:W-:Y:S01]  /*26260*/  STSM.16.M88.4 [R2], R144 ;  /* 0x0000009002007844 */ /* 0x0007e20000000200 */
[----:B0-----:R-:W-:Y:S01]  /*26270*/  VIADD R5, R5, 0xffffff80 ;  /* 0xffffff8005057836 */ /* 0x001fe20000000000 */
[----:B--2---:R-:W0:Y:S08]  /*26280*/  @P1 LDC R15, c[0x0][0xbf0] ;  /* 0x0002fc00ff0f1b82 */ /* 0x004e300000000800 */
[----:B-1----:R-:W1:Y:S01]  /*26290*/  @P1 LDC R4, c[0x0][0xbec] ;  /* 0x0002fb00ff041b82 */ /* 0x002e620000000800 */
[----:B---3--:R-:W-:-:S04]  /*262a0*/  SHF.R.S32.HI R2, RZ, 0x1f, R5 ;  /* 0x0000001fff027819 */ /* 0x008fc80000011405 */
[CC--:B------:R-:W-:Y:S02]  /*262b0*/  LEA.HI R7, R2.reuse, R5.reuse, RZ, 0x3 ;  /* 0x0000000502077211 */ /* 0x0c0fe400078f18ff */
[----:B------:R-:W-:Y:S01]  /*262c0*/  LEA.HI R10, R2, R5, RZ, 0x7 ;  /* 0x00000005020a7211 */ /* 0x000fe200078f38ff */
[----:B------:R-:W-:Y:S01]  /*262d0*/  BAR.SYNC.DEFER_BLOCKING 0x1, 0x100 ;  /* 0x0044000000007b1d */ /* 0x000fe20000010000 */
[----:B------:R-:W-:Y:S01]  /*262e0*/  @P2 IADD3 R2, P3, R3, UR4, RZ ;  /* 0x0000000403022c10 */ /* 0x000fe2000ff7e0ff */
[----:B------:R-:W-:Y:S01]  /*262f0*/  IMAD.MOV.U32 R81, RZ, RZ, RZ ;  /* 0x000000ffff517224 */ /* 0x000fe200078e00ff */
[----:B------:R-:W-:-:S03]  /*26300*/  LOP3.LUT R14, R7, 0xfffffff8, RZ, 0xc0, !PT ;  /* 0xfffffff8070e7812 */ /* 0x000fc600078ec0ff */
[----:B------:R-:W-:Y:S01]  /*26310*/  ULDC UR4, c[0x0][0xa88] ;  /* 0x0002a20000047ab9 */ /* 0x000fe20000000800 */
[----:B------:R-:W-:Y:S01]  /*26320*/  @P2 IADD3.X R3, R11, UR5, RZ, P3, !PT ;  /* 0x000000050b032c10 */ /* 0x000fe20009ffe4ff */
[----:B------:R-:W-:Y:S01]  /*26330*/  IMAD.U32 R7, RZ, RZ, UR4 ;  /* 0x00000004ff077e24 */ /* 0x000fe2000f8e00ff */
[----:B------:R-:W-:Y:S01]  /*26340*/  LOP3.LUT R12, R10, 0xffffff80, RZ, 0xc0, !PT ;  /* 0xffffff800a0c7812 */ /* 0x000fe200078ec0ff */
[C---:B------:R-:W-:Y:S01]  /*26350*/  IMAD.IADD R83, R5.reuse, 0x1, -R14 ;  /* 0x0000000105537824 */ /* 0x040fe200078e0a0e */
[----:B------:R-:W-:Y:S01]  /*26360*/  SHF.R.S32.HI R27, RZ, 0x7, R10 ;  /* 0x00000007ff1b7819 */ /* 0x000fe2000001140a */
[----:B------:R-:W-:Y:S02]  /*26370*/  IMAD.IADD R25, R180, 0x1, R178 ;  /* 0x00000001b4197824 */ /* 0x000fe400078e02b2 */
[----:B------:R-:W-:Y:S01]  /*26380*/  IMAD.IADD R12, R5, 0x1, -R12 ;  /* 0x00000001050c7824 */ /* 0x000fe200078e0a0c */
[----:B------:R2:W5:Y:S04]  /*26390*/  @P0 LDG.E R81, desc[UR6][R8.64] ;  /* 0x0000000608510981 */ /* 0x000568000c1e1900 */
[----:B------:R2:W5:Y:S01]  /*263a0*/  @P2 LDG.E R7, desc[UR6][R2.64] ;  /* 0x0000000602072981 */ /* 0x000562000c1e1900 */
[----:B------:R-:W-:Y:S05]  /*263b0*/  @P2 BRA `(.L_x_2937) ;  /* 0x0000000000142947 */ /* 0x000fea0003800000 */
[----:B------:R-:W-:Y:S05]  /*263c0*/  @!P0 BRA `(.L_x_2937) ;  /* 0x0000000000108947 */ /* 0x000fea0003800000 */
[----:B------:R-:W-:Y:S02]  /*263d0*/  ULDC.64 UR4, c[0x0][0x208] ;  /* 0x0000820000047ab9 */ /* 0x000fe40000000a00 */
[----:B--2---:R-:W2:Y:S04]  /*263e0*/  LDG.E R2, desc[UR4][R8.64] ;  /* 0x0000000408027981 */ /* 0x004ea8000c1e1900 */
[----:B-----5:R-:W2:Y:S02]  /*263f0*/  LDG.E R7, desc[UR4][R8.64+0x4] ;  /* 0x0000040408077981 */ /* 0x020ea4000c1e1900 */
[----:B--2---:R-:W-:-:S07]  /*26400*/  IMAD.IADD R7, R7, 0x1, -R2 ;  /* 0x0000000107077824 */ /* 0x004fce00078e0a02 */
.L_x_2937:
[----:B------:R-:W3:Y:S01]  /*26410*/  LDL.LU R88, [R1+0x80] ;  /* 0x0000800001587983 */ /* 0x000ee20000300800 */
[----:B------:R-:W-:Y:S01]  /*26420*/  ULDC.64 UR4, c[0x0][0xb90] ;  /* 0x0002e40000047ab9 */ /* 0x000fe20000000a00 */
[----:B-12---:R-:W-:Y:S01]  /*26430*/  @P1 IMAD.HI.U32 R8, R25, R4, RZ ;  /* 0x0000000419081227 */ /* 0x006fe200078e00ff */
[--C-:B-----5:R-:W-:Y:S01]  /*26440*/  SHF.R.S32.HI R3, RZ, 0x1f, R81.reuse ;  /* 0x0000001fff037819 */ /* 0x120fe20000011451 */
[----:B------:R-:W1:Y:S01]  /*26450*/  @P1 LDC R86, c[0x0][0xbec] ;  /* 0x0002fb00ff561b82 */ /* 0x000e620000000800 */
[----:B------:R-:W-:Y:S01]  /*26460*/  SEL R80, R179, RZ, !P0 ;  /* 0x000000ffb3507207 */ /* 0x000fe20004000000 */
[----:B------:R-:W-:Y:S01]  /*26470*/  IMAD.MOV.U32 R2, RZ, RZ, R81 ;  /* 0x000000ffff027224 */ /* 0x000fe200078e0051 */
[----:B------:R-:W-:Y:S01]  /*26480*/  SEL R82, R82, RZ, !P0 ;  /* 0x000000ff52527207 */ /* 0x000fe20004000000 */
[----:B------:R-:W-:Y:S01]  /*26490*/  IMAD R11, R220, 0x8, R83 ;  /* 0x00000008dc0b7824 */ /* 0x000fe200078e0253 */
[----:B------:R-:W-:Y:S01]  /*264a0*/  LEA.HI R10, R10, R27, RZ, 0x1 ;  /* 0x0000001b0a0a7211 */ /* 0x000fe200078f08ff */
[----:B------:R-:W-:Y:S01]  /*264b0*/  IMAD.MOV.U32 R9, RZ, RZ, R25 ;  /* 0x000000ffff097224 */ /* 0x000fe200078e0019 */
[----:B0-----:R-:W-:Y:S01]  /*264c0*/  @P1 SHF.R.U32.HI R9, RZ, R15, R8 ;  /* 0x0000000fff091219 */ /* 0x001fe20000011608 */
[----:B------:R-:W-:Y:S01]  /*264d0*/  IMAD.SHL.U32 R11, R11, 0x8, RZ ;  /* 0x000000080b0b7824 */ /* 0x000fe200078e00ff */
[----:B------:R-:W-:Y:S01]  /*264e0*/  SHF.R.S32.HI R15, RZ, 0x1f, R12 ;  /* 0x0000001fff0f7819 */ /* 0x000fe2000001140c */
[----:B------:R-:W0:Y:S01]  /*264f0*/  @P1 LDC R87, c[0x0][0xbf0] ;  /* 0x0002fc00ff571b82 */ /* 0x000e220000000800 */
[----:B------:R-:W-:Y:S01]  /*26500*/  LOP3.LUT R10, R10, 0x3fffffe, RZ, 0xc0, !PT ;  /* 0x03fffffe0a0a7812 */ /* 0x000fe200078ec0ff */
[----:B------:R-:W-:Y:S01]  /*26510*/  IMAD.WIDE R20, R11, 0x2, R20 ;  /* 0x000000020b147825 */ /* 0x000fe200078e0214 */
[CC--:B------:R-:W-:Y:S01]  /*26520*/  LEA.HI R8, R15.reuse, R12.reuse, RZ, 0x2 ;  /* 0x0000000c0f087211 */ /* 0x0c0fe200078f10ff */
[----:B------:R-:W-:Y:S01]  /*26530*/  ULDC.64 UR6, c[0x0][0x208] ;  /* 0x0000820000067ab9 */ /* 0x000fe20000000a00 */
[----:B------:R-:W-:Y:S01]  /*26540*/  LEA.HI R14, R15, R12, RZ, 0x5 ;  /* 0x0000000c0f0e7211 */ /* 0x000fe200078f28ff */
[----:B------:R-:W-:Y:S01]  /*26550*/  IMAD.MOV R11, RZ, RZ, -R9 ;  /* 0x000000ffff0b7224 */ /* 0x000fe200078e0a09 */
[----:B------:R-:W-:Y:S01]  /*26560*/  IADD3 R33, P4, R20, 0x4000, RZ ;  /* 0x0000400014217810 */ /* 0x000fe20007f9e0ff */
[----:B------:R-:W-:Y:S01]  /*26570*/  IMAD.IADD R27, R27, 0x1, -R10 ;  /* 0x000000011b1b7824 */ /* 0x000fe200078e0a0a */
[--C-:B------:R-:W-:Y:S01]  /*26580*/  SHF.R.S32.HI R10, RZ, 0x2, R8.reuse ;  /* 0x00000002ff0a7819 */ /* 0x100fe20000011408 */
[----:B------:R-:W-:Y:S01]  /*26590*/  IMAD R11, R28, R11, R25 ;  /* 0x0000000b1c0b7224 */ /* 0x000fe200078e0219 */
[----:B------:R-:W-:-:S02]  /*265a0*/  SHF.R.S32.HI R25, RZ, 0x1f, R8 ;  /* 0x0000001fff197819 */ /* 0x000fc40000011408 */
[----:B------:R-:W-:Y:S02]  /*265b0*/  SHF.R.S32.HI R14, RZ, 0x5, R14 ;  /* 0x00000005ff0e7819 */ /* 0x000fe4000001140e */
[----:B------:R-:W-:Y:S02]  /*265c0*/  LEA.HI R25, R25, R10, RZ, 0x3 ;  /* 0x0000000a19197211 */ /* 0x000fe400078f18ff */
[----:B------:R-:W-:Y:S02]  /*265d0*/  LOP3.LUT P0, RZ, R12, 0x3, RZ, 0xc0, !PT ;  /* 0x000000030cff7812 */ /* 0x000fe4000780c0ff */
[----:B------:R-:W-:Y:S02]  /*265e0*/  LOP3.LUT R25, R25, 0xfffffff8, RZ, 0xc0, !PT ;  /* 0xfffffff819197812 */ /* 0x000fe400078ec0ff */
[----:B------:R-:W-:-:S03]  /*265f0*/  LOP3.LUT R32, R33, 0x380, RZ, 0xc0, !PT ;  /* 0x0000038021207812 */ /* 0x000fc600078ec0ff */
[----:B------:R-:W-:Y:S01]  /*26600*/  IMAD.IADD R25, R10, 0x1, -R25 ;  /* 0x000000010a197824 */ /* 0x000fe200078e0a19 */
[----:B------:R-:W-:-:S03]  /*26610*/  SHF.R.U64 R32, R32, 0x3, RZ ;  /* 0x0000000320207819 */ /* 0x000fc600000012ff */
[----:B------:R-:W-:Y:S01]  /*26620*/  IMAD R14, R14, 0x10, R25 ;  /* 0x000000100e0e7824 */ /* 0x000fe200078e0219 */
[----:B------:R-:W-:Y:S02]  /*26630*/  IADD3 R25, P5, R20, 0x3000, RZ ;  /* 0x0000300014197810 */ /* 0x000fe40007fbe0ff */
[----:B------:R-:W-:Y:S01]  /*26640*/  LOP3.LUT R32, R32, R33, RZ, 0x3c, !PT ;  /* 0x0000002120207212 */ /* 0x000fe200078e3cff */
[----:B------:R-:W-:Y:S01]  /*26650*/  IMAD R14, R27, 0x40, R14 ;  /* 0x000000401b0e7824 */ /* 0x000fe200078e020e */
[----:B------:R-:W-:Y:S01]  /*26660*/  LOP3.LUT R24, R25, 0x380, RZ, 0xc0, !PT ;  /* 0x0000038019187812 */ /* 0x000fe200078ec0ff */
[----:B------:R-:W-:Y:S01]  /*26670*/  IMAD.X R33, RZ, RZ, R21, P4 ;  /* 0x000000ffff217224 */ /* 0x000fe200020e0615 */
[----:B------:R-:W-:Y:S02]  /*26680*/  IADD3 R53, P4, R20, 0x9000, RZ ;  /* 0x0000900014357810 */ /* 0x000fe40007f9e0ff */
[----:B------:R-:W-:Y:S02]  /*26690*/  SHF.R.U64 R24, R24, 0x3, RZ ;  /* 0x0000000318187819 */ /* 0x000fe400000012ff */
[----:B------:R-:W-:-:S02]  /*266a0*/  LOP3.LUT R52, R53, 0x380, RZ, 0xc0, !PT ;  /* 0x0000038035347812 */ /* 0x000fc400078ec0ff */
[----:B------:R-:W-:Y:S01]  /*266b0*/  LOP3.LUT R24, R24, R25, RZ, 0x3c, !PT ;  /* 0x0000001918187212 */ /* 0x000fe200078e3cff */
[--C-:B------:R-:W-:Y:S01]  /*266c0*/  IMAD.X R25, RZ, RZ, R21.reuse, P5 ;  /* 0x000000ffff197224 */ /* 0x100fe200028e0615 */
[----:B------:R-:W-:Y:S02]  /*266d0*/  IADD3 R49, P5, R20, 0x8000, RZ ;  /* 0x0000800014317810 */ /* 0x000fe40007fbe0ff */
[----:B------:R-:W-:Y:S02]  /*266e0*/  SHF.R.U64 R52, R52, 0x3, RZ ;  /* 0x0000000334347819 */ /* 0x000fe400000012ff */
[----:B------:R-:W-:Y:S02]  /*266f0*/  LOP3.LUT R48, R49, 0x380, RZ, 0xc0, !PT ;  /* 0x0000038031307812 */ /* 0x000fe400078ec0ff */
[----:B------:R-:W-:Y:S01]  /*26700*/  LOP3.LUT R52, R52, R53, RZ, 0x3c, !PT ;  /* 0x0000003534347212 */ /* 0x000fe200078e3cff */
[----:B------:R-:W-:Y:S01]  /*26710*/  IMAD.X R53, RZ, RZ, R21, P4 ;  /* 0x000000ffff357224 */ /* 0x000fe200020e0615 */
[----:B------:R-:W-:-:S02]  /*26720*/  SHF.R.U64 R48, R48, 0x3, RZ ;  /* 0x0000000330307819 */ /* 0x000fc400000012ff */
[----:B------:R-:W-:Y:S02]  /*26730*/  IADD3 R73, P4, R20, 0xe000, RZ ;  /* 0x0000e00014497810 */ /* 0x000fe40007f9e0ff */
[----:B------:R-:W-:Y:S01]  /*26740*/  LOP3.LUT R48, R48, R49, RZ, 0x3c, !PT ;  /* 0x0000003130307212 */ /* 0x000fe200078e3cff */
[----:B------:R-:W-:Y:S01]  /*26750*/  IMAD.X R49, RZ, RZ, R21, P5 ;  /* 0x000000ffff317224 */ /* 0x000fe200028e0615 */
[----:B------:R-:W-:Y:S02]  /*26760*/  IADD3 R69, P5, R20, 0xd000, RZ ;  /* 0x0000d00014457810 */ /* 0x000fe40007fbe0ff */
[----:B------:R-:W-:Y:S02]  /*26770*/  LOP3.LUT R72, R73, 0x380, RZ, 0xc0, !PT ;  /* 0x0000038049487812 */ /* 0x000fe400078ec0ff */
[----:B------:R-:W-:Y:S02]  /*26780*/  LOP3.LUT R68, R69, 0x380, RZ, 0xc0, !PT ;  /* 0x0000038045447812 */ /* 0x000fe400078ec0ff */
[----:B------:R-:W-:-:S02]  /*26790*/  SHF.R.U64 R72, R72, 0x3, RZ ;  /* 0x0000000348487819 */ /* 0x000fc400000012ff */
[----:B------:R-:W-:Y:S02]  /*267a0*/  SHF.R.U64 R68, R68, 0x3, RZ ;  /* 0x0000000344447819 */ /* 0x000fe400000012ff */
[----:B------:R-:W-:Y:S01]  /*267b0*/  LOP3.LUT R72, R72, R73, RZ, 0x3c, !PT ;  /* 0x0000004948487212 */ /* 0x000fe200078e3cff */
[--C-:B------:R-:W-:Y:S01]  /*267c0*/  IMAD.X R73, RZ, RZ, R21.reuse, P4 ;  /* 0x000000ffff497224 */ /* 0x100fe200020e0615 */
[----:B------:R-:W-:Y:S01]  /*267d0*/  LOP3.LUT R68, R68, R69, RZ, 0x3c, !PT ;  /* 0x0000004544447212 */ /* 0x000fe200078e3cff */
[----:B------:R-:W-:Y:S02]  /*267e0*/  IMAD.X R69, RZ, RZ, R21, P5 ;  /* 0x000000ffff457224 */ /* 0x000fe400028e0615 */
[----:B------:R-:W-:-:S04]  /*267f0*/  IMAD R85, R83, 0x20, R220 ;  /* 0x0000002053557824 */ /* 0x000fc800078e02dc */
[----:B------:R-:W-:Y:S01]  /*26800*/  IMAD.IADD R85, R178, 0x1, R85 ;  /* 0x00000001b2557824 */ /* 0x000fe200078e0255 */
[----:B------:R-:W-:Y:S01]  /*26810*/  BSSY B1, `(.L_x_2938) ;  /* 0x00000a8000017945 */ /* 0x000fe20003800000 */
[----:B---3--:R-:W-:-:S05]  /*26820*/  SHF.R.S32.HI R84, RZ, 0x1f, R88 ;  /* 0x0000001fff547819 */ /* 0x008fca0000011458 */
        /* <DEDUP_REMOVED lines=8> */
[----:B------:R-:W-:Y:S01]  /*268b0*/  SHF.R.S32.HI R13, RZ, 0x1f, R9 ;  /* 0x0000001fff0d7819 */ /* 0x000fe20000011409 */
[----:B------:R-:W-:Y:S01]  /*268c0*/  ULDC.64 UR4, c[0x0][0xb88] ;  /* 0x0002e20000047ab9 */ /* 0x000fe20000000a00 */
[----:B------:R-:W-:-:S04]  /*268d0*/  IADD3 R4, P2, R9, R4, RZ ;  /* 0x0000000409047210 */ /* 0x000fc80007f5e0ff */
[----:B------:R-:W-:Y:S02]  /*268e0*/  IADD3.X R5, R13, R5, R2, P2, !PT ;  /* 0x000000050d057210 */ /* 0x000fe400017fe402 */
[----:B------:R-:W-:Y:S02]  /*268f0*/  SHF.R.S32.HI R2, RZ, 0x1f, R11 ;  /* 0x0000001fff027819 */ /* 0x000fe4000001140b */
[C---:B------:R-:W-:Y:S01]  /*26900*/  IADD3 R9, P2, R20.reuse, 0x1000, RZ ;  /* 0x0000100014097810 */ /* 0x040fe20007f5e0ff */
[----:B------:R-:W-:Y:S01]  /*26910*/  IMAD.WIDE.U32 R4, R11, UR4, R4 ;  /* 0x000000040b047c25 */ /* 0x000fe2000f8e0004 */
[----:B------:R-:W-:Y:S02]  /*26920*/  IADD3 R13, P6, R20, 0x2000, RZ ;  /* 0x00002000140d7810 */ /* 0x000fe40007fde0ff */
[----:B------:R-:W-:Y:S01]  /*26930*/  LOP3.LUT R8, R9, 0x380, RZ, 0xc0, !PT ;  /* 0x0000038009087812 */ /* 0x000fe200078ec0ff */
[----:B------:R-:W-:Y:S01]  /*26940*/  IMAD R2, R2, UR4, RZ ;  /* 0x0000000402027c24 */ /* 0x000fe2000f8e02ff */
[----:B------:R-:W-:-:S02]  /*26950*/  LOP3.LUT R12, R13, 0x380, RZ, 0xc0, !PT ;  /* 0x000003800d0c7812 */ /* 0x000fc400078ec0ff */
[----:B------:R-:W-:Y:S01]  /*26960*/  SHF.R.U64 R8, R8, 0x3, RZ ;  /* 0x0000000308087819 */ /* 0x000fe200000012ff */
[----:B------:R-:W-:Y:S01]  /*26970*/  IMAD R15, R11, UR5, R2 ;  /* 0x000000050b0f7c24 */ /* 0x000fe2000f8e0202 */
[----:B------:R-:W-:Y:S01]  /*26980*/  ULDC.64 UR4, c[0x0][0xb50] ;  /* 0x0002d40000047ab9 */ /* 0x000fe20000000a00 */
[----:B------:R-:W-:Y:S01]  /*26990*/  SHF.R.U64 R12, R12, 0x3, RZ ;  /* 0x000000030c0c7819 */ /* 0x000fe200000012ff */
[----:B------:R-:W-:Y:S01]  /*269a0*/  IMAD R2, R7, R28, RZ ;  /* 0x0000001c07027224 */ /* 0x000fe200078e02ff */
[----:B------:R-:W-:Y:S01]  /*269b0*/  LOP3.LUT R8, R8, R9, RZ, 0x3c, !PT ;  /* 0x0000000908087212 */ /* 0x000fe200078e3cff */
[----:B------:R-:W-:Y:S01]  /*269c0*/  IMAD.IADD R5, R5, 0x1, R15 ;  /* 0x0000000105057824 */ /* 0x000fe200078e020f */
[----:B------:R-:W-:Y:S01]  /*269d0*/  LEA R10, P3, R4, UR4, 0x2 ;  /* 0x00000004040a7c11 */ /* 0x000fe2000f8610ff */
[----:B------:R-:W-:Y:S01]  /*269e0*/  IMAD.X R9, RZ, RZ, R21, P2 ;  /* 0x000000ffff097224 */ /* 0x000fe200010e0615 */
[----:B------:R-:W-:Y:S01]  /*269f0*/  IADD3 R41, P2, R20, 0x6000, RZ ;  /* 0x0000600014297810 */ /* 0x000fe20007f5e0ff */
[----:B------:R-:W-:Y:S01]  /*26a00*/  IMAD.IADD R15, R14, 0x1, R178 ;  /* 0x000000010e0f7824 */ /* 0x000fe200078e02b2 */
[----:B------:R-:W-:Y:S01]  /*26a10*/  LEA.HI.X R4, R4, UR5, R5, 0x2, P3 ;  /* 0x0000000504047c11 */ /* 0x000fe200098f1405 */
[----:B------:R-:W-:Y:S01]  /*26a20*/  SHFL.IDX PT, R54, R10, RZ, 0x1c1f ;  /* 0x001c1fff0a367589 */ /* 0x000fe200000e0000 */
[----:B------:R-:W-:Y:S01]  /*26a30*/  IADD3 R37, P3, R20, 0x5000, RZ ;  /* 0x0000500014257810 */ /* 0x000fe20007f7e0ff */
[----:B------:R-:W-:Y:S01]  /*26a40*/  VIADD R5, R15, 0x8 ;  /* 0x000000080f057836 */ /* 0x000fe20000000000 */
[----:B------:R-:W-:Y:S01]  /*26a50*/  LOP3.LUT R40, R41, 0x380, RZ, 0xc0, !PT ;  /* 0x0000038029287812 */ /* 0x000fe200078ec0ff */
[----:B------:R-:W2:Y:S01]  /*26a60*/  SHFL.IDX PT, R55, R4, RZ, 0x1c1f ;  /* 0x001c1fff04377589 */ /* 0x000ea200000e0000 */
[----:B------:R-:W-:Y:S01]  /*26a70*/  LOP3.LUT R36, R37, 0x380, RZ, 0xc0, !PT ;  /* 0x0000038025247812 */ /* 0x000fe200078ec0ff */
[----:B------:R-:W-:Y:S01]  /*26a80*/  ULDC.64 UR4, c[0x0][0xaa0] ;  /* 0x0002a80000047ab9 */ /* 0x000fe20000000a00 */
[----:B------:R-:W-:Y:S01]  /*26a90*/  SHF.R.U64 R40, R40, 0x3, RZ ;  /* 0x0000000328287819 */ /* 0x000fe200000012ff */
[----:B------:R-:W-:Y:S01]  /*26aa0*/  SHFL.IDX PT, R58, R10, 0x1, 0x1c1f ;  /* 0x003c1f000a3a7f89 */ /* 0x000fe200000e0000 */
[----:B------:R-:W-:-:S02]  /*26ab0*/  SHF.R.U64 R36, R36, 0x3, RZ ;  /* 0x0000000324247819 */ /* 0x000fc400000012ff */
[----:B------:R-:W-:Y:S01]  /*26ac0*/  LOP3.LUT R40, R40, R41, RZ, 0x3c, !PT ;  /* 0x0000002928287212 */ /* 0x000fe200078e3cff */
[--C-:B------:R-:W-:Y:S01]  /*26ad0*/  IMAD.X R41, RZ, RZ, R21.reuse, P2 ;  /* 0x000000ffff297224 */ /* 0x100fe200010e0615 */
[----:B------:R-:W-:Y:S01]  /*26ae0*/  IADD3 R61, P2, R20, 0xb000, RZ ;  /* 0x0000b000143d7810 */ /* 0x000fe20007f5e0ff */
[----:B------:R3:W4:Y:S01]  /*26af0*/  SHFL.IDX PT, R59, R4, 0x1, 0x1c1f ;  /* 0x003c1f00043b7f89 */ /* 0x00072200000e0000 */
[----:B------:R-:W-:Y:S01]  /*26b00*/  LOP3.LUT R36, R36, R37, RZ, 0x3c, !PT ;  /* 0x0000002524247212 */ /* 0x000fe200078e3cff */
[--C-:B------:R-:W-:Y:S01]  /*26b10*/  IMAD.X R37, RZ, RZ, R21.reuse, P3 ;  /* 0x000000ffff257224 */ /* 0x100fe200018e0615 */
[----:B------:R-:W-:Y:S01]  /*26b20*/  LOP3.LUT R12, R12, R13, RZ, 0x3c, !PT ;  /* 0x0000000d0c0c7212 */ /* 0x000fe200078e3cff */
[----:B------:R-:W-:Y:S01]  /*26b30*/  IMAD.X R13, RZ, RZ, R21, P6 ;  /* 0x000000ffff0d7224 */ /* 0x000fe200030e0615 */
[----:B------:R-:W-:Y:S02]  /*26b40*/  IADD3 R57, P3, R20, 0xa000, RZ ;  /* 0x0000a00014397810 */ /* 0x000fe40007f7e0ff */
[----:B------:R-:W-:-:S02]  /*26b50*/  LOP3.LUT R60, R61, 0x380, RZ, 0xc0, !PT ;  /* 0x000003803d3c7812 */ /* 0x000fc400078ec0ff */
[----:B------:R-:W-:Y:S02]  /*26b60*/  IADD3 R45, P6, R20, 0x7000, RZ ;  /* 0x00007000142d7810 */ /* 0x000fe40007fde0ff */
[----:B------:R-:W-:Y:S02]  /*26b70*/  LOP3.LUT R56, R57, 0x380, RZ, 0xc0, !PT ;  /* 0x0000038039387812 */ /* 0x000fe400078ec0ff */
[----:B------:R-:W-:Y:S02]  /*26b80*/  SHF.R.U64 R60, R60, 0x3, RZ ;  /* 0x000000033c3c7819 */ /* 0x000fe400000012ff */
[----:B------:R-:W-:Y:S02]  /*26b90*/  LOP3.LUT R44, R45, 0x380, RZ, 0xc0, !PT ;  /* 0x000003802d2c7812 */ /* 0x000fe400078ec0ff */
[----:B------:R-:W-:Y:S02]  /*26ba0*/  SHF.R.U64 R56, R56, 0x3, RZ ;  /* 0x0000000338387819 */ /* 0x000fe400000012ff */
[----:B------:R-:W-:Y:S01]  /*26bb0*/  LOP3.LUT R60, R60, R61, RZ, 0x3c, !PT ;  /* 0x0000003d3c3c7212 */ /* 0x000fe200078e3cff */
[----:B------:R-:W-:Y:S01]  /*26bc0*/  IMAD.X R61, RZ, RZ, R21, P2 ;  /* 0x000000ffff3d7224 */ /* 0x000fe200010e0615 */
[----:B------:R-:W-:-:S02]  /*26bd0*/  SHF.R.U64 R44, R44, 0x3, RZ ;  /* 0x000000032c2c7819 */ /* 0x000fc400000012ff */
[-C--:B------:R-:W-:Y:S02]  /*26be0*/  ISETP.GE.OR P2, PT, R15, R2.reuse, P0 ;  /* 0x000000020f00720c */ /* 0x080fe40000746670 */
[----:B------:R-:W-:Y:S02]  /*26bf0*/  ISETP.GE.OR P0, PT, R5, R2, P0 ;  /* 0x000000020500720c */ /* 0x000fe40000706670 */
[----:B------:R-:W-:Y:S01]  /*26c00*/  LOP3.LUT R56, R56, R57, RZ, 0x3c, !PT ;  /* 0x0000003938387212 */ /* 0x000fe200078e3cff */
[--C-:B------:R-:W-:Y:S01]  /*26c10*/  IMAD.X R57, RZ, RZ, R21.reuse, P3 ;  /* 0x000000ffff397224 */ /* 0x100fe200018e0615 */
[----:B------:R-:W-:Y:S01]  /*26c20*/  LOP3.LUT R44, R44, R45, RZ, 0x3c, !PT ;  /* 0x0000002d2c2c7212 */ /* 0x000fe200078e3cff */
[----:B------:R-:W-:Y:S01]  /*26c30*/  IMAD.X R45, RZ, RZ, R21, P6 ;  /* 0x000000ffff2d7224 */ /* 0x000fe200030e0615 */
[C---:B------:R-:W-:Y:S02]  /*26c40*/  IADD3 R7, P3, R20.reuse, 0xf000, RZ ;  /* 0x0000f00014077810 */ /* 0x040fe40007f7e0ff */
[----:B------:R-:W-:-:S02]  /*26c50*/  IADD3 R65, P6, R20, 0xc000, RZ ;  /* 0x0000c00014417810 */ /* 0x000fc40007fde0ff */
[----:B------:R-:W-:Y:S01]  /*26c60*/  LOP3.LUT R11, R20, 0x380, RZ, 0xc0, !PT ;  /* 0x00000380140b7812 */ /* 0x000fe200078ec0ff */
[----:B--2---:R-:W-:Y:S01]  /*26c70*/  @!P2 ST.E desc[UR6][R54.64], R6 ;  /* 0x000000063600a985 */ /* 0x004fe2000c101906 */
[----:B---3--:R-:W-:Y:S01]  /*26c80*/  LOP3.LUT R4, R7, 0x380, RZ, 0xc0, !PT ;  /* 0x0000038007047812 */ /* 0x008fe200078ec0ff */
[----:B------:R-:W-:Y:S01]  /*26c90*/  IMAD.X R77, RZ, RZ, R21, P3 ;  /* 0x000000ffff4d7224 */ /* 0x000fe200018e0615 */
[----:B------:R-:W-:Y:S01]  /*26ca0*/  LOP3.LUT R64, R65, 0x380, RZ, 0xc0, !PT ;  /* 0x0000038041407812 */ /* 0x000fe200078ec0ff */
[----:B----4-:R2:W-:Y:S01]  /*26cb0*/  @!P0 ST.E desc[UR6][R58.64], R0 ;  /* 0x000000003a008985 */ /* 0x0105e2000c101906 */
[----:B------:R-:W-:Y:S02]  /*26cc0*/  SHF.R.U64 R11, R11, 0x3, RZ ;  /* 0x000000030b0b7819 */ /* 0x000fe400000012ff */
[----:B------:R-:W-:Y:S01]  /*26cd0*/  SHF.R.U64 R4, R4, 0x3, RZ ;  /* 0x0000000304047819 */ /* 0x000fe200000012ff */
[----:B------:R-:W5:Y:S01]  /*26ce0*/  LD.E.128 R12, desc[UR6][R12.64] ;  /* 0x000000060c0c7980 */ /* 0x000f62000c101d00 */
[----:B------:R-:W-:-:S02]  /*26cf0*/  SHF.R.U64 R64, R64, 0x3, RZ ;  /* 0x0000000340407819 */ /* 0x000fc400000012ff */
[----:B------:R-:W-:Y:S01]  /*26d00*/  LOP3.LUT R20, R11, R20, RZ, 0x3c, !PT ;  /* 0x000000140b147212 */ /* 0x000fe200078e3cff */
[----:B------:R-:W5:Y:S01]  /*26d10*/  LD.E.128 R24, desc[UR6][R24.64] ;  /* 0x0000000618187980 */ /* 0x000f62000c101d00 */
[----:B------:R-:W-:Y:S01]  /*26d20*/  LOP3.LUT R64, R64, R65, RZ, 0x3c, !PT ;  /* 0x0000004140407212 */ /* 0x000fe200078e3cff */
[----:B------:R-:W-:Y:S01]  /*26d30*/  IMAD.X R65, RZ, RZ, R21, P6 ;  /* 0x000000ffff417224 */ /* 0x000fe200030e0615 */
[----:B------:R-:W-:Y:S01]  /*26d40*/  LOP3.LUT R76, R4, R7, RZ, 0x3c, !PT ;  /* 0x00000007044c7212 */ /* 0x000fe200078e3cff */
[----:B--2---:R-:W-:Y:S01]  /*26d50*/  IMAD R0, R3, UR4, RZ ;  /* 0x0000000403007c24 */ /* 0x004fe2000f8e02ff */
[----:B------:R2:W5:Y:S03]  /*26d60*/  LD.E.128 R4, desc[UR6][R20.64] ;  /* 0x0000000614047980 */ /* 0x000566000c101d00 */
[C---:B------:R-:W-:Y:S01]  /*26d70*/  IMAD R3, R81.reuse, UR5, R0 ;  /* 0x0000000551037c24 */ /* 0x040fe2000f8e0200 */
[----:B------:R-:W5:Y:S04]  /*26d80*/  LD.E.128 R8, desc[UR6][R8.64] ;  /* 0x0000000608087980 */ /* 0x000f68000c101d00 */
[----:B------:R-:W5:Y:S01]  /*26d90*/  LD.E.128 R32, desc[UR6][R32.64] ;  /* 0x0000000620207980 */ /* 0x000f62000c101d00 */
[----:B--2---:R-:W-:Y:S01]  /*26da0*/  IMAD.WIDE.U32 R20, R81, UR4, RZ ;  /* 0x0000000451147c25 */ /* 0x004fe2000f8e00ff */
[----:B------:R-:W-:-:S02]  /*26db0*/  ULDC.64 UR4, c[0x0][0xae8] ;  /* 0x0002ba0000047ab9 */ /* 0x000fc40000000a00 */
[----:B------:R-:W5:Y:S01]  /*26dc0*/  LD.E.128 R36, desc[UR6][R36.64] ;  /* 0x0000000624247980 */ /* 0x000f62000c101d00 */
[----:B------:R-:W-:Y:S02]  /*26dd0*/  IMAD.IADD R21, R21, 0x1, R3 ;  /* 0x0000000115157824 */ /* 0x000fe400078e0203 */
[----:B------:R-:W-:Y:S01]  /*26de0*/  IMAD R84, R84, UR4, RZ ;  /* 0x0000000454547c24 */ /* 0x000fe2000f8e02ff */
[----:B------:R-:W5:Y:S01]  /*26df0*/  LD.E.128 R40, desc[UR6][R40.64] ;  /* 0x0000000628287980 */ /* 0x000f62000c101d00 */
[----:B------:R-:W-:-:S03]  /*26e00*/  IMAD.WIDE.U32 R20, R88, UR4, R20 ;  /* 0x0000000458147c25 */ /* 0x000fc6000f8e0014 */
[----:B------:R-:W5:Y:S01]  /*26e10*/  LD.E.128 R44, desc[UR6][R44.64] ;  /* 0x000000062c2c7980 */ /* 0x000f62000c101d00 */
[----:B------:R-:W-:Y:S01]  /*26e20*/  IMAD R3, R88, UR5, R84 ;  /* 0x0000000558037c24 */ /* 0x000fe2000f8e0254 */
[----:B------:R-:W-:Y:S01]  /*26e30*/  ULDC.64 UR4, c[0x0][0xaf0] ;  /* 0x0002bc0000047ab9 */ /* 0x000fe20000000a00 */
[----:B-1----:R-:W-:Y:S01]  /*26e40*/  @P1 IMAD.HI.U32 R0, R85, R86, RZ ;  /* 0x0000005655001227 */ /* 0x002fe200078e00ff */
[----:B------:R-:W5:Y:S03]  /*26e50*/  LD.E.128 R48, desc[UR6][R48.64] ;  /* 0x0000000630307980 */ /* 0x000f66000c101d00 */
[----:B------:R-:W-:Y:S01]  /*26e60*/  IMAD.IADD R21, R21, 0x1, R3 ;  /* 0x0000000115157824 */ /* 0x000fe200078e0203 */
[----:B------:R-:W5:Y:S01]  /*26e70*/  LD.E.128 R52, desc[UR6][R52.64] ;  /* 0x0000000634347980 */ /* 0x000f62000c101d00 */
[----:B------:R-:W-:Y:S01]  /*26e80*/  IMAD.MOV.U32 R3, RZ, RZ, R85 ;  /* 0x000000ffff037224 */ /* 0x000fe200078e0055 */
[----:B0-----:R-:W-:Y:S01]  /*26e90*/  @P1 SHF.R.U32.HI R3, RZ, R87, R0 ;  /* 0x00000057ff031219 */ /* 0x001fe20000011600 */
[----:B------:R-:W-:Y:S01]  /*26ea0*/  IMAD R81, R82, UR4, RZ ;  /* 0x0000000452517c24 */ /* 0x000fe2000f8e02ff */
[----:B------:R-:W5:Y:S02]  /*26eb0*/  LD.E.128 R56, desc[UR6][R56.64] ;  /* 0x0000000638387980 */ /* 0x000f64000c101d00 */
[----:B------:R-:W-:Y:S01]  /*26ec0*/  SHF.R.S32.HI R0, RZ, 0x1f, R3 ;  /* 0x0000001fff007819 */ /* 0x000fe20000011403 */
[C---:B------:R-:W-:Y:S01]  /*26ed0*/  IMAD R83, R80.reuse, UR5, R81 ;  /* 0x0000000550537c24 */ /* 0x040fe2000f8e0251 */
[----:B------:R-:W5:Y:S01]  /*26ee0*/  LD.E.128 R60, desc[UR6][R60.64] ;  /* 0x000000063c3c7980 */ /* 0x000f62000c101d00 */
[----:B------:R-:W-:Y:S01]  /*26ef0*/  IMAD.WIDE.U32 R80, R80, UR4, R20 ;  /* 0x0000000450507c25 */ /* 0x000fe2000f8e0014 */
[----:B------:R-:W-:-:S02]  /*26f00*/  ULDC.64 UR4, c[0x0][0xae0] ;  /* 0x0002b80000047ab9 */ /* 0x000fc40000000a00 */
[----:B------:R-:W5:Y:S01]  /*26f10*/  LD.E.128 R64, desc[UR6][R64.64] ;  /* 0x0000000640407980 */ /* 0x000f62000c101d00 */
[----:B------:R-:W-:Y:S02]  /*26f20*/  IMAD.MOV R21, RZ, RZ, -R3 ;  /* 0x000000ffff157224 */ /* 0x000fe400078e0a03 */
[----:B------:R-:W-:Y:S01]  /*26f30*/  IMAD.IADD R81, R81, 0x1, R83 ;  /* 0x0000000151517824 */ /* 0x000fe200078e0253 */
[----:B------:R-:W5:Y:S01]  /*26f40*/  LD.E.128 R68, desc[UR6][R68.64] ;  /* 0x0000000644447980 */ /* 0x000f62000c101d00 */
[----:B------:R-:W-:Y:S02]  /*26f50*/  IMAD R0, R0, UR4, RZ ;  /* 0x0000000400007c24 */ /* 0x000fe4000f8e02ff */
[----:B------:R-:W-:Y:S01]  /*26f60*/  IMAD R83, R28, R21, R85 ;  /* 0x000000151c537224 */ /* 0x000fe200078e0255 */
[----:B------:R-:W5:Y:S01]  /*26f70*/  LD.E.128 R72, desc[UR6][R72.64] ;  /* 0x0000000648487980 */ /* 0x000f62000c101d00 */
[----:B------:R-:W-:-:S03]  /*26f80*/  IMAD R85, R3, UR5, R0 ;  /* 0x0000000503557c24 */ /* 0x000fc6000f8e0200 */
[----:B------:R-:W5:Y:S01]  /*26f90*/  LD.E.128 R76, desc[UR6][R76.64] ;  /* 0x000000064c4c7980 */ /* 0x000f62000c101d00 */
[----:B------:R-:W-:Y:S01]  /*26fa0*/  SHF.R.S32.HI R0, RZ, 0x1f, R83 ;  /* 0x0000001fff007819 */ /* 0x000fe20000011453 */
        /* <DEDUP_REMOVED lines=10> */
[----:B------:R-:W-:Y:S02]  /*27050*/  IMAD.IADD R87, R220, 0x1, R178 ;  /* 0x00000001dc577824 */ /* 0x000fe400078e02b2 */
[C---:B------:R-:W-:Y:S02]  /*27060*/  IMAD R81, R83.reuse, UR5, R0 ;  /* 0x0000000553517c24 */ /* 0x040fe4000f8e0200 */
[----:B------:R-:W-:Y:S01]  /*27070*/  IMAD.WIDE.U32 R20, R83, UR4, R20 ;  /* 0x0000000453147c25 */ /* 0x000fe2000f8e0014 */
[C---:B------:R-:W-:Y:S01]  /*27080*/  ISETP.GE.AND P2, PT, R87.reuse, R2, PT ;  /* 0x000000025700720c */ /* 0x040fe20003f46270 */
[----:B------:R-:W-:Y:S02]  /*27090*/  ULDC.64 UR4, c[0x0][0xa80] ;  /* 0x0002a00000047ab9 */ /* 0x000fe40000000a00 */
[----:B------:R-:W-:Y:S01]  /*270a0*/  VIADD R3, R87, 0x20 ;  /* 0x0000002057037836 */ /* 0x000fe20000000000 */
[----:B------:R-:W-:Y:S01]  /*270b0*/  LEA R28, P3, R20, UR4, 0x1 ;  /* 0x00000004141c7c11 */ /* 0x000fe2000f8608ff */
[----:B------:R-:W-:-:S02]  /*270c0*/  IMAD.IADD R21, R21, 0x1, R81 ;  /* 0x0000000115157824 */ /* 0x000fc400078e0251 */
[----:B------:R-:W-:Y:S01]  /*270d0*/  VIADD R0, R22, 0x38820 ;  /* 0x0003882016007836 */ /* 0x000fe20000000000 */
[-C--:B------:R-:W-:Y:S01]  /*270e0*/  ISETP.GE.AND P1, PT, R3, R2.reuse, PT ;  /* 0x000000020300720c */ /* 0x080fe20003f26270 */
[----:B------:R-:W-:Y:S01]  /*270f0*/  VIADD R3, R87, 0x40 ;  /* 0x0000004057037836 */ /* 0x000fe20000000000 */
[----:B------:R-:W-:Y:S02]  /*27100*/  LEA.HI.X R86, R20, UR5, R21, 0x1, P3 ;  /* 0x0000000514567c11 */ /* 0x000fe400098f0c15 */
[----:B------:R-:W-:Y:S01]  /*27110*/  PRMT R0, RZ, 0x654, R0 ;  /* 0x00000654ff007816 */ /* 0x000fe20000000000 */
[----:B0-----:R0:W1:Y:S01]  /*27120*/  SHFL.IDX PT, R84, R28, RZ, 0x181f ;  /* 0x00181fff1c547589 */ /* 0x00106200000e0000 */
[----:B------:R-:W-:Y:S02]  /*27130*/  ISETP.GE.AND P0, PT, R3, R2, PT ;  /* 0x000000020300720c */ /* 0x000fe40003f06270 */
[----:B------:R0:W-:Y:S01]  /*27140*/  SYNCS.ARRIVE.TRANS64.RED.A1T0 RZ, [R0+URZ], RZ ;  /* 0x000000ff00ff79a7 */ /* 0x0001e2000810043f */
[----:B------:R0:W2:Y:S01]  /*27150*/  SHFL.IDX PT, R3, R86, RZ, 0x181f ;  /* 0x00181fff56037589 */ /* 0x0000a200000e0000 */
[----:B------:R-:W-:Y:S09]  /*27160*/  @P2 BRA `(.L_x_2939) ;  /* 0x0000000000482947 */ /* 0x000ff20003800000 */
        /* <DEDUP_REMOVED lines=18> */
.L_x_2939:
[----:B------:R-:W-:Y:S05]  /*27290*/  BSYNC B1 ;  /* 0x0000000000017941 */ /* 0x000fea0003800000 */
.L_x_2938:
[----:B--2---:R2:W4:Y:S01]  /*272a0*/  SHFL.IDX PT, R3, R86, 0x1, 0x181f ;  /* 0x00381f0056037f89 */ /* 0x00452200000e0000 */
[----:B------:R-:W-:Y:S03]  /*272b0*/  BSSY B1, `(.L_x_2940) ;  /* 0x0000015000017945 */ /* 0x000fe60003800000 */
[----:B---3-5:R2:W3:Y:S01]  /*272c0*/  SHFL.IDX PT, R32, R28, 0x1, 0x181f ;  /* 0x00381f001c207f89 */ /* 0x0284e200000e0000 */
[----:B------:R-:W-:Y:S05]  /*272d0*/  @P1 BRA `(.L_x_2941) ;  /* 0x0000000000481947 */ /* 0x000fea0003800000 */
[----:B------:R-:W-:Y:S01]  /*272e0*/  ULDC UR4, c[0x0][0xac8] ;  /* 0x0002b20000047ab9 */ /* 0x000fe20000000800 */
[----:B------:R-:W-:Y:S01]  /*272f0*/  ULDC.64 UR6, c[0x0][0x208] ;  /* 0x0000820000067ab9 */ /* 0x000fe20000000a00 */
[----:B------:R-:W-:Y:S02]  /*27300*/  ISETP.GE.AND P4, PT, R16, UR4, PT ;  /* 0x0000000410007c0c */ /* 0x000fe4000bf86270 */
[----:B------:R-:W-:Y:S02]  /*27310*/  ISETP.GE.AND P3, PT, R213, UR4, PT ;  /* 0x00000004d5007c0c */ /* 0x000fe4000bf66270 */
[----:B------:R-:W-:Y:S02]  /*27320*/  ISETP.GE.AND P2, PT, R18, UR4, PT ;  /* 0x0000000412007c0c */ /* 0x000fe4000bf46270 */
[----:B------:R-:W-:-:S07]  /*27330*/  ISETP.GE.AND P1, PT, R19, UR4, PT ;  /* 0x0000000413007c0c */ /* 0x000fce000bf26270 */
[CC--:B---3--:R-:W-:Y:S02]  /*27340*/  @!P4 LEA R4, P6, R16.reuse, R32.reuse, 0x1 ;  /* 0x000000201004c211 */ /* 0x0c8fe400078c08ff */
        /* <DEDUP_REMOVED lines=11> */
.L_x_2941:
[----:B------:R-:W-:Y:S05]  /*27400*/  BSYNC B1 ;  /* 0x0000000000017941 */ /* 0x000fea0003800000 */
.L_x_2940:
[----:B----4-:R4:W0:Y:S01]  /*27410*/  SHFL.IDX PT, R3, R86, 0x2, 0x181f ;  /* 0x00581f0056037f89 */ /* 0x01082200000e0000 */
[----:B------:R-:W-:Y:S03]  /*27420*/  BSSY B1, `(.L_x_2942) ;  /* 0x0000015000017945 */ /* 0x000fe60003800000 */
[----:B---3--:R4:W3:Y:S01]  /*27430*/  SHFL.IDX PT, R10, R28, 0x2, 0x181f ;  /* 0x00581f001c0a7f89 */ /* 0x0088e200000e0000 */
[----:B------:R-:W-:Y:S05]  /*27440*/  @P0 BRA `(.L_x_2943) ;  /* 0x0000000000480947 */ /* 0x000fea0003800000 */
        /* <DEDUP_REMOVED lines=18> */
.L_x_2943:
[----:B------:R-:W-:Y:S05]  /*27570*/  BSYNC B1 ;  /* 0x0000000000017941 */ /* 0x000fea0003800000 */
.L_x_2942:
[----:B0-----:R-:W-:Y:S01]  /*27580*/  VIADD R3, R87, 0x60 ;  /* 0x0000006057037836 */ /* 0x001fe20000000000 */
[----:B------:R0:W0:Y:S04]  /*27590*/  SHFL.IDX PT, R9, R86, 0x3, 0x181f ;  /* 0x00781f0056097f89 */ /* 0x00002800000e0000 */
[----:B------:R-:W-:Y:S01]  /*275a0*/  ISETP.GE.AND P0, PT, R3, R2, PT ;  /* 0x000000020300720c */ /* 0x000fe20003f06270 */
[----:B--2-4-:R-:W2:-:S12]  /*275b0*/  SHFL.IDX PT, R28, R28, 0x3, 0x181f ;  /* 0x00781f001c1c7f89 */ /* 0x014e9800000e0000 */
[----:B------:R-:W-:Y:S05]  /*275c0*/  @P0 BRA `(.L_x_2944) ;  /* 0x0000000c00d00947 */ /* 0x000fea0003800000 */
[----:B------:R-:W-:Y:S01]  /*275d0*/  ULDC UR4, c[0x0][0xac8] ;  /* 0x0002b20000047ab9 */ /* 0x000fe20000000800 */
[----:B------:R-:W-:Y:S01]  /*275e0*/  ULDC.64 UR6, c[0x0][0x208] ;  /* 0x0000820000067ab9 */ /* 0x000fe20000000a00 */
[----:B------:R-:W-:Y:S02]  /*275f0*/  ISETP.GE.AND P3, PT, R16, UR4, PT ;  /* 0x0000000410007c0c */ /* 0x000fe4000bf66270 */
[----:B------:R-:W-:Y:S02]  /*27600*/  ISETP.GE.AND P4, PT, R213, UR4, PT ;  /* 0x00000004d5007c0c */ /* 0x000fe4000bf86270 */
[----:B------:R-:W-:-:S09]  /*27610*/  ISETP.GE.AND P5, PT, R18, UR4, PT ;  /* 0x0000000412007c0c */ /* 0x000fd2000bfa6270 */
[CC--:B--2---:R-:W-:Y:S02]  /*27620*/  @!P3 LEA R2, P0, R16.reuse, R28.reuse, 0x1 ;  /* 0x0000001c1002b211 */ /* 0x0c4fe400078008ff */
[-C--:B------:R-:W-:Y:S02]  /*27630*/  @!P4 LEA R4, P1, R23, R28.reuse, 0x1 ;  /* 0x0000001c1704c211 */ /* 0x080fe400078208ff */
[-C--:B0-----:R-:W-:Y:S02]  /*27640*/  @!P3 LEA.HI.X R3, R16, R9.reuse, R17, 0x1, P0 ;  /* 0x000000091003b211 */ /* 0x081fe400000f0c11 */
        /* <DEDUP_REMOVED lines=8> */
[----:B----4-:R-:W-:Y:S01]  /*276d0*/  LEA R2, P0, R19, R28, 0x1 ;  /* 0x0000001c13027211 */ /* 0x010fe200078008ff */
[----:B------:R-:W-:-:S03]  /*276e0*/  ULDC.64 UR4, c[0x0][0x208] ;  /* 0x0000820000047ab9 */ /* 0x000fc60000000a00 */
[----:B------:R-:W-:-:S05]  /*276f0*/  LEA.HI.X R3, R19, R9, R217, 0x1, P0 ;  /* 0x0000000913037211 */ /* 0x000fca00000f0cd9 */
[----:B------:R0:W-:Y:S01]  /*27700*/  ST.E.128 desc[UR4][R2.64], R76 ;  /* 0x0000004c02007985 */ /* 0x0001e2000c101d04 */
[----:B------:R-:W-:Y:S05]  /*27710*/  BRA `(.L_x_2944) ;  /* 0x0000000c007c7947 */ /* 0x000fea0003800000 */
.L_x_2936:
[----:B------:R-:W3:Y:S01]  /*27720*/  LDL R11, [R1+0x7c] ;  /* 0x00007c00010b7983 */ /* 0x000ee20000100800 */
[----:B------:R-:W-:Y:S01]  /*27730*/  ULDC.64 UR4, c[0x0][0xc00] ;  /* 0x0003000000047ab9 */ /* 0x000fe20000000a00 */
[----:B------:R-:W4:Y:S01]  /*27740*/  LDC R25, c[0x0][0xbe8] ;  /* 0x0002fa00ff197b82 */ /* 0x000f220000000800 */
[----:B------:R-:W-:Y:S01]  /*27750*/  ISETP.NE.U32.AND P0, PT, RZ, UR4, PT ;  /* 0x00000004ff007c0c */ /* 0x000fe2000bf05070 */
[----:B------:R-:W-:Y:S01]  /*27760*/  IMAD.MOV.U32 R6, RZ, RZ, RZ ;  /* 0x000000ffff067224 */ /* 0x000fe200078e00ff */
[----:B------:R-:W-:Y:S02]  /*27770*/  ULDC.64 UR6, c[0x0][0x208] ;  /* 0x0000820000067ab9 */ /* 0x000fe40000000a00 */
[----:B------:R-:W-:Y:S01]  /*27780*/  ISETP.NE.AND.EX P0, PT, RZ, UR5, PT, P0 ;  /* 0x00000005ff007c0c */ /* 0x000fe2000bf05300 */
[----:B------:R-:W1:Y:S01]  /*27790*/  S2R R8, SR_TID.X ;  /* 0x0000000000087919 */ /* 0x000e620000002100 */
[----:B------:R-:W0:Y:S01]  /*277a0*/  S2R R9, SR_TID.X ;  /* 0x0000000000097919 */ /* 0x000e220000002100 */
[----:B-1----:R-:W-:-:S02]  /*277b0*/  VIADD R7, R8, 0xffffff80 ;  /* 0xffffff8008077836 */ /* 0x002fc40000000000 */
[----:B0-----:R-:W-:-:S03]  /*277c0*/  VIADD R20, R9, 0xffffff80 ;  /* 0xffffff8009147836 */ /* 0x001fc60000000000 */
        /* <DEDUP_REMOVED lines=16> */
[----:B------:R-:W1:Y:S01]  /*278d0*/  @P2 LDC R14, c[0x0][0xbec] ;  /* 0x0002fb00ff0e2b82 */ /* 0x000e620000000800 */
[----:B------:R-:W-:Y:S05]  /*278e0*/  @P1 BRA `(.L_x_2945) ;  /* 0x0000000000141947 */ /* 0x000fea0003800000 */
[----:B------:R-:W-:Y:S05]  /*278f0*/  @!P0 BRA `(.L_x_2945) ;  /* 0x0000000000108947 */ /* 0x000fea0003800000 */
[----:B------:R-:W-:Y:S02]  /*27900*/  ULDC.64 UR4, c[0x0][0x208] ;  /* 0x0000820000047ab9 */ /* 0x000fe40000000a00 */
[----:B0-----:R-:W3:Y:S04]  /*27910*/  LDG.E R5, desc[UR4][R2.64] ;  /* 0x0000000402057981 */ /* 0x001ee8000c1e1900 */
[----:B-----5:R-:W3:Y:S02]  /*27920*/  LDG.E R0, desc[UR4][R2.64+0x4] ;  /* 0x0000040402007981 */ /* 0x020ee4000c1e1900 */
[----:B---3--:R-:W-:-:S07]  /*27930*/  IMAD.IADD R0, R0, 0x1, -R5 ;  /* 0x0000000100007824 */ /* 0x008fce00078e0a05 */
.L_x_2945:
[----:B------:R-:W3:Y:S04]  /*27940*/  LDL R27, [R1+0x80] ;  /* 0x00008000011b7983 */ /* 0x000ee80000100800 */
[----:B------:R4:W5:Y:S01]  /*27950*/  LDL R26, [R1+0x68] ;  /* 0x00006800011a7983 */ /* 0x0009620000100800 */
[----:B0-----:R-:W-:Y:S01]  /*27960*/  SHF.R.S32.HI R3, RZ, 0x1f, R20 ;  /* 0x0000001fff037819 */ /* 0x001fe20000011414 */
[----:B------:R-:W-:Y:S01]  /*27970*/  BSSY B1, `(.L_x_2946) ;  /* 0x000002e000017945 */ /* 0x000fe20003800000 */
[----:B------:R-:W-:Y:S02]  /*27980*/  SEL R13, R11, RZ, !P0 ;  /* 0x000000ff0b0d7207 */ /* 0x000fe40004000000 */
[----:B------:R-:W-:Y:S02]  /*27990*/  SEL R12, R12, RZ, !P0 ;  /* 0x000000ff0c0c7207 */ /* 0x000fe40004000000 */
[----:B------:R-:W-:-:S02]  /*279a0*/  LEA.HI R24, R3, R20, RZ, 0x3 ;  /* 0x0000001403187211 */ /* 0x000fc400078f18ff */
[----:B-----5:R-:W-:Y:S02]  /*279b0*/  SHF.R.S32.HI R11, RZ, 0x1f, R6 ;  /* 0x0000001fff0b7819 */ /* 0x020fe40000011406 */
[----:B---3--:R-:W-:Y:S01]  /*279c0*/  SHF.R.S32.HI R10, RZ, 0x1f, R27 ;  /* 0x0000001fff0a7819 */ /* 0x008fe2000001141b */
[----:B----4-:R-:W-:Y:S06]  /*279d0*/  @P3 BRA `(.L_x_2947) ;  /* 0x00000000009c3947 */ /* 0x010fec0003800000 */
[----:B------:R-:W0:Y:S01]  /*279e0*/  LDC R9, c[0x0][0xbe8] ;  /* 0x0002fa00ff097b82 */ /* 0x000e220000000800 */
[----:B------:R-:W-:Y:S01]  /*279f0*/  IADD3 R8, R26, -0x80, R8 ;  /* 0xffffff801a087810 */ /* 0x000fe20007ffe008 */
        /* <DEDUP_REMOVED lines=13> */
[----:B------:R-:W-:-:S03]  /*27ad0*/  ULDC.64 UR4, c[0x0][0xb98] ;  /* 0x0002e60000047ab9 */ /* 0x000fc60000000a00 */
[----:B------:R-:W-:-:S03]  /*27ae0*/  IMAD.IADD R3, R3, 0x1, R7 ;  /* 0x0000000103037824 */ /* 0x000fc600078e0207 */
[----:B------:R-:W3:Y:S01]  /*27af0*/  @P0 LDC R21, c[0x0][0xbf0] ;  /* 0x0002fc00ff150b82 */ /* 0x000ee20000000800 */
[----:B------:R-:W-:-:S04]  /*27b00*/  IMAD.WIDE.U32 R2, R13, UR4, R2 ;  /* 0x000000040d027c25 */ /* 0x000fc8000f8e0002 */
[----:B0-----:R-:W-:-:S05]  /*27b10*/  @P0 IMAD.HI.U32 R4, R8, R15, RZ ;  /* 0x0000000f08040227 */ /* 0x001fca00078e00ff */
[----:B---3--:R-:W-:Y:S01]  /*27b20*/  @P0 SHF.R.U32.HI R5, RZ, R21, R4 ;  /* 0x00000015ff050219 */ /* 0x008fe20000011604 */
        /* <DEDUP_REMOVED lines=18> */
.L_x_2947:
[----:B------:R-:W-:Y:S05]  /*27c50*/  BSYNC B1 ;  /* 0x0000000000017941 */ /* 0x000fea0003800000 */
.L_x_2946:
[----:B------:R-:W3:Y:S01]  /*27c60*/  @P2 LDC R15, c[0x0][0xbf0] ;  /* 0x0002fc00ff0f2b82 */ /* 0x000ee20000000800 */
[----:B0-----:R-:W-:Y:S01]  /*27c70*/  LOP3.LUT R5, R24, 0xfffffff8, RZ, 0xc0, !PT ;  /* 0xfffffff818057812 */ /* 0x001fe200078ec0ff */
[----:B------:R-:W-:Y:S01]  /*27c80*/  ULDC.64 UR4, c[0x0][0xaa0] ;  /* 0x0002a80000047ab9 */ /* 0x000fe20000000a00 */
[----:B------:R-:W-:Y:S01]  /*27c90*/  BSSY B1, `(.L_x_2948) ;  /* 0x0000042000017945 */ /* 0x000fe20003800000 */
[----:B------:R-:W-:Y:S02]  /*27ca0*/  IMAD R3, R11, UR4, RZ ;  /* 0x000000040b037c24 */ /* 0x000fe4000f8e02ff */
[----:B------:R-:W-:Y:S02]  /*27cb0*/  IMAD.IADD R7, R20, 0x1, -R5 ;  /* 0x0000000114077824 */ /* 0x000fe400078e0a05 */
[----:B------:R-:W-:Y:S02]  /*27cc0*/  IMAD R5, R6, UR5, R3 ;  /* 0x0000000506057c24 */ /* 0x000fe4000f8e0203 */
[----:B------:R-:W-:-:S02]  /*27cd0*/  IMAD R4, R7, 0x20, R220 ;  /* 0x0000002007047824 */ /* 0x000fc400078e02dc */
[----:B------:R-:W-:Y:S01]  /*27ce0*/  IMAD.WIDE.U32 R2, R6, UR4, RZ ;  /* 0x0000000406027c25 */ /* 0x000fe2000f8e00ff */
[----:B------:R-:W-:-:S03]  /*27cf0*/  ULDC.64 UR4, c[0x0][0xae8] ;  /* 0x0002ba0000047ab9 */ /* 0x000fc60000000a00 */
[----:B------:R-:W-:Y:S02]  /*27d00*/  IMAD.IADD R9, R26, 0x1, R4 ;  /* 0x000000011a097824 */ /* 0x000fe400078e0204 */
[----:B------:R-:W-:Y:S02]  /*27d10*/  IMAD.IADD R3, R3, 0x1, R5 ;  /* 0x0000000103037824 */ /* 0x000fe400078e0205 */
[----:B------:R-:W-:Y:S02]  /*27d20*/  IMAD R6, R10, UR4, RZ ;  /* 0x000000040a067c24 */ /* 0x000fe4000f8e02ff */
[----:B-1----:R-:W-:-:S04]  /*27d30*/  @P2 IMAD.HI.U32 R4, R9, R14, RZ ;  /* 0x0000000e09042227 */ /* 0x002fc800078e00ff */
[C---:B------:R-:W-:Y:S02]  /*27d40*/  IMAD R7, R27.reuse, UR5, R6 ;  /* 0x000000051b077c24 */ /* 0x040fe4000f8e0206 */
[----:B------:R-:W-:Y:S01]  /*27d50*/  IMAD.WIDE.U32 R2, R27, UR4, R2 ;  /* 0x000000041b027c25 */ /* 0x000fe2000f8e0002 */
[----:B------:R-:W-:-:S03]  /*27d60*/  ULDC.64 UR4, c[0x0][0xaf0] ;  /* 0x0002bc0000047ab9 */ /* 0x000fc60000000a00 */
[----:B------:R-:W-:Y:S01]  /*27d70*/  IMAD.MOV.U32 R5, RZ, RZ, R9 ;  /* 0x000000ffff057224 */ /* 0x000fe200078e0009 */
[----:B---3--:R-:W-:Y:S01]  /*27d80*/  @P2 SHF.R.U32.HI R5, RZ, R15, R4 ;  /* 0x0000000fff052219 */ /* 0x008fe20000011604 */
[----:B------:R-:W-:Y:S02]  /*27d90*/  IMAD R6, R12, UR4, RZ ;  /* 0x000000040c067c24 */ /* 0x000fe4000f8e02ff */
[----:B------:R-:W-:Y:S01]  /*27da0*/  IMAD.IADD R3, R3, 0x1, R7 ;  /* 0x0000000103037824 */ /* 0x000fe200078e0207 */
[----:B------:R-:W-:Y:S01]  /*27db0*/  SHF.R.S32.HI R4, RZ, 0x1f, R5 ;  /* 0x0000001fff047819 */ /* 0x000fe20000011405 */
[C---:B------:R-:W-:Y:S02]  /*27dc0*/  IMAD R7, R13.reuse, UR5, R6 ;  /* 0x000000050d077c24 */ /* 0x040fe4000f8e0206 */
[----:B------:R-:W-:Y:S01]  /*27dd0*/  IMAD.WIDE.U32 R2, R13, UR4, R2 ;  /* 0x000000040d027c25 */ /* 0x000fe2000f8e0002 */
[----:B------:R-:W-:-:S03]  /*27de0*/  ULDC.64 UR4, c[0x0][0xae0] ;  /* 0x0002b80000047ab9 */ /* 0x000fc60000000a00 */
[----:B------:R-:W-:Y:S02]  /*27df0*/  IMAD.MOV R6, RZ, RZ, -R5 ;  /* 0x000000ffff067224 */ /* 0x000fe400078e0a05 */
[----:B------:R-:W-:Y:S02]  /*27e00*/  IMAD.IADD R3, R3, 0x1, R7 ;  /* 0x0000000103037824 */ /* 0x000fe400078e0207 */
[----:B------:R-:W-:Y:S02]  /*27e10*/  IMAD R4, R4, UR4, RZ ;  /* 0x0000000404047c24 */ /* 0x000fe4000f8e02ff */
[----:B------:R-:W-:Y:S02]  /*27e20*/  IMAD R7, R25, R6, R9 ;  /* 0x0000000619077224 */ /* 0x000fe400078e0209 */
[C---:B------:R-:W-:Y:S02]  /*27e30*/  IMAD R9, R5.reuse, UR5, R4 ;  /* 0x0000000505097c24 */ /* 0x040fe4000f8e0204 */
[----:B------:R-:W-:Y:S01]  /*27e40*/  IMAD.WIDE.U32 R2, R5, UR4, R2 ;  /* 0x0000000405027c25 */ /* 0x000fe2000f8e0002 */
[----:B------:R-:W-:Y:S01]  /*27e50*/  SHF.R.S32.HI R4, RZ, 0x1f, R7 ;  /* 0x0000001fff047819 */ /* 0x000fe20000011407 */
[----:B------:R-:W-:-:S02]  /*27e60*/  ULDC.64 UR4, c[0x0][0xad8] ;  /* 0x0002b60000047ab9 */ /* 0x000fc40000000a00 */
[----:B------:R-:W-:Y:S02]  /*27e70*/  IMAD.IADD R3, R3, 0x1, R9 ;  /* 0x0000000103037824 */ /* 0x000fe400078e0209 */
[----:B------:R-:W-:Y:S02]  /*27e80*/  IMAD R4, R4, UR4, RZ ;  /* 0x0000000404047c24 */ /* 0x000fe4000f8e02ff */
[----:B------:R-:W-:Y:S02]  /*27e90*/  IMAD.IADD R6, R220, 0x1, R26 ;  /* 0x00000001dc067824 */ /* 0x000fe400078e021a */
[----:B------:R-:W-:Y:S02]  /*27ea0*/  IMAD R25, R0, R25, RZ ;  /* 0x0000001900197224 */ /* 0x000fe400078e02ff */
[C---:B------:R-:W-:Y:S02]  /*27eb0*/  IMAD R5, R7.reuse, UR5, R4 ;  /* 0x0000000507057c24 */ /* 0x040fe4000f8e0204 */
[----:B------:R-:W-:Y:S01]  /*27ec0*/  IMAD.WIDE.U32 R2, R7, UR4, R2 ;  /* 0x0000000407027c25 */ /* 0x000fe2000f8e0002 */
[----:B------:R-:W-:Y:S01]  /*27ed0*/  ISETP.GE.AND P2, PT, R6, R25, PT ;  /* 0x000000190600720c */ /* 0x000fe20003f46270 */
[----:B------:R-:W-:-:S02]  /*27ee0*/  ULDC.64 UR4, c[0x0][0xa80] ;  /* 0x0002a00000047ab9 */ /* 0x000fc40000000a00 */
[----:B------:R-:W-:Y:S01]  /*27ef0*/  IMAD.IADD R3, R3, 0x1, R5 ;  /* 0x0000000103037824 */ /* 0x000fe200078e0205 */
[----:B------:R-:W-:Y:S01]  /*27f00*/  LEA R4, P3, R2, UR4, 0x1 ;  /* 0x0000000402047c11 */ /* 0x000fe2000f8608ff */
[----:B------:R-:W-:-:S03]  /*27f10*/  VIADD R0, R6, 0x20 ;  /* 0x0000002006007836 */ /* 0x000fc60000000000 */
[----:B------:R-:W-:Y:S02]  /*27f20*/  LEA.HI.X R5, R2, UR5, R3, 0x1, P3 ;  /* 0x0000000502057c11 */ /* 0x000fe400098f0c03 */
[-C--:B------:R-:W-:Y:S01]  /*27f30*/  ISETP.GE.AND P1, PT, R0, R25.reuse, PT ;  /* 0x000000190000720c */ /* 0x080fe20003f26270 */
[----:B------:R-:W-:Y:S01]  /*27f40*/  VIADD R0, R6, 0x40 ;  /* 0x0000004006007836 */ /* 0x000fe20000000000 */
[----:B------:R0:W1:Y:S04]  /*27f50*/  SHFL.IDX PT, R2, R4, RZ, 0x181f ;  /* 0x00181fff04027589 */ /* 0x00006800000e0000 */
[----:B------:R0:W3:Y:S01]  /*27f60*/  SHFL.IDX PT, R3, R5, RZ, 0x181f ;  /* 0x00181fff05037589 */ /* 0x0000e200000e0000 */
[----:B------:R-:W-:Y:S01]  /*27f70*/  ISETP.GE.AND P0, PT, R0, R25, PT ;  /* 0x000000190000720c */ /* 0x000fe20003f06270 */
[----:B------:R-:W-:-:S12]  /*27f80*/  @P2 BRA `(.L_x_2949) ;  /* 0x0000000000482947 */ /* 0x000fd80003800000 */
        /* <DEDUP_REMOVED lines=18> */
.L_x_2949:
[----:B------:R-:W-:Y:S05]  /*280b0*/  BSYNC B1 ;  /* 0x0000000000017941 */ /* 0x000fea0003800000 */
.L_x_2948:
        /* <DEDUP_REMOVED lines=22> */
.L_x_2951:
[----:B------:R-:W-:Y:S05]  /*28220*/  BSYNC B1 ;  /* 0x0000000000017941 */ /* 0x000fea0003800000 */
.L_x_2950:
        /* <DEDUP_REMOVED lines=22> */
.L_x_2953:
[----:B------:R-:W-:Y:S05]  /*28390*/  BSYNC B1 ;  /* 0x0000000000017941 */ /* 0x000fea0003800000 */
.L_x_2952:
[----:B------:R-:W-:Y:S01]  /*283a0*/  VIADD R0, R6, 0x60 ;  /* 0x0000006006007836 */ /* 0x000fe20000000000 */
[----:B01-3--:R-:W0:Y:S04]  /*283b0*/  SHFL.IDX PT, R5, R5, 0x3, 0x181f ;  /* 0x00781f0005057f89 */ /* 0x00be2800000e0000 */
        /* <DEDUP_REMOVED lines=21> */
.L_x_2944:
[----:B------:R-:W-:Y:S05]  /*28510*/  BSYNC B0 ;  /* 0x0000000000007941 */ /* 0x000fea0003800000 */
.L_x_2935:
[----:B------:R-:W-:Y:S02]  /*28520*/  ULDC UR4, c[0x0][0xc3c] ;  /* 0x00030f0000047ab9 */ /* 0x000fe40000000800 */
[----:B--2---:R-:W-:-:S13]  /*28530*/  ISETP.GE.AND P0, PT, R31, UR4, PT ;  /* 0x000000041f007c0c */ /* 0x004fda000bf06270 */
[----:B------:R-:W-:Y:S05]  /*28540*/  @!P0 BRA `(.L_x_2954) ;  /* 0xfffffd8800c88947 */ /* 0x000fea000383ffff */
[----:B------:R-:W-:Y:S05]  /*28550*/  BRA `(.L_x_2683) ;  /* 0x0000007400d47947 */ /* 0x000fea0003800000 */
.L_x_2681:
        /* <DEDUP_REMOVED lines=16> */
.L_x_2955:
        /* <DEDUP_REMOVED lines=42> */
.L_x_2961:
        /* <DEDUP_REMOVED lines=13> */
.L_x_2960:
[----:B------:R-:W-:Y:S05]  /*289d0*/  BSYNC B0 ;  /* 0x0000000000007941 */ /* 0x000fea0003800000 */
.L_x_2959:
        /* <DEDUP_REMOVED lines=20> */
.L_x_2957:
[----:B------:R-:W-:Y:S01]  /*28b20*/  IMAD.IADD R13, R6, 0x1, -R3 ;  /* 0x00000001060d7824 */ /* 0x000fe200078e0a03 */
[----:B------:R-:W-:-:S03]  /*28b30*/  ULDC.64 UR8, c[0x0][0x208] ;  /* 0x0000820000087ab9 */ /* 0x000fc60000000a00 */
        /* <DEDUP_REMOVED lines=19> */
.L_x_2962:
        /* <DEDUP_REMOVED lines=54> */
[----:B------:R-:W-:-:S04]  /*28fd0*/  @!P1 LOP3.LUT R2, RZ, R15, RZ, 0x33, !PT ;  /* 0x0000000fff029212 */ /* 0x000fc800078e33ff */
[----:B------:R-:W-:Y:S01]  /*28fe0*/  LOP3.LUT R17, RZ, R2, RZ, 0x33, !PT ;  /* 0x00000002ff117212 */ /* 0x000fe200078e33ff */
[----:B------:R-:W-:-:S04]  /*28ff0*/  IMAD R18, R2, R18, R3 ;  /* 0x0000001202127224 */ /* 0x000fc800078e0203 */
[----:B------:R-:W-:Y:S01]  /*29000*/  IMAD.IADD R17, R4, 0x1, R17 ;  /* 0x0000000104117824 */ /* 0x000fe200078e0211 */
[----:B------:R-:W-:Y:S06]  /*29010*/  BRA `(.L_x_2963) ;  /* 0x00000000000c7947 */ /* 0x000fec0003800000 */
.L_x_2958:
[----:B------:R-:W-:Y:S02]  /*29020*/  IMAD.MOV.U32 R17, RZ, RZ, RZ ;  /* 0x000000ffff117224 */ /* 0x000fe400078e00ff */
[----:B------:R-:W-:Y:S02]  /*29030*/  IMAD.U32 R16, RZ, RZ, UR6 ;  /* 0x00000006ff107e24 */ /* 0x000fe4000f8e00ff */
[----:B------:R-:W-:-:S07]  /*29040*/  IMAD.MOV.U32 R18, RZ, RZ, RZ ;  /* 0x000000ffff127224 */ /* 0x000fce00078e00ff */
.L_x_2963:
[----:B------:R-:W-:-:S13]  /*29050*/  ISETP.NE.AND P0, PT, R5, RZ, PT ;  /* 0x000000ff0500720c */ /* 0x000fda0003f05270 */
[----:B------:R-:W0:Y:S01]  /*29060*/  @!P0 S2R R3, SR_CgaCtaId ;  /* 0x0000000000038919 */ /* 0x000e220000008800 */
[----:B------:R-:W-:-:S04]  /*29070*/  @!P0 MOV R2, 0x400 ;  /* 0x0000040000028802 */ /* 0x000fc80000000f00 */
[----:B0-----:R-:W-:-:S05]  /*29080*/  @!P0 LEA R2, R3, R2, 0x18 ;  /* 0x0000000203028211 */ /* 0x001fca00078ec0ff */
[----:B------:R1:W-:Y:S01]  /*29090*/  @!P0 STS.128 [R2+0x388d0], R16 ;  /* 0x0388d01002008388 */ /* 0x0003e20000000c00 */
[----:B------:R-:W-:Y:S06]  /*290a0*/  BAR.ARV 0x5, 0x180 ;  /* 0x0146000000007b1d */ /* 0x000fec0000002000 */
.L_x_2956:
        /* <DEDUP_REMOVED lines=20> */
[----:B------:R-:W-:Y:S01]  /*291f0*/  IMAD.MOV.U32 R28, RZ, RZ, RZ ;  /* 0x000000ffff1c7224 */ /* 0x000fe200078e00ff */
[----:B------:R-:W-:Y:S01]  /*29200*/  LOP3.LUT R34, R3, 0x200, R34, 0xf8, !PT ;  /* 0x0000020003227812 */ /* 0x000fe200078ef822 */
[----:B------:R-:W-:Y:S01]  /*29210*/  IMAD.MOV.U32 R30, RZ, RZ, 0x1 ;  /* 0x00000001ff1e7424 */ /* 0x000fe200078e00ff */
        /* <DEDUP_REMOVED lines=8> */
[----:B------:R-:W-:-:S04]  /*292a0*/  IMAD.U32 R22, RZ, RZ, UR4 ;  /* 0x00000004ff167e24 */ /* 0x000fc8000f8e00ff */
[----:B--2---:R-:W-:-:S07]  /*292b0*/  IMAD R37, R34, 0x2, R22 ;  /* 0x0000000222257824 */ /* 0x004fce00078e0216 */
.L_x_3073:
        /* <DEDUP_REMOVED lines=21> */
[----:B-1----:R1:W2:Y:S01]  /*29410*/  @P0 LDG.E R11, desc[UR10][R2.64] ;  /* 0x0000000a020b0981 */ /* 0x0022a2000c1e1900 */
        /* <DEDUP_REMOVED lines=25> */
[----:B0-----:R-:W-:Y:S02]  /*295b0*/  IMAD.U32 R6, RZ, RZ, UR5 ;  /* 0x00000005ff067e24 */ /* 0x001fe4000f8e00ff */
[----:B------:R-:W-:Y:S01]  /*295c0*/  IMAD.U32 R7, RZ, RZ, UR4 ;  /* 0x00000004ff077e24 */ /* 0x000fe2000f8e00ff */
[----:B---3--:R0:W-:Y:S01]  /*295d0*/  STL [R1+0x1c], R8 ;  /* 0x00001c0801007387 */ /* 0x0081e20000100800 */
[----:B------:R-:W-:-:S03]  /*295e0*/  IMAD.MOV.U32 R10, RZ, RZ, R8 ;  /* 0x000000ffff0a7224 */ /* 0x000fc600078e0008 */
[----:B--2---:R0:W-:Y:S01]  /*295f0*/  STL [R1+0x10], R11 ;  /* 0x0000100b01007387 */ /* 0x0041e20000100800 */
[----:B------:R-:W-:Y:S05]  /*29600*/  @P2 BRA `(.L_x_2965) ;  /* 0x0000000000182947 */ /* 0x000fea0003800000 */
[----:B------:R-:W-:Y:S05]  /*29610*/  @!P0 BRA `(.L_x_2965) ;  /* 0x0000000000148947 */ /* 0x000fea0003800000 */
[----:B------:R-:W-:Y:S02]  /*29620*/  ULDC.64 UR4, c[0x0][0x208] ;  /* 0x0000820000047ab9 */ /* 0x000fe40000000a00 */
[----:B------:R-:W2:Y:S04]  /*29630*/  LDG.E R9, desc[UR4][R2.64] ;  /* 0x0000000402097981 */ /* 0x000ea8000c1e1900 */
[----:B0-----:R-:W2:Y:S02]  /*29640*/  LDG.E R8, desc[UR4][R2.64+0x4] ;  /* 0x0000040402087981 */ /* 0x001ea4000c1e1900 */
[----:B--2---:R-:W-:-:S05]  /*29650*/  IMAD.IADD R10, R8, 0x1, -R9 ;  /* 0x00000001080a7824 */ /* 0x004fca00078e0a09 */
[----:B------:R1:W-:Y:S02]  /*29660*/  STL [R1+0x1c], R10 ;  /* 0x00001c0a01007387 */ /* 0x0003e40000100800 */
.L_x_2965:
[----:B------:R-:W-:Y:S01]  /*29670*/  ULDC.64 UR4, c[0x0][0xa20] ;  /* 0x0002880000047ab9 */ /* 0x000fe20000000a00 */
[----:B------:R-:W-:Y:S01]  /*29680*/  IMAD.MOV.U32 R33, RZ, RZ, R31 ;  /* 0x000000ffff217224 */ /* 0x000fe200078e001f */
[----:B------:R-:W-:-:S04]  /*29690*/  ISETP.NE.U32.AND P0, PT, RZ, UR4, PT ;  /* 0x00000004ff007c0c */ /* 0x000fc8000bf05070 */
[----:B------:R-:W-:-:S13]  /*296a0*/  ISETP.NE.AND.EX P0, PT, RZ, UR5, PT, P0 ;  /* 0x00000005ff007c0c */ /* 0x000fda000bf05300 */
[----:B------:R-:W-:Y:S05]  /*296b0*/  @!P0 BRA `(.L_x_2966) ;  /* 0x0000000000148947 */ /* 0x000fea0003800000 */
[----:B------:R-:W-:Y:S01]  /*296c0*/  IADD3 R2, P0, R24, UR4, RZ ;  /* 0x0000000418027c10 */ /* 0x000fe2000ff1e0ff */
[----:B------:R-:W-:-:S03]  /*296d0*/  ULDC.64 UR6, c[0x0][0x208] ;  /* 0x0000820000067ab9 */ /* 0x000fc60000000a00 */
[----:B------:R-:W-:-:S05]  /*296e0*/  IADD3.X R3, R25, UR5, RZ, P0, !PT ;  /* 0x0000000519037c10 */ /* 0x000fca00087fe4ff */
[----:B------:R2:W5:Y:S01]  /*296f0*/  LDG.E R7, desc[UR6][R2.64] ;  /* 0x0000000602077981 */ /* 0x000562000c1e1900 */
[----:B------:R-:W-:Y:S05]  /*29700*/  BRA `(.L_x_2967) ;  /* 0x0000000000287947 */ /* 0x000fea0003800000 */
.L_x_2966:
[----:B------:R-:W-:Y:S02]  /*29710*/  ULDC.64 UR4, c[0x0][0xa08] ;  /* 0x0002820000047ab9 */ /* 0x000fe40000000a00 */
[----:B------:R-:W-:-:S04]  /*29720*/  ISETP.NE.U32.AND P0, PT, RZ, UR4, PT ;  /* 0x00000004ff007c0c */ /* 0x000fc8000bf05070 */
[----:B------:R-:W-:-:S13]  /*29730*/  ISETP.NE.AND.EX P0, PT, RZ, UR5, PT, P0 ;  /* 0x00000005ff007c0c */ /* 0x000fda000bf05300 */
[----:B------:R-:W-:Y:S05]  /*29740*/  @!P0 BRA `(.L_x_2967) ;  /* 0x0000000000188947 */ /* 0x000fea0003800000 */
[----:B------:R-:W2:Y:S01]  /*29750*/  LDC.64 R2, c[0x0][0xa08] ;  /* 0x00028200ff027b82 */ /* 0x000ea20000000a00 */
[----:B------:R-:W-:Y:S01]  /*29760*/  ULDC.64 UR4, c[0x0][0x208] ;  /* 0x0000820000047ab9 */ /* 0x000fe20000000a00 */
[----:B--2---:R-:W-:-:S05]  /*29770*/  IMAD.WIDE R2, R33, 0x4, R2 ;  /* 0x0000000421027825 */ /* 0x004fca00078e0202 */
[----:B------:R-:W2:Y:S04]  /*29780*/  LDG.E R7, desc[UR4][R2.64] ;  /* 0x0000000402077981 */ /* 0x000ea8000c1e1900 */
[----:B0-----:R-:W2:Y:S02]  /*29790*/  LDG.E R8, desc[UR4][R2.64+0x4] ;  /* 0x0000040402087981 */ /* 0x001ea4000c1e1900 */
[----:B--2---:R-:W-:-:S07]  /*297a0*/  IMAD.IADD R7, R8, 0x1, -R7 ;  /* 0x0000000108077824 */ /* 0x004fce00078e0a07 */
.L_x_2967:
[----:B------:R-:W-:Y:S01]  /*297b0*/  ULDC.64 UR4, c[0x0][0x208] ;  /* 0x0000820000047ab9 */ /* 0x000fe20000000a00 */
[----:B--2---:R-:W2:Y:S01]  /*297c0*/  LDC R3, c[0x0][0x448] ;  /* 0x00011200ff037b82 */ /* 0x004ea20000000800 */
[----:B------:R-:W3:Y:S04]  /*297d0*/  @P1 LDG.E R2, desc[UR4][R4.64] ;  /* 0x0000000404021981 */ /* 0x000ee8000c1e1900 */
[----:B------:R-:W3:Y:S01]  /*297e0*/  @P1 LDG.E R9, desc[UR4][R4.64+0x4] ;  /* 0x0000040404091981 */ /* 0x000ee2000c1e1900 */
[----:B-----5:R-:W-:Y:S01]  /*297f0*/  IMAD.IADD R7, R7, 0x1, -R11 ;  /* 0x0000000107077824 */ /* 0x020fe200078e0a0b */
[----:B------:R-:W-:Y:S01]  /*29800*/  BSSY B0, `(.L_x_2968) ;  /* 0x00001a3000007945 */ /* 0x000fe20003800000 */
[----:B--2---:R-:W-:-:S13]  /*29810*/  ISETP.NE.AND P0, PT, R3, 0x1, PT ;  /* 0x000000010300780c */ /* 0x004fda0003f05270 */
[----:B0-----:R-:W0:Y:S08]  /*29820*/  @P0 LDC R8, c[0x0][0x44c] ;  /* 0x00011300ff080b82 */ /* 0x001e300000000800 */
[----:B------:R-:W2:Y:S01]  /*29830*/  @P0 LDC R3, c[0x0][0x450] ;  /* 0x00011400ff030b82 */ /* 0x000ea20000000800 */
[----:B---3--:R-:W-:Y:S02]  /*29840*/  @P1 IMAD.IADD R6, R9, 0x1, -R2 ;  /* 0x0000000109061824 */ /* 0x008fe400078e0a02 */
[----:B------:R-:W-:-:S02]  /*29850*/  IMAD.SHL.U32 R9, R17, 0x80, RZ ;  /* 0x0000008011097824 */ /* 0x000fc400078e00ff */
[----:B------:R-:W-:Y:S02]  /*29860*/  IMAD.IADD R5, R7, 0x1, R6 ;  /* 0x0000000107057824 */ /* 0x000fe400078e0206 */
[----:B------:R-:W-:Y:S02]  /*29870*/  VIADD R9, R9, 0x7f ;  /* 0x0000007f09097836 */ /* 0x000fe40000000000 */
[----:B------:R-:W-:Y:S01]  /*29880*/  VIADD R2, R5, 0x4f ;  /* 0x0000004f05027836 */ /* 0x000fe20000000000 */
[----:B------:R3:W-:Y:S01]  /*29890*/  STL [R1+0xc], R5 ;  /* 0x00000c0501007387 */ /* 0x0007e20000100800 */
[----:B0-----:R-:W-:-:S04]  /*298a0*/  @P0 IMAD.HI.U32 R8, R9, R8, RZ ;  /* 0x0000000809080227 */ /* 0x001fc800078e00ff */
[----:B------:R-:W-:-:S04]  /*298b0*/  IMAD.HI R2, R2, 0x66666667, RZ ;  /* 0x6666666702027827 */ /* 0x000fc800078e02ff */
[----:B------:R-:W-:Y:S01]  /*298c0*/  IMAD.MOV.U32 R4, RZ, RZ, R9 ;  /* 0x000000ffff047224 */ /* 0x000fe200078e0009 */
[----:B--2---:R-:W-:Y:S02]  /*298d0*/  @P0 SHF.R.U32.HI R4, RZ, R3, R8 ;  /* 0x00000003ff040219 */ /* 0x004fe40000011608 */
[----:B------:R-:W-:-:S04]  /*298e0*/  SHF.R.U32.HI R3, RZ, 0x1f, R2 ;  /* 0x0000001fff037819 */ /* 0x000fc80000011602 */
[----:B------:R-:W-:Y:S02]  /*298f0*/  LEA.HI.SX32 R3, R2, R3, 0x1b ;  /* 0x0000000302037211 */ /* 0x000fe400078fdaff */
[----:B------:R-:W-:-:S05]  /*29900*/  IADD3 R2, R5, 0x50, -R10 ;  /* 0x0000005005027810 */ /* 0x000fca0007ffe80a */
[----:B------:R-:W-:-:S04]  /*29910*/  IMAD.IADD R4, R2, 0x1, R4 ;  /* 0x0000000102047824 */ /* 0x000fc800078e0204 */
[----:B------:R-:W-:-:S05]  /*29920*/  IMAD.HI R4, R4, 0x66666667, RZ ;  /* 0x6666666704047827 */ /* 0x000fca00078e02ff */
[----:B---3--:R-:W-:-:S04]  /*29930*/  SHF.R.U32.HI R5, RZ, 0x1f, R4 ;  /* 0x0000001fff057819 */ /* 0x008fc80000011604 */
[----:B------:R-:W-:-:S04]  /*29940*/  LEA.HI.SX32 R4, R4, R5, 0x1b ;  /* 0x0000000504047211 */ /* 0x000fc800078fdaff */
[----:B------:R-:W-:-:S05]  /*29950*/  VIMNMX R4, R3, R4, PT ;  /* 0x0000000403047248 */ /* 0x000fca0003fe0100 */
[--C-:B------:R-:W-:Y:S02]  /*29960*/  IMAD R5, R4, 0x50, -R7.reuse ;  /* 0x0000005004057824 */ /* 0x100fe400078e0a07 */
[----:B------:R-:W-:-:S03]  /*29970*/  IMAD.MOV R7, RZ, RZ, -R7 ;  /* 0x000000ffff077224 */ /* 0x000fc600078e0a07 */
[----:B------:R-:W-:Y:S02]  /*29980*/  VIMNMX R4, R5, R6, PT ;  /* 0x0000000605047248 */ /* 0x000fe40003fe0100 */
[----:B------:R-:W-:-:S04]  /*29990*/  VIMNMX R7, RZ, R7, !PT ;  /* 0x00000007ff077248 */ /* 0x000fc80007fe0100 */
        /* <DEDUP_REMOVED lines=18> */
.L_x_3177:
[----:B--2---:R-:W-:Y:S02]  /*29ac0*/  ISETP.NE.AND P0, PT, R14, RZ, PT ;  /* 0x000000ff0e00720c */ /* 0x004fe40003f05270 */
[----:B------:R-:W-:-:S11]  /*29ad0*/  PLOP3.LUT P6, PT, PT, PT, PT, 0x8, 0x0 ;  /* 0x000000000000781c */ /* 0x000fd60003fce170 */
[----:B------:R-:W-:Y:S05]  /*29ae0*/  @P0 BRA `(.L_x_2971) ;  /* 0x00000000000c0947 */ /* 0x000fea0003800000 */
[----:B------:R-:W-:-:S03]  /*29af0*/  UMOV UR4, 0xffffffff ;  /* 0xffffffff00047882 */ /* 0x000fc60000000000 */
[----:B------:R-:W-:Y:S05]  /*29b00*/  BRA.DIV UR4, `(.L_x_2972) ;  /* 0x0000007e04c47947 */ /* 0x000fea000b800000 */
[----:B------:R-:W-:-:S13]  /*29b10*/  ELECT P6, URZ, PT ;  /* 0x00000000003f782f */ /* 0x000fda00038c0000 */
.L_x_2971:
        /* <DEDUP_REMOVED lines=9> */
.L_x_3180:
[----:B------:R-:W-:Y:S05]  /*29bb0*/  BSYNC B1 ;  /* 0x0000000000017941 */ /* 0x000fea0003800000 */
.L_x_2973:
[----:B------:R-:W-:Y:S04]  /*29bc0*/  BSSY B1, `(.L_x_2975) ;  /* 0x00000aa000017945 */ /* 0x000fe80003800000 */
[----:B------:R-:W-:Y:S05]  /*29bd0*/  @!P6 BRA `(.L_x_2976) ;  /* 0x0000000800a0e947 */ /* 0x000fea0003800000 */
[----:B------:R-:W-:Y:S01]  /*29be0*/  IMAD R11, R28, 0x8, R22 ;  /* 0x000000081c0b7824 */ /* 0x000fe200078e0216 */
[----:B-1----:R-:W-:Y:S01]  /*29bf0*/  SHF.L.U32 R10, R30, 0x1f, RZ ;  /* 0x0000001f1e0a7819 */ /* 0x002fe200000006ff */
[----:B------:R-:W1:Y:S01]  /*29c00*/  S2R R8, SR_TID.X ;  /* 0x0000000000087919 */ /* 0x000e620000002100 */
[----:B------:R-:W-:Y:S02]  /*29c10*/  BSSY B2, `(.L_x_2977) ;  /* 0x0000005000027945 */ /* 0x000fe40003800000 */
[----:B------:R-:W2:Y:S01]  /*29c20*/  SYNCS.PHASECHK.TRANS64.TRYWAIT P0, [R11+URZ+0x388a0], R10 ;  /* 0x0388a00a0b0075a7 */ /* 0x000ea2000800017f */
[----:B-1----:R-:W-:-:S04]  /*29c30*/  LOP3.LUT R8, R8, 0x7f, RZ, 0xc0, !PT ;  /* 0x0000007f08087812 */ /* 0x002fc800078ec0ff */
[----:B------:R-:W-:Y:S01]  /*29c40*/  ISETP.NE.AND P1, PT, R8, RZ, PT ;  /* 0x000000ff0800720c */ /* 0x000fe20003f25270 */
[----:B--2---:R-:W-:-:S12]  /*29c50*/  @!P0 BRA `(.L_x_2978) ;  /* 0x0000007c00a48947 */ /* 0x004fd80003800000 */
.L_x_3181:
[----:B------:R-:W-:Y:S05]  /*29c60*/  BSYNC B2 ;  /* 0x0000000000027941 */ /* 0x000fea0003800000 */
.L_x_2977:
        /* <DEDUP_REMOVED lines=9> */
.L_x_2980:
[----:B------:R-:W-:Y:S05]  /*29d00*/  BSYNC B2 ;  /* 0x0000000000027941 */ /* 0x000fea0003800000 */
.L_x_2979:
        /* <DEDUP_REMOVED lines=12> */
.L_x_2981:
        /* <DEDUP_REMOVED lines=16> */
.L_x_2982:
        /* <DEDUP_REMOVED lines=16> */
.L_x_2983:
        /* <DEDUP_REMOVED lines=16> */
.L_x_2984:
        /* <DEDUP_REMOVED lines=13> */
.L_x_3182:
[----:B------:R-:W-:Y:S05]  /*2a1a0*/  BSYNC B2 ;  /* 0x0000000000027941 */ /* 0x000fea0003800000 */
.L_x_2985:
        /* <DEDUP_REMOVED lines=11> */
.L_x_2988:
[----:B------:R-:W-:Y:S05]  /*2a260*/  BSYNC B2 ;  /* 0x0000000000027941 */ /* 0x000fea0003800000 */
.L_x_2987:
        /* <DEDUP_REMOVED lines=8> */
.L_x_2989:
        /* <DEDUP_REMOVED lines=15> */
.L_x_2990:
        /* <DEDUP_REMOVED lines=15> */
.L_x_2991:
        /* <DEDUP_REMOVED lines=15> */
.L_x_2992:
        /* <DEDUP_REMOVED lines=10> */
.L_x_2976:
[----:B------:R-:W-:Y:S05]  /*2a660*/  BSYNC B1 ;  /* 0x0000000000017941 */ /* 0x000fea0003800000 */
.L_x_2975:
        /* <DEDUP_REMOVED lines=9> */
.L_x_3011:
[----:B------:R-:W-:Y:S05]  /*2a700*/  YIELD ;  /* 0x0000000000007946 */ /* 0x000fea0003800000 */
[----:B------:R-:W-:Y:S04]  /*2a710*/  BSSY B1, `(.L_x_2993) ;  /* 0x00000a9000017945 */ /* 0x000fe80003800000 */
[----:B------:R-:W-:Y:S05]  /*2a720*/  @!P6 BRA `(.L_x_2994) ;  /* 0x00000008009ce947 */ /* 0x000fea0003800000 */
[----:B-1----:R-:W-:Y:S01]  /*2a730*/  IMAD R10, R28, 0x8, R22 ;  /* 0x000000081c0a7824 */ /* 0x002fe200078e0216 */
[----:B------:R-:W-:Y:S01]  /*2a740*/  SHF.L.U32 R9, R30, 0x1f, RZ ;  /* 0x0000001f1e097819 */ /* 0x000fe200000006ff */
[----:B------:R-:W1:Y:S01]  /*2a750*/  S2R R5, SR_TID.X ;  /* 0x0000000000057919 */ /* 0x000e620000002100 */
[----:B------:R-:W-:Y:S02]  /*2a760*/  BSSY B2, `(.L_x_2995) ;  /* 0x0000005000027945 */ /* 0x000fe40003800000 */
[----:B------:R-:W2:Y:S01]  /*2a770*/  SYNCS.PHASECHK.TRANS64.TRYWAIT P1, [R10+URZ+0x388a0], R9 ;  /* 0x0388a0090a0075a7 */ /* 0x000ea2000802017f */
[----:B-1----:R-:W-:-:S04]  /*2a780*/  LOP3.LUT R5, R5, 0x7f, RZ, 0xc0, !PT ;  /* 0x0000007f05057812 */ /* 0x002fc800078ec0ff */
[----:B------:R-:W-:Y:S01]  /*2a790*/  ISETP.NE.AND P2, PT, R5, RZ, PT ;  /* 0x000000ff0500720c */ /* 0x000fe20003f45270 */
[----:B--2---:R-:W-:-:S12]  /*2a7a0*/  @!P1 BRA `(.L_x_2996) ;  /* 0x0000007000f89947 */ /* 0x004fd80003800000 */
.L_x_3183:
[----:B------:R-:W-:Y:S05]  /*2a7b0*/  BSYNC B2 ;  /* 0x0000000000027941 */ /* 0x000fea0003800000 */
.L_x_2995:
        /* <DEDUP_REMOVED lines=9> */
.L_x_2998:
[----:B------:R-:W-:Y:S05]  /*2a850*/  BSYNC B2 ;  /* 0x0000000000027941 */ /* 0x000fea0003800000 */
.L_x_2997:
        /* <DEDUP_REMOVED lines=11> */
.L_x_2999:
        /* <DEDUP_REMOVED lines=16> */
.L_x_3000:
        /* <DEDUP_REMOVED lines=16> */
.L_x_3001:
        /* <DEDUP_REMOVED lines=16> */
.L_x_3002:
        /* <DEDUP_REMOVED lines=13> */
.L_x_3184:
[----:B------:R-:W-:Y:S05]  /*2ace0*/  BSYNC B2 ;  /* 0x0000000000027941 */ /* 0x000fea0003800000 */
.L_x_3003:
        /* <DEDUP_REMOVED lines=11> */
.L_x_3006:
[----:B------:R-:W-:Y:S05]  /*2ada0*/  BSYNC B2 ;  /* 0x0000000000027941 */ /* 0x000fea0003800000 */
.L_x_3005:
        /* <DEDUP_REMOVED lines=8> */
.L_x_3007:
        /* <DEDUP_REMOVED lines=15> */
.L_x_3008:
        /* <DEDUP_REMOVED lines=15> */
.L_x_3009:
        /* <DEDUP_REMOVED lines=15> */
.L_x_3010:
        /* <DEDUP_REMOVED lines=10> */
.L_x_2994:
[----:B------:R-:W-:Y:S05]  /*2b1a0*/  BSYNC B1 ;  /* 0x0000000000017941 */ /* 0x000fea0003800000 */
.L_x_2993:
        /* <DEDUP_REMOVED lines=8> */
.L_x_2969:
[----:B------:R-:W-:Y:S05]  /*2b230*/  BSYNC B0 ;  /* 0x0000000000007941 */ /* 0x000fea0003800000 */
.L_x_2968:
[----:B------:R-:W2:Y:S01]  /*2b240*/  LDC R0, c[0x0][0x448] ;  /* 0x00011200ff007b82 */ /* 0x000ea20000000800 */
[----:B------:R-:W-:Y:S01]  /*2b250*/  LEA R5, R17, 0x7f, 0x7 ;  /* 0x0000007f11057811 */ /* 0x000fe200078e38ff */
[----:B------:R-:W-:Y:S05]  /*2b260*/  @!P0 WARPSYNC.ALL ;  /* 0x0000000000008948 */ /* 0x000fea0003800000 */
[----:B------:R-:W-:Y:S01]  /*2b270*/  BSSY B7, `(.L_x_3012) ;  /* 0x00003a7000077945 */ /* 0x000fe20003800000 */
[----:B------:R-:W-:Y:S01]  /*2b280*/  @!P0 BAR.SYNC.DEFER_BLOCKING 0xc, 0x180 ;  /* 0x0306000000008b1d */ /* 0x000fe20000010000 */
[----:B--2---:R-:W-:-:S13]  /*2b290*/  ISETP.NE.AND P1, PT, R0, 0x1, PT ;  /* 0x000000010000780c */ /* 0x004fda0003f25270 */
[----:B------:R-:W0:Y:S08]  /*2b2a0*/  @P1 LDC R4, c[0x0][0x44c] ;  /* 0x00011300ff041b82 */ /* 0x000e300000000800 */
[----:B------:R-:W2:Y:S01]  /*2b2b0*/  @P1 LDC R0, c[0x0][0x450] ;  /* 0x00011400ff001b82 */ /* 0x000ea20000000800 */
[----:B0-----:R-:W-:-:S05]  /*2b2c0*/  @P1 IMAD.HI.U32 R7, R5, R4, RZ ;  /* 0x0000000405071227 */ /* 0x001fca00078e00ff */
[----:B--2---:R-:W-:-:S05]  /*2b2d0*/  @P1 SHF.R.U32.HI R5, RZ, R0, R7 ;  /* 0x00000000ff051219 */ /* 0x004fca0000011607 */
[----:B------:R-:W-:-:S04]  /*2b2e0*/  IMAD.IADD R5, R2, 0x1, R5 ;  /* 0x0000000102057824 */ /* 0x000fc800078e0205 */
[----:B------:R-:W-:-:S05]  /*2b2f0*/  IMAD.HI R5, R5, 0x66666667, RZ ;  /* 0x6666666705057827 */ /* 0x000fca00078e02ff */
[----:B------:R-:W-:-:S04]  /*2b300*/  SHF.R.U32.HI R0, RZ, 0x1f, R5 ;  /* 0x0000001fff007819 */ /* 0x000fc80000011605 */
        /* <DEDUP_REMOVED lines=11> */
[----:B------:R-:W2:Y:S01]  /*2b3c0*/  LDC.64 R2, c[0x0][0xc60] ;  /* 0x00031800ff027b82 */ /* 0x000ea20000000a00 */
[----:B------:R-:W0:Y:S01]  /*2b3d0*/  FLO.U32 R0, UR4 ;  /* 0x0000000400007d00 */ /* 0x000e2200080e0000 */
[----:B------:R-:W-:Y:S01]  /*2b3e0*/  ULDC.64 UR6, c[0x0][0x208] ;  /* 0x0000820000067ab9 */ /* 0x000fe20000000a00 */
[----:B0-----:R-:W-:-:S06]  /*2b3f0*/  ISETP.EQ.U32.AND P0, PT, R0, R5, PT ;  /* 0x000000050000720c */ /* 0x001fcc0003f02070 */
[----:B------:R-:W2:Y:S07]  /*2b400*/  POPC R5, UR4 ;  /* 0x0000000400057d09 */ /* 0x000eae0008000000 */
[----:B--2---:R-:W2:Y:S01]  /*2b410*/  @P0 ATOMG.E.ADD.STRONG.GPU PT, R3, desc[UR6][R2.64], R5 ;  /* 0x00000005020309a8 */ /* 0x004ea200081ee1c6 */
[----:B------:R-:W0:Y:S02]  /*2b420*/  S2R R4, SR_LTMASK ;  /* 0x0000000000047919 */ /* 0x000e240000003900 */
[----:B0-----:R-:W-:-:S04]  /*2b430*/  LOP3.LUT R4, R4, UR4, RZ, 0xc0, !PT ;  /* 0x0000000404047c12 */ /* 0x001fc8000f8ec0ff */
[----:B------:R-:W0:Y:S01]  /*2b440*/  POPC R7, R4 ;  /* 0x0000000400077309 */ /* 0x000e220000000000 */
[----:B--2---:R-:W0:Y:S02]  /*2b450*/  SHFL.IDX PT, R0, R3, R0, 0x1f ;  /* 0x00001f0003007589 */ /* 0x004e2400000e0000 */
[----:B0-----:R-:W-:Y:S01]  /*2b460*/  IADD3 R16, R0, UR36, R7 ;  /* 0x0000002400107c10 */ /* 0x001fe2000fffe007 */
[----:B------:R-:W-:Y:S06]  /*2b470*/  BRA `(.L_x_3014) ;  /* 0x0000003800187947 */ /* 0x000fec0003800000 */
.L_x_3013:
        /* <DEDUP_REMOVED lines=13> */
[----:B-1----:R-:W-:Y:S02]  /*2b550*/  IMAD.U32 R10, RZ, RZ, UR4 ;  /* 0x00000004ff0a7e24 */ /* 0x002fe4000f8e00ff */
[----:B------:R-:W-:Y:S02]  /*2b560*/  IMAD.U32 R11, RZ, RZ, UR5 ;  /* 0x00000005ff0b7e24 */ /* 0x000fe4000f8e00ff */
[----:B------:R-:W-:Y:S02]  /*2b570*/  IMAD.MOV.U32 R8, RZ, RZ, 0x70 ;  /* 0x00000070ff087424 */ /* 0x000fe400078e00ff */
[----:B------:R-:W-:Y:S02]  /*2b580*/  IMAD.MOV.U32 R12, RZ, RZ, 0x1 ;  /* 0x00000001ff0c7424 */ /* 0x000fe400078e00ff */
[----:B------:R-:W-:-:S07]  /*2b590*/  IMAD.MOV.U32 R13, RZ, RZ, RZ ;  /* 0x000000ffff0d7224 */ /* 0x000fce00078e00ff */
[----:B------:R-:W-:-:S07]  /*2b5a0*/  LEPC R20, `(.L_x_3016) ;  /* 0x000000001014794e */ /* 0x000fce0000000000 */
[----:B0-----:R-:W-:Y:S05]  /*2b5b0*/  CALL.ABS.NOINC R2 ;  /* 0x0000000002007343 */ /* 0x001fea0003c00000 */
.L_x_3016:
[----:B------:R-:W-:Y:S05]  /*2b5c0*/  BSYNC B6 ;  /* 0x0000000000067941 */ /* 0x000fea0003800000 */
.L_x_3015:
        /* <DEDUP_REMOVED lines=9> */
[----:B------:R-:W-:Y:S02]  /*2b660*/  IMAD.U32 R4, RZ, RZ, UR6 ;  /* 0x00000006ff047e24 */ /* 0x000fe4000f8e00ff */
[----:B------:R-:W-:Y:S02]  /*2b670*/  IMAD.U32 R5, RZ, RZ, UR7 ;  /* 0x00000007ff057e24 */ /* 0x000fe4000f8e00ff */
[----:B------:R-:W-:Y:S02]  /*2b680*/  IMAD.U32 R6, RZ, RZ, UR8 ;  /* 0x00000008ff067e24 */ /* 0x000fe4000f8e00ff */
[----:B------:R-:W-:-:S02]  /*2b690*/  IMAD.U32 R7, RZ, RZ, UR9 ;  /* 0x00000009ff077e24 */ /* 0x000fc4000f8e00ff */
[----:B-1----:R-:W-:Y:S02]  /*2b6a0*/  IMAD.U32 R10, RZ, RZ, UR4 ;  /* 0x00000004ff0a7e24 */ /* 0x002fe4000f8e00ff */
[----:B------:R-:W-:Y:S02]  /*2b6b0*/  IMAD.U32 R11, RZ, RZ, UR5 ;  /* 0x00000005ff0b7e24 */ /* 0x000fe4000f8e00ff */
[----:B------:R-:W-:Y:S02]  /*2b6c0*/  IMAD.MOV.U32 R8, RZ, RZ, 0x70 ;  /* 0x00000070ff087424 */ /* 0x000fe400078e00ff */
[----:B------:R-:W-:Y:S02]  /*2b6d0*/  IMAD.MOV.U32 R12, RZ, RZ, 0x1 ;  /* 0x00000001ff0c7424 */ /* 0x000fe400078e00ff */
[----:B0-----:R-:W-:-:S07]  /*2b6e0*/  IMAD.MOV.U32 R13, RZ, RZ, RZ ;  /* 0x000000ffff0d7224 */ /* 0x001fce00078e00ff */
[----:B------:R-:W-:-:S07]  /*2b6f0*/  LEPC R20, `(.L_x_3019) ;  /* 0x000000001014794e */ /* 0x000fce0000000000 */
[----:B--2---:R-:W-:Y:S05]  /*2b700*/  CALL.ABS.NOINC R2 ;  /* 0x0000000002007343 */ /* 0x004fea0003c00000 */
.L_x_3019:
        /* <DEDUP_REMOVED lines=15> */
.L_x_3018:
[----:B------:R-:W-:Y:S05]  /*2b800*/  BSYNC B6 ;  /* 0x0000000000067941 */ /* 0x000fea0003800000 */
.L_x_3017:
[----:B------:R-:W2:Y:S01]  /*2b810*/  LDL R21, [R1+0xc] ;  /* 0x00000c0001157983 */ /* 0x000ea20000100800 */
[----:B------:R-:W-:-:S03]  /*2b820*/  ULDC.64 UR4, c[0x0][0x9f8] ;  /* 0x00027e0000047ab9 */ /* 0x000fc60000000a00 */
[----:B------:R-:W3:Y:S01]  /*2b830*/  LDL R2, [R1+0x10] ;  /* 0x0000100001027983 */ /* 0x000ee20000100800 */
[----:B------:R-:W-:Y:S01]  /*2b840*/  ISETP.NE.U32.AND P0, PT, RZ, UR4, PT ;  /* 0x00000004ff007c0c */ /* 0x000fe2000bf05070 */
[----:B------:R-:W-:Y:S01]  /*2b850*/  ULDC.64 UR6, c[0x0][0x208] ;  /* 0x0000820000067ab9 */ /* 0x000fe20000000a00 */
[----:B------:R-:W0:Y:S01]  /*2b860*/  LDC R0, c[0x0][0x430] ;  /* 0x00010c00ff007b82 */ /* 0x000e220000000800 */
        /* <DEDUP_REMOVED lines=9> */
[----:B0-----:R-:W-:-:S13]  /*2b900*/  ISETP.NE.AND P1, PT, R0, 0x1, PT ;  /* 0x000000010000780c */ /* 0x001fda0003f25270 */
[----:B------:R-:W0:Y:S08]  /*2b910*/  @P1 LDC R7, c[0x0][0x434] ;  /* 0x00010d00ff071b82 */ /* 0x000e300000000800 */
[----:B------:R-:W1:Y:S01]  /*2b920*/  @P1 LDC R5, c[0x0][0x438] ;  /* 0x00010e00ff051b82 */ /* 0x000e620000000800 */
[----:B----4-:R-:W-:-:S05]  /*2b930*/  IMAD.SHL.U32 R20, R20, 0x10, RZ ;  /* 0x0000001014147824 */ /* 0x010fca00078e00ff */
[----:B------:R-:W-:Y:S01]  /*2b940*/  LOP3.LUT R20, R26, 0x70, R20, 0xf8, !PT ;  /* 0x000000701a147812 */ /* 0x000fe200078ef814 */
[----:B------:R-:W-:-:S04]  /*2b950*/  VIADD R26, R32, 0xffffffff ;  /* 0xffffffff201a7836 */ /* 0x000fc80000000000 */
[----:B------:R-:W-:Y:S01]  /*2b960*/  IMAD R6, R26, 0x50, R20 ;  /* 0x000000501a067824 */ /* 0x000fe200078e0214 */
[----:B------:R-:W-:Y:S02]  /*2b970*/  LOP3.LUT R23, R23, 0xfffffffe, RZ, 0xc0, !PT ;  /* 0xfffffffe17177812 */ /* 0x000fe400078ec0ff */
[----:B------:R-:W-:Y:S01]  /*2b980*/  LOP3.LUT R9, R36, 0x80, RZ, 0xfc, !PT ;  /* 0x0000008024097812 */ /* 0x000fe200078efcff */
[----:B------:R-:W-:Y:S01]  /*2b990*/  UMOV UR5, 0xffffffff ;  /* 0xffffffff00057882 */ /* 0x000fe20000000000 */
[----:B--2---:R-:W-:-:S04]  /*2b9a0*/  ISETP.GE.AND P0, PT, R6, R21, PT ;  /* 0x000000150600720c */ /* 0x004fc80003f06270 */
[----:B------:R-:W-:Y:S01]  /*2b9b0*/  ISETP.GT.U32.OR P0, PT, R20, 0x4f, P0 ;  /* 0x0000004f1400780c */ /* 0x000fe20000704470 */
[----:B---3--:R-:W-:-:S04]  /*2b9c0*/  IMAD.IADD R6, R6, 0x1, R2 ;  /* 0x0000000106067824 */ /* 0x008fc800078e0202 */
[----:B0-----:R-:W-:-:S08]  /*2b9d0*/  @P1 IMAD.HI.U32 R7, R6, R7, RZ ;  /* 0x0000000706071227 */ /* 0x001fd000078e00ff */
[----:B------:R-:W0:Y:S01]  /*2b9e0*/  @!P0 LDC.64 R2, c[0x0][0x428] ;  /* 0x00010a00ff028b82 */ /* 0x000e220000000a00 */
[----:B------:R-:W-:Y:S01]  /*2b9f0*/  IMAD.MOV.U32 R4, RZ, RZ, R6 ;  /* 0x000000ffff047224 */ /* 0x000fe200078e0006 */
[----:B-1----:R-:W-:-:S05]  /*2ba00*/  @P1 SHF.R.U32.HI R4, RZ, R5, R7 ;  /* 0x00000005ff041219 */ /* 0x002fca0000011607 */
[----:B------:R-:W-:-:S04]  /*2ba10*/  IMAD.MOV R5, RZ, RZ, -R4 ;  /* 0x000000ffff057224 */ /* 0x000fc800078e0a04 */
[----:B------:R-:W-:Y:S01]  /*2ba20*/  IMAD R0, R0, R5, R6 ;  /* 0x0000000500007224 */ /* 0x000fe200078e0206 */
[----:B------:R-:W-:Y:S02]  /*2ba30*/  SHF.R.S32.HI R8, RZ, 0x1f, R33 ;  /* 0x0000001fff087819 */ /* 0x000fe40000011421 */
[----:B------:R-:W-:-:S03]  /*2ba40*/  @!P0 SHF.R.S32.HI R5, RZ, 0x1f, R4 ;  /* 0x0000001fff058819 */ /* 0x000fc60000011404 */
[-C--:B0-----:R-:W-:Y:S02]  /*2ba50*/  @!P0 IMAD R6, R8, R2.reuse, RZ ;  /* 0x0000000208068224 */ /* 0x081fe400078e02ff */
        /* <DEDUP_REMOVED lines=30> */
.L_x_3187:
[----:B------:R-:W-:Y:S01]  /*2bc40*/  SHF.R.S32.HI R32, RZ, 0x1f, R18 ;  /* 0x0000001fff207819 */ /* 0x000fe20000011412 */
[----:B------:R-:W-:Y:S06]  /*2bc50*/  @!P2 BRA `(.L_x_3021) ;  /* 0x000000000004a947 */ /* 0x000fec0003800000 */
[----:B------:R-:W-:Y:S01]  /*2bc60*/  BPT.TRAP 0x1 ;  /* 0x000000040000795c */ /* 0x000fe20000300000 */
.L_x_3021:
        /* <DEDUP_REMOVED lines=25> */
.L_x_3188:
[----:B------:R-:W-:Y:S05]  /*2be00*/  BSYNC B0 ;  /* 0x0000000000007941 */ /* 0x000fea0003800000 */
.L_x_3022:
        /* <DEDUP_REMOVED lines=77> */
.L_x_3200:
        /* <DEDUP_REMOVED lines=18> */
.L_x_3026:
[----:B------:R-:W-:Y:S05]  /*2c400*/  BSYNC B0 ;  /* 0x0000000000007941 */ /* 0x000fea0003800000 */
.L_x_3025:
[----:B------:R-:W-:Y:S01]  /*2c410*/  NOP ;  /* 0x0000000000007918 */ /* 0x000fe20000000000 */
[----:B------:R-:W-:-:S13]  /*2c420*/  PLOP3.LUT P0, PT, PT, PT, PT, 0x80, 0x0 ;  /* 0x000000000000781c */ /* 0x000fda0003f0f070 */
.L_x_3027:
        /* <DEDUP_REMOVED lines=11> */
.L_x_3028:
        /* <DEDUP_REMOVED lines=37> */
.L_x_3030:
[----:B------:R-:W-:Y:S05]  /*2c730*/  BSYNC B6 ;  /* 0x0000000000067941 */ /* 0x000fea0003800000 */
.L_x_3029:
[----:B------:R-:W3:Y:S01]  /*2c740*/  LDL.LU R20, [R1+0x24] ;  /* 0x0000240001147983 */ /* 0x000ee20000300800 */
[----:B------:R-:W-:Y:S01]  /*2c750*/  ULDC.64 UR4, c[0x0][0x2d8] ;  /* 0x0000b60000047ab9 */ /* 0x000fe20000000a00 */
[----:B------:R-:W0:Y:S02]  /*2c760*/  LDC R7, c[0x0][0x448] ;  /* 0x00011200ff077b82 */ /* 0x000e240000000800 */
[----:B------:R-:W4:Y:S01]  /*2c770*/  LDL.LU.64 R2, [R1+0x28] ;  /* 0x0000280001027983 */ /* 0x000f220000300a00 */
[----:B------:R-:W-:-:S03]  /*2c780*/  IMAD R0, R32, UR4, RZ ;  /* 0x0000000420007c24 */ /* 0x000fc6000f8e02ff */
[----:B------:R1:W5:Y:S01]  /*2c790*/  LDL R9, [R1+0x1c] ;  /* 0x00001c0001097983 */ /* 0x0003620000100800 */
[----:B------:R-:W-:Y:S01]  /*2c7a0*/  IMAD R0, R18, UR5, R0 ;  /* 0x0000000512007c24 */ /* 0x000fe2000f8e0200 */
[----:B0-----:R-:W-:-:S13]  /*2c7b0*/  ISETP.NE.AND P0, PT, R7, 0x1, PT ;  /* 0x000000010700780c */ /* 0x001fda0003f05270 */
[----:B------:R-:W0:Y:S01]  /*2c7c0*/  @P0 LDC R6, c[0x0][0x44c] ;  /* 0x00011300ff060b82 */ /* 0x000e220000000800 */
[C---:B------:R-:W-:Y:S02]  /*2c7d0*/  LOP3.LUT R11, R36.reuse, 0x40, RZ, 0xfc, !PT ;  /* 0x00000040240b7812 */ /* 0x040fe400078efcff */
[C---:B--2---:R-:W-:Y:S02]  /*2c7e0*/  LOP3.LUT R8, R36.reuse, 0x80, RZ, 0xfc, !PT ;  /* 0x0000008024087812 */ /* 0x044fe400078efcff */
[----:B------:R-:W-:Y:S01]  /*2c7f0*/  LOP3.LUT R10, R36, 0xc0, RZ, 0xfc, !PT ;  /* 0x000000c0240a7812 */ /* 0x000fe200078efcff */
[----:B----4-:R-:W-:Y:S02]  /*2c800*/  IMAD.MOV.U32 R3, RZ, RZ, R35 ;  /* 0x000000ffff037224 */ /* 0x010fe400078e0023 */
        /* <DEDUP_REMOVED lines=9> */
[----:B------:R-:W3:Y:S01]  /*2c8a0*/  @P0 LDC R0, c[0x0][0x450] ;  /* 0x00011400ff000b82 */ /* 0x000ee20000000800 */
[----:B--2---:R-:W-:-:S04]  /*2c8b0*/  LOP3.LUT R20, R20, 0x7f, RZ, 0xc0, !PT ;  /* 0x0000007f14147812 */ /* 0x004fc800078ec0ff */
[----:B------:R-:W-:Y:S02]  /*2c8c0*/  SHF.R.U32.HI R21, RZ, 0x3, R20 ;  /* 0x00000003ff157819 */ /* 0x000fe40000011614 */
[----:B------:R-:W2:Y:S02]  /*2c8d0*/  S2R R20, SR_TID.X ;  /* 0x0000000000147919 */ /* 0x000ea40000002100 */
[----:B--2---:R-:W-:-:S05]  /*2c8e0*/  IMAD.SHL.U32 R20, R20, 0x10, RZ ;  /* 0x0000001014147824 */ /* 0x004fca00078e00ff */
[----:B------:R-:W-:-:S05]  /*2c8f0*/  LOP3.LUT R20, R21, 0x70, R20, 0xf8, !PT ;  /* 0x0000007015147812 */ /* 0x000fca00078ef814 */
[----:B------:R-:W-:-:S04]  /*2c900*/  IMAD R5, R17, 0x80, R20 ;  /* 0x0000008011057824 */ /* 0x000fc800078e0214 */
[----:B0-----:R-:W-:-:S04]  /*2c910*/  @P0 IMAD.HI.U32 R6, R5, R6, RZ ;  /* 0x0000000605060227 */ /* 0x001fc800078e00ff */
[----:B------:R-:W-:Y:S01]  /*2c920*/  IMAD.MOV.U32 R4, RZ, RZ, R5 ;  /* 0x000000ffff047224 */ /* 0x000fe200078e0005 */
[----:B---3--:R-:W-:Y:S01]  /*2c930*/  @P0 SHF.R.U32.HI R4, RZ, R0, R6 ;  /* 0x00000000ff040219 */ /* 0x008fe20000011606 */
        /* <DEDUP_REMOVED lines=17> */
[----:B0-----:R-:W-:-:S03]  /*2ca50*/  LOP3.LUT R20, R20, 0x7f, RZ, 0xc0, !PT ;  /* 0x0000007f14147812 */ /* 0x001fc600078ec0ff */
[----:B------:R-:W-:Y:S01]  /*2ca60*/  LEA.HI.X R0, R2, UR5, R0, 0x1, P0 ;  /* 0x0000000502007c11 */ /* 0x000fe200080f0c00 */
[----:B------:R-:W-:Y:S01]  /*2ca70*/  UMOV UR5, 0xffffffff ;  /* 0xffffffff00057882 */ /* 0x000fe20000000000 */
[----:B------:R-:W-:Y:S02]  /*2ca80*/  ISETP.GE.AND P4, PT, R36, UR4, PT ;  /* 0x0000000424007c0c */ /* 0x000fe4000bf86270 */
[----:B------:R-:W-:Y:S02]  /*2ca90*/  ISETP.GE.AND P3, PT, R11, UR4, PT ;  /* 0x000000040b007c0c */ /* 0x000fe4000bf66270 */
[----:B------:R-:W-:Y:S02]  /*2caa0*/  ISETP.GE.AND P2, PT, R8, UR4, PT ;  /* 0x0000000408007c0c */ /* 0x000fe4000bf46270 */
[----:B------:R-:W-:Y:S02]  /*2cab0*/  ISETP.GE.AND P0, PT, R10, UR4, PT ;  /* 0x000000040a007c0c */ /* 0x000fe4000bf06270 */
[----:B------:R-:W-:Y:S01]  /*2cac0*/  SHF.R.U32.HI R8, RZ, 0x3, R20 ;  /* 0x00000003ff087819 */ /* 0x000fe20000011614 */
[----:B-1----:R-:W-:Y:S10]  /*2cad0*/  BRA.DIV UR5, `(.L_x_3031) ;  /* 0x0000005a05707947 */ /* 0x002ff4000b800000 */
[----:B------:R-:W0:Y:S01]  /*2cae0*/  SHFL.IDX PT, R3, R4, RZ, 0x181f ;  /* 0x00181fff04037589 */ /* 0x000e2200000e0000 */
[----:B-----5:R-:W-:Y:S01]  /*2caf0*/  IMAD R5, R9, R7, RZ ;  /* 0x0000000709057224 */ /* 0x020fe200078e02ff */
[----:B------:R-:W-:Y:S01]  /*2cb00*/  ULDC.64 UR4, c[0x0][0x208] ;  /* 0x0000820000047ab9 */ /* 0x000fe20000000a00 */
[----:B------:R-:W-:Y:S01]  /*2cb10*/  IMAD R17, R17, 0x80, R8 ;  /* 0x0000008011117824 */ /* 0x000fe200078e0208 */
        /* <DEDUP_REMOVED lines=83> */
.L_x_3217:
        /* <DEDUP_REMOVED lines=14> */
.L_x_3033:
[----:B------:R-:W-:Y:S05]  /*2d130*/  BSYNC B0 ;  /* 0x0000000000007941 */ /* 0x000fea0003800000 */
.L_x_3032:
[----:B------:R-:W-:Y:S01]  /*2d140*/  NOP ;  /* 0x0000000000007918 */ /* 0x000fe20000000000 */
[----:B------:R-:W-:-:S13]  /*2d150*/  PLOP3.LUT P0, PT, PT, PT, PT, 0x80, 0x0 ;  /* 0x000000000000781c */ /* 0x000fda0003f0f070 */
.L_x_3034:
        /* <DEDUP_REMOVED lines=18> */
.L_x_3218:
[----:B------:R-:W-:Y:S05]  /*2d280*/  BSYNC B0 ;  /* 0x0000000000007941 */ /* 0x000fea0003800000 */
.L_x_3035:
[----:B------:R-:W2:Y:S01]  /*2d290*/  LDL R0, [R1+0x20] ;  /* 0x0000200001007983 */ /* 0x000ea20000100800 */
[----:B------:R-:W-:Y:S01]  /*2d2a0*/  BSSY B0, `(.L_x_3037) ;  /* 0x000011f000007945 */ /* 0x000fe20003800000 */
[----:B--2---:R-:W-:-:S13]  /*2d2b0*/  ISETP.GE.AND P0, PT, R0, 0x2, PT ;  /* 0x000000020000780c */ /* 0x004fda0003f06270 */
[----:B------:R-:W-:Y:S05]  /*2d2c0*/  @!P0 BRA `(.L_x_3038) ;  /* 0x0000001000708947 */ /* 0x000fea0003800000 */
[C---:B------:R-:W-:Y:S01]  /*2d2d0*/  LOP3.LUT R5, R36.reuse, 0x40, RZ, 0xfc, !PT ;  /* 0x0000004024057812 */ /* 0x040fe200078efcff */
[----:B------:R-:W-:Y:S01]  /*2d2e0*/  ULDC UR4, c[0x0][0x2f4] ;  /* 0x0000bd0000047ab9 */ /* 0x000fe20000000800 */
[----:B------:R-:W-:Y:S01]  /*2d2f0*/  LOP3.LUT R4, R36, 0x80, RZ, 0xfc, !PT ;  /* 0x0000008024047812 */ /* 0x000fe200078efcff */
[----:B------:R-:W-:Y:S01]  /*2d300*/  VIADD R0, R0, 0xfffffffe ;  /* 0xfffffffe00007836 */ /* 0x000fe20000000000 */
[C---:B------:R-:W-:Y:S01]  /*2d310*/  LOP3.LUT R2, R36.reuse, 0xc0, RZ, 0xfc, !PT ;  /* 0x000000c024027812 */ /* 0x040fe200078efcff */
[----:B------:R-:W-:Y:S01]  /*2d320*/  IMAD.MOV.U32 R17, RZ, RZ, R29 ;  /* 0x000000ffff117224 */ /* 0x000fe200078e001d */
[----:B------:R-:W-:Y:S01]  /*2d330*/  ISETP.GE.AND P4, PT, R36, UR4, PT ;  /* 0x0000000424007c0c */ /* 0x000fe2000bf86270 */
[----:B------:R-:W-:Y:S01]  /*2d340*/  IMAD.MOV.U32 R7, RZ, RZ, R27 ;  /* 0x000000ffff077224 */ /* 0x000fe200078e001b */
[----:B------:R-:W-:Y:S01]  /*2d350*/  ISETP.GE.AND P3, PT, R5, UR4, PT ;  /* 0x0000000405007c0c */ /* 0x000fe2000bf66270 */
[----:B------:R-:W-:Y:S01]  /*2d360*/  IMAD.MOV.U32 R31, RZ, RZ, R26 ;  /* 0x000000ffff1f7224 */ /* 0x000fe200078e001a */
[----:B------:R-:W-:-:S02]  /*2d370*/  ISETP.GE.AND P2, PT, R4, UR4, PT ;  /* 0x0000000404007c0c */ /* 0x000fc4000bf46270 */
[----:B------:R-:W-:-:S13]  /*2d380*/  ISETP.GE.AND P1, PT, R2, UR4, PT ;  /* 0x0000000402007c0c */ /* 0x000fda000bf26270 */
.L_x_3051:
[----:B------:R-:W1:Y:S01]  /*2d390*/  LDL R5, [R1+0x10] ;  /* 0x0000100001057983 */ /* 0x000e620000100800 */
[----:B------:R-:W2:Y:S03]  /*2d3a0*/  LDC R11, c[0x0][0x430] ;  /* 0x00010c00ff0b7b82 */ /* 0x000ea60000000800 */
[----:B------:R-:W3:Y:S01]  /*2d3b0*/  LDL R8, [R1+0x14] ;  /* 0x0000140001087983 */ /* 0x000ee20000100800 */
[----:B------:R-:W4:Y:S01]  /*2d3c0*/  S2R R2, SR_TID.X ;  /* 0x0000000000027919 */ /* 0x000f220000002100 */
[----:B------:R-:W4:Y:S01]  /*2d3d0*/  S2R R4, SR_TID.X ;  /* 0x0000000000047919 */ /* 0x000f220000002100 */
[----:B--2---:R-:W-:-:S13]  /*2d3e0*/  ISETP.NE.AND P0, PT, R11, 0x1, PT ;  /* 0x000000010b00780c */ /* 0x004fda0003f05270 */
[----:B0-----:R-:W0:Y:S01]  /*2d3f0*/  @P0 LDC R3, c[0x0][0x434] ;  /* 0x00010d00ff030b82 */ /* 0x001e220000000800 */
[----:B----4-:R-:W-:Y:S01]  /*2d400*/  LOP3.LUT R2, R2, 0x7f, RZ, 0xc0, !PT ;  /* 0x0000007f02027812 */ /* 0x010fe200078ec0ff */
[----:B------:R-:W-:-:S03]  /*2d410*/  IMAD.SHL.U32 R4, R4, 0x10, RZ ;  /* 0x0000001004047824 */ /* 0x000fc600078e00ff */
[----:B------:R-:W-:-:S04]  /*2d420*/  SHF.R.U32.HI R2, RZ, 0x3, R2 ;  /* 0x00000003ff027819 */ /* 0x000fc80000011602 */
[----:B------:R-:W-:Y:S02]  /*2d430*/  LOP3.LUT R4, R2, 0x70, R4, 0xf8, !PT ;  /* 0x0000007002047812 */ /* 0x000fe400078ef804 */
[----:B------:R-:W2:Y:S02]  /*2d440*/  @P0 LDC R2, c[0x0][0x438] ;  /* 0x00010e00ff020b82 */ /* 0x000ea40000000800 */
[----:B------:R-:W-:Y:S01]  /*2d450*/  ISETP.GT.U32.AND P5, PT, R4, 0x4f, PT ;  /* 0x0000004f0400780c */ /* 0x000fe20003fa4070 */
[----:B------:R-:W-:Y:S01]  /*2d460*/  IMAD.U32 R12, RZ, RZ, UR37 ;  /* 0x00000025ff0c7e24 */ /* 0x000fe2000f8e00ff */
[----:B------:R-:W-:Y:S01]  /*2d470*/  ULDC.64 UR4, c[0x0][0x208] ;  /* 0x0000820000047ab9 */ /* 0x000fe20000000a00 */
[----:B------:R-:W-:Y:S02]  /*2d480*/  VIADD R27, R7, 0x1 ;  /* 0x00000001071b7836 */ /* 0x000fe40000000000 */
[----:B------:R-:W-:Y:S02]  /*2d490*/  IMAD.MOV.U32 R26, RZ, RZ, R0 ;  /* 0x000000ffff1a7224 */ /* 0x000fe400078e0000 */
[----:B-1----:R-:W-:-:S04]  /*2d4a0*/  IMAD R6, R0, 0x50, R5 ;  /* 0x0000005000067824 */ /* 0x002fc800078e0205 */
[----:B------:R-:W-:Y:S02]  /*2d4b0*/  IMAD.IADD R6, R4, 0x1, R6 ;  /* 0x0000000104067824 */ /* 0x000fe400078e0206 */
[----:B------:R-:W1:Y:S02]  /*2d4c0*/  @!P5 LDC.64 R4, c[0x0][0x428] ;  /* 0x00010a00ff04db82 */ /* 0x000e640000000a00 */
[----:B0-----:R-:W-:-:S04]  /*2d4d0*/  @P0 IMAD.HI.U32 R3, R6, R3, RZ ;  /* 0x0000000306030227 */ /* 0x001fc800078e00ff */
[----:B------:R-:W-:Y:S01]  /*2d4e0*/  IMAD.MOV.U32 R10, RZ, RZ, R6 ;  /* 0x000000ffff0a7224 */ /* 0x000fe200078e0006 */
[----:B--2---:R-:W-:-:S04]  /*2d4f0*/  @P0 SHF.R.U32.HI R10, RZ, R2, R3 ;  /* 0x00000002ff0a0219 */ /* 0x004fc80000011603 */
[--C-:B------:R-:W-:Y:S01]  /*2d500*/  @!P5 SHF.R.S32.HI R3, RZ, 0x1f, R10.reuse ;  /* 0x0000001fff03d819 */ /* 0x100fe2000001140a */
[----:B------:R-:W-:-:S04]  /*2d510*/  @!P5 IMAD.MOV.U32 R2, RZ, RZ, R10 ;  /* 0x000000ffff02d224 */ /* 0x000fc800078e000a */
[----:B-1----:R-:W-:-:S04]  /*2d520*/  @!P5 IMAD.WIDE.U32 R2, R33, R4, R2 ;  /* 0x000000042102d225 */ /* 0x002fc800078e0002 */
        /* <DEDUP_REMOVED lines=18> */
.L_x_3039:
[----:B------:R-:W-:Y:S01]  /*2d650*/  IMAD R6, R27, 0x8, R22 ;  /* 0x000000081b067824 */ /* 0x000fe200078e0216 */
[----:B------:R-:W-:Y:S01]  /*2d660*/  SHF.L.U32 R3, R29, 0x1f, RZ ;  /* 0x0000001f1d037819 */ /* 0x000fe200000006ff */
[----:B------:R-:W-:Y:S03]  /*2d670*/  BSSY B1, `(.L_x_3040) ;  /* 0x0000003000017945 */ /* 0x000fe60003800000 */
[----:B------:R-:W0:Y:S02]  /*2d680*/  SYNCS.PHASECHK.TRANS64.TRYWAIT P0, [R6+URZ+0x38840], R3 ;  /* 0x03884003060075a7 */ /* 0x000e24000800017f */
[----:B0-----:R-:W-:Y:S05]  /*2d690*/  @!P0 BRA `(.L_x_3041) ;  /* 0x0000005800848947 */ /* 0x001fea0003800000 */
.L_x_3219:
[----:B------:R-:W-:Y:S05]  /*2d6a0*/  BSYNC B1 ;  /* 0x0000000000017941 */ /* 0x000fea0003800000 */
.L_x_3040:
        /* <DEDUP_REMOVED lines=70> */
.L_x_3231:
        /* <DEDUP_REMOVED lines=18> */
.L_x_3043:
        /* <DEDUP_REMOVED lines=11> */
.L_x_3044:
[----:B------:R1:W-:Y:S01]  /*2dce0*/  SYNCS.ARRIVE.TRANS64.A1T0 RZ, [R6+URZ+0x38830], RZ ;  /* 0x038830ff06ff79a7 */ /* 0x0003e2000810003f */
[----:B------:R-:W-:Y:S05]  /*2dcf0*/  @!P6 BRA `(.L_x_3045) ;  /* 0x000000000004e947 */ /* 0x000fea0003800000 */
[----:B------:R-:W-:Y:S01]  /*2dd00*/  BPT.TRAP 0x1 ;  /* 0x000000040000795c */ /* 0x000fe20000300000 */
.L_x_3045:
[----:B------:R-:W-:Y:S01]  /*2dd10*/  SHF.L.U32 R2, R17, 0x1f, RZ ;  /* 0x0000001f11027819 */ /* 0x000fe200000006ff */
[----:B-1----:R-:W-:Y:S01]  /*2dd20*/  IMAD R6, R7, 0x8, R22 ;  /* 0x0000000807067824 */ /* 0x002fe200078e0216 */
[----:B------:R-:W-:Y:S03]  /*2dd30*/  BSSY B1, `(.L_x_3046) ;  /* 0x0000003000017945 */ /* 0x000fe60003800000 */
[----:B------:R-:W1:Y:S02]  /*2dd40*/  SYNCS.PHASECHK.TRANS64.TRYWAIT P0, [R6+URZ+0x38860], R2 ;  /* 0x03886002060075a7 */ /* 0x000e64000800017f */
[----:B-1----:R-:W-:Y:S05]  /*2dd50*/  @!P0 BRA `(.L_x_3047) ;  /* 0x0000005800bc8947 */ /* 0x002fea0003800000 */
.L_x_3232:
[----:B------:R-:W-:Y:S05]  /*2dd60*/  BSYNC B1 ;  /* 0x0000000000017941 */ /* 0x000fea0003800000 */
.L_x_3046:
        /* <DEDUP_REMOVED lines=62> */
.L_x_3244:
        /* <DEDUP_REMOVED lines=34> */
.L_x_3049:
        /* <DEDUP_REMOVED lines=11> */
.L_x_3050:
[C---:B------:R-:W-:Y:S01]  /*2e420*/  ISETP.GT.AND P0, PT, R26.reuse, RZ, PT ;  /* 0x000000ff1a00720c */ /* 0x040fe20003f04270 */
[----:B------:R2:W-:Y:S01]  /*2e430*/  SYNCS.ARRIVE.TRANS64.A1T0 RZ, [R6+URZ+0x38850], RZ ;  /* 0x038850ff06ff79a7 */ /* 0x0005e2000810003f */
[----:B------:R-:W-:Y:S02]  /*2e440*/  VIADD R0, R26, 0xffffffff ;  /* 0xffffffff1a007836 */ /* 0x000fe40000000000 */
[----:B------:R-:W-:Y:S02]  /*2e450*/  IMAD.MOV.U32 R17, RZ, RZ, R29 ;  /* 0x000000ffff117224 */ /* 0x000fe400078e001d */
[----:B------:R-:W-:Y:S02]  /*2e460*/  IMAD.MOV.U32 R7, RZ, RZ, R27 ;  /* 0x000000ffff077224 */ /* 0x000fe400078e001b */
[----:B------:R-:W-:-:S05]  /*2e470*/  IMAD.MOV.U32 R31, RZ, RZ, R26 ;  /* 0x000000ffff1f7224 */ /* 0x000fca00078e001a */
[----:B--2---:R-:W-:Y:S05]  /*2e480*/  @P0 BRA `(.L_x_3051) ;  /* 0xffffffec00c00947 */ /* 0x004fea000383ffff */
.L_x_3038:
[----:B------:R-:W-:Y:S05]  /*2e490*/  BSYNC B0 ;  /* 0x0000000000007941 */ /* 0x000fea0003800000 */
.L_x_3037:
        /* <DEDUP_REMOVED lines=18> */
.L_x_3053:
[----:B------:R-:W-:Y:S05]  /*2e5c0*/  BSYNC B0 ;  /* 0x0000000000007941 */ /* 0x000fea0003800000 */
.L_x_3052:
[----:B------:R-:W-:-:S05]  /*2e5d0*/  IMAD.U32 R0, RZ, RZ, UR37 ;  /* 0x00000025ff007e24 */ /* 0x000fca000f8e00ff */
[----:B------:R-:W-:-:S13]  /*2e5e0*/  ISETP.NE.AND P0, PT, R0, 0x3, PT ;  /* 0x000000030000780c */ /* 0x000fda0003f05270 */
[----:B------:R-:W-:Y:S05]  /*2e5f0*/  @!P0 BRA `(.L_x_3054) ;  /* 0x0000000000048947 */ /* 0x000fea0003800000 */
[----:B------:R-:W-:Y:S01]  /*2e600*/  BPT.TRAP 0x1 ;  /* 0x000000040000795c */ /* 0x000fe20000300000 */
.L_x_3054:
[----:B------:R-:W2:Y:S01]  /*2e610*/  LDL.LU R0, [R1+0xc] ;  /* 0x00000c0001007983 */ /* 0x000ea20000300800 */
[----:B------:R-:W-:Y:S01]  /*2e620*/  IMAD R4, R27, 0x8, R22 ;  /* 0x000000081b047824 */ /* 0x000fe200078e0216 */
[----:B0-----:R-:W-:Y:S01]  /*2e630*/  SHF.L.U32 R3, R29, 0x1f, RZ ;  /* 0x0000001f1d037819 */ /* 0x001fe200000006ff */
[----:B------:R-:W-:Y:S03]  /*2e640*/  BSSY B0, `(.L_x_3055) ;  /* 0x0000004000007945 */ /* 0x000fe60003800000 */
[----:B------:R-:W0:Y:S01]  /*2e650*/  SYNCS.PHASECHK.TRANS64.TRYWAIT P0, [R4+URZ+0x38860], R3 ;  /* 0x03886003040075a7 */ /* 0x000e22000800017f */
[----:B--2---:R-:W-:Y:S01]  /*2e660*/  IMAD R5, R26, -0x50, R0 ;  /* 0xffffffb01a057824 */ /* 0x004fe200078e0200 */
[----:B0-----:R-:W-:Y:S06]  /*2e670*/  @!P0 BRA `(.L_x_3056) ;  /* 0x0000005800688947 */ /* 0x001fec0003800000 */
.L_x_3245:
[----:B------:R-:W-:Y:S05]  /*2e680*/  BSYNC B0 ;  /* 0x0000000000007941 */ /* 0x000fea0003800000 */
.L_x_3055:
[----:B------:R-:W2:Y:S01]  /*2e690*/  S2R R0, SR_TID.X ;  /* 0x0000000000007919 */ /* 0x000ea20000002100 */
[----:B------:R-:W-:Y:S01]  /*2e6a0*/  UMOV UR4, 0xffffffff ;  /* 0xffffffff00047882 */ /* 0x000fe20000000000 */
[----:B------:R-:W-:Y:S01]  /*2e6b0*/  IMAD R7, R27, 0x5000, R34 ;  /* 0x000050001b077824 */ /* 0x000fe200078e0222 */
        /* <DEDUP_REMOVED lines=65> */
.L_x_3257:
        /* <DEDUP_REMOVED lines=16> */
.L_x_3058:
        /* <DEDUP_REMOVED lines=11> */
.L_x_3059:
[----:B------:R0:W-:Y:S01]  /*2ec80*/  SYNCS.ARRIVE.TRANS64.A1T0 RZ, [R4+URZ+0x38850], RZ ;  /* 0x038850ff04ff79a7 */ /* 0x0001e2000810003f */
[----:B------:R-:W-:-:S05]  /*2ec90*/  VIADD R27, R27, 0x1 ;  /* 0x000000011b1b7836 */ /* 0x000fca0000000000 */
[----:B------:R-:W-:-:S04]  /*2eca0*/  ISETP.NE.AND P0, PT, R27, 0x2, PT ;  /* 0x000000021b00780c */ /* 0x000fc80003f05270 */
[----:B------:R-:W-:Y:S02]  /*2ecb0*/  SEL R0, RZ, 0x1, P0 ;  /* 0x00000001ff007807 */ /* 0x000fe40000000000 */
[----:B------:R-:W-:Y:S02]  /*2ecc0*/  SEL R27, R27, RZ, P0 ;  /* 0x000000ff1b1b7207 */ /* 0x000fe40000000000 */
[----:B0-----:R-:W-:-:S07]  /*2ecd0*/  LOP3.LUT R29, R29, R0, RZ, 0x3c, !PT ;  /* 0x000000001d1d7212 */ /* 0x001fce00078e3cff */
.L_x_3014:
[----:B------:R-:W-:Y:S05]  /*2ece0*/  BSYNC B7 ;  /* 0x0000000000077941 */ /* 0x000fea0003800000 */
.L_x_3012:
        /* <DEDUP_REMOVED lines=8> */
[----:B------:R2:W3:Y:S01]  /*2ed70*/  LDS.128 R16, [R22+0x388d0] ;  /* 0x0388d00016107984 */ /* 0x0004e20000000c00 */
[----:B------:R-:W-:Y:S06]  /*2ed80*/  BAR.ARV 0x4, 0x180 ;  /* 0x0106000000007b1d */ /* 0x000fec0000002000 */
[----:B------:R-:W-:Y:S05]  /*2ed90*/  BRA `(.L_x_3061) ;  /* 0x0000000800d87947 */ /* 0x000fea0003800000 */
.L_x_3060:
[----:B------:R-:W0:Y:S01]  /*2eda0*/  S2R R8, SR_TID.X ;  /* 0x0000000000087919 */ /* 0x000e220000002100 */
[----:B------:R-:W-:Y:S01]  /*2edb0*/  UMOV UR4, 0xffffffff ;  /* 0xffffffff00047882 */ /* 0x000fe20000000000 */
[----:B0-----:R-:W-:-:S04]  /*2edc0*/  LOP3.LUT R8, R8, 0x1f, RZ, 0xc0, !PT ;  /* 0x0000001f08087812 */ /* 0x001fc800078ec0ff */
[----:B------:R-:W-:Y:S01]  /*2edd0*/  ISETP.NE.AND P0, PT, R8, 0x1f, PT ;  /* 0x0000001f0800780c */ /* 0x000fe20003f05270 */
[----:B------:R-:W-:-:S12]  /*2ede0*/  BRA.DIV UR4, `(.L_x_3062) ;  /* 0x0000005a04907947 */ /* 0x000fd8000b800000 */
[----:B------:R-:W-:Y:S01]  /*2edf0*/  IMAD.IADD R5, R19, 0x1, R8 ;  /* 0x0000000113057824 */ /* 0x000fe200078e0208 */
        /* <DEDUP_REMOVED lines=31> */
.L_x_3267:
[----:B------:R-:W-:Y:S02]  /*2eff0*/  ULDC UR4, c[0x0][0xc38] ;  /* 0x00030e0000047ab9 */ /* 0x000fe40000000800 */
[----:B------:R-:W-:-:S04]  /*2f000*/  IMAD.U32 R7, RZ, RZ, UR4 ;  /* 0x00000004ff077e24 */ /* 0x000fc8000f8e00ff */
[----:B--2---:R-:W-:-:S04]  /*2f010*/  IMAD R14, R14, R7, RZ ;  /* 0x000000070e0e7224 */ /* 0x004fc800078e02ff */
[----:B------:R-:W-:-:S05]  /*2f020*/  IMAD.IADD R9, R4, 0x1, R14 ;  /* 0x0000000104097824 */ /* 0x000fca00078e020e */
[----:B------:R-:W-:-:S13]  /*2f030*/  ISETP.GT.AND P6, PT, R9, R0, PT ;  /* 0x000000000900720c */ /* 0x000fda0003fc4270 */
[----:B------:R-:W-:Y:S05]  /*2f040*/  @P6 BRA `(.L_x_3063) ;  /* 0x0000000000a06947 */ /* 0x000fea0003800000 */
.L_x_3068:
        /* <DEDUP_REMOVED lines=15> */
.L_x_3066:
[----:B------:R-:W-:Y:S05]  /*2f140*/  BSYNC B0 ;  /* 0x0000000000007941 */ /* 0x000fea0003800000 */
.L_x_3065:
        /* <DEDUP_REMOVED lines=18> */
.L_x_3275:
[----:B------:R-:W-:Y:S02]  /*2f270*/  ULDC UR4, c[0x0][0xc38] ;  /* 0x00030e0000047ab9 */ /* 0x000fe40000000800 */
[----:B------:R-:W-:-:S04]  /*2f280*/  IMAD.U32 R7, RZ, RZ, UR4 ;  /* 0x00000004ff077e24 */ /* 0x000fc8000f8e00ff */
[----:B--2---:R-:W-:-:S04]  /*2f290*/  IMAD R14, R14, R7, RZ ;  /* 0x000000070e0e7224 */ /* 0x004fc800078e02ff */
[----:B------:R-:W-:-:S05]  /*2f2a0*/  IMAD.IADD R9, R14, 0x1, R9 ;  /* 0x000000010e097824 */ /* 0x000fca00078e0209 */
[----:B------:R-:W-:-:S13]  /*2f2b0*/  ISETP.GT.AND P6, PT, R9, R0, PT ;  /* 0x000000000900720c */ /* 0x000fda0003fc4270 */
[----:B------:R-:W-:Y:S05]  /*2f2c0*/  @!P6 BRA `(.L_x_3068) ;  /* 0xfffffffc0060e947 */ /* 0x000fea000383ffff */
.L_x_3063:
        /* <DEDUP_REMOVED lines=8> */
.L_x_3279:
[----:B------:R-:W-:Y:S01]  /*2f350*/  ISETP.NE.AND P0, PT, R3, RZ, PT ;  /* 0x000000ff0300720c */ /* 0x000fe20003f05270 */
[----:B------:R-:W-:-:S12]  /*2f360*/  IMAD.MOV.U32 R14, RZ, RZ, RZ ;  /* 0x000000ffff0e7224 */ /* 0x000fd800078e00ff */
[----:B------:R-:W-:Y:S05]  /*2f370*/  @!P0 BRA `(.L_x_3070) ;  /* 0x0000000000108947 */ /* 0x000fea0003800000 */
[----:B------:R-:W-:Y:S01]  /*2f380*/  UMOV UR4, 0xffffffff ;  /* 0xffffffff00047882 */ /* 0x000fe20000000000 */
[----:B------:R-:W-:Y:S02]  /*2f390*/  VIADD R12, R4, 0xffffffff ;  /* 0xffffffff040c7836 */ /* 0x000fe40000000000 */
[----:B------:R-:W-:Y:S05]  /*2f3a0*/  BRA.DIV UR4, `(.L_x_3071) ;  /* 0x0000005e044c7947 */ /* 0x000fea000b800000 */
[----:B------:R4:W0:Y:S02]  /*2f3b0*/  SHFL.IDX PT, R14, R2, R12, 0x1f ;  /* 0x00001f0c020e7589 */ /* 0x00082400000e0000 */
.L_x_3070:
[----:B0---4-:R-:W0:Y:S01]  /*2f3c0*/  LDC.64 R2, c[0x0][0xc90] ;  /* 0x00032400ff027b82 */ /* 0x011e220000000a00 */
[----:B------:R-:W-:Y:S01]  /*2f3d0*/  IMAD.IADD R19, R4, 0x1, R19 ;  /* 0x0000000104137824 */ /* 0x000fe200078e0213 */
[----:B------:R-:W-:-:S03]  /*2f3e0*/  ULDC.64 UR4, c[0x0][0x208] ;  /* 0x0000820000047ab9 */ /* 0x000fc60000000a00 */
[----:B0-----:R-:W-:-:S05]  /*2f3f0*/  IMAD.WIDE R2, R19, 0x4, R2 ;  /* 0x0000000413027825 */ /* 0x001fca00078e0202 */
[----:B------:R0:W2:Y:S01]  /*2f400*/  LDG.E R6, desc[UR4][R2.64] ;  /* 0x0000000402067981 */ /* 0x0000a2000c1e1900 */
[----:B------:R-:W-:Y:S02]  /*2f410*/  IMAD R16, R14, R7, R16 ;  /* 0x000000070e107224 */ /* 0x000fe400078e0210 */
[----:B0-----:R-:W-:Y:S02]  /*2f420*/  IMAD.MOV.U32 R2, RZ, RZ, RZ ;  /* 0x000000ffff027224 */ /* 0x001fe400078e00ff */
[----:B--23--:R-:W-:-:S05]  /*2f430*/  IMAD R4, R5, R6, RZ ;  /* 0x0000000605047224 */ /* 0x00cfca00078e02ff */
[----:B------:R-:W-:-:S04]  /*2f440*/  IABS R8, R4 ;  /* 0x0000000400087213 */ /* 0x000fc80000000000 */
[----:B-1----:R-:W0:Y:S08]  /*2f450*/  I2F.RP R10, R8 ;  /* 0x00000008000a7306 */ /* 0x002e300000209400 */
        /* <DEDUP_REMOVED lines=57> */
.L_x_3064:
[----:B------:R-:W-:Y:S01]  /*2f7f0*/  UMOV UR4, URZ ;  /* 0x0000003f00047c82 */ /* 0x000fe20008000000 */
[----:B------:R-:W-:Y:S01]  /*2f800*/  UMOV UR5, URZ ;  /* 0x0000003f00057c82 */ /* 0x000fe20008000000 */
[----:B------:R-:W-:Y:S01]  /*2f810*/  ULDC UR6, c[0x0][0xc3c] ;  /* 0x00030f0000067ab9 */ /* 0x000fe20000000800 */
[----:B------:R-:W-:Y:S02]  /*2f820*/  IMAD.MOV.U32 R16, RZ, RZ, R0 ;  /* 0x000000ffff107224 */ /* 0x000fe400078e0000 */
[----:B------:R-:W-:Y:S02]  /*2f830*/  IMAD.U32 R17, RZ, RZ, UR4 ;  /* 0x00000004ff117e24 */ /* 0x000fe4000f8e00ff */
[----:B------:R-:W-:Y:S02]  /*2f840*/  IMAD.U32 R18, RZ, RZ, UR5 ;  /* 0x00000005ff127e24 */ /* 0x000fe4000f8e00ff */
[----:B------:R-:W-:-:S07]  /*2f850*/  IMAD.U32 R19, RZ, RZ, UR6 ;  /* 0x00000006ff137e24 */ /* 0x000fce000f8e00ff */
.L_x_3072:
        /* <DEDUP_REMOVED lines=10> */
.L_x_3061:
[----:B------:R-:W-:Y:S02]  /*2f900*/  ULDC UR4, c[0x0][0xc3c] ;  /* 0x00030f0000047ab9 */ /* 0x000fe40000000800 */
[----:B---3--:R-:W-:-:S13]  /*2f910*/  ISETP.GE.AND P0, PT, R19, UR4, PT ;  /* 0x0000000413007c0c */ /* 0x008fda000bf06270 */
[----:B------:R-:W-:Y:S05]  /*2f920*/  @!P0 BRA `(.L_x_3073) ;  /* 0xffffff9800648947 */ /* 0x000fea000383ffff */
[----:B------:R-:W-:Y:S05]  /*2f930*/  BSYNC B8 ;  /* 0x0000000000087941 */ /* 0x000fea0003800000 */
.L_x_2964:
[----:B------:R-:W3:Y:S01]  /*2f940*/  LDL.LU R0, [R1+0x30] ;  /* 0x0000300001007983 */ /* 0x000ee20000300800 */
[----:B------:R-:W-:Y:S01]  /*2f950*/  BSSY B0, `(.L_x_3074) ;  /* 0x000000b000007945 */ /* 0x000fe20003800000 */
[----:B------:R-:W4:Y:S01]  /*2f960*/  S2R R5, SR_CgaCtaId ;  /* 0x0000000000057919 */ /* 0x000f220000008800 */
[----:B---3--:R-:W-:-:S05]  /*2f970*/  VIADD R0, R0, 0x1 ;  /* 0x0000000100007836 */ /* 0x008fca0000000000 */
        /* <DEDUP_REMOVED lines=8> */
.L_x_3282:
[----:B------:R-:W-:Y:S05]  /*2fa00*/  BSYNC B0 ;  /* 0x0000000000007941 */ /* 0x000fea0003800000 */
.L_x_3074:
[----:B------:R-:W-:-:S03]  /*2fa10*/  UMOV UR4, 0xffffffff ;  /* 0xffffffff00047882 */ /* 0x000fc60000000000 */
[----:B------:R-:W-:Y:S05]  /*2fa20*/  BRA.DIV UR4, `(.L_x_3076) ;  /* 0x0000005604e47947 */ /* 0x000fea000b800000 */
[----:B-1----:R-:W1:Y:S02]  /*2fa30*/  S2R R0, SR_TID.X ;  /* 0x0000000000007919 */ /* 0x002e640000002100 */
[----:B-1----:R-:W-:-:S04]  /*2fa40*/  SHF.R.U32.HI R0, RZ, 0x5, R0 ;  /* 0x00000005ff007819 */ /* 0x002fc80000011600 */
[----:B------:R-:W-:-:S05]  /*2fa50*/  LOP3.LUT R0, R0, 0x3, RZ, 0xc0, !PT ;  /* 0x0000000300007812 */ /* 0x000fca00078ec0ff */
[----:B------:R1:W3:Y:S02]  /*2fa60*/  SHFL.IDX PT, R14, R0, RZ, 0x1f ;  /* 0x00001fff000e7589 */ /* 0x0002e400000e0000 */
.L_x_3285:
[----:B---3--:R-:W-:-:S13]  /*2fa70*/  ISETP.NE.AND P0, PT, R14, RZ, PT ;  /* 0x000000ff0e00720c */ /* 0x008fda0003f05270 */
[----:B------:R-:W-:Y:S05]  /*2fa80*/  @P0 BRA `(.L_x_2683) ;  /* 0x0000000000880947 */ /* 0x000fea0003800000 */
[----:B------:R-:W-:-:S03]  /*2fa90*/  UMOV UR4, 0xffffffff ;  /* 0xffffffff00047882 */ /* 0x000fc60000000000 */
[----:B------:R-:W-:Y:S05]  /*2faa0*/  BRA.DIV UR4, `(.L_x_3077) ;  /* 0x0000005604f87947 */ /* 0x000fea000b800000 */
[----:B------:R-:W-:-:S13]  /*2fab0*/  ELECT P6, URZ, PT ;  /* 0x00000000003f782f */ /* 0x000fda00038c0000 */
.L_x_3288:
[----:B------:R-:W-:Y:S05]  /*2fac0*/  @!P6 BRA `(.L_x_2683) ;  /* 0x000000000078e947 */ /* 0x000fea0003800000 */
[----:B------:R-:W-:-:S06]  /*2fad0*/  ULOP3.LUT UR4, UR60, 0x2, URZ, 0xfc, !UPT ;  /* 0x000000023c047892 */ /* 0x000fcc000f8efc3f */
[----:B-1----:R-:W-:-:S05]  /*2fae0*/  IMAD.U32 R0, RZ, RZ, UR4 ;  /* 0x00000004ff007e24 */ /* 0x002fca000f8e00ff */
[----:B------:R-:W-:-:S13]  /*2faf0*/  ISETP.NE.AND P0, PT, R0, 0x3, PT ;  /* 0x000000030000780c */ /* 0x000fda0003f05270 */
[----:B------:R-:W-:Y:S05]  /*2fb00*/  @!P0 BRA `(.L_x_3078) ;  /* 0x0000000000048947 */ /* 0x000fea0003800000 */
[----:B------:R-:W-:Y:S01]  /*2fb10*/  BPT.TRAP 0x1 ;  /* 0x000000040000795c */ /* 0x000fe20000300000 */
.L_x_3078:
[----:B------:R-:W-:Y:S01]  /*2fb20*/  IMAD R3, R27, 0x8, R5 ;  /* 0x000000081b037824 */ /* 0x000fe200078e0205 */
[----:B------:R-:W-:Y:S01]  /*2fb30*/  SHF.L.U32 R2, R29, 0x1f, RZ ;  /* 0x0000001f1d027819 */ /* 0x000fe200000006ff */
[----:B------:R-:W-:-:S03]  /*2fb40*/  VIADD R27, R27, 0x1 ;  /* 0x000000011b1b7836 */ /* 0x000fc60000000000 */
[----:B------:R-:W1:Y:S02]  /*2fb50*/  SYNCS.PHASECHK.TRANS64.TRYWAIT P1, [R3+URZ+0x38840], R2 ;  /* 0x03884002030075a7 */ /* 0x000e64000802017f */
[----:B------:R-:W-:-:S04]  /*2fb60*/  ISETP.NE.AND P2, PT, R27, 0x2, PT ;  /* 0x000000021b00780c */ /* 0x000fc80003f45270 */
[----:B------:R-:W-:Y:S01]  /*2fb70*/  SEL R0, RZ, 0x1, P2 ;  /* 0x00000001ff007807 */ /* 0x000fe20001000000 */
[----:B-1----:R-:W-:Y:S08]  /*2fb80*/  @!P1 BRA `(.L_x_3079) ;  /* 0x0000005400e09947 */ /* 0x002ff00003800000 */
.L_x_3289:
[----:B------:R-:W-:Y:S02]  /*2fb90*/  SEL R27, R27, RZ, P2 ;  /* 0x000000ff1b1b7207 */ /* 0x000fe40001000000 */
[----:B------:R-:W-:Y:S01]  /*2fba0*/  LOP3.LUT R0, R29, R0, RZ, 0x3c, !PT ;  /* 0x000000001d007212 */ /* 0x000fe200078e3cff */
[----:B------:R-:W-:Y:S06]  /*2fbb0*/  @!P0 BRA `(.L_x_3080) ;  /* 0x0000000000048947 */ /* 0x000fec0003800000 */
[----:B------:R-:W-:Y:S01]  /*2fbc0*/  BPT.TRAP 0x1 ;  /* 0x000000040000795c */ /* 0x000fe20000300000 */
.L_x_3080:
[----:B------:R-:W-:Y:S01]  /*2fbd0*/  IMAD R27, R27, 0x8, R5 ;  /* 0x000000081b1b7824 */ /* 0x000fe200078e0205 */
[----:B------:R-:W-:-:S04]  /*2fbe0*/  SHF.L.U32 R0, R0, 0x1f, RZ ;  /* 0x0000001f00007819 */ /* 0x000fc800000006ff */
[----:B------:R-:W3:Y:S02]  /*2fbf0*/  SYNCS.PHASECHK.TRANS64.TRYWAIT P1, [R27+URZ+0x38840], R0 ;  /* 0x038840001b0075a7 */ /* 0x000ee4000802017f */
[----:B---3--:R-:W-:Y:S05]  /*2fc00*/  @!P1 BRA `(.L_x_3081) ;  /* 0x0000005400d49947 */ /* 0x008fea0003800000 */
.L_x_3290:
[----:B------:R-:W-:Y:S05]  /*2fc10*/  @!P0 BRA `(.L_x_3082) ;  /* 0x0000000000048947 */ /* 0x000fea0003800000 */
[----:B------:R-:W-:Y:S01]  /*2fc20*/  BPT.TRAP 0x1 ;  /* 0x000000040000795c */ /* 0x000fe20000300000 */
.L_x_3082:
[----:B------:R-:W4:Y:S02]  /*2fc30*/  SYNCS.PHASECHK.TRANS64.TRYWAIT P1, [R3+URZ+0x38860], R2 ;  /* 0x03886002030075a7 */ /* 0x000f24000802017f */
[----:B----4-:R-:W-:Y:S05]  /*2fc40*/  @!P1 BRA `(.L_x_3083) ;  /* 0x0000005400d89947 */ /* 0x010fea0003800000 */
.L_x_3291:
[----:B------:R-:W-:Y:S05]  /*2fc50*/  @!P0 BRA `(.L_x_3084) ;  /* 0x0000000000048947 */ /* 0x000fea0003800000 */
[----:B------:R-:W-:Y:S01]  /*2fc60*/  BPT.TRAP 0x1 ;  /* 0x000000040000795c */ /* 0x000fe20000300000 */
.L_x_3084:
[----:B------:R0:W0:Y:S02]  /*2fc70*/  SYNCS.PHASECHK.TRANS64.TRYWAIT P0, [R27+URZ+0x38860], R0 ;  /* 0x038860001b0075a7 */ /* 0x000024000800017f */
[----:B0-----:R-:W-:Y:S05]  /*2fc80*/  @!P0 NANOSLEEP.SYNCS 0x989680 ;  /* 0x009896800000895d */ /* 0x001fea0003900000 */
[----:B------:R-:W0:Y:S02]  /*2fc90*/  @!P0 SYNCS.PHASECHK.TRANS64 P0, [R27+URZ+0x38860], R0 ;  /* 0x038860001b0085a7 */ /* 0x000e24000800007f */
[----:B0-----:R-:W-:Y:S05]  /*2fca0*/  @!P0 BRA `(.L_x_3084) ;  /* 0xfffffffc00f08947 */ /* 0x001fea000383ffff */
.L_x_2683:
[----:B------:R-:W-:Y:S05]  /*2fcb0*/  BSYNC B9 ;  /* 0x0000000000097941 */ /* 0x000fea0003800000 */
.L_x_2680:
[----:B------:R-:W-:Y:S05]  /*2fcc0*/  EXIT ;  /* 0x000000000000794d */ /* 0x000fea0003800000 */
.L_x_2703:
[----:B0-----:R0:W1:Y:S02]  /*2fcd0*/  SYNCS.PHASECHK.TRANS64.TRYWAIT P6, [R89+URZ+0x38890], R90 ;  /* 0x0388905a590075a7 */ /* 0x00106400080c017f */
[----:B-1----:R-:W-:Y:S05]  /*2fce0*/  @!P6 NANOSLEEP.SYNCS 0x989680 ;  /* 0x009896800000e95d */ /* 0x002fea0003900000 */
[----:B------:R-:W1:Y:S02]  /*2fcf0*/  @!P6 SYNCS.PHASECHK.TRANS64 P6, [R89+URZ+0x38890], R90 ;  /* 0x0388905a5900e5a7 */ /* 0x000e6400080c007f */
[----:B-1----:R-:W-:Y:S05]  /*2fd00*/  @!P6 BRA `(.L_x_2703) ;  /* 0xfffffffc00f0e947 */ /* 0x002fea000383ffff */
[----:B------:R-:W-:Y:S05]  /*2fd10*/  BRA `(.L_x_3085) ;  /* 0xfffffd3800747947 */ /* 0x000fea000383ffff */
.L_x_2704:
        /* <DEDUP_REMOVED lines=8> */
.L_x_3087:
[----:B------:R-:W-:Y:S05]  /*2fda0*/  BSYNC B1 ;  /* 0x0000000000017941 */ /* 0x000fea0003800000 */
.L_x_3086:
        /* <DEDUP_REMOVED lines=8> */
.L_x_3088:
[----:B------:R-:W-:Y:S01]  /*2fe30*/  IMAD.MOV.U32 R82, RZ, RZ, R14 ;  /* 0x000000ffff527224 */ /* 0x000fe200078e000e */
[----:B------:R-:W-:Y:S06]  /*2fe40*/  BRA `(.L_x_3089) ;  /* 0xfffffd38003c7947 */ /* 0x000fec000383ffff */
.L_x_2721:
        /* <DEDUP_REMOVED lines=8> */
.L_x_3091:
[----:B------:R-:W-:Y:S05]  /*2fed0*/  BSYNC B1 ;  /* 0x0000000000017941 */ /* 0x000fea0003800000 */
.L_x_3090:
        /* <DEDUP_REMOVED lines=8> */
.L_x_3092:
[----:B------:R-:W-:Y:S01]  /*2ff60*/  IMAD.MOV.U32 R66, RZ, RZ, R14 ;  /* 0x000000ffff427224 */ /* 0x000fe200078e000e */
[----:B------:R-:W-:Y:S06]  /*2ff70*/  BRA `(.L_x_3093) ;  /* 0xfffffd4400a87947 */ /* 0x000fec000383ffff */
.L_x_2738:
        /* <DEDUP_REMOVED lines=8> */
.L_x_3095:
[----:B------:R-:W-:Y:S05]  /*30000*/  BSYNC B1 ;  /* 0x0000000000017941 */ /* 0x000fea0003800000 */
.L_x_3094:
        /* <DEDUP_REMOVED lines=8> */
.L_x_3096:
[----:B------:R-:W-:Y:S01]  /*30090*/  IMAD.MOV.U32 R120, RZ, RZ, R14 ;  /* 0x000000ffff787224 */ /* 0x000fe200078e000e */
[----:B------:R-:W-:Y:S06]  /*300a0*/  BRA `(.L_x_3097) ;  /* 0xfffffd5400187947 */ /* 0x000fec000383ffff */
.L_x_2762:
[----:B-1----:R1:W2:Y:S02]  /*300b0*/  SYNCS.PHASECHK.TRANS64.TRYWAIT P6, [R89+URZ+0x38890], R90 ;  /* 0x0388905a590075a7 */ /* 0x0022a400080c017f */
[----:B--2---:R-:W-:Y:S05]  /*300c0*/  @!P6 NANOSLEEP.SYNCS 0x989680 ;  /* 0x009896800000e95d */ /* 0x004fea0003900000 */
[----:B------:R-:W2:Y:S02]  /*300d0*/  @!P6 SYNCS.PHASECHK.TRANS64 P6, [R89+URZ+0x38890], R90 ;  /* 0x0388905a5900e5a7 */ /* 0x000ea400080c007f */
[----:B--2---:R-:W-:Y:S05]  /*300e0*/  @!P6 BRA `(.L_x_2762) ;  /* 0xfffffffc00f0e947 */ /* 0x004fea000383ffff */
[----:B------:R-:W-:Y:S05]  /*300f0*/  BRA `(.L_x_3098) ;  /* 0xfffffd7000147947 */ /* 0x000fea000383ffff */
.L_x_2763:
        /* <DEDUP_REMOVED lines=8> */
.L_x_3100:
[----:B------:R-:W-:Y:S05]  /*30180*/  BSYNC B1 ;  /* 0x0000000000017941 */ /* 0x000fea0003800000 */
.L_x_3099:
        /* <DEDUP_REMOVED lines=8> */
.L_x_3101:
[----:B------:R-:W-:Y:S01]  /*30210*/  IMAD.MOV.U32 R124, RZ, RZ, R14 ;  /* 0x000000ffff7c7224 */ /* 0x000fe200078e000e */
[----:B------:R-:W-:Y:S06]  /*30220*/  BRA `(.L_x_3102) ;  /* 0xfffffd6c00e07947 */ /* 0x000fec000383ffff */
.L_x_2772:
[----:B------:R-:W-:Y:S01]  /*30230*/  BSSY B1, `(.L_x_3103) ;  /* 0x0000008000017945 */ /* 0x000fe20003800000 */
[----:B--2-4-:R-:W-:Y:S02]  /*30240*/  IMAD.MOV.U32 R13, RZ, RZ, R119 ;  /* 0x000000ffff0d7224 */ /* 0x014fe400078e0077 */
[----:B------:R-:W-:Y:S02]  /*30250*/  IMAD.MOV.U32 R12, RZ, RZ, 0x1 ;  /* 0x00000001ff0c7424 */ /* 0x000fe400078e00ff */
[----:B------:R-:W-:Y:S02]  /*30260*/  IMAD.MOV.U32 R11, RZ, RZ, 0x181f ;  /* 0x0000181fff0b7424 */ /* 0x000fe400078e00ff */
[----:B------:R-:W-:-:S07]  /*30270*/  IMAD.MOV.U32 R15, RZ, RZ, -0x1 ;  /* 0xffffffffff0f7424 */ /* 0x000fce00078e00ff */
[----:B01-3--:R-:W-:Y:S05]  /*30280*/  WARPSYNC.COLLECTIVE R15, `(.L_x_3104) ;  /* 0x000000000f087348 */ /* 0x00bfea0003c00000 */
[----:B------:R2:W4:Y:S02]  /*30290*/  SHFL.IDX P6, R14, R13, R12, R11 ;  /* 0x0000000c0d0e7389 */ /* 0x00052400000c000b */
[----:B01234-:R-:W-:Y:S01]  /*302a0*/  ENDCOLLECTIVE ;  /* 0x000000000000791b */ /* 0x01ffe20003800000 */
.L_x_3104:
[----:B------:R-:W-:Y:S05]  /*302b0*/  BSYNC B1 ;  /* 0x0000000000017941 */ /* 0x000fea0003800000 */
.L_x_3103:
        /* <DEDUP_REMOVED lines=8> */
.L_x_3105:
[----:B------:R-:W-:Y:S01]  /*30340*/  IMAD.MOV.U32 R36, RZ, RZ, R14 ;  /* 0x000000ffff247224 */ /* 0x000fe200078e000e */
[----:B------:R-:W-:Y:S06]  /*30350*/  BRA `(.L_x_3106) ;  /* 0xfffffd7c009c7947 */ /* 0x000fec000383ffff */
.L_x_2781:
        /* <DEDUP_REMOVED lines=8> */
.L_x_3108:
[----:B------:R-:W-:Y:S05]  /*303e0*/  BSYNC B1 ;  /* 0x0000000000017941 */ /* 0x000fea0003800000 */
.L_x_3107:
        /* <DEDUP_REMOVED lines=8> */
.L_x_3109:
[----:B------:R-:W-:Y:S01]  /*30470*/  IMAD.MOV.U32 R36, RZ, RZ, R14 ;  /* 0x000000ffff247224 */ /* 0x000fe200078e000e */
[----:B------:R-:W-:Y:S06]  /*30480*/  BRA `(.L_x_3110) ;  /* 0xfffffd8c00947947 */ /* 0x000fec000383ffff */
.L_x_2790:
[----:B0-----:R0:W1:Y:S02]  /*30490*/  SYNCS.PHASECHK.TRANS64.TRYWAIT P3, [R89+URZ+0x38890], R90 ;  /* 0x0388905a590075a7 */ /* 0x001064000806017f */
[----:B-1----:R-:W-:Y:S05]  /*304a0*/  @!P3 NANOSLEEP.SYNCS 0x989680 ;  /* 0x009896800000b95d */ /* 0x002fea0003900000 */
[----:B------:R-:W1:Y:S02]  /*304b0*/  @!P3 SYNCS.PHASECHK.TRANS64 P3, [R89+URZ+0x38890], R90 ;  /* 0x0388905a5900b5a7 */ /* 0x000e64000806007f */
[----:B-1----:R-:W-:Y:S05]  /*304c0*/  @!P3 BRA `(.L_x_2790) ;  /* 0xfffffffc00f0b947 */ /* 0x002fea000383ffff */
[----:B------:R-:W-:Y:S05]  /*304d0*/  BRA `(.L_x_3111) ;  /* 0xfffffd9c00987947 */ /* 0x000fea000383ffff */
.L_x_2791:
        /* <DEDUP_REMOVED lines=8> */
.L_x_3113:
[----:B------:R-:W-:Y:S05]  /*30560*/  BSYNC B1 ;  /* 0x0000000000017941 */ /* 0x000fea0003800000 */
.L_x_3112:
        /* <DEDUP_REMOVED lines=8> */
.L_x_3114:
[----:B------:R-:W-:Y:S01]  /*305f0*/  IMAD.MOV.U32 R32, RZ, RZ, R14 ;  /* 0x000000ffff207224 */ /* 0x000fe200078e000e */
[----:B------:R-:W-:Y:S06]  /*30600*/  BRA `(.L_x_3115) ;  /* 0xfffffd9c00bc7947 */ /* 0x000fec000383ffff */
.L_x_2794:
        /* <DEDUP_REMOVED lines=8> */
.L_x_3117:
[----:B------:R-:W-:Y:S05]  /*30690*/  BSYNC B1 ;  /* 0x0000000000017941 */ /* 0x000fea0003800000 */
.L_x_3116:
        /* <DEDUP_REMOVED lines=8> */
.L_x_3118:
[----:B------:R-:W-:Y:S01]  /*30720*/  IMAD.MOV.U32 R32, RZ, RZ, R14 ;  /* 0x000000ffff207224 */ /* 0x000fe200078e000e */
[----:B------:R-:W-:Y:S06]  /*30730*/  BRA `(.L_x_3119) ;  /* 0xfffffd9c00e47947 */ /* 0x000fec000383ffff */
.L_x_2797:
[----:B------:R-:W-:Y:S01]  /*30740*/  BSSY B1, `(.L_x_3120) ;  /* 0x0000008000017945 */ /* 0x000fe20003800000 */
[----:B---3--:R-:W-:Y:S02]  /*30750*/  IMAD.MOV.U32 R13, RZ, RZ, R41 ;  /* 0x000000ffff0d7224 */ /* 0x008fe400078e0029 */
[----:B------:R-:W-:Y:S02]  /*30760*/  IMAD.MOV.U32 R12, RZ, RZ, 0x2 ;  /* 0x00000002ff0c7424 */ /* 0x000fe400078e00ff */
[----:B------:R-:W-:Y:S02]  /*30770*/  IMAD.MOV.U32 R11, RZ, RZ, 0x181f ;  /* 0x0000181fff0b7424 */ /* 0x000fe400078e00ff */
[----:B------:R-:W-:-:S07]  /*30780*/  IMAD.MOV.U32 R15, RZ, RZ, -0x1 ;  /* 0xffffffffff0f7424 */ /* 0x000fce00078e00ff */
[----:B012-4-:R-:W-:Y:S05]  /*30790*/  WARPSYNC.COLLECTIVE R15, `(.L_x_3121) ;  /* 0x000000000f087348 */ /* 0x017fea0003c00000 */
[----:B------:R3:W0:Y:S02]  /*307a0*/  SHFL.IDX P6, R14, R13, R12, R11 ;  /* 0x0000000c0d0e7389 */ /* 0x00062400000c000b */
[----:B01234-:R-:W-:Y:S01]  /*307b0*/  ENDCOLLECTIVE ;  /* 0x000000000000791b */ /* 0x01ffe20003800000 */
.L_x_3121:
[----:B------:R-:W-:Y:S05]  /*307c0*/  BSYNC B1 ;  /* 0x0000000000017941 */ /* 0x000fea0003800000 */
.L_x_3120:
        /* <DEDUP_REMOVED lines=8> */
.L_x_3122:
[----:B------:R-:W-:Y:S01]  /*30850*/  IMAD.MOV.U32 R32, RZ, RZ, R14 ;  /* 0x000000ffff207224 */ /* 0x000fe200078e000e */
[----:B------:R-:W-:Y:S06]  /*30860*/  BRA `(.L_x_3123) ;  /* 0xfffffda000107947 */ /* 0x000fec000383ffff */
.L_x_2801:
[----:B------:R0:W0:Y:S02]  /*30870*/  SYNCS.PHASECHK.TRANS64.TRYWAIT P0, [R89+URZ+0x388b0], R90 ;  /* 0x0388b05a590075a7 */ /* 0x000024000800017f */
[----:B0-----:R-:W-:Y:S05]  /*30880*/  @!P0 NANOSLEEP.SYNCS 0x989680 ;  /* 0x009896800000895d */ /* 0x001fea0003900000 */
[----:B------:R-:W0:Y:S02]  /*30890*/  @!P0 SYNCS.PHASECHK.TRANS64 P0, [R89+URZ+0x388b0], R90 ;  /* 0x0388b05a590085a7 */ /* 0x000e24000800007f */
[----:B0-----:R-:W-:Y:S05]  /*308a0*/  @!P0 BRA `(.L_x_2801) ;  /* 0xfffffffc00f08947 */ /* 0x001fea000383ffff */
[----:B------:R-:W-:Y:S05]  /*308b0*/  BRA `(.L_x_3124) ;  /* 0xfffffda000b87947 */ /* 0x000fea000383ffff */
.L_x_2821:
        /* <DEDUP_REMOVED lines=8> */
.L_x_3126:
[----:B------:R-:W-:Y:S05]  /*30940*/  BSYNC B1 ;  /* 0x0000000000017941 */ /* 0x000fea0003800000 */
.L_x_3125:
        /* <DEDUP_REMOVED lines=8> */
.L_x_3127:
[----:B------:R-:W-:Y:S02]  /*309d0*/  IMAD.MOV.U32 R13, RZ, RZ, R8 ;  /* 0x000000ffff0d7224 */ /* 0x000fe400078e0008 */
[----:B------:R-:W-:-:S07]  /*309e0*/  IMAD.MOV.U32 R5, RZ, RZ, R14 ;  /* 0x000000ffff057224 */ /* 0x000fce00078e000e */
[----:B------:R-:W-:Y:S05]  /*309f0*/  WARPSYNC.COLLECTIVE R15, `(.L_x_3128) ;  /* 0x000000000f087348 */ /* 0x000fea0003c00000 */
[----:B------:R0:W1:Y:S02]  /*30a00*/  SHFL.IDX P6, R14, R13, R12, R11 ;  /* 0x0000000c0d0e7389 */ /* 0x00006400000c000b */
[----:B01----:R-:W-:Y:S01]  /*30a10*/  ENDCOLLECTIVE ;  /* 0x000000000000791b */ /* 0x003fe20003800000 */
.L_x_3128:
[----:B------:R-:W-:Y:S02]  /*30a20*/  IMAD.MOV.U32 R13, RZ, RZ, R0 ;  /* 0x000000ffff0d7224 */ /* 0x000fe400078e0000 */
[----:B------:R-:W-:-:S07]  /*30a30*/  IMAD.MOV.U32 R9, RZ, RZ, R14 ;  /* 0x000000ffff097224 */ /* 0x000fce00078e000e */
[----:B------:R-:W-:Y:S05]  /*30a40*/  WARPSYNC.COLLECTIVE R15, `(.L_x_3129) ;  /* 0x000000000f087348 */ /* 0x000fea0003c00000 */
[----:B------:R0:W1:Y:S02]  /*30a50*/  SHFL.IDX P6, R14, R13, R12, R11 ;  /* 0x0000000c0d0e7389 */ /* 0x00006400000c000b */
[----:B01----:R-:W-:Y:S01]  /*30a60*/  ENDCOLLECTIVE ;  /* 0x000000000000791b */ /* 0x003fe20003800000 */
.L_x_3129:
[----:B------:R-:W-:Y:S05]  /*30a70*/  BRA `(.L_x_3130) ;  /* 0xfffffdb400bc7947 */ /* 0x000fea000383ffff */
.L_x_2824:
        /* <DEDUP_REMOVED lines=8> */
.L_x_3132:
[----:B------:R-:W-:Y:S05]  /*30b00*/  BSYNC B1 ;  /* 0x0000000000017941 */ /* 0x000fea0003800000 */
.L_x_3131:
        /* <DEDUP_REMOVED lines=8> */
.L_x_3133:
[----:B------:R-:W-:Y:S02]  /*30b90*/  IMAD.MOV.U32 R13, RZ, RZ, R8 ;  /* 0x000000ffff0d7224 */ /* 0x000fe400078e0008 */
[----:B------:R-:W-:-:S07]  /*30ba0*/  IMAD.MOV.U32 R5, RZ, RZ, R14 ;  /* 0x000000ffff057224 */ /* 0x000fce00078e000e */
[----:B------:R-:W-:Y:S05]  /*30bb0*/  WARPSYNC.COLLECTIVE R15, `(.L_x_3134) ;  /* 0x000000000f087348 */ /* 0x000fea0003c00000 */
[----:B------:R0:W1:Y:S02]  /*30bc0*/  SHFL.IDX P6, R14, R13, R12, R11 ;  /* 0x0000000c0d0e7389 */ /* 0x00006400000c000b */
[----:B01----:R-:W-:Y:S01]  /*30bd0*/  ENDCOLLECTIVE ;  /* 0x000000000000791b */ /* 0x003fe20003800000 */
.L_x_3134:
[----:B------:R-:W-:Y:S02]  /*30be0*/  IMAD.MOV.U32 R13, RZ, RZ, R0 ;  /* 0x000000ffff0d7224 */ /* 0x000fe400078e0000 */
[----:B------:R-:W-:-:S07]  /*30bf0*/  IMAD.MOV.U32 R9, RZ, RZ, R14 ;  /* 0x000000ffff097224 */ /* 0x000fce00078e000e */
[----:B------:R-:W-:Y:S05]  /*30c00*/  WARPSYNC.COLLECTIVE R15, `(.L_x_3135) ;  /* 0x000000000f087348 */ /* 0x000fea0003c00000 */
[----:B------:R0:W1:Y:S02]  /*30c10*/  SHFL.IDX P6, R14, R13, R12, R11 ;  /* 0x0000000c0d0e7389 */ /* 0x00006400000c000b */
[----:B01----:R-:W-:Y:S01]  /*30c20*/  ENDCOLLECTIVE ;  /* 0x000000000000791b */ /* 0x003fe20003800000 */
.L_x_3135:
[----:B------:R-:W-:Y:S05]  /*30c30*/  BRA `(.L_x_3136) ;  /* 0xfffffdb800d87947 */ /* 0x000fea000383ffff */
.L_x_2827:
        /* <DEDUP_REMOVED lines=8> */
.L_x_3138:
[----:B------:R-:W-:Y:S05]  /*30cc0*/  BSYNC B1 ;  /* 0x0000000000017941 */ /* 0x000fea0003800000 */
.L_x_3137:
        /* <DEDUP_REMOVED lines=8> */
.L_x_3139:
[----:B------:R-:W-:Y:S02]  /*30d50*/  IMAD.MOV.U32 R13, RZ, RZ, R8 ;  /* 0x000000ffff0d7224 */ /* 0x000fe400078e0008 */
[----:B------:R-:W-:-:S07]  /*30d60*/  IMAD.MOV.U32 R5, RZ, RZ, R14 ;  /* 0x000000ffff057224 */ /* 0x000fce00078e000e */
[----:B------:R-:W-:Y:S05]  /*30d70*/  WARPSYNC.COLLECTIVE R15, `(.L_x_3140) ;  /* 0x000000000f087348 */ /* 0x000fea0003c00000 */
[----:B------:R0:W1:Y:S02]  /*30d80*/  SHFL.IDX P6, R14, R13, R12, R11 ;  /* 0x0000000c0d0e7389 */ /* 0x00006400000c000b */
[----:B01----:R-:W-:Y:S01]  /*30d90*/  ENDCOLLECTIVE ;  /* 0x000000000000791b */ /* 0x003fe20003800000 */
.L_x_3140:
[----:B------:R-:W-:Y:S02]  /*30da0*/  IMAD.MOV.U32 R13, RZ, RZ, R0 ;  /* 0x000000ffff0d7224 */ /* 0x000fe400078e0000 */
[----:B------:R-:W-:-:S07]  /*30db0*/  IMAD.MOV.U32 R9, RZ, RZ, R14 ;  /* 0x000000ffff097224 */ /* 0x000fce00078e000e */
[----:B------:R-:W-:Y:S05]  /*30dc0*/  WARPSYNC.COLLECTIVE R15, `(.L_x_3141) ;  /* 0x000000000f087348 */ /* 0x000fea0003c00000 */
[----:B------:R0:W1:Y:S02]  /*30dd0*/  SHFL.IDX P6, R14, R13, R12, R11 ;  /* 0x0000000c0d0e7389 */ /* 0x00006400000c000b */
[----:B01----:R-:W-:Y:S01]  /*30de0*/  ENDCOLLECTIVE ;  /* 0x000000000000791b */ /* 0x003fe20003800000 */
.L_x_3141:
[----:B------:R-:W-:Y:S05]  /*30df0*/  BRA `(.L_x_3142) ;  /* 0xfffffdbc00e87947 */ /* 0x000fea000383ffff */
.L_x_2830:
        /* <DEDUP_REMOVED lines=8> */
.L_x_3144:
[----:B------:R-:W-:Y:S05]  /*30e80*/  BSYNC B1 ;  /* 0x0000000000017941 */ /* 0x000fea0003800000 */
.L_x_3143:
        /* <DEDUP_REMOVED lines=8> */
.L_x_3145:
[----:B------:R-:W-:Y:S02]  /*30f10*/  IMAD.MOV.U32 R13, RZ, RZ, R8 ;  /* 0x000000ffff0d7224 */ /* 0x000fe400078e0008 */
[----:B------:R-:W-:-:S07]  /*30f20*/  IMAD.MOV.U32 R67, RZ, RZ, R14 ;  /* 0x000000ffff437224 */ /* 0x000fce00078e000e */
[----:B------:R-:W-:Y:S05]  /*30f30*/  WARPSYNC.COLLECTIVE R15, `(.L_x_3146) ;  /* 0x000000000f087348 */ /* 0x000fea0003c00000 */
[----:B------:R0:W1:Y:S02]  /*30f40*/  SHFL.IDX P6, R14, R13, R12, R11 ;  /* 0x0000000c0d0e7389 */ /* 0x00006400000c000b */
[----:B01----:R-:W-:Y:S01]  /*30f50*/  ENDCOLLECTIVE ;  /* 0x000000000000791b */ /* 0x003fe20003800000 */
.L_x_3146:
[----:B------:R-:W-:Y:S02]  /*30f60*/  IMAD.MOV.U32 R13, RZ, RZ, R0 ;  /* 0x000000ffff0d7224 */ /* 0x000fe400078e0000 */
[----:B------:R-:W-:-:S07]  /*30f70*/  IMAD.MOV.U32 R72, RZ, RZ, R14 ;  /* 0x000000ffff487224 */ /* 0x000fce00078e000e */
[----:B------:R-:W-:Y:S05]  /*30f80*/  WARPSYNC.COLLECTIVE R15, `(.L_x_3147) ;  /* 0x000000000f087348 */ /* 0x000fea0003c00000 */
[----:B------:R0:W1:Y:S02]  /*30f90*/  SHFL.IDX P6, R14, R13, R12, R11 ;  /* 0x0000000c0d0e7389 */ /* 0x00006400000c000b */
[----:B01----:R-:W-:Y:S01]  /*30fa0*/  ENDCOLLECTIVE ;  /* 0x000000000000791b */ /* 0x003fe20003800000 */
.L_x_3147:
[----:B------:R-:W-:Y:S05]  /*30fb0*/  BRA `(.L_x_3148) ;  /* 0xfffffdc400007947 */ /* 0x000fea000383ffff */
.L_x_2834:
[----:B0-----:R0:W1:Y:S02]  /*30fc0*/  SYNCS.PHASECHK.TRANS64.TRYWAIT P0, [R22+URZ+0x38800], R151 ;  /* 0x03880097160075a7 */ /* 0x001064000800017f */
[----:B-1----:R-:W-:Y:S05]  /*30fd0*/  @!P0 NANOSLEEP.SYNCS 0x989680 ;  /* 0x009896800000895d */ /* 0x002fea0003900000 */
[----:B------:R-:W1:Y:S02]  /*30fe0*/  @!P0 SYNCS.PHASECHK.TRANS64 P0, [R22+URZ+0x38800], R151 ;  /* 0x03880097160085a7 */ /* 0x000e64000800007f */
[----:B-1----:R-:W-:Y:S05]  /*30ff0*/  @!P0 BRA `(.L_x_2834) ;  /* 0xfffffffc00f08947 */ /* 0x002fea000383ffff */
[----:B------:R-:W-:Y:S05]  /*31000*/  BRA `(.L_x_3149) ;  /* 0xfffffdc800747947 */ /* 0x000fea000383ffff */
.L_x_2866:
        /* <DEDUP_REMOVED lines=8> */
.L_x_3151:
[----:B------:R-:W-:Y:S05]  /*31090*/  BSYNC B1 ;  /* 0x0000000000017941 */ /* 0x000fea0003800000 */
.L_x_3150:
        /* <DEDUP_REMOVED lines=8> */
.L_x_3152:
[----:B------:R-:W-:Y:S02]  /*31120*/  IMAD.MOV.U32 R13, RZ, RZ, R9 ;  /* 0x000000ffff0d7224 */ /* 0x000fe400078e0009 */
[----:B------:R-:W-:-:S07]  /*31130*/  IMAD.MOV.U32 R5, RZ, RZ, R14 ;  /* 0x000000ffff057224 */ /* 0x000fce00078e000e */
[----:B------:R-:W-:Y:S05]  /*31140*/  WARPSYNC.COLLECTIVE R15, `(.L_x_3153) ;  /* 0x000000000f087348 */ /* 0x000fea0003c00000 */
[----:B------:R0:W1:Y:S02]  /*31150*/  SHFL.IDX P6, R14, R13, R12, R11 ;  /* 0x0000000c0d0e7389 */ /* 0x00006400000c000b */
[----:B01----:R-:W-:Y:S01]  /*31160*/  ENDCOLLECTIVE ;  /* 0x000000000000791b */ /* 0x003fe20003800000 */
.L_x_3153:
[----:B------:R-:W-:Y:S02]  /*31170*/  IMAD.MOV.U32 R13, RZ, RZ, R6 ;  /* 0x000000ffff0d7224 */ /* 0x000fe400078e0006 */
[----:B------:R-:W-:-:S07]  /*31180*/  IMAD.MOV.U32 R10, RZ, RZ, R14 ;  /* 0x000000ffff0a7224 */ /* 0x000fce00078e000e */
[----:B------:R-:W-:Y:S05]  /*31190*/  WARPSYNC.COLLECTIVE R15, `(.L_x_3154) ;  /* 0x000000000f087348 */ /* 0x000fea0003c00000 */
[----:B------:R0:W1:Y:S02]  /*311a0*/  SHFL.IDX P6, R14, R13, R12, R11 ;  /* 0x0000000c0d0e7389 */ /* 0x00006400000c000b */
[----:B01----:R-:W-:Y:S01]  /*311b0*/  ENDCOLLECTIVE ;  /* 0x000000000000791b */ /* 0x003fe20003800000 */
.L_x_3154:
[----:B------:R-:W-:Y:S05]  /*311c0*/  BRA `(.L_x_3155) ;  /* 0xfffffdfc00387947 */ /* 0x000fea000383ffff */
.L_x_2869:
        /* <DEDUP_REMOVED lines=8> */
.L_x_3157:
[----:B------:R-:W-:Y:S05]  /*31250*/  BSYNC B1 ;  /* 0x0000000000017941 */ /* 0x000fea0003800000 */
.L_x_3156:
        /* <DEDUP_REMOVED lines=8> */
.L_x_3158:
[----:B------:R-:W-:Y:S02]  /*312e0*/  IMAD.MOV.U32 R13, RZ, RZ, R9 ;  /* 0x000000ffff0d7224 */ /* 0x000fe400078e0009 */
[----:B------:R-:W-:-:S07]  /*312f0*/  IMAD.MOV.U32 R5, RZ, RZ, R14 ;  /* 0x000000ffff057224 */ /* 0x000fce00078e000e */
[----:B------:R-:W-:Y:S05]  /*31300*/  WARPSYNC.COLLECTIVE R15, `(.L_x_3159) ;  /* 0x000000000f087348 */ /* 0x000fea0003c00000 */
[----:B------:R0:W1:Y:S02]  /*31310*/  SHFL.IDX P6, R14, R13, R12, R11 ;  /* 0x0000000c0d0e7389 */ /* 0x00006400000c000b */
[----:B01----:R-:W-:Y:S01]  /*31320*/  ENDCOLLECTIVE ;  /* 0x000000000000791b */ /* 0x003fe20003800000 */
.L_x_3159:
[----:B------:R-:W-:Y:S02]  /*31330*/  IMAD.MOV.U32 R13, RZ, RZ, R6 ;  /* 0x000000ffff0d7224 */ /* 0x000fe400078e0006 */
[----:B------:R-:W-:-:S07]  /*31340*/  IMAD.MOV.U32 R10, RZ, RZ, R14 ;  /* 0x000000ffff0a7224 */ /* 0x000fce00078e000e */
[----:B------:R-:W-:Y:S05]  /*31350*/  WARPSYNC.COLLECTIVE R15, `(.L_x_3160) ;  /* 0x000000000f087348 */ /* 0x000fea0003c00000 */
[----:B------:R0:W1:Y:S02]  /*31360*/  SHFL.IDX P6, R14, R13, R12, R11 ;  /* 0x0000000c0d0e7389 */ /* 0x00006400000c000b */
[----:B01----:R-:W-:Y:S01]  /*31370*/  ENDCOLLECTIVE ;  /* 0x000000000000791b */ /* 0x003fe20003800000 */
.L_x_3160:
[----:B------:R-:W-:Y:S05]  /*31380*/  BRA `(.L_x_3161) ;  /* 0xfffffe00000c7947 */ /* 0x000fea000383ffff */
.L_x_2872:
        /* <DEDUP_REMOVED lines=8> */
.L_x_3163:
[----:B------:R-:W-:Y:S05]  /*31410*/  BSYNC B1 ;  /* 0x0000000000017941 */ /* 0x000fea0003800000 */
.L_x_3162:
        /* <DEDUP_REMOVED lines=8> */
.L_x_3164:
[----:B------:R-:W-:Y:S02]  /*314a0*/  IMAD.MOV.U32 R13, RZ, RZ, R9 ;  /* 0x000000ffff0d7224 */ /* 0x000fe400078e0009 */
[----:B------:R-:W-:-:S07]  /*314b0*/  IMAD.MOV.U32 R5, RZ, RZ, R14 ;  /* 0x000000ffff057224 */ /* 0x000fce00078e000e */
[----:B------:R-:W-:Y:S05]  /*314c0*/  WARPSYNC.COLLECTIVE R15, `(.L_x_3165) ;  /* 0x000000000f087348 */ /* 0x000fea0003c00000 */
[----:B------:R0:W1:Y:S02]  /*314d0*/  SHFL.IDX P6, R14, R13, R12, R11 ;  /* 0x0000000c0d0e7389 */ /* 0x00006400000c000b */
[----:B01----:R-:W-:Y:S01]  /*314e0*/  ENDCOLLECTIVE ;  /* 0x000000000000791b */ /* 0x003fe20003800000 */
.L_x_3165:
[----:B------:R-:W-:Y:S02]  /*314f0*/  IMAD.MOV.U32 R13, RZ, RZ, R6 ;  /* 0x000000ffff0d7224 */ /* 0x000fe400078e0006 */
[----:B------:R-:W-:-:S07]  /*31500*/  IMAD.MOV.U32 R10, RZ, RZ, R14 ;  /* 0x000000ffff0a7224 */ /* 0x000fce00078e000e */
[----:B------:R-:W-:Y:S05]  /*31510*/  WARPSYNC.COLLECTIVE R15, `(.L_x_3166) ;  /* 0x000000000f087348 */ /* 0x000fea0003c00000 */
[----:B------:R0:W1:Y:S02]  /*31520*/  SHFL.IDX P6, R14, R13, R12, R11 ;  /* 0x0000000c0d0e7389 */ /* 0x00006400000c000b */
[----:B01----:R-:W-:Y:S01]  /*31530*/  ENDCOLLECTIVE ;  /* 0x000000000000791b */ /* 0x003fe20003800000 */
.L_x_3166:
[----:B------:R-:W-:Y:S05]  /*31540*/  BRA `(.L_x_3167) ;  /* 0xfffffe0000d47947 */ /* 0x000fea000383ffff */
.L_x_2875:
        /* <DEDUP_REMOVED lines=8> */
.L_x_3169:
[----:B------:R-:W-:Y:S05]  /*315d0*/  BSYNC B1 ;  /* 0x0000000000017941 */ /* 0x000fea0003800000 */
.L_x_3168:
        /* <DEDUP_REMOVED lines=8> */
.L_x_3170:
[----:B------:R-:W-:Y:S02]  /*31660*/  IMAD.MOV.U32 R13, RZ, RZ, R9 ;  /* 0x000000ffff0d7224 */ /* 0x000fe400078e0009 */
[----:B------:R-:W-:-:S07]  /*31670*/  IMAD.MOV.U32 R21, RZ, RZ, R14 ;  /* 0x000000ffff157224 */ /* 0x000fce00078e000e */
[----:B------:R-:W-:Y:S05]  /*31680*/  WARPSYNC.COLLECTIVE R15, `(.L_x_3171) ;  /* 0x000000000f087348 */ /* 0x000fea0003c00000 */
[----:B------:R0:W1:Y:S02]  /*31690*/  SHFL.IDX P6, R14, R13, R12, R11 ;  /* 0x0000000c0d0e7389 */ /* 0x00006400000c000b */
[----:B01----:R-:W-:Y:S01]  /*316a0*/  ENDCOLLECTIVE ;  /* 0x000000000000791b */ /* 0x003fe20003800000 */
.L_x_3171:
[----:B------:R-:W-:Y:S02]  /*316b0*/  IMAD.MOV.U32 R13, RZ, RZ, R6 ;  /* 0x000000ffff0d7224 */ /* 0x000fe400078e0006 */
[----:B------:R-:W-:-:S07]  /*316c0*/  IMAD.MOV.U32 R76, RZ, RZ, R14 ;  /* 0x000000ffff4c7224 */ /* 0x000fce00078e000e */
[----:B------:R-:W-:Y:S05]  /*316d0*/  WARPSYNC.COLLECTIVE R15, `(.L_x_3172) ;  /* 0x000000000f087348 */ /* 0x000fea0003c00000 */
[----:B------:R0:W1:Y:S02]  /*316e0*/  SHFL.IDX P6, R14, R13, R12, R11 ;  /* 0x0000000c0d0e7389 */ /* 0x00006400000c000b */
[----:B01----:R-:W-:Y:S01]  /*316f0*/  ENDCOLLECTIVE ;  /* 0x000000000000791b */ /* 0x003fe20003800000 */
.L_x_3172:
[----:B------:R-:W-:Y:S01]  /*31700*/  IMAD.MOV.U32 R77, RZ, RZ, R14 ;  /* 0x000000ffff4d7224 */ /* 0x000fe200078e000e */
[----:B------:R-:W-:Y:S06]  /*31710*/  BRA `(.L_x_3173) ;  /* 0xfffffe0400a07947 */ /* 0x000fec000383ffff */
.L_x_2879:
[----:B0-----:R0:W1:Y:S02]  /*31720*/  SYNCS.PHASECHK.TRANS64.TRYWAIT P0, [R22+URZ+0x38800], R85 ;  /* 0x03880055160075a7 */ /* 0x001064000800017f */
[----:B-1----:R-:W-:Y:S05]  /*31730*/  @!P0 NANOSLEEP.SYNCS 0x989680 ;  /* 0x009896800000895d */ /* 0x002fea0003900000 */
[----:B------:R-:W1:Y:S02]  /*31740*/  @!P0 SYNCS.PHASECHK.TRANS64 P0, [R22+URZ+0x38800], R85 ;  /* 0x03880055160085a7 */ /* 0x000e64000800007f */
[----:B-1----:R-:W-:Y:S05]  /*31750*/  @!P0 BRA `(.L_x_2879) ;  /* 0xfffffffc00f08947 */ /* 0x002fea000383ffff */
[----:B------:R-:W-:Y:S05]  /*31760*/  BRA `(.L_x_3174) ;  /* 0xfffffe0800dc7947 */ /* 0x000fea000383ffff */
.L_x_2897:
[----:B-1----:R1:W2:Y:S02]  /*31770*/  SYNCS.PHASECHK.TRANS64.TRYWAIT P1, [R0+URZ+0x38830], R3 ;  /* 0x03883003000075a7 */ /* 0x0022a4000802017f */
[----:B--2---:R-:W-:Y:S05]  /*31780*/  @!P1 NANOSLEEP.SYNCS 0x989680 ;  /* 0x009896800000995d */ /* 0x004fea0003900000 */
[----:B------:R-:W2:Y:S02]  /*31790*/  @!P1 SYNCS.PHASECHK.TRANS64 P1, [R0+URZ+0x38830], R3 ;  /* 0x03883003000095a7 */ /* 0x000ea4000802007f */
[----:B--2---:R-:W-:Y:S05]  /*317a0*/  @!P1 BRA `(.L_x_2897) ;  /* 0xfffffffc00f09947 */ /* 0x004fea000383ffff */
[----:B------:R-:W-:Y:S05]  /*317b0*/  BRA `(.L_x_2896) ;  /* 0xfffffe4400a87947 */ /* 0x000fea000383ffff */
.L_x_2905:
[----:B-1----:R1:W2:Y:S02]  /*317c0*/  SYNCS.PHASECHK.TRANS64.TRYWAIT P2, [R10+URZ+0x38830], R3 ;  /* 0x038830030a0075a7 */ /* 0x0022a4000804017f */
[----:B--2---:R-:W-:Y:S05]  /*317d0*/  @!P2 NANOSLEEP.SYNCS 0x989680 ;  /* 0x009896800000a95d */ /* 0x004fea0003900000 */
[----:B------:R-:W2:Y:S02]  /*317e0*/  @!P2 SYNCS.PHASECHK.TRANS64 P2, [R10+URZ+0x38830], R3 ;  /* 0x038830030a00a5a7 */ /* 0x000ea4000804007f */
[----:B--2---:R-:W-:Y:S05]  /*317f0*/  @!P2 BRA `(.L_x_2905) ;  /* 0xfffffffc00f0a947 */ /* 0x004fea000383ffff */
[----:B------:R-:W-:Y:S05]  /*31800*/  BRA `(.L_x_2904) ;  /* 0xfffffe8c00f87947 */ /* 0x000fea000383ffff */
.L_x_2910:
[----:B---3--:R3:W4:Y:S02]  /*31810*/  SYNCS.PHASECHK.TRANS64.TRYWAIT P2, [R6+URZ+0x38850], R0 ;  /* 0x03885000060075a7 */ /* 0x008724000804017f */
[----:B----4-:R-:W-:Y:S05]  /*31820*/  @!P2 NANOSLEEP.SYNCS 0x989680 ;  /* 0x009896800000a95d */ /* 0x010fea0003900000 */
[----:B------:R-:W4:Y:S02]  /*31830*/  @!P2 SYNCS.PHASECHK.TRANS64 P2, [R6+URZ+0x38850], R0 ;  /* 0x038850000600a5a7 */ /* 0x000f24000804007f */
[----:B----4-:R-:W-:Y:S05]  /*31840*/  @!P2 BRA `(.L_x_2910) ;  /* 0xfffffffc00f0a947 */ /* 0x010fea000383ffff */
[----:B------:R-:W-:Y:S05]  /*31850*/  BRA `(.L_x_2909) ;  /* 0xfffffec400b87947 */ /* 0x000fea000383ffff */
.L_x_2920:
[----:B-1----:R1:W2:Y:S02]  /*31860*/  SYNCS.PHASECHK.TRANS64.TRYWAIT P1, [R3+URZ+0x38830], R6 ;  /* 0x03883006030075a7 */ /* 0x0022a4000802017f */
[----:B--2---:R-:W-:Y:S05]  /*31870*/  @!P1 NANOSLEEP.SYNCS 0x989680 ;  /* 0x009896800000995d */ /* 0x004fea0003900000 */
[----:B------:R-:W2:Y:S02]  /*31880*/  @!P1 SYNCS.PHASECHK.TRANS64 P1, [R3+URZ+0x38830], R6 ;  /* 0x03883006030095a7 */ /* 0x000ea4000802007f */
[----:B--2---:R-:W-:Y:S05]  /*31890*/  @!P1 BRA `(.L_x_2920) ;  /* 0xfffffffc00f09947 */ /* 0x004fea000383ffff */
[----:B------:R-:W-:Y:S05]  /*318a0*/  BRA `(.L_x_2919) ;  /* 0xfffffedc00c87947 */ /* 0x000fea000383ffff */
.L_x_2925:
[----:B-1----:R1:W2:Y:S02]  /*318b0*/  SYNCS.PHASECHK.TRANS64.TRYWAIT P1, [R6+URZ+0x38850], R0 ;  /* 0x03885000060075a7 */ /* 0x0022a4000802017f */
[----:B--2---:R-:W-:Y:S05]  /*318c0*/  @!P1 NANOSLEEP.SYNCS 0x989680 ;  /* 0x009896800000995d */ /* 0x004fea0003900000 */
[----:B------:R-:W2:Y:S02]  /*318d0*/  @!P1 SYNCS.PHASECHK.TRANS64 P1, [R6+URZ+0x38850], R0 ;  /* 0x03885000060095a7 */ /* 0x000ea4000802007f */
[----:B--2---:R-:W-:Y:S05]  /*318e0*/  @!P1 BRA `(.L_x_2925) ;  /* 0xfffffffc00f09947 */ /* 0x004fea000383ffff */
[----:B------:R-:W-:Y:S05]  /*318f0*/  BRA `(.L_x_2924) ;  /* 0xffffff14008c7947 */ /* 0x000fea000383ffff */
.L_x_2933:
[----:B-1----:R1:W2:Y:S02]  /*31900*/  SYNCS.PHASECHK.TRANS64.TRYWAIT P1, [R8+URZ+0x38850], R7 ;  /* 0x03885007080075a7 */ /* 0x0022a4000802017f */
[----:B--2---:R-:W-:Y:S05]  /*31910*/  @!P1 NANOSLEEP.SYNCS 0x989680 ;  /* 0x009896800000995d */ /* 0x004fea0003900000 */
[----:B------:R-:W2:Y:S02]  /*31920*/  @!P1 SYNCS.PHASECHK.TRANS64 P1, [R8+URZ+0x38850], R7 ;  /* 0x03885007080095a7 */ /* 0x000ea4000802007f */
[----:B--2---:R-:W-:Y:S05]  /*31930*/  @!P1 BRA `(.L_x_2933) ;  /* 0xfffffffc00f09947 */ /* 0x004fea000383ffff */
[----:B------:R-:W-:Y:S05]  /*31940*/  BRA `(.L_x_2932) ;  /* 0xffffff2c00d07947 */ /* 0x000fea000383ffff */
.L_x_2970:
        /* <DEDUP_REMOVED lines=8> */
[----:B-1----:R-:W-:Y:S05]  /*319d0*/  WARPSYNC.COLLECTIVE R15, `(.L_x_3176) ;  /* 0x000000000f087348 */ /* 0x002fea0003c00000 */
[----:B------:R0:W2:Y:S02]  /*319e0*/  SHFL.IDX P6, R14, R13, R12, R11 ;  /* 0x0000000c0d0e7389 */ /* 0x0000a400000c000b */
[----:B012---:R-:W-:Y:S01]  /*319f0*/  ENDCOLLECTIVE ;  /* 0x000000000000791b */ /* 0x007fe20003800000 */
.L_x_3176:
[----:B------:R-:W-:Y:S05]  /*31a00*/  BSYNC B1 ;  /* 0x0000000000017941 */ /* 0x000fea0003800000 */
.L_x_3175:
[----:B------:R-:W-:Y:S05]  /*31a10*/  BRA `(.L_x_3177) ;  /* 0xffffff8000287947 */ /* 0x000fea000383ffff */
.L_x_2972:
[----:B------:R-:W-:Y:S01]  /*31a20*/  BSSY B1, `(.L_x_3178) ;  /* 0x0000006000017945 */ /* 0x000fe20003800000 */
[----:B------:R-:W-:-:S07]  /*31a30*/  IMAD.MOV.U32 R15, RZ, RZ, -0x1 ;  /* 0xffffffffff0f7424 */ /* 0x000fce00078e00ff */
[----:B01----:R-:W-:Y:S05]  /*31a40*/  WARPSYNC.COLLECTIVE R15, `(.L_x_3179) ;  /* 0x000000000f0c7348 */ /* 0x003fea0003c00000 */
[----:B------:R-:W-:Y:S02]  /*31a50*/  ELECT P6, UR62, PT ;  /* 0x00000000003e782f */ /* 0x000fe400038c0000 */
[----:B------:R-:W-:Y:S01]  /*31a60*/  MOV R14, UR62 ;  /* 0x0000003e000e7c02 */ /* 0x000fe20008000f00 */
[----:B01----:R-:W-:Y:S10]  /*31a70*/  ENDCOLLECTIVE ;  /* 0x000000000000791b */ /* 0x003ff40003800000 */
.L_x_3179:
[----:B------:R-:W-:Y:S05]  /*31a80*/  BSYNC B1 ;  /* 0x0000000000017941 */ /* 0x000fea0003800000 */
.L_x_3178:
[----:B------:R-:W-:Y:S05]  /*31a90*/  BRA `(.L_x_2971) ;  /* 0xffffff8000207947 */ /* 0x000fea000383ffff */
.L_x_2974:
[----:B0-----:R0:W2:Y:S02]  /*31aa0*/  SYNCS.PHASECHK.TRANS64.TRYWAIT P0, [R22+URZ+0x38820], R7 ;  /* 0x03882007160075a7 */ /* 0x0010a4000800017f */
[----:B--2---:R-:W-:Y:S05]  /*31ab0*/  @!P0 NANOSLEEP.SYNCS 0x989680 ;  /* 0x009896800000895d */ /* 0x004fea0003900000 */
[----:B------:R-:W2:Y:S02]  /*31ac0*/  @!P0 SYNCS.PHASECHK.TRANS64 P0, [R22+URZ+0x38820], R7 ;  /* 0x03882007160085a7 */ /* 0x000ea4000800007f */
[----:B--2---:R-:W-:Y:S05]  /*31ad0*/  @!P0 BRA `(.L_x_2974) ;  /* 0xfffffffc00f08947 */ /* 0x004fea000383ffff */
[----:B------:R-:W-:Y:S05]  /*31ae0*/  BRA `(.L_x_3180) ;  /* 0xffffff8000307947 */ /* 0x000fea000383ffff */
.L_x_2978:
[----:B-1----:R1:W2:Y:S02]  /*31af0*/  SYNCS.PHASECHK.TRANS64.TRYWAIT P0, [R11+URZ+0x388a0], R10 ;  /* 0x0388a00a0b0075a7 */ /* 0x0022a4000800017f */
[----:B--2---:R-:W-:Y:S05]  /*31b00*/  @!P0 NANOSLEEP.SYNCS 0x989680 ;  /* 0x009896800000895d */ /* 0x004fea0003900000 */
[----:B------:R-:W2:Y:S02]  /*31b10*/  @!P0 SYNCS.PHASECHK.TRANS64 P0, [R11+URZ+0x388a0], R10 ;  /* 0x0388a00a0b0085a7 */ /* 0x000ea4000800007f */
[----:B--2---:R-:W-:Y:S05]  /*31b20*/  @!P0 BRA `(.L_x_2978) ;  /* 0xfffffffc00f08947 */ /* 0x004fea000383ffff */
[----:B------:R-:W-:Y:S05]  /*31b30*/  BRA `(.L_x_3181) ;  /* 0xffffff8000487947 */ /* 0x000fea000383ffff */
.L_x_2986:
[----:B0-----:R0:W2:Y:S02]  /*31b40*/  SYNCS.PHASECHK.TRANS64.TRYWAIT P0, [R11+URZ+0x388c0], R10 ;  /* 0x0388c00a0b0075a7 */ /* 0x0010a4000800017f */
[----:B--2---:R-:W-:Y:S05]  /*31b50*/  @!P0 NANOSLEEP.SYNCS 0x989680 ;  /* 0x009896800000895d */ /* 0x004fea0003900000 */
[----:B------:R-:W2:Y:S02]  /*31b60*/  @!P0 SYNCS.PHASECHK.TRANS64 P0, [R11+URZ+0x388c0], R10 ;  /* 0x0388c00a0b0085a7 */ /* 0x000ea4000800007f */
[----:B--2---:R-:W-:Y:S05]  /*31b70*/  @!P0 BRA `(.L_x_2986) ;  /* 0xfffffffc00f08947 */ /* 0x004fea000383ffff */
[----:B------:R-:W-:Y:S05]  /*31b80*/  BRA `(.L_x_3182) ;  /* 0xffffff8400847947 */ /* 0x000fea000383ffff */
.L_x_2996:
[----:B-1----:R1:W2:Y:S02]  /*31b90*/  SYNCS.PHASECHK.TRANS64.TRYWAIT P1, [R10+URZ+0x388a0], R9 ;  /* 0x0388a0090a0075a7 */ /* 0x0022a4000802017f */
[----:B--2---:R-:W-:Y:S05]  /*31ba0*/  @!P1 NANOSLEEP.SYNCS 0x989680 ;  /* 0x009896800000995d */ /* 0x004fea0003900000 */
[----:B------:R-:W2:Y:S02]  /*31bb0*/  @!P1 SYNCS.PHASECHK.TRANS64 P1, [R10+URZ+0x388a0], R9 ;  /* 0x0388a0090a0095a7 */ /* 0x000ea4000802007f */
[----:B--2---:R-:W-:Y:S05]  /*31bc0*/  @!P1 BRA `(.L_x_2996) ;  /* 0xfffffffc00f09947 */ /* 0x004fea000383ffff */
[----:B------:R-:W-:Y:S05]  /*31bd0*/  BRA `(.L_x_3183) ;  /* 0xffffff8800f47947 */ /* 0x000fea000383ffff */
.L_x_3004:
[----:B0-----:R0:W2:Y:S02]  /*31be0*/  SYNCS.PHASECHK.TRANS64.TRYWAIT P1, [R10+URZ+0x388c0], R9 ;  /* 0x0388c0090a0075a7 */ /* 0x0010a4000802017f */
[----:B--2---:R-:W-:Y:S05]  /*31bf0*/  @!P1 NANOSLEEP.SYNCS 0x989680 ;  /* 0x009896800000995d */ /* 0x004fea0003900000 */
[----:B------:R-:W2:Y:S02]  /*31c00*/  @!P1 SYNCS.PHASECHK.TRANS64 P1, [R10+URZ+0x388c0], R9 ;  /* 0x0388c0090a0095a7 */ /* 0x000ea4000802007f */
[----:B--2---:R-:W-:Y:S05]  /*31c10*/  @!P1 BRA `(.L_x_3004) ;  /* 0xfffffffc00f09947 */ /* 0x004fea000383ffff */
[----:B------:R-:W-:Y:S05]  /*31c20*/  BRA `(.L_x_3184) ;  /* 0xffffff90002c7947 */ /* 0x000fea000383ffff */
.L_x_3020:
        /* <DEDUP_REMOVED lines=11> */
.L_x_3186:
[----:B------:R-:W-:Y:S05]  /*31ce0*/  BSYNC B0 ;  /* 0x0000000000007941 */ /* 0x000fea0003800000 */
.L_x_3185:
[----:B------:R-:W-:Y:S05]  /*31cf0*/  BRA `(.L_x_3187) ;  /* 0xffffff9c00d07947 */ /* 0x000fea000383ffff */
.L_x_3023:
[----:B0-----:R0:W1:Y:S02]  /*31d00*/  SYNCS.PHASECHK.TRANS64.TRYWAIT P0, [R5+URZ+0x38840], R2 ;  /* 0x03884002050075a7 */ /* 0x001064000800017f */
[----:B-1----:R-:W-:Y:S05]  /*31d10*/  @!P0 NANOSLEEP.SYNCS 0x989680 ;  /* 0x009896800000895d */ /* 0x002fea0003900000 */
[----:B------:R-:W1:Y:S02]  /*31d20*/  @!P0 SYNCS.PHASECHK.TRANS64 P0, [R5+URZ+0x38840], R2 ;  /* 0x03884002050085a7 */ /* 0x000e64000800007f */
[----:B-1----:R-:W-:Y:S05]  /*31d30*/  @!P0 BRA `(.L_x_3023) ;  /* 0xfffffffc00f08947 */ /* 0x002fea000383ffff */
[----:B------:R-:W-:Y:S05]  /*31d40*/  BRA `(.L_x_3188) ;  /* 0xffffffa0002c7947 */ /* 0x000fea000383ffff */
.L_x_3024:
        /* <DEDUP_REMOVED lines=8> */
.L_x_3190:
[----:B------:R-:W-:Y:S05]  /*31dd0*/  BSYNC B0 ;  /* 0x0000000000007941 */ /* 0x000fea0003800000 */
.L_x_3189:
        /* <DEDUP_REMOVED lines=13> */
.L_x_3191:
        /* <DEDUP_REMOVED lines=21> */
.L_x_3192:
[----:B------:R-:W-:Y:S02]  /*32000*/  IMAD.MOV.U32 R13, RZ, RZ, R0 ;  /* 0x000000ffff0d7224 */ /* 0x000fe400078e0000 */
[----:B------:R-:W-:-:S07]  /*32010*/  IMAD.MOV.U32 R8, RZ, RZ, R14 ;  /* 0x000000ffff087224 */ /* 0x000fce00078e000e */
[----:B------:R-:W-:Y:S05]  /*32020*/  WARPSYNC.COLLECTIVE R15, `(.L_x_3193) ;  /* 0x000000000f087348 */ /* 0x000fea0003c00000 */
[----:B------:R0:W1:Y:S02]  /*32030*/  SHFL.IDX P6, R14, R13, R12, R11 ;  /* 0x0000000c0d0e7389 */ /* 0x00006400000c000b */
[----:B01----:R-:W-:Y:S01]  /*32040*/  ENDCOLLECTIVE ;  /* 0x000000000000791b */ /* 0x003fe20003800000 */
.L_x_3193:
        /* <DEDUP_REMOVED lines=17> */
.L_x_3194:
[----:B------:R-:W-:Y:S02]  /*32160*/  @P1 IMAD R9, R7, 0x2, R22 ;  /* 0x0000000207091824 */ /* 0x000fe400078e0216 */
[----:B------:R-:W-:Y:S02]  /*32170*/  IMAD.MOV.U32 R13, RZ, RZ, R0 ;  /* 0x000000ffff0d7224 */ /* 0x000fe400078e0000 */
[----:B------:R-:W-:-:S07]  /*32180*/  IMAD.MOV.U32 R8, RZ, RZ, R14 ;  /* 0x000000ffff087224 */ /* 0x000fce00078e000e */
[----:B------:R-:W-:Y:S05]  /*32190*/  WARPSYNC.COLLECTIVE R15, `(.L_x_3195) ;  /* 0x000000000f087348 */ /* 0x000fea0003c00000 */
[----:B------:R0:W1:Y:S02]  /*321a0*/  SHFL.IDX P6, R14, R13, R12, R11 ;  /* 0x0000000c0d0e7389 */ /* 0x00006400000c000b */
[----:B01----:R-:W-:Y:S01]  /*321b0*/  ENDCOLLECTIVE ;  /* 0x000000000000791b */ /* 0x003fe20003800000 */
.L_x_3195:
        /* <DEDUP_REMOVED lines=17> */
.L_x_3196:
[----:B------:R-:W-:Y:S02]  /*322d0*/  @P1 IMAD R21, R7, 0x2, R22 ;  /* 0x0000000207151824 */ /* 0x000fe400078e0216 */
[----:B------:R-:W-:Y:S02]  /*322e0*/  IMAD.MOV.U32 R13, RZ, RZ, R0 ;  /* 0x000000ffff0d7224 */ /* 0x000fe400078e0000 */
[----:B------:R-:W-:-:S07]  /*322f0*/  IMAD.MOV.U32 R8, RZ, RZ, R14 ;  /* 0x000000ffff087224 */ /* 0x000fce00078e000e */
[----:B------:R-:W-:Y:S05]  /*32300*/  WARPSYNC.COLLECTIVE R15, `(.L_x_3197) ;  /* 0x000000000f087348 */ /* 0x000fea0003c00000 */
[----:B------:R0:W1:Y:S02]  /*32310*/  SHFL.IDX P6, R14, R13, R12, R11 ;  /* 0x0000000c0d0e7389 */ /* 0x00006400000c000b */
[----:B01----:R-:W-:Y:S01]  /*32320*/  ENDCOLLECTIVE ;  /* 0x000000000000791b */ /* 0x003fe20003800000 */
.L_x_3197:
        /* <DEDUP_REMOVED lines=16> */
.L_x_3198:
[----:B------:R-:W-:Y:S02]  /*32430*/  IMAD.MOV.U32 R13, RZ, RZ, R0 ;  /* 0x000000ffff0d7224 */ /* 0x000fe400078e0000 */
[----:B------:R-:W-:-:S07]  /*32440*/  IMAD.MOV.U32 R8, RZ, RZ, R14 ;  /* 0x000000ffff087224 */ /* 0x000fce00078e000e */
[----:B------:R-:W-:Y:S05]  /*32450*/  WARPSYNC.COLLECTIVE R15, `(.L_x_3199) ;  /* 0x000000000f087348 */ /* 0x000fea0003c00000 */
[----:B------:R0:W1:Y:S02]  /*32460*/  SHFL.IDX P6, R14, R13, R12, R11 ;  /* 0x0000000c0d0e7389 */ /* 0x00006400000c000b */
[----:B01----:R-:W-:Y:S01]  /*32470*/  ENDCOLLECTIVE ;  /* 0x000000000000791b */ /* 0x003fe20003800000 */
.L_x_3199:
[----:B------:R-:W-:Y:S01]  /*32480*/  IMAD.MOV.U32 R0, RZ, RZ, R14 ;  /* 0x000000ffff007224 */ /* 0x000fe200078e000e */
[----:B------:R-:W-:Y:S06]  /*32490*/  BRA `(.L_x_3200) ;  /* 0xffffff9c00907947 */ /* 0x000fec000383ffff */
.L_x_3031:
        /* <DEDUP_REMOVED lines=9> */
.L_x_3201:
[----:B------:R-:W-:Y:S01]  /*32530*/  ISETP.GE.AND P1, PT, R17, R5, PT ;  /* 0x000000051100720c */ /* 0x000fe20003f26270 */
[----:B------:R-:W-:Y:S02]  /*32540*/  IMAD.MOV.U32 R13, RZ, RZ, R4 ;  /* 0x000000ffff0d7224 */ /* 0x000fe400078e0004 */
[----:B------:R-:W-:-:S10]  /*32550*/  IMAD.MOV.U32 R2, RZ, RZ, R14 ;  /* 0x000000ffff027224 */ /* 0x000fd400078e000e */
[----:B------:R-:W-:Y:S05]  /*32560*/  WARPSYNC.COLLECTIVE R15, `(.L_x_3202) ;  /* 0x000000000f087348 */ /* 0x000fea0003c00000 */
[----:B------:R0:W1:Y:S02]  /*32570*/  SHFL.IDX P6, R14, R13, R12, R11 ;  /* 0x0000000c0d0e7389 */ /* 0x00006400000c000b */
[----:B01----:R-:W-:Y:S01]  /*32580*/  ENDCOLLECTIVE ;  /* 0x000000000000791b */ /* 0x003fe20003800000 */
.L_x_3202:
        /* <DEDUP_REMOVED lines=19> */
.L_x_3203:
[----:B------:R-:W-:Y:S02]  /*326c0*/  IMAD.MOV.U32 R13, RZ, RZ, R4 ;  /* 0x000000ffff0d7224 */ /* 0x000fe400078e0004 */
[----:B------:R-:W-:-:S07]  /*326d0*/  IMAD.MOV.U32 R2, RZ, RZ, R14 ;  /* 0x000000ffff027224 */ /* 0x000fce00078e000e */
[----:B------:R-:W-:Y:S05]  /*326e0*/  WARPSYNC.COLLECTIVE R15, `(.L_x_3204) ;  /* 0x000000000f087348 */ /* 0x000fea0003c00000 */
[----:B------:R0:W1:Y:S02]  /*326f0*/  SHFL.IDX P6, R14, R13, R12, R11 ;  /* 0x0000000c0d0e7389 */ /* 0x00006400000c000b */
[----:B01----:R-:W-:Y:S01]  /*32700*/  ENDCOLLECTIVE ;  /* 0x000000000000791b */ /* 0x003fe20003800000 */
.L_x_3204:
        /* <DEDUP_REMOVED lines=20> */
.L_x_3205:
[----:B------:R-:W-:Y:S02]  /*32850*/  IMAD.MOV.U32 R13, RZ, RZ, R4 ;  /* 0x000000ffff0d7224 */ /* 0x000fe400078e0004 */
[----:B------:R-:W-:-:S07]  /*32860*/  IMAD.MOV.U32 R2, RZ, RZ, R14 ;  /* 0x000000ffff027224 */ /* 0x000fce00078e000e */
[----:B------:R-:W-:Y:S05]  /*32870*/  WARPSYNC.COLLECTIVE R15, `(.L_x_3206) ;  /* 0x000000000f087348 */ /* 0x000fea0003c00000 */
[----:B------:R0:W1:Y:S02]  /*32880*/  SHFL.IDX P6, R14, R13, R12, R11 ;  /* 0x0000000c0d0e7389 */ /* 0x00006400000c000b */
[----:B01----:R-:W-:Y:S01]  /*32890*/  ENDCOLLECTIVE ;  /* 0x000000000000791b */ /* 0x003fe20003800000 */
.L_x_3206:
        /* <DEDUP_REMOVED lines=20> */
.L_x_3207:
[----:B------:R-:W-:Y:S02]  /*329e0*/  IMAD.MOV.U32 R13, RZ, RZ, R4 ;  /* 0x000000ffff0d7224 */ /* 0x000fe400078e0004 */
[----:B------:R-:W-:-:S07]  /*329f0*/  IMAD.MOV.U32 R2, RZ, RZ, R14 ;  /* 0x000000ffff027224 */ /* 0x000fce00078e000e */
[----:B------:R-:W-:Y:S05]  /*32a00*/  WARPSYNC.COLLECTIVE R15, `(.L_x_3208) ;  /* 0x000000000f087348 */ /* 0x000fea0003c00000 */
[----:B------:R0:W1:Y:S02]  /*32a10*/  SHFL.IDX P6, R14, R13, R12, R11 ;  /* 0x0000000c0d0e7389 */ /* 0x00006400000c000b */
[----:B01----:R-:W-:Y:S01]  /*32a20*/  ENDCOLLECTIVE ;  /* 0x000000000000791b */ /* 0x003fe20003800000 */
.L_x_3208:
        /* <DEDUP_REMOVED lines=20> */
.L_x_3209:
[----:B------:R-:W-:Y:S02]  /*32b70*/  IMAD.MOV.U32 R13, RZ, RZ, R4 ;  /* 0x000000ffff0d7224 */ /* 0x000fe400078e0004 */
[----:B------:R-:W-:-:S07]  /*32b80*/  IMAD.MOV.U32 R2, RZ, RZ, R14 ;  /* 0x000000ffff027224 */ /* 0x000fce00078e000e */
[----:B------:R-:W-:Y:S05]  /*32b90*/  WARPSYNC.COLLECTIVE R15, `(.L_x_3210) ;  /* 0x000000000f087348 */ /* 0x000fea0003c00000 */
[----:B------:R0:W1:Y:S02]  /*32ba0*/  SHFL.IDX P6, R14, R13, R12, R11 ;  /* 0x0000000c0d0e7389 */ /* 0x00006400000c000b */
[----:B01----:R-:W-:Y:S01]  /*32bb0*/  ENDCOLLECTIVE ;  /* 0x000000000000791b */ /* 0x003fe20003800000 */
.L_x_3210:
        /* <DEDUP_REMOVED lines=20> */
.L_x_3211:
[----:B------:R-:W-:Y:S02]  /*32d00*/  IMAD.MOV.U32 R13, RZ, RZ, R4 ;  /* 0x000000ffff0d7224 */ /* 0x000fe400078e0004 */
[----:B------:R-:W-:-:S07]  /*32d10*/  IMAD.MOV.U32 R2, RZ, RZ, R14 ;  /* 0x000000ffff027224 */ /* 0x000fce00078e000e */
[----:B------:R-:W-:Y:S05]  /*32d20*/  WARPSYNC.COLLECTIVE R15, `(.L_x_3212) ;  /* 0x000000000f087348 */ /* 0x000fea0003c00000 */
[----:B------:R0:W1:Y:S02]  /*32d30*/  SHFL.IDX P6, R14, R13, R12, R11 ;  /* 0x0000000c0d0e7389 */ /* 0x00006400000c000b */
[----:B01----:R-:W-:Y:S01]  /*32d40*/  ENDCOLLECTIVE ;  /* 0x000000000000791b */ /* 0x003fe20003800000 */
.L_x_3212:
        /* <DEDUP_REMOVED lines=20> */
.L_x_3213:
[----:B------:R-:W-:Y:S02]  /*32e90*/  IMAD.MOV.U32 R13, RZ, RZ, R4 ;  /* 0x000000ffff0d7224 */ /* 0x000fe400078e0004 */
[----:B------:R-:W-:-:S07]  /*32ea0*/  IMAD.MOV.U32 R2, RZ, RZ, R14 ;  /* 0x000000ffff027224 */ /* 0x000fce00078e000e */
[----:B------:R-:W-:Y:S05]  /*32eb0*/  WARPSYNC.COLLECTIVE R15, `(.L_x_3214) ;  /* 0x000000000f087348 */ /* 0x000fea0003c00000 */
[----:B------:R0:W1:Y:S02]  /*32ec0*/  SHFL.IDX P6, R14, R13, R12, R11 ;  /* 0x0000000c0d0e7389 */ /* 0x00006400000c000b */
[----:B01----:R-:W-:Y:S01]  /*32ed0*/  ENDCOLLECTIVE ;  /* 0x000000000000791b */ /* 0x003fe20003800000 */
.L_x_3214:
[----:B------:R-:W-:Y:S01]  /*32ee0*/  ULDC.64 UR4, c[0x0][0x208] ;  /* 0x0000820000047ab9 */ /* 0x000fe20000000a00 */
[----:B------:R-:W-:Y:S02]  /*32ef0*/  IMAD.MOV.U32 R13, RZ, RZ, R0 ;  /* 0x000000ffff0d7224 */ /* 0x000fe400078e0000 */
[----:B------:R-:W-:Y:S02]  /*32f00*/  IMAD.MOV.U32 R12, RZ, RZ, 0x7 ;  /* 0x00000007ff0c7424 */ /* 0x000fe400078e00ff */
[----:B------:R-:W-:-:S05]  /*32f10*/  IMAD.MOV.U32 R3, RZ, RZ, R14 ;  /* 0x000000ffff037224 */ /* 0x000fca00078e000e */
[----:B------:R-:W-:-:S05]  /*32f20*/  @!P1 LEA R6, P5, R36, R3, 0x1 ;  /* 0x0000000324069211 */ /* 0x000fca00078a08ff */
[----:B------:R-:W-:Y:S02]  /*32f30*/  @!P1 IMAD.X R7, RZ, RZ, R2, P5 ;  /* 0x000000ffff079224 */ /* 0x000fe400028e0602 */
[----:B------:R-:W-:Y:S02]  /*32f40*/  @!P1 IMAD.MOV.U32 R2, RZ, RZ, R6 ;  /* 0x000000ffff029224 */ /* 0x000fe400078e0006 */
        /* <DEDUP_REMOVED lines=11> */
.L_x_3215:
[----:B------:R-:W-:Y:S02]  /*33000*/  IMAD.MOV.U32 R13, RZ, RZ, R4 ;  /* 0x000000ffff0d7224 */ /* 0x000fe400078e0004 */
[----:B------:R-:W-:-:S07]  /*33010*/  IMAD.MOV.U32 R6, RZ, RZ, R14 ;  /* 0x000000ffff067224 */ /* 0x000fce00078e000e */
[----:B------:R-:W-:Y:S05]  /*33020*/  WARPSYNC.COLLECTIVE R15, `(.L_x_3216) ;  /* 0x000000000f087348 */ /* 0x000fea0003c00000 */
[----:B------:R0:W1:Y:S02]  /*33030*/  SHFL.IDX P6, R14, R13, R12, R11 ;  /* 0x0000000c0d0e7389 */ /* 0x00006400000c000b */
[----:B01----:R-:W-:Y:S01]  /*33040*/  ENDCOLLECTIVE ;  /* 0x000000000000791b */ /* 0x003fe20003800000 */
.L_x_3216:
[----:B------:R-:W-:Y:S05]  /*33050*/  BRA `(.L_x_3217) ;  /* 0xffffff9c00fc7947 */ /* 0x000fea000383ffff */
.L_x_3036:
[----:B0-----:R0:W2:Y:S02]  /*33060*/  SYNCS.PHASECHK.TRANS64.TRYWAIT P0, [R22+URZ+0x38820], R3 ;  /* 0x03882003160075a7 */ /* 0x0010a4000800017f */
[----:B--2---:R-:W-:Y:S05]  /*33070*/  @!P0 NANOSLEEP.SYNCS 0x989680 ;  /* 0x009896800000895d */ /* 0x004fea0003900000 */
[----:B------:R-:W2:Y:S02]  /*33080*/  @!P0 SYNCS.PHASECHK.TRANS64 P0, [R22+URZ+0x38820], R3 ;  /* 0x03882003160085a7 */ /* 0x000ea4000800007f */
[----:B--2---:R-:W-:Y:S05]  /*33090*/  @!P0 BRA `(.L_x_3036) ;  /* 0xfffffffc00f08947 */ /* 0x004fea000383ffff */
[----:B------:R-:W-:Y:S05]  /*330a0*/  BRA `(.L_x_3218) ;  /* 0xffffffa000747947 */ /* 0x000fea000383ffff */
.L_x_3041:
[----:B0-----:R0:W1:Y:S02]  /*330b0*/  SYNCS.PHASECHK.TRANS64.TRYWAIT P0, [R6+URZ+0x38840], R3 ;  /* 0x03884003060075a7 */ /* 0x001064000800017f */
[----:B-1----:R-:W-:Y:S05]  /*330c0*/  @!P0 NANOSLEEP.SYNCS 0x989680 ;  /* 0x009896800000895d */ /* 0x002fea0003900000 */
[----:B------:R-:W1:Y:S02]  /*330d0*/  @!P0 SYNCS.PHASECHK.TRANS64 P0, [R6+URZ+0x38840], R3 ;  /* 0x03884003060085a7 */ /* 0x000e64000800007f */
[----:B-1----:R-:W-:Y:S05]  /*330e0*/  @!P0 BRA `(.L_x_3041) ;  /* 0xfffffffc00f08947 */ /* 0x002fea000383ffff */
[----:B------:R-:W-:Y:S05]  /*330f0*/  BRA `(.L_x_3219) ;  /* 0xffffffa400687947 */ /* 0x000fea000383ffff */
.L_x_3042:
        /* <DEDUP_REMOVED lines=8> */
.L_x_3221:
[----:B------:R-:W-:Y:S05]  /*33180*/  BSYNC B1 ;  /* 0x0000000000017941 */ /* 0x000fea0003800000 */
.L_x_3220:
        /* <DEDUP_REMOVED lines=12> */
.L_x_3222:
[----:B------:R-:W-:Y:S01]  /*33250*/  LOP3.LUT R23, R23, 0xfffffeff, RZ, 0xc0, !PT ;  /* 0xfffffeff17177812 */ /* 0x000fe200078ec0ff */
[----:B------:R-:W-:Y:S01]  /*33260*/  IMAD R9, R9, 0x2, R22 ;  /* 0x0000000209097824 */ /* 0x000fe200078e0216 */
[----:B------:R-:W-:Y:S02]  /*33270*/  ULDC.64 UR4, c[0x0][0x208] ;  /* 0x0000820000047ab9 */ /* 0x000fe40000000a00 */
        /* <DEDUP_REMOVED lines=20> */
.L_x_3223:
[----:B------:R-:W-:Y:S02]  /*333c0*/  IMAD.MOV.U32 R13, RZ, RZ, R8 ;  /* 0x000000ffff0d7224 */ /* 0x000fe400078e0008 */
[----:B------:R-:W-:-:S07]  /*333d0*/  IMAD.MOV.U32 R35, RZ, RZ, R14 ;  /* 0x000000ffff237224 */ /* 0x000fce00078e000e */
[----:B------:R-:W-:Y:S05]  /*333e0*/  WARPSYNC.COLLECTIVE R15, `(.L_x_3224) ;  /* 0x000000000f087348 */ /* 0x000fea0003c00000 */
[----:B------:R0:W1:Y:S02]  /*333f0*/  SHFL.IDX P6, R14, R13, R12, R11 ;  /* 0x0000000c0d0e7389 */ /* 0x00006400000c000b */
[----:B01----:R-:W-:Y:S01]  /*33400*/  ENDCOLLECTIVE ;  /* 0x000000000000791b */ /* 0x003fe20003800000 */
.L_x_3224:
        /* <DEDUP_REMOVED lines=16> */
.L_x_3225:
[----:B------:R-:W-:Y:S02]  /*33510*/  IMAD.MOV.U32 R13, RZ, RZ, R8 ;  /* 0x000000ffff0d7224 */ /* 0x000fe400078e0008 */
[----:B------:R-:W-:-:S07]  /*33520*/  IMAD.MOV.U32 R35, RZ, RZ, R14 ;  /* 0x000000ffff237224 */ /* 0x000fce00078e000e */
[----:B------:R-:W-:Y:S05]  /*33530*/  WARPSYNC.COLLECTIVE R15, `(.L_x_3226) ;  /* 0x000000000f087348 */ /* 0x000fea0003c00000 */
[----:B------:R0:W1:Y:S02]  /*33540*/  SHFL.IDX P6, R14, R13, R12, R11 ;  /* 0x0000000c0d0e7389 */ /* 0x00006400000c000b */
[----:B01----:R-:W-:Y:S01]  /*33550*/  ENDCOLLECTIVE ;  /* 0x000000000000791b */ /* 0x003fe20003800000 */
.L_x_3226:
        /* <DEDUP_REMOVED lines=16> */
.L_x_3227:
[----:B------:R-:W-:Y:S02]  /*33660*/  IMAD.MOV.U32 R13, RZ, RZ, R8 ;  /* 0x000000ffff0d7224 */ /* 0x000fe400078e0008 */
[----:B------:R-:W-:-:S07]  /*33670*/  IMAD.MOV.U32 R35, RZ, RZ, R14 ;  /* 0x000000ffff237224 */ /* 0x000fce00078e000e */
[----:B------:R-:W-:Y:S05]  /*33680*/  WARPSYNC.COLLECTIVE R15, `(.L_x_3228) ;  /* 0x000000000f087348 */ /* 0x000fea0003c00000 */
[----:B------:R0:W1:Y:S02]  /*33690*/  SHFL.IDX P6, R14, R13, R12, R11 ;  /* 0x0000000c0d0e7389 */ /* 0x00006400000c000b */
[----:B01----:R-:W-:Y:S01]  /*336a0*/  ENDCOLLECTIVE ;  /* 0x000000000000791b */ /* 0x003fe20003800000 */
.L_x_3228:
        /* <DEDUP_REMOVED lines=19> */
.L_x_3229:
[----:B------:R-:W-:Y:S02]  /*337e0*/  IMAD.MOV.U32 R13, RZ, RZ, R8 ;  /* 0x000000ffff0d7224 */ /* 0x000fe400078e0008 */
[----:B------:R-:W-:-:S07]  /*337f0*/  IMAD.MOV.U32 R35, RZ, RZ, R14 ;  /* 0x000000ffff237224 */ /* 0x000fce00078e000e */
[----:B------:R-:W-:Y:S05]  /*33800*/  WARPSYNC.COLLECTIVE R15, `(.L_x_3230) ;  /* 0x000000000f087348 */ /* 0x000fea0003c00000 */
[----:B------:R0:W1:Y:S02]  /*33810*/  SHFL.IDX P6, R14, R13, R12, R11 ;  /* 0x0000000c0d0e7389 */ /* 0x00006400000c000b */
[----:B01----:R-:W-:Y:S01]  /*33820*/  ENDCOLLECTIVE ;  /* 0x000000000000791b */ /* 0x003fe20003800000 */
.L_x_3230:
[----:B------:R-:W-:Y:S01]  /*33830*/  IMAD.MOV.U32 R2, RZ, RZ, R14 ;  /* 0x000000ffff027224 */ /* 0x000fe200078e000e */
[----:B------:R-:W-:Y:S06]  /*33840*/  BRA `(.L_x_3231) ;  /* 0xffffffa000b07947 */ /* 0x000fec000383ffff */
.L_x_3047:
[----:B-1----:R1:W2:Y:S02]  /*33850*/  SYNCS.PHASECHK.TRANS64.TRYWAIT P0, [R6+URZ+0x38860], R2 ;  /* 0x03886002060075a7 */ /* 0x0022a4000800017f */
[----:B--2---:R-:W-:Y:S05]  /*33860*/  @!P0 NANOSLEEP.SYNCS 0x989680 ;  /* 0x009896800000895d */ /* 0x004fea0003900000 */
[----:B------:R-:W2:Y:S02]  /*33870*/  @!P0 SYNCS.PHASECHK.TRANS64 P0, [R6+URZ+0x38860], R2 ;  /* 0x03886002060085a7 */ /* 0x000ea4000800007f */
[----:B--2---:R-:W-:Y:S05]  /*33880*/  @!P0 BRA `(.L_x_3047) ;  /* 0xfffffffc00f08947 */ /* 0x004fea000383ffff */
[----:B------:R-:W-:Y:S05]  /*33890*/  BRA `(.L_x_3232) ;  /* 0xffffffa400307947 */ /* 0x000fea000383ffff */
.L_x_3048:
        /* <DEDUP_REMOVED lines=8> */
.L_x_3234:
[----:B------:R-:W-:Y:S05]  /*33920*/  BSYNC B1 ;  /* 0x0000000000017941 */ /* 0x000fea0003800000 */
.L_x_3233:
        /* <DEDUP_REMOVED lines=9> */
.L_x_3235:
        /* <DEDUP_REMOVED lines=20> */
.L_x_3236:
[----:B------:R-:W-:Y:S02]  /*33b00*/  IMAD.MOV.U32 R13, RZ, RZ, R24 ;  /* 0x000000ffff0d7224 */ /* 0x000fe400078e0018 */
[----:B------:R-:W-:-:S07]  /*33b10*/  IMAD.MOV.U32 R3, RZ, RZ, R14 ;  /* 0x000000ffff037224 */ /* 0x000fce00078e000e */
[----:B------:R-:W-:Y:S05]  /*33b20*/  WARPSYNC.COLLECTIVE R15, `(.L_x_3237) ;  /* 0x000000000f087348 */ /* 0x000fea0003c00000 */
[----:B------:R0:W1:Y:S02]  /*33b30*/  SHFL.IDX P6, R14, R13, R12, R11 ;  /* 0x0000000c0d0e7389 */ /* 0x00006400000c000b */
[----:B01----:R-:W-:Y:S01]  /*33b40*/  ENDCOLLECTIVE ;  /* 0x000000000000791b */ /* 0x003fe20003800000 */
.L_x_3237:
        /* <DEDUP_REMOVED lines=20> */
.L_x_3238:
[----:B------:R-:W-:Y:S02]  /*33c90*/  IMAD.MOV.U32 R13, RZ, RZ, R24 ;  /* 0x000000ffff0d7224 */ /* 0x000fe400078e0018 */
[----:B------:R-:W-:-:S07]  /*33ca0*/  IMAD.MOV.U32 R3, RZ, RZ, R14 ;  /* 0x000000ffff037224 */ /* 0x000fce00078e000e */
[----:B------:R-:W-:Y:S05]  /*33cb0*/  WARPSYNC.COLLECTIVE R15, `(.L_x_3239) ;  /* 0x000000000f087348 */ /* 0x000fea0003c00000 */
[----:B------:R0:W1:Y:S02]  /*33cc0*/  SHFL.IDX P6, R14, R13, R12, R11 ;  /* 0x0000000c0d0e7389 */ /* 0x00006400000c000b */
[----:B01----:R-:W-:Y:S01]  /*33cd0*/  ENDCOLLECTIVE ;  /* 0x000000000000791b */ /* 0x003fe20003800000 */
.L_x_3239:
        /* <DEDUP_REMOVED lines=20> */
.L_x_3240:
[----:B------:R-:W-:Y:S02]  /*33e20*/  IMAD.MOV.U32 R13, RZ, RZ, R24 ;  /* 0x000000ffff0d7224 */ /* 0x000fe400078e0018 */
[----:B------:R-:W-:-:S07]  /*33e30*/  IMAD.MOV.U32 R3, RZ, RZ, R14 ;  /* 0x000000ffff037224 */ /* 0x000fce00078e000e */
[----:B------:R-:W-:Y:S05]  /*33e40*/  WARPSYNC.COLLECTIVE R15, `(.L_x_3241) ;  /* 0x000000000f087348 */ /* 0x000fea0003c00000 */
[----:B------:R0:W1:Y:S02]  /*33e50*/  SHFL.IDX P6, R14, R13, R12, R11 ;  /* 0x0000000c0d0e7389 */ /* 0x00006400000c000b */
[----:B01----:R-:W-:Y:S01]  /*33e60*/  ENDCOLLECTIVE ;  /* 0x000000000000791b */ /* 0x003fe20003800000 */
.L_x_3241:
        /* <DEDUP_REMOVED lines=20> */
.L_x_3242:
[----:B------:R-:W-:Y:S02]  /*33fb0*/  IMAD.MOV.U32 R13, RZ, RZ, R24 ;  /* 0x000000ffff0d7224 */ /* 0x000fe400078e0018 */
[----:B------:R-:W-:-:S07]  /*33fc0*/  IMAD.MOV.U32 R25, RZ, RZ, R14 ;  /* 0x000000ffff197224 */ /* 0x000fce00078e000e */
[----:B------:R-:W-:Y:S05]  /*33fd0*/  WARPSYNC.COLLECTIVE R15, `(.L_x_3243) ;  /* 0x000000000f087348 */ /* 0x000fea0003c00000 */
[----:B------:R0:W1:Y:S02]  /*33fe0*/  SHFL.IDX P6, R14, R13, R12, R11 ;  /* 0x0000000c0d0e7389 */ /* 0x00006400000c000b */
[----:B01----:R-:W-:Y:S01]  /*33ff0*/  ENDCOLLECTIVE ;  /* 0x000000000000791b */ /* 0x003fe20003800000 */
.L_x_3243:
[----:B------:R-:W-:Y:S01]  /*34000*/  IMAD.MOV.U32 R2, RZ, RZ, R14 ;  /* 0x000000ffff027224 */ /* 0x000fe200078e000e */
[----:B------:R-:W-:Y:S06]  /*34010*/  BRA `(.L_x_3244) ;  /* 0xffffffa0004c7947 */ /* 0x000fec000383ffff */
.L_x_3056:
[----:B0-----:R0:W2:Y:S02]  /*34020*/  SYNCS.PHASECHK.TRANS64.TRYWAIT P0, [R4+URZ+0x38860], R3 ;  /* 0x03886003040075a7 */ /* 0x0010a4000800017f */
[----:B--2---:R-:W-:Y:S05]  /*34030*/  @!P0 NANOSLEEP.SYNCS 0x989680 ;  /* 0x009896800000895d */ /* 0x004fea0003900000 */
[----:B------:R-:W2:Y:S02]  /*34040*/  @!P0 SYNCS.PHASECHK.TRANS64 P0, [R4+URZ+0x38860], R3 ;  /* 0x03886003040085a7 */ /* 0x000ea4000800007f */
[----:B--2---:R-:W-:Y:S05]  /*34050*/  @!P0 BRA `(.L_x_3056) ;  /* 0xfffffffc00f08947 */ /* 0x004fea000383ffff */
[----:B------:R-:W-:Y:S05]  /*34060*/  BRA `(.L_x_3245) ;  /* 0xffffffa400847947 */ /* 0x000fea000383ffff */
.L_x_3057:
        /* <DEDUP_REMOVED lines=8> */
.L_x_3247:
[----:B------:R-:W-:Y:S05]  /*340f0*/  BSYNC B0 ;  /* 0x0000000000007941 */ /* 0x000fea0003800000 */
.L_x_3246:
        /* <DEDUP_REMOVED lines=11> */
.L_x_3248:
        /* <DEDUP_REMOVED lines=26> */
.L_x_3249:
[----:B------:R-:W-:Y:S02]  /*34350*/  IMAD.MOV.U32 R13, RZ, RZ, R24 ;  /* 0x000000ffff0d7224 */ /* 0x000fe400078e0018 */
[----:B------:R-:W-:-:S07]  /*34360*/  IMAD.MOV.U32 R3, RZ, RZ, R14 ;  /* 0x000000ffff037224 */ /* 0x000fce00078e000e */
[----:B------:R-:W-:Y:S05]  /*34370*/  WARPSYNC.COLLECTIVE R15, `(.L_x_3250) ;  /* 0x000000000f087348 */ /* 0x000fea0003c00000 */
[----:B------:R0:W1:Y:S02]  /*34380*/  SHFL.IDX P6, R14, R13, R12, R11 ;  /* 0x0000000c0d0e7389 */ /* 0x00006400000c000b */
[----:B01----:R-:W-:Y:S01]  /*34390*/  ENDCOLLECTIVE ;  /* 0x000000000000791b */ /* 0x003fe20003800000 */
.L_x_3250:
        /* <DEDUP_REMOVED lines=19> */
.L_x_3251:
[----:B------:R-:W-:Y:S02]  /*344d0*/  IMAD.MOV.U32 R13, RZ, RZ, R24 ;  /* 0x000000ffff0d7224 */ /* 0x000fe400078e0018 */
[----:B------:R-:W-:-:S07]  /*344e0*/  IMAD.MOV.U32 R7, RZ, RZ, R14 ;  /* 0x000000ffff077224 */ /* 0x000fce00078e000e */
[----:B------:R-:W-:Y:S05]  /*344f0*/  WARPSYNC.COLLECTIVE R15, `(.L_x_3252) ;  /* 0x000000000f087348 */ /* 0x000fea0003c00000 */
[----:B------:R0:W1:Y:S02]  /*34500*/  SHFL.IDX P6, R14, R13, R12, R11 ;  /* 0x0000000c0d0e7389 */ /* 0x00006400000c000b */
[----:B01----:R-:W-:Y:S01]  /*34510*/  ENDCOLLECTIVE ;  /* 0x000000000000791b */ /* 0x003fe20003800000 */
.L_x_3252:
        /* <DEDUP_REMOVED lines=19> */
.L_x_3253:
[----:B------:R-:W-:Y:S02]  /*34650*/  IMAD.MOV.U32 R13, RZ, RZ, R24 ;  /* 0x000000ffff0d7224 */ /* 0x000fe400078e0018 */
[----:B------:R-:W-:-:S07]  /*34660*/  IMAD.MOV.U32 R3, RZ, RZ, R14 ;  /* 0x000000ffff037224 */ /* 0x000fce00078e000e */
[----:B------:R-:W-:Y:S05]  /*34670*/  WARPSYNC.COLLECTIVE R15, `(.L_x_3254) ;  /* 0x000000000f087348 */ /* 0x000fea0003c00000 */
[----:B------:R0:W1:Y:S02]  /*34680*/  SHFL.IDX P6, R14, R13, R12, R11 ;  /* 0x0000000c0d0e7389 */ /* 0x00006400000c000b */
[----:B01----:R-:W-:Y:S01]  /*34690*/  ENDCOLLECTIVE ;  /* 0x000000000000791b */ /* 0x003fe20003800000 */
.L_x_3254:
        /* <DEDUP_REMOVED lines=19> */
.L_x_3255:
[----:B------:R-:W-:Y:S02]  /*347d0*/  IMAD.MOV.U32 R13, RZ, RZ, R24 ;  /* 0x000000ffff0d7224 */ /* 0x000fe400078e0018 */
[----:B------:R-:W-:-:S07]  /*347e0*/  IMAD.MOV.U32 R25, RZ, RZ, R14 ;  /* 0x000000ffff197224 */ /* 0x000fce00078e000e */
[----:B------:R-:W-:Y:S05]  /*347f0*/  WARPSYNC.COLLECTIVE R15, `(.L_x_3256) ;  /* 0x000000000f087348 */ /* 0x000fea0003c00000 */
[----:B------:R0:W1:Y:S02]  /*34800*/  SHFL.IDX P6, R14, R13, R12, R11 ;  /* 0x0000000c0d0e7389 */ /* 0x00006400000c000b */
[----:B01----:R-:W-:Y:S01]  /*34810*/  ENDCOLLECTIVE ;  /* 0x000000000000791b */ /* 0x003fe20003800000 */
.L_x_3256:
[----:B------:R-:W-:Y:S05]  /*34820*/  BRA `(.L_x_3257) ;  /* 0xffffffa000a87947 */ /* 0x000fea000383ffff */
.L_x_3062:
        /* <DEDUP_REMOVED lines=8> */
.L_x_3259:
[----:B------:R-:W-:Y:S05]  /*348b0*/  BSYNC B0 ;  /* 0x0000000000007941 */ /* 0x000fea0003800000 */
.L_x_3258:
        /* <DEDUP_REMOVED lines=9> */
.L_x_3260:
[----:B------:R-:W-:Y:S01]  /*34950*/  ULDC UR4, c[0x0][0xc3c] ;  /* 0x00030f0000047ab9 */ /* 0x000fe20000000800 */
[----:B------:R-:W-:Y:S01]  /*34960*/  ULDC.64 UR6, c[0x0][0x208] ;  /* 0x0000820000067ab9 */ /* 0x000fe20000000a00 */
        /* <DEDUP_REMOVED lines=17> */
.L_x_3261:
[----:B------:R-:W-:Y:S01]  /*34a80*/  IMAD.MOV.U32 R12, RZ, RZ, 0x2 ;  /* 0x00000002ff0c7424 */ /* 0x000fe200078e00ff */
[----:B------:R-:W-:-:S05]  /*34a90*/  SEL R6, R14, RZ, P1 ;  /* 0x000000ff0e067207 */ /* 0x000fca0000800000 */
[----:B------:R-:W-:-:S04]  /*34aa0*/  IMAD.IADD R6, R5, 0x1, R6 ;  /* 0x0000000105067824 */ /* 0x000fc800078e0206 */
[----:B------:R-:W-:-:S07]  /*34ab0*/  IMAD.MOV.U32 R13, RZ, RZ, R6 ;  /* 0x000000ffff0d7224 */ /* 0x000fce00078e0006 */
[----:B------:R-:W-:Y:S05]  /*34ac0*/  WARPSYNC.COLLECTIVE R15, `(.L_x_3262) ;  /* 0x000000000f087348 */ /* 0x000fea0003c00000 */
[----:B------:R0:W1:Y:S02]  /*34ad0*/  SHFL.UP P6, R14, R13, R12, R11 ;  /* 0x0400000c0d0e7389 */ /* 0x00006400000c000b */
[----:B01----:R-:W-:Y:S01]  /*34ae0*/  ENDCOLLECTIVE ;  /* 0x000000000000791b */ /* 0x003fe20003800000 */
.L_x_3262:
[----:B------:R-:W-:Y:S01]  /*34af0*/  IMAD.MOV.U32 R12, RZ, RZ, 0x4 ;  /* 0x00000004ff0c7424 */ /* 0x000fe200078e00ff */
[----:B------:R-:W-:-:S05]  /*34b00*/  SEL R7, R14, RZ, P2 ;  /* 0x000000ff0e077207 */ /* 0x000fca0001000000 */
[----:B------:R-:W-:-:S04]  /*34b10*/  IMAD.IADD R7, R6, 0x1, R7 ;  /* 0x0000000106077824 */ /* 0x000fc800078e0207 */
[----:B------:R-:W-:-:S07]  /*34b20*/  IMAD.MOV.U32 R13, RZ, RZ, R7 ;  /* 0x000000ffff0d7224 */ /* 0x000fce00078e0007 */
[----:B------:R-:W-:Y:S05]  /*34b30*/  WARPSYNC.COLLECTIVE R15, `(.L_x_3263) ;  /* 0x000000000f087348 */ /* 0x000fea0003c00000 */
[----:B------:R0:W1:Y:S02]  /*34b40*/  SHFL.UP P6, R14, R13, R12, R11 ;  /* 0x0400000c0d0e7389 */ /* 0x00006400000c000b */
[----:B01----:R-:W-:Y:S01]  /*34b50*/  ENDCOLLECTIVE ;  /* 0x000000000000791b */ /* 0x003fe20003800000 */
.L_x_3263:
[----:B------:R-:W-:Y:S01]  /*34b60*/  IMAD.MOV.U32 R12, RZ, RZ, 0x8 ;  /* 0x00000008ff0c7424 */ /* 0x000fe200078e00ff */
[----:B------:R-:W-:-:S05]  /*34b70*/  SEL R2, R14, RZ, P3 ;  /* 0x000000ff0e027207 */ /* 0x000fca0001800000 */
[----:B------:R-:W-:-:S04]  /*34b80*/  IMAD.IADD R2, R7, 0x1, R2 ;  /* 0x0000000107027824 */ /* 0x000fc800078e0202 */
[----:B------:R-:W-:-:S07]  /*34b90*/  IMAD.MOV.U32 R13, RZ, RZ, R2 ;  /* 0x000000ffff0d7224 */ /* 0x000fce00078e0002 */
[----:B------:R-:W-:Y:S05]  /*34ba0*/  WARPSYNC.COLLECTIVE R15, `(.L_x_3264) ;  /* 0x000000000f087348 */ /* 0x000fea0003c00000 */
[----:B------:R0:W1:Y:S02]  /*34bb0*/  SHFL.UP P6, R14, R13, R12, R11 ;  /* 0x0400000c0d0e7389 */ /* 0x00006400000c000b */
[----:B01----:R-:W-:Y:S01]  /*34bc0*/  ENDCOLLECTIVE ;  /* 0x000000000000791b */ /* 0x003fe20003800000 */
.L_x_3264:
[----:B------:R-:W-:Y:S01]  /*34bd0*/  IMAD.MOV.U32 R12, RZ, RZ, 0x10 ;  /* 0x00000010ff0c7424 */ /* 0x000fe200078e00ff */
[----:B------:R-:W-:-:S05]  /*34be0*/  SEL R3, R14, RZ, P4 ;  /* 0x000000ff0e037207 */ /* 0x000fca0002000000 */
[----:B------:R-:W-:-:S04]  /*34bf0*/  IMAD.IADD R3, R2, 0x1, R3 ;  /* 0x0000000102037824 */ /* 0x000fc800078e0203 */
[----:B------:R-:W-:-:S07]  /*34c00*/  IMAD.MOV.U32 R13, RZ, RZ, R3 ;  /* 0x000000ffff0d7224 */ /* 0x000fce00078e0003 */
[----:B------:R-:W-:Y:S05]  /*34c10*/  WARPSYNC.COLLECTIVE R15, `(.L_x_3265) ;  /* 0x000000000f087348 */ /* 0x000fea0003c00000 */
[----:B------:R0:W1:Y:S02]  /*34c20*/  SHFL.UP P6, R14, R13, R12, R11 ;  /* 0x0400000c0d0e7389 */ /* 0x00006400000c000b */
[----:B01----:R-:W-:Y:S01]  /*34c30*/  ENDCOLLECTIVE ;  /* 0x000000000000791b */ /* 0x003fe20003800000 */
.L_x_3265:
        /* <DEDUP_REMOVED lines=8> */
.L_x_3266:
[----:B------:R-:W-:Y:S05]  /*34cc0*/  BRA `(.L_x_3267) ;  /* 0xffffffa000c87947 */ /* 0x000fea000383ffff */
.L_x_3067:
        /* <DEDUP_REMOVED lines=8> */
.L_x_3269:
[----:B------:R-:W-:Y:S05]  /*34d50*/  BSYNC B0 ;  /* 0x0000000000007941 */ /* 0x000fea0003800000 */
.L_x_3268:
        /* <DEDUP_REMOVED lines=8> */
.L_x_3270:
[----:B------:R-:W-:Y:S01]  /*34de0*/  IMAD.MOV.U32 R12, RZ, RZ, 0x4 ;  /* 0x00000004ff0c7424 */ /* 0x000fe200078e00ff */
[----:B------:R-:W-:-:S05]  /*34df0*/  SEL R2, R14, RZ, P2 ;  /* 0x000000ff0e027207 */ /* 0x000fca0001000000 */
[----:B------:R-:W-:-:S04]  /*34e00*/  IMAD.IADD R2, R13, 0x1, R2 ;  /* 0x000000010d027824 */ /* 0x000fc800078e0202 */
[----:B------:R-:W-:-:S07]  /*34e10*/  IMAD.MOV.U32 R13, RZ, RZ, R2 ;  /* 0x000000ffff0d7224 */ /* 0x000fce00078e0002 */
[----:B------:R-:W-:Y:S05]  /*34e20*/  WARPSYNC.COLLECTIVE R15, `(.L_x_3271) ;  /* 0x000000000f087348 */ /* 0x000fea0003c00000 */
[----:B------:R0:W1:Y:S02]  /*34e30*/  SHFL.UP P6, R14, R13, R12, R11 ;  /* 0x0400000c0d0e7389 */ /* 0x00006400000c000b */
[----:B01----:R-:W-:Y:S01]  /*34e40*/  ENDCOLLECTIVE ;  /* 0x000000000000791b */ /* 0x003fe20003800000 */
.L_x_3271:
[----:B------:R-:W-:Y:S01]  /*34e50*/  IMAD.MOV.U32 R12, RZ, RZ, 0x8 ;  /* 0x00000008ff0c7424 */ /* 0x000fe200078e00ff */
[----:B------:R-:W-:-:S05]  /*34e60*/  SEL R3, R14, RZ, P3 ;  /* 0x000000ff0e037207 */ /* 0x000fca0001800000 */
[----:B------:R-:W-:-:S04]  /*34e70*/  IMAD.IADD R3, R2, 0x1, R3 ;  /* 0x0000000102037824 */ /* 0x000fc800078e0203 */
[----:B------:R-:W-:-:S07]  /*34e80*/  IMAD.MOV.U32 R13, RZ, RZ, R3 ;  /* 0x000000ffff0d7224 */ /* 0x000fce00078e0003 */
[----:B------:R-:W-:Y:S05]  /*34e90*/  WARPSYNC.COLLECTIVE R15, `(.L_x_3272) ;  /* 0x000000000f087348 */ /* 0x000fea0003c00000 */
[----:B------:R0:W1:Y:S02]  /*34ea0*/  SHFL.UP P6, R14, R13, R12, R11 ;  /* 0x0400000c0d0e7389 */ /* 0x00006400000c000b */
[----:B01----:R-:W-:Y:S01]  /*34eb0*/  ENDCOLLECTIVE ;  /* 0x000000000000791b */ /* 0x003fe20003800000 */
.L_x_3272:
[----:B------:R-:W-:Y:S01]  /*34ec0*/  IMAD.MOV.U32 R12, RZ, RZ, 0x10 ;  /* 0x00000010ff0c7424 */ /* 0x000fe200078e00ff */
[----:B------:R-:W-:-:S05]  /*34ed0*/  SEL R4, R14, RZ, P4 ;  /* 0x000000ff0e047207 */ /* 0x000fca0002000000 */
[----:B------:R-:W-:-:S04]  /*34ee0*/  IMAD.IADD R4, R3, 0x1, R4 ;  /* 0x0000000103047824 */ /* 0x000fc800078e0204 */
[----:B------:R-:W-:-:S07]  /*34ef0*/  IMAD.MOV.U32 R13, RZ, RZ, R4 ;  /* 0x000000ffff0d7224 */ /* 0x000fce00078e0004 */
[----:B------:R-:W-:Y:S05]  /*34f00*/  WARPSYNC.COLLECTIVE R15, `(.L_x_3273) ;  /* 0x000000000f087348 */ /* 0x000fea0003c00000 */
[----:B------:R0:W1:Y:S02]  /*34f10*/  SHFL.UP P6, R14, R13, R12, R11 ;  /* 0x0400000c0d0e7389 */ /* 0x00006400000c000b */
[----:B01----:R-:W-:Y:S01]  /*34f20*/  ENDCOLLECTIVE ;  /* 0x000000000000791b */ /* 0x003fe20003800000 */
.L_x_3273:
        /* <DEDUP_REMOVED lines=8> */
.L_x_3274:
[----:B------:R-:W-:Y:S05]  /*34fb0*/  BRA `(.L_x_3275) ;  /* 0xffffffa000ac7947 */ /* 0x000fea000383ffff */
.L_x_3069:
[----:B------:R-:W-:Y:S01]  /*34fc0*/  BSSY B0, `(.L_x_3276) ;  /* 0x0000006000007945 */ /* 0x000fe20003800000 */
[----:B------:R-:W-:Y:S01]  /*34fd0*/  PLOP3.LUT P6, PT, P6, PT, PT, 0x8, 0x0 ;  /* 0x000000000000781c */ /* 0x000fe200037ce170 */
[----:B------:R-:W-:-:S12]  /*34fe0*/  IMAD.MOV.U32 R15, RZ, RZ, -0x1 ;  /* 0xffffffffff0f7424 */ /* 0x000fd800078e00ff */
[----:B01----:R-:W-:Y:S05]  /*34ff0*/  WARPSYNC.COLLECTIVE R15, `(.L_x_3277) ;  /* 0x000000000f087348 */ /* 0x003fea0003c00000 */
[----:B------:R-:W-:Y:S01]  /*35000*/  VOTE.ANY R14, PT, P6 ;  /* 0x00000000000e7806 */ /* 0x000fe200030e0100 */
[----:B01----:R-:W-:Y:S06]  /*35010*/  ENDCOLLECTIVE ;  /* 0x000000000000791b */ /* 0x003fec0003800000 */
.L_x_3277:
[----:B------:R-:W-:Y:S05]  /*35020*/  BSYNC B0 ;  /* 0x0000000000007941 */ /* 0x000fea0003800000 */
.L_x_3276:
        /* <DEDUP_REMOVED lines=9> */
.L_x_3278:
[----:B------:R-:W-:Y:S01]  /*350c0*/  IMAD.MOV.U32 R5, RZ, RZ, R14 ;  /* 0x000000ffff057224 */ /* 0x000fe200078e000e */
[----:B------:R-:W-:Y:S06]  /*350d0*/  BRA `(.L_x_3279) ;  /* 0xffffffa0009c7947 */ /* 0x000fec000383ffff */
.L_x_3071:
[----:B------:R-:W-:Y:S01]  /*350e0*/  BSSY B0, `(.L_x_3280) ;  /* 0x0000007000007945 */ /* 0x000fe20003800000 */
[----:B------:R-:W-:Y:S02]  /*350f0*/  IMAD.MOV.U32 R13, RZ, RZ, R2 ;  /* 0x000000ffff0d7224 */ /* 0x000fe400078e0002 */
[----:B------:R-:W-:Y:S02]  /*35100*/  IMAD.MOV.U32 R11, RZ, RZ, 0x1f ;  /* 0x0000001fff0b7424 */ /* 0x000fe400078e00ff */
[----:B------:R-:W-:-:S07]  /*35110*/  IMAD.MOV.U32 R15, RZ, RZ, -0x1 ;  /* 0xffffffffff0f7424 */ /* 0x000fce00078e00ff */
[----:B0123--:R-:W-:Y:S05]  /*35120*/  WARPSYNC.COLLECTIVE R15, `(.L_x_3281) ;  /* 0x000000000f087348 */ /* 0x00ffea0003c00000 */
[----:B------:R4:W0:Y:S02]  /*35130*/  SHFL.IDX P6, R14, R13, R12, R11 ;  /* 0x0000000c0d0e7389 */ /* 0x00082400000c000b */
[----:B01234-:R-:W-:Y:S01]  /*35140*/  ENDCOLLECTIVE ;  /* 0x000000000000791b */ /* 0x01ffe20003800000 */
.L_x_3281:
[----:B------:R-:W-:Y:S05]  /*35150*/  BSYNC B0 ;  /* 0x0000000000007941 */ /* 0x000fea0003800000 */
.L_x_3280:
[----:B------:R-:W-:Y:S05]  /*35160*/  BRA `(.L_x_3070) ;  /* 0xffffffa000947947 */ /* 0x000fea000383ffff */
.L_x_3075:
[----:B-1----:R1:W3:Y:S02]  /*35170*/  SYNCS.PHASECHK.TRANS64.TRYWAIT P0, [R5+URZ+0x38820], R0 ;  /* 0x03882000050075a7 */ /* 0x0022e4000800017f */
[----:B---3--:R-:W-:Y:S05]  /*35180*/  @!P0 NANOSLEEP.SYNCS 0x989680 ;  /* 0x009896800000895d */ /* 0x008fea0003900000 */
[----:B------:R-:W3:Y:S02]  /*35190*/  @!P0 SYNCS.PHASECHK.TRANS64 P0, [R5+URZ+0x38820], R0 ;  /* 0x03882000050085a7 */ /* 0x000ee4000800007f */
[----:B---3--:R-:W-:Y:S05]  /*351a0*/  @!P0 BRA `(.L_x_3075) ;  /* 0xfffffffc00f08947 */ /* 0x008fea000383ffff */
[----:B------:R-:W-:Y:S05]  /*351b0*/  BRA `(.L_x_3282) ;  /* 0xffffffa800107947 */ /* 0x000fea000383ffff */
.L_x_3076:
        /* <DEDUP_REMOVED lines=11> */
.L_x_3284:
[----:B------:R-:W-:Y:S05]  /*35270*/  BSYNC B0 ;  /* 0x0000000000007941 */ /* 0x000fea0003800000 */
.L_x_3283:
[----:B------:R-:W-:Y:S05]  /*35280*/  BRA `(.L_x_3285) ;  /* 0xffffffa400f87947 */ /* 0x000fea000383ffff */
.L_x_3077:
[----:B------:R-:W-:Y:S01]  /*35290*/  BSSY B0, `(.L_x_3286) ;  /* 0x0000006000007945 */ /* 0x000fe20003800000 */
[----:B------:R-:W-:-:S07]  /*352a0*/  IMAD.MOV.U32 R15, RZ, RZ, -0x1 ;  /* 0xffffffffff0f7424 */ /* 0x000fce00078e00ff */
[----:B012---:R-:W-:Y:S05]  /*352b0*/  WARPSYNC.COLLECTIVE R15, `(.L_x_3287) ;  /* 0x000000000f0c7348 */ /* 0x007fea0003c00000 */
[----:B------:R-:W-:Y:S02]  /*352c0*/  ELECT P6, UR62, PT ;  /* 0x00000000003e782f */ /* 0x000fe400038c0000 */
[----:B------:R-:W-:Y:S01]  /*352d0*/  MOV R14, UR62 ;  /* 0x0000003e000e7c02 */ /* 0x000fe20008000f00 */
[----:B012---:R-:W-:Y:S10]  /*352e0*/  ENDCOLLECTIVE ;  /* 0x000000000000791b */ /* 0x007ff40003800000 */
.L_x_3287:
[----:B------:R-:W-:Y:S05]  /*352f0*/  BSYNC B0 ;  /* 0x0000000000007941 */ /* 0x000fea0003800000 */
.L_x_3286:
[----:B------:R-:W-:Y:S05]  /*35300*/  BRA `(.L_x_3288) ;  /* 0xffffffa400ec7947 */ /* 0x000fea000383ffff */
.L_x_3079:
[----:B-1----:R1:W3:Y:S02]  /*35310*/  SYNCS.PHASECHK.TRANS64.TRYWAIT P1, [R3+URZ+0x38840], R2 ;  /* 0x03884002030075a7 */ /* 0x0022e4000802017f */
[----:B---3--:R-:W-:Y:S05]  /*35320*/  @!P1 NANOSLEEP.SYNCS 0x989680 ;  /* 0x009896800000995d */ /* 0x008fea0003900000 */
[----:B------:R-:W3:Y:S02]  /*35330*/  @!P1 SYNCS.PHASECHK.TRANS64 P1, [R3+URZ+0x38840], R2 ;  /* 0x03884002030095a7 */ /* 0x000ee4000802007f */
[----:B---3--:R-:W-:Y:S05]  /*35340*/  @!P1 BRA `(.L_x_3079) ;  /* 0xfffffffc00f09947 */ /* 0x008fea000383ffff */
[----:B------:R-:W-:Y:S05]  /*35350*/  BRA `(.L_x_3289) ;  /* 0xffffffa8000c7947 */ /* 0x000fea000383ffff */
.L_x_3081:
[----:B---3--:R3:W4:Y:S02]  /*35360*/  SYNCS.PHASECHK.TRANS64.TRYWAIT P1, [R27+URZ+0x38840], R0 ;  /* 0x038840001b0075a7 */ /* 0x008724000802017f */
[----:B----4-:R-:W-:Y:S05]  /*35370*/  @!P1 NANOSLEEP.SYNCS 0x989680 ;  /* 0x009896800000995d */ /* 0x010fea0003900000 */
[----:B------:R-:W4:Y:S02]  /*35380*/  @!P1 SYNCS.PHASECHK.TRANS64 P1, [R27+URZ+0x38840], R0 ;  /* 0x038840001b0095a7 */ /* 0x000f24000802007f */
[----:B----4-:R-:W-:Y:S05]  /*35390*/  @!P1 BRA `(.L_x_3081) ;  /* 0xfffffffc00f09947 */ /* 0x010fea000383ffff */
[----:B------:R-:W-:Y:S05]  /*353a0*/  BRA `(.L_x_3290) ;  /* 0xffffffa800187947 */ /* 0x000fea000383ffff */
.L_x_3083:
[----:B----4-:R4:W0:Y:S02]  /*353b0*/  SYNCS.PHASECHK.TRANS64.TRYWAIT P1, [R3+URZ+0x38860], R2 ;  /* 0x03886002030075a7 */ /* 0x010824000802017f */
[----:B0-----:R-:W-:Y:S05]  /*353c0*/  @!P1 NANOSLEEP.SYNCS 0x989680 ;  /* 0x009896800000995d */ /* 0x001fea0003900000 */
[----:B------:R-:W0:Y:S02]  /*353d0*/  @!P1 SYNCS.PHASECHK.TRANS64 P1, [R3+URZ+0x38860], R2 ;  /* 0x03886002030095a7 */ /* 0x000e24000802007f */
[----:B0-----:R-:W-:Y:S05]  /*353e0*/  @!P1 BRA `(.L_x_3083) ;  /* 0xfffffffc00f09947 */ /* 0x001fea000383ffff */
[----:B------:R-:W-:Y:S05]  /*353f0*/  BRA `(.L_x_3291) ;  /* 0xffffffa800147947 */ /* 0x000fea000383ffff */
.L_x_3292:
        /* <DEDUP_REMOVED lines=16> */
.L_x_3301:


//--------------------- .nv.global.init           --------------------------
	.section	.nv.global.init,"aw",@progbits
.nv.global.init:
	.type		$str$23,@object
	.size		$str$23,($str$24 - $str$23)
$str$23:
        /*0000*/ 	.byte	0x28, 0x61, 0x64, 0x64, 0x72, 0x65, 0x73, 0x73, 0x20, 0x26, 0x20, 0x6d, 0x61, 0x73, 0x6b, 0x29
        /*0010*/ 	.byte	0x20, 0x3d, 0x3d, 0x20, 0x30, 0x00
	.type		$str$24,@object
	.size		$str$24,(__unnamed_9 - $str$24)
$str$24:
        /*0016*/ 	.byte	0x2f, 0x74, 0x6d, 0x70, 0x2f, 0x6f, 0x73, 0x73, 0x5f, 0x6b, 0x65, 0x72, 0x6e, 0x65, 0x6c, 0x73
        /*0026*/ 	.byte	0x5f, 0x73, 0x72, 0x63, 0x2f, 0x66, 0x6c, 0x61, 0x73, 0x68, 0x5f, 0x61, 0x74, 0x74, 0x65, 0x6e
        /*0036*/ 	.byte	0x74, 0x69, 0x6f, 0x6e, 0x2f, 0x63, 0x73, 0x72, 0x63, 0x2f, 0x63, 0x75, 0x74, 0x6c, 0x61, 0x73
        /*0046*/ 	.byte	0x73, 0x2f, 0x69, 0x6e, 0x63, 0x6c, 0x75, 0x64, 0x65, 0x2f, 0x63, 0x75, 0x74, 0x65, 0x2f, 0x70
        /*0056*/ 	.byte	0x6f, 0x69, 0x6e, 0x74, 0x65, 0x72, 0x5f, 0x66, 0x6c, 0x61, 0x67, 0x67, 0x65, 0x64, 0x2e, 0x68
        /*0066*/ 	.byte	0x70, 0x70, 0x00
	.type		__unnamed_9,@object
	.size		__unnamed_9,(__unnamed_5 - __unnamed_9)
__unnamed_9:
        /* <DEDUP_REMOVED lines=24> */
        /*01e9*/ 	.byte	0x00
	.type		__unnamed_5,@object
	.size		__unnamed_5,(__unnamed_4 - __unnamed_5)
__unnamed_5:
        /* <DEDUP_REMOVED lines=25> */
	.type		__unnamed_4,@object
	.size		__unnamed_4,(__unnamed_7 - __unnamed_4)
__unnamed_4:
        /* <DEDUP_REMOVED lines=25> */
	.type		__unnamed_7,@object
	.size		__unnamed_7,(__unnamed_8 - __unnamed_7)
__unnamed_7:
        /* <DEDUP_REMOVED lines=28> */
        /*06b2*/ 	.byte	0x3a, 0x43, 0x3c, 0x31, 0x36, 0x33, 0x38, 0x34, 0x3e, 0x3e, 0x3e, 0x3e, 0x3e, 0x5d, 0x00
	.type		__unnamed_8,@object
	.size		__unnamed_8,(__unnamed_3 - __unnamed_8)
__unnamed_8:
        /* <DEDUP_REMOVED lines=29> */
	.type		__unnamed_3,@object
	.size		__unnamed_3,(__unnamed_2 - __unnamed_3)
__unnamed_3:
        /* <DEDUP_REMOVED lines=29> */
	.type		__unnamed_2,@object
	.size		__unnamed_2,(__unnamed_6 - __unnamed_2)
__unnamed_2:
        /* <DEDUP_REMOVED lines=29> */
	.type		__unnamed_6,@object
	.size		__unnamed_6,(__unnamed_1 - __unnamed_6)
__unnamed_6:
        /* <DEDUP_REMOVED lines=30> */
	.type		__unnamed_1,@object
	.size		__unnamed_1,(.L_0 - __unnamed_1)
__unnamed_1:
        /* <DEDUP_REMOVED lines=29> */
        /*0fd1*/ 	.byte	0x5d, 0x00
.L_0:


//--------------------- .nv.shared._ZN7cutlass13device_kernelIN5flash11enable_sm90INS1_16FlashAttnFwdSm90INS1_25CollectiveMainloopFwdSm90ILi2EN4cute5tupleIJNS5_1CILi1EEES8_S8_EEENS6_IJNS7_ILi128EEENS7_ILi80EEENS7_ILi256EEEEEELi256ENS_10bfloat16_tEfNS_4arch4Sm90ELb0ELb0ELb0ELb0ELb1ELb0ELb0ELb1ELb1ELb1ELb0ELb0EEENS1_21CollectiveEpilogueFwdINS6_IJSA_SC_SB_EEES9_SE_SG_Li256ELb0ELb1ELb0ELb0EEENS1_29StaticPersistentTileSchedulerILb0EEEEEEEEEvNT_6ParamsE --------------------------
	.section	.nv.shared._ZN7cutlass13device_kernelIN5flash11enable_sm90INS1_16FlashAttnFwdSm90INS1_25CollectiveMainloopFwdSm90ILi2EN4cute5tupleIJNS5_1CILi1EEES8_S8_EEENS6_IJNS7_ILi128EEENS7_ILi80EEENS7_ILi256EEEEEELi256ENS_10bfloat16_tEfNS_4arch4Sm90ELb0ELb0ELb0ELb0ELb1ELb0ELb0ELb1ELb1ELb1ELb0ELb0EEENS1_21CollectiveEpilogueFwdINS6_IJSA_SC_SB_EEES9_SE_SG_Li256ELb0ELb1ELb0ELb0EEENS1_29StaticPersistentTileSchedulerILb0EEEEEEEEEvNT_6ParamsE,"aw",@nobits
	.sectionflags	@""
	.align	16
	.zero		1024


//--------------------- .nv.shared.reserved.0     --------------------------
	.section	.nv.shared.reserved.0,"aw",@nobits
	.weak		__nv_reservedSMEM_offset_0_alias
	.size		__nv_reservedSMEM_offset_0_alias, 0, 0
	.other		__nv_reservedSMEM_offset_0_alias,@"STO_CUDA_RESERVED_SHARED STV_DEFAULT"
__nv_reservedSMEM_offset_0_alias:
	.zero		0


//--------------------- .nv.global                --------------------------
	.section	.nv.global,"aw",@nobits
.nv.global:
	.type		_ZN72_INTERNAL_c7809ec2_36_flash_fwd_hdim256_bf16_paged_sm90_cu_9949e2e8_44604cute1_E,@object
	.size		_ZN72_INTERNAL_c7809ec2_36_flash_fwd_hdim256_bf16_paged_sm90_cu_9949e2e8_44604cute1_E,(_ZN72_INTERNAL_c7809ec2_36_flash_fwd_hdim256_bf16_paged_sm90_cu_9949e2e8_44604cuda3std3__45__cpo6cbeginE - _ZN72_INTERNAL_c7809ec2_36_flash_fwd_hdim256_bf16_paged_sm90_cu_9949e2e8_44604cute1_E)
_ZN72_INTERNAL_c7809ec2_36_flash_fwd_hdim256_bf16_paged_sm90_cu_9949e2e8_44604cute1_E:
	.zero		1
	.type		_ZN72_INTERNAL_c7809ec2_36_flash_fwd_hdim256_bf16_paged_sm90_cu_9949e2e8_44604cuda3std3__45__cpo6cbeginE,@object
	.size		_ZN72_INTERNAL_c7809ec2_36_flash_fwd_hdim256_bf16_paged_sm90_cu_9949e2e8_44604cuda3std3__45__cpo6cbeginE,(_ZN72_INTERNAL_c7809ec2_36_flash_fwd_hdim256_bf16_paged_sm90_cu_9949e2e8_44604cuda3std3__48in_placeE - _ZN72_INTERNAL_c7809ec2_36_flash_fwd_hdim256_bf16_paged_sm90_cu_9949e2e8_44604cuda3std3__45__cpo6cbeginE)
_ZN72_INTERNAL_c7809ec2_36_flash_fwd_hdim256_bf16_paged_sm90_cu_9949e2e8_44604cuda3std3__45__cpo6cbeginE:
	.zero		1
	.type		_ZN72_INTERNAL_c7809ec2_36_flash_fwd_hdim256_bf16_paged_sm90_cu_9949e2e8_44604cuda3std3__48in_placeE,@object
	.size		_ZN72_INTERNAL_c7809ec2_36_flash_fwd_hdim256_bf16_paged_sm90_cu_9949e2e8_44604cuda3std3__48in_placeE,(_ZN72_INTERNAL_c7809ec2_36_flash_fwd_hdim256_bf16_paged_sm90_cu_9949e2e8_44604cuda3std6ranges3__45__cpo9iter_moveE - _ZN72_INTERNAL_c7809ec2_36_flash_fwd_hdim256_bf16_paged_sm90_cu_9949e2e8_44604cuda3std3__48in_placeE)
_ZN72_INTERNAL_c7809ec2_36_flash_fwd_hdim256_bf16_paged_sm90_cu_9949e2e8_44604cuda3std3__48in_placeE:
	.zero		1
	.type		_ZN72_INTERNAL_c7809ec2_36_flash_fwd_hdim256_bf16_paged_sm90_cu_9949e2e8_44604cuda3std6ranges3__45__cpo9iter_moveE,@object
	.size		_ZN72_INTERNAL_c7809ec2_36_flash_fwd_hdim256_bf16_paged_sm90_cu_9949e2e8_44604cuda3std6ranges3__45__cpo9iter_moveE,(_ZN72_INTERNAL_c7809ec2_36_flash_fwd_hdim256_bf16_paged_sm90_cu_9949e2e8_44604cuda3std3__45__cpo5beginE - _ZN72_INTERNAL_c7809ec2_36_flash_fwd_hdim256_bf16_paged_sm90_cu_9949e2e8_44604cuda3std6ranges3__45__cpo9iter_moveE)
_ZN72_INTERNAL_c7809ec2_36_flash_fwd_hdim256_bf16_paged_sm90_cu_9949e2e8_44604cuda3std6ranges3__45__cpo9iter_moveE:
	.zero		1
	.type		_ZN72_INTERNAL_c7809ec2_36_flash_fwd_hdim256_bf16_paged_sm90_cu_9949e2e8_44604cuda3std3__45__cpo5beginE,@object
	.size		_ZN72_INTERNAL_c7809ec2_36_flash_fwd_hdim256_bf16_paged_sm90_cu_9949e2e8_44604cuda3std3__45__cpo5beginE,(_ZN72_INTERNAL_c7809ec2_36_flash_fwd_hdim256_bf16_paged_sm90_cu_9949e2e8_44604cuda3std3__474_GLOBAL__N__c7809ec2_36_flash_fwd_hdim256_bf16_paged_sm90_cu_9949e2e8_44606ignoreE - _ZN72_INTERNAL_c7809ec2_36_flash_fwd_hdim256_bf16_paged_sm90_cu_9949e2e8_44604cuda3std3__45__cpo5beginE)
_ZN72_INTERNAL_c7809ec2_36_flash_fwd_hdim256_bf16_paged_sm90_cu_9949e2e8_44604cuda3std3__45__cpo5beginE:
	.zero		1
	.type		_ZN72_INTERNAL_c7809ec2_36_flash_fwd_hdim256_bf16_paged_sm90_cu_9949e2e8_44604cuda3std3__474_GLOBAL__N__c7809ec2_36_flash_fwd_hdim256_bf16_paged_sm90_cu_9949e2e8_44606ignoreE,@object
	.size		_ZN72_INTERNAL_c7809ec2_36_flash_fwd_hdim256_bf16_paged_sm90_cu_9949e2e8_44604cuda3std3__474_GLOBAL__N__c7809ec2_36_flash_fwd_hdim256_bf16_paged_sm90_cu_9949e2e8_44606ignoreE,(_ZN72_INTERNAL_c7809ec2_36_flash_fwd_hdim256_bf16_paged_sm90_cu_9949e2e8_44604cute7productE - _ZN72_INTERNAL_c7809ec2_36_flash_fwd_hdim256_bf16_paged_sm90_cu_9949e2e8_44604cuda3std3__474_GLOBAL__N__c7809ec2_36_flash_fwd_hdim256_bf16_paged_sm90_cu_9949e2e8_44606ignoreE)
_ZN72_INTERNAL_c7809ec2_36_flash_fwd_hdim256_bf16_paged_sm90_cu_9949e2e8_44604cuda3std3__474_GLOBAL__N__c7809ec2_36_flash_fwd_hdim256_bf16_paged_sm90_cu_9949e2e8_44606ignoreE:
	.zero		1
	.type		_ZN72_INTERNAL_c7809ec2_36_flash_fwd_hdim256_bf16_paged_sm90_cu_9949e2e8_44604cute7productE,@object
	.size		_ZN72_INTERNAL_c7809ec2_36_flash_fwd_hdim256_bf16_paged_sm90_cu_9949e2e8_44604cute7productE,(_ZN72_INTERNAL_c7809ec2_36_flash_fwd_hdim256_bf16_paged_sm90_cu_9949e2e8_44604cuda3std3__45__cpo3endE - _ZN72_INTERNAL_c7809ec2_36_flash_fwd_hdim256_bf16_paged_sm90_cu_9949e2e8_44604cute7productE)
_ZN72_INTERNAL_c7809ec2_36_flash_fwd_hdim256_bf16_paged_sm90_cu_9949e2e8_44604cute7productE:
	.zero		1
	.type		_ZN72_INTERNAL_c7809ec2_36_flash_fwd_hdim256_bf16_paged_sm90_cu_9949e2e8_44604cuda3std3__45__cpo3endE,@object
	.size		_ZN72_INTERNAL_c7809ec2_36_flash_fwd_hdim256_bf16_paged_sm90_cu_9949e2e8_44604cuda3std3__45__cpo3endE,(_ZN72_INTERNAL_c7809ec2_36_flash_fwd_hdim256_bf16_paged_sm90_cu_9949e2e8_44604cuda3std3__419piecewise_constructE - _ZN72_INTERNAL_c7809ec2_36_flash_fwd_hdim256_bf16_paged_sm90_cu_9949e2e8_44604cuda3std3__45__cpo3endE)
_ZN72_INTERNAL_c7809ec2_36_flash_fwd_hdim256_bf16_paged_sm90_cu_9949e2e8_44604cuda3std3__45__cpo3endE:
	.zero		1
	.type		_ZN72_INTERNAL_c7809ec2_36_flash_fwd_hdim256_bf16_paged_sm90_cu_9949e2e8_44604cuda3std3__419piecewise_constructE,@object
	.size		_ZN72_INTERNAL_c7809ec2_36_flash_fwd_hdim256_bf16_paged_sm90_cu_9949e2e8_44604cuda3std3__419piecewise_constructE,(_ZN72_INTERNAL_c7809ec2_36_flash_fwd_hdim256_bf16_paged_sm90_cu_9949e2e8_44604cuda3std3__45__cpo4cendE - _ZN72_INTERNAL_c7809ec2_36_flash_fwd_hdim256_bf16_paged_sm90_cu_9949e2e8_44604cuda3std3__419piecewise_constructE)
_ZN72_INTERNAL_c7809ec2_36_flash_fwd_hdim256_bf16_paged_sm90_cu_9949e2e8_44604cuda3std3__419piecewise_constructE:
	.zero		1
	.type		_ZN72_INTERNAL_c7809ec2_36_flash_fwd_hdim256_bf16_paged_sm90_cu_9949e2e8_44604cuda3std3__45__cpo4cendE,@object
	.size		_ZN72_INTERNAL_c7809ec2_36_flash_fwd_hdim256_bf16_paged_sm90_cu_9949e2e8_44604cuda3std3__45__cpo4cendE,(_ZN72_INTERNAL_c7809ec2_36_flash_fwd_hdim256_bf16_paged_sm90_cu_9949e2e8_44604cuda3std6ranges3__45__cpo4swapE - _ZN72_INTERNAL_c7809ec2_36_flash_fwd_hdim256_bf16_paged_sm90_cu_9949e2e8_44604cuda3std3__45__cpo4cendE)
_ZN72_INTERNAL_c7809ec2_36_flash_fwd_hdim256_bf16_paged_sm90_cu_9949e2e8_44604cuda3std3__45__cpo4cendE:
	.zero		1
	.type		_ZN72_INTERNAL_c7809ec2_36_flash_fwd_hdim256_bf16_paged_sm90_cu_9949e2e8_44604cuda3std6ranges3__45__cpo4swapE,@object
	.size		_ZN72_INTERNAL_c7809ec2_36_flash_fwd_hdim256_bf16_paged_sm90_cu_9949e2e8_44604cuda3std6ranges3__45__cpo4swapE,(.L_16 - _ZN72_INTERNAL_c7809ec2_36_flash_fwd_hdim256_bf16_paged_sm90_cu_9949e2e8_44604cuda3std6ranges3__45__cpo4swapE)
_ZN72_INTERNAL_c7809ec2_36_flash_fwd_hdim256_bf16_paged_sm90_cu_9949e2e8_44604cuda3std6ranges3__45__cpo4swapE:
	.zero		1
.L_16:


//--------------------- .nv.shared._ZN7cutlass13device_kernelIN5flash11enable_sm90INS1_16FlashAttnFwdSm90INS1_25CollectiveMainloopFwdSm90ILi2EN4cute5tupleIJNS5_1CILi1EEES8_S8_EEENS6_IJNS7_ILi128EEENS7_ILi80EEENS7_ILi256EEEEEELi256ENS_10bfloat16_tEfNS_4arch4Sm90ELb0ELb0ELb0ELb1ELb1ELb0ELb0ELb1ELb1ELb1ELb0ELb0EEENS1_21CollectiveEpilogueFwdINS6_IJSA_SC_SB_EEES9_SE_SG_Li256ELb1ELb1ELb0ELb0EEENS1_36VarlenDynamicPersistentTileSchedulerILi128ELi80ELi256ELi128ELb0ELb1ELb1ELb0ELb1ELb1EEEEEEEEEvNT_6ParamsE --------------------------
	.section	.nv.shared._ZN7cutlass13device_kernelIN5flash11enable_sm90INS1_16FlashAttnFwdSm90INS1_25CollectiveMainloopFwdSm90ILi2EN4cute5tupleIJNS5_1CILi1EEES8_S8_EEENS6_IJNS7_ILi128EEENS7_ILi80EEENS7_ILi256EEEEEELi256ENS_10bfloat16_tEfNS_4arch4Sm90ELb0ELb0ELb0ELb1ELb1ELb0ELb0ELb1ELb1ELb1ELb0ELb0EEENS1_21CollectiveEpilogueFwdINS6_IJSA_SC_SB_EEES9_SE_SG_Li256ELb1ELb1ELb0ELb0EEENS1_36VarlenDynamicPersistentTileSchedulerILi128ELi80ELi256ELi128ELb0ELb1ELb1ELb0ELb1ELb1EEEEEEEEEvNT_6ParamsE,"aw",@nobits
	.sectionflags	@""
	.align	16
	.zero		1024


//--------------------- .nv.shared._ZN7cutlass13device_kernelIN5flash11enable_sm90INS1_16FlashAttnFwdSm90INS1_25CollectiveMainloopFwdSm90ILi2EN4cute5tupleIJNS5_1CILi1EEES8_S8_EEENS6_IJNS7_ILi128EEENS7_ILi80EEENS7_ILi256EEEEEELi256ENS_10bfloat16_tEfNS_4arch4Sm90ELb0ELb0ELb0ELb1ELb1ELb1ELb0ELb1ELb1ELb1ELb0ELb0EEENS1_21CollectiveEpilogueFwdINS6_IJSA_SC_SB_EEES9_SE_SG_Li256ELb1ELb1ELb0ELb0EEENS1_36VarlenDynamicPersistentTileSchedulerILi128ELi80ELi256ELi128ELb0ELb1ELb1ELb0ELb1ELb1EEEEEEEEEvNT_6ParamsE --------------------------
	.section	.nv.shared._ZN7cutlass13device_kernelIN5flash11enable_sm90INS1_16FlashAttnFwdSm90INS1_25CollectiveMainloopFwdSm90ILi2EN4cute5tupleIJNS5_1CILi1EEES8_S8_EEENS6_IJNS7_ILi128EEENS7_ILi80EEENS7_ILi256EEEEEELi256ENS_10bfloat16_tEfNS_4arch4Sm90ELb0ELb0ELb0ELb1ELb1ELb1ELb0ELb1ELb1ELb1ELb0ELb0EEENS1_21CollectiveEpilogueFwdINS6_IJSA_SC_SB_EEES9_SE_SG_Li256ELb1ELb1ELb0ELb0EEENS1_36VarlenDynamicPersistentTileSchedulerILi128ELi80ELi256ELi128ELb0ELb1ELb1ELb0ELb1ELb1EEEEEEEEEvNT_6ParamsE,"aw",@nobits
	.sectionflags	@""
	.align	16
	.zero		1024


//--------------------- .nv.shared._ZN7cutlass13device_kernelIN5flash11enable_sm90INS1_16FlashAttnFwdSm90INS1_25CollectiveMainloopFwdSm90ILi2EN4cute5tupleIJNS5_1CILi1EEES8_S8_EEENS6_IJNS7_ILi128EEENS7_ILi64EEENS7_ILi256EEEEEELi256ENS_10bfloat16_tEfNS_4arch4Sm90ELb0ELb1ELb0ELb0ELb1ELb0ELb0ELb1ELb1ELb1ELb0ELb0EEENS1_21CollectiveEpilogueFwdINS6_IJSA_SC_SB_EEES9_SE_SG_Li256ELb0ELb1ELb0ELb0EEENS1_30DynamicPersistentTileSchedulerILi256ELi128ELb0ELb1ELb1EEEEEEEEEvNT_6ParamsE --------------------------
	.section	.nv.shared._ZN7cutlass13device_kernelIN5flash11enable_sm90INS1_16FlashAttnFwdSm90INS1_25CollectiveMainloopFwdSm90ILi2EN4cute5tupleIJNS5_1CILi1EEES8_S8_EEENS6_IJNS7_ILi128EEENS7_ILi64EEENS7_ILi256EEEEEELi256ENS_10bfloat16_tEfNS_4arch4Sm90ELb0ELb1ELb0ELb0ELb1ELb0ELb0ELb1ELb1ELb1ELb0ELb0EEENS1_21CollectiveEpilogueFwdINS6_IJSA_SC_SB_EEES9_SE_SG_Li256ELb0ELb1ELb0ELb0EEENS1_30DynamicPersistentTileSchedulerILi256ELi128ELb0ELb1ELb1EEEEEEEEEvNT_6ParamsE,"aw",@nobits
	.sectionflags	@""
	.align	16
	.zero		1024


//--------------------- .nv.shared._ZN7cutlass13device_kernelIN5flash11enable_sm90INS1_16FlashAttnFwdSm90INS1_25CollectiveMainloopFwdSm90ILi2EN4cute5tupleIJNS5_1CILi1EEES8_S8_EEENS6_IJNS7_ILi128EEENS7_ILi64EEENS7_ILi256EEEEEELi256ENS_10bfloat16_tEfNS_4arch4Sm90ELb0ELb1ELb0ELb1ELb1ELb0ELb0ELb1ELb1ELb1ELb0ELb0EEENS1_21CollectiveEpilogueFwdINS6_IJSA_SC_SB_EEES9_SE_SG_Li256ELb1ELb1ELb0ELb0EEENS1_36VarlenDynamicPersistentTileSchedulerILi128ELi64ELi256ELi128ELb0ELb1ELb1ELb1ELb0ELb1EEEEEEEEEvNT_6ParamsE --------------------------
	.section	.nv.shared._ZN7cutlass13device_kernelIN5flash11enable_sm90INS1_16FlashAttnFwdSm90INS1_25CollectiveMainloopFwdSm90ILi2EN4cute5tupleIJNS5_1CILi1EEES8_S8_EEENS6_IJNS7_ILi128EEENS7_ILi64EEENS7_ILi256EEEEEELi256ENS_10bfloat16_tEfNS_4arch4Sm90ELb0ELb1ELb0ELb1ELb1ELb0ELb0ELb1ELb1ELb1ELb0ELb0EEENS1_21CollectiveEpilogueFwdINS6_IJSA_SC_SB_EEES9_SE_SG_Li256ELb1ELb1ELb0ELb0EEENS1_36VarlenDynamicPersistentTileSchedulerILi128ELi64ELi256ELi128ELb0ELb1ELb1ELb1ELb0ELb1EEEEEEEEEvNT_6ParamsE,"aw",@nobits
	.sectionflags	@""
	.align	16
	.zero		1024


//--------------------- .nv.shared._ZN7cutlass13device_kernelIN5flash11enable_sm90INS1_16FlashAttnFwdSm90INS1_25CollectiveMainloopFwdSm90ILi2EN4cute5tupleIJNS5_1CILi1EEES8_S8_EEENS6_IJNS7_ILi128EEENS7_ILi64EEENS7_ILi256EEEEEELi256ENS_10bfloat16_tEfNS_4arch4Sm90ELb0ELb1ELb0ELb1ELb1ELb1ELb0ELb1ELb1ELb1ELb0ELb0EEENS1_21CollectiveEpilogueFwdINS6_IJSA_SC_SB_EEES9_SE_SG_Li256ELb1ELb1ELb0ELb0EEENS1_36VarlenDynamicPersistentTileSchedulerILi128ELi64ELi256ELi128ELb0ELb1ELb1ELb1ELb0ELb1EEEEEEEEEvNT_6ParamsE --------------------------
	.section	.nv.shared._ZN7cutlass13device_kernelIN5flash11enable_sm90INS1_16FlashAttnFwdSm90INS1_25CollectiveMainloopFwdSm90ILi2EN4cute5tupleIJNS5_1CILi1EEES8_S8_EEENS6_IJNS7_ILi128EEENS7_ILi64EEENS7_ILi256EEEEEELi256ENS_10bfloat16_tEfNS_4arch4Sm90ELb0ELb1ELb0ELb1ELb1ELb1ELb0ELb1ELb1ELb1ELb0ELb0EEENS1_21CollectiveEpilogueFwdINS6_IJSA_SC_SB_EEES9_SE_SG_Li256ELb1ELb1ELb0ELb0EEENS1_36VarlenDynamicPersistentTileSchedulerILi128ELi64ELi256ELi128ELb0ELb1ELb1ELb1ELb0ELb1EEEEEEEEEvNT_6ParamsE,"aw",@nobits
	.sectionflags	@""
	.align	16
	.zero		1024


//--------------------- .nv.shared._ZN7cutlass13device_kernelIN5flash11enable_sm90INS1_16FlashAttnFwdSm90INS1_25CollectiveMainloopFwdSm90ILi2EN4cute5tupleIJNS5_1CILi1EEES8_S8_EEENS6_IJNS7_ILi128EEENS7_ILi80EEENS7_ILi256EEEEEELi256ENS_10bfloat16_tEfNS_4arch4Sm90ELb1ELb0ELb0ELb0ELb1ELb0ELb0ELb1ELb1ELb1ELb0ELb0EEENS1_21CollectiveEpilogueFwdINS6_IJSA_SC_SB_EEES9_SE_SG_Li256ELb0ELb1ELb0ELb0EEENS1_30DynamicPersistentTileSchedulerILi256ELi128ELb0ELb1ELb1EEEEEEEEEvNT_6ParamsE --------------------------
	.section	.nv.shared._ZN7cutlass13device_kernelIN5flash11enable_sm90INS1_16FlashAttnFwdSm90INS1_25CollectiveMainloopFwdSm90ILi2EN4cute5tupleIJNS5_1CILi1EEES8_S8_EEENS6_IJNS7_ILi128EEENS7_ILi80EEENS7_ILi256EEEEEELi256ENS_10bfloat16_tEfNS_4arch4Sm90ELb1ELb0ELb0ELb0ELb1ELb0ELb0ELb1ELb1ELb1ELb0ELb0EEENS1_21CollectiveEpilogueFwdINS6_IJSA_SC_SB_EEES9_SE_SG_Li256ELb0ELb1ELb0ELb0EEENS1_30DynamicPersistentTileSchedulerILi256ELi128ELb0ELb1ELb1EEEEEEEEEvNT_6ParamsE,"aw",@nobits
	.sectionflags	@""
	.align	16
	.zero		1024


//--------------------- .nv.shared._ZN7cutlass13device_kernelIN5flash11enable_sm90INS1_16FlashAttnFwdSm90INS1_25CollectiveMainloopFwdSm90ILi2EN4cute5tupleIJNS5_1CILi1EEES8_S8_EEENS6_IJNS7_ILi128EEENS7_ILi80EEENS7_ILi256EEEEEELi256ENS_10bfloat16_tEfNS_4arch4Sm90ELb1ELb0ELb0ELb1ELb1ELb0ELb0ELb1ELb1ELb1ELb0ELb0EEENS1_21CollectiveEpilogueFwdINS6_IJSA_SC_SB_EEES9_SE_SG_Li256ELb1ELb1ELb0ELb0EEENS1_36VarlenDynamicPersistentTileSchedulerILi128ELi80ELi256ELi128ELb0ELb1ELb1ELb1ELb1ELb1EEEEEEEEEvNT_6ParamsE --------------------------
	.section	.nv.shared._ZN7cutlass13device_kernelIN5flash11enable_sm90INS1_16FlashAttnFwdSm90INS1_25CollectiveMainloopFwdSm90ILi2EN4cute5tupleIJNS5_1CILi1EEES8_S8_EEENS6_IJNS7_ILi128EEENS7_ILi80EEENS7_ILi256EEEEEELi256ENS_10bfloat16_tEfNS_4arch4Sm90ELb1ELb0ELb0ELb1ELb1ELb0ELb0ELb1ELb1ELb1ELb0ELb0EEENS1_21CollectiveEpilogueFwdINS6_IJSA_SC_SB_EEES9_SE_SG_Li256ELb1ELb1ELb0ELb0EEENS1_36VarlenDynamicPersistentTileSchedulerILi128ELi80ELi256ELi128ELb0ELb1ELb1ELb1ELb1ELb1EEEEEEEEEvNT_6ParamsE,"aw",@nobits
	.sectionflags	@""
	.align	16
	.zero		1024


//--------------------- .nv.shared._ZN7cutlass13device_kernelIN5flash11enable_sm90INS1_16FlashAttnFwdSm90INS1_25CollectiveMainloopFwdSm90ILi2EN4cute5tupleIJNS5_1CILi1EEES8_S8_EEENS6_IJNS7_ILi128EEENS7_ILi80EEENS7_ILi256EEEEEELi256ENS_10bfloat16_tEfNS_4arch4Sm90ELb1ELb0ELb0ELb1ELb1ELb1ELb0ELb1ELb1ELb1ELb0ELb0EEENS1_21CollectiveEpilogueFwdINS6_IJSA_SC_SB_EEES9_SE_SG_Li256ELb1ELb1ELb0ELb0EEENS1_36VarlenDynamicPersistentTileSchedulerILi128ELi80ELi256ELi128ELb0ELb1ELb1ELb1ELb1ELb1EEEEEEEEEvNT_6ParamsE --------------------------
	.section	.nv.shared._ZN7cutlass13device_kernelIN5flash11enable_sm90INS1_16FlashAttnFwdSm90INS1_25CollectiveMainloopFwdSm90ILi2EN4cute5tupleIJNS5_1CILi1EEES8_S8_EEENS6_IJNS7_ILi128EEENS7_ILi80EEENS7_ILi256EEEEEELi256ENS_10bfloat16_tEfNS_4arch4Sm90ELb1ELb0ELb0ELb1ELb1ELb1ELb0ELb1ELb1ELb1ELb0ELb0EEENS1_21CollectiveEpilogueFwdINS6_IJSA_SC_SB_EEES9_SE_SG_Li256ELb1ELb1ELb0ELb0EEENS1_36VarlenDynamicPersistentTileSchedulerILi128ELi80ELi256ELi128ELb0ELb1ELb1ELb1ELb1ELb1EEEEEEEEEvNT_6ParamsE,"aw",@nobits
	.sectionflags	@""
	.align	16
	.zero		1024


//--------------------- .nv.constant0._ZN7cutlass13device_kernelIN5flash11enable_sm90INS1_16FlashAttnFwdSm90INS1_25CollectiveMainloopFwdSm90ILi2EN4cute5tupleIJNS5_1CILi1EEES8_S8_EEENS6_IJNS7_ILi128EEENS7_ILi80EEENS7_ILi256EEEEEELi256ENS_10bfloat16_tEfNS_4arch4Sm90ELb0ELb0ELb0ELb0ELb1ELb0ELb0ELb1ELb1ELb1ELb0ELb0EEENS1_21CollectiveEpilogueFwdINS6_IJSA_SC_SB_EEES9_SE_SG_Li256ELb0ELb1ELb0ELb0EEENS1_29StaticPersistentTileSchedulerILb0EEEEEEEEEvNT_6ParamsE --------------------------
	.section	.nv.constant0._ZN7cutlass13device_kernelIN5flash11enable_sm90INS1_16FlashAttnFwdSm90INS1_25CollectiveMainloopFwdSm90ILi2EN4cute5tupleIJNS5_1CILi1EEES8_S8_EEENS6_IJNS7_ILi128EEENS7_ILi80EEENS7_ILi256EEEEEELi256ENS_10bfloat16_tEfNS_4arch4Sm90ELb0ELb0ELb0ELb0ELb1ELb0ELb0ELb1ELb1ELb1ELb0ELb0EEENS1_21CollectiveEpilogueFwdINS6_IJSA_SC_SB_EEES9_SE_SG_Li256ELb0ELb1ELb0ELb0EEENS1_29StaticPersistentTileSchedulerILb0EEEEEEEEEvNT_6ParamsE,"a",@progbits
	.sectionflags	@""
	.align	4
.nv.constant0._ZN7cutlass13device_kernelIN5flash11enable_sm90INS1_16FlashAttnFwdSm90INS1_25CollectiveMainloopFwdSm90ILi2EN4cute5tupleIJNS5_1CILi1EEES8_S8_EEENS6_IJNS7_ILi128EEENS7_ILi80EEENS7_ILi256EEEEEELi256ENS_10bfloat16_tEfNS_4arch4Sm90ELb0ELb0ELb0ELb0ELb1ELb0ELb0ELb1ELb1ELb1ELb0ELb0EEENS1_21CollectiveEpilogueFwdINS6_IJSA_SC_SB_EEES9_SE_SG_Li256ELb0ELb1ELb0ELb0EEENS1_29StaticPersistentTileSchedulerILb0EEEEEEEEEvNT_6ParamsE:
	.zero		3200


//--------------------- .nv.constant0._ZN7cutlass13device_kernelIN5flash11enable_sm90INS1_16FlashAttnFwdSm90INS1_25CollectiveMainloopFwdSm90ILi2EN4cute5tupleIJNS5_1CILi1EEES8_S8_EEENS6_IJNS7_ILi128EEENS7_ILi80EEENS7_ILi256EEEEEELi256ENS_10bfloat16_tEfNS_4arch4Sm90ELb0ELb0ELb0ELb1ELb1ELb0ELb0ELb1ELb1ELb1ELb0ELb0EEENS1_21CollectiveEpilogueFwdINS6_IJSA_SC_SB_EEES9_SE_SG_Li256ELb1ELb1ELb0ELb0EEENS1_36VarlenDynamicPersistentTileSchedulerILi128ELi80ELi256ELi128ELb0ELb1ELb1ELb0ELb1ELb1EEEEEEEEEvNT_6ParamsE --------------------------
	.section	.nv.constant0._ZN7cutlass13device_kernelIN5flash11enable_sm90INS1_16FlashAttnFwdSm90INS1_25CollectiveMainloopFwdSm90ILi2EN4cute5tupleIJNS5_1CILi1EEES8_S8_EEENS6_IJNS7_ILi128EEENS7_ILi80EEENS7_ILi256EEEEEELi256ENS_10bfloat16_tEfNS_4arch4Sm90ELb0ELb0ELb0ELb1ELb1ELb0ELb0ELb1ELb1ELb1ELb0ELb0EEENS1_21CollectiveEpilogueFwdINS6_IJSA_SC_SB_EEES9_SE_SG_Li256ELb1ELb1ELb0ELb0EEENS1_36VarlenDynamicPersistentTileSchedulerILi128ELi80ELi256ELi128ELb0ELb1ELb1ELb0ELb1ELb1EEEEEEEEEvNT_6ParamsE,"a",@progbits
	.sectionflags	@""
	.align	4
.nv.constant0._ZN7cutlass13device_kernelIN5flash11enable_sm90INS1_16FlashAttnFwdSm90INS1_25CollectiveMainloopFwdSm90ILi2EN4cute5tupleIJNS5_1CILi1EEES8_S8_EEENS6_IJNS7_ILi128EEENS7_ILi80EEENS7_ILi256EEEEEELi256ENS_10bfloat16_tEfNS_4arch4Sm90ELb0ELb0ELb0ELb1ELb1ELb0ELb0ELb1ELb1ELb1ELb0ELb0EEENS1_21CollectiveEpilogueFwdINS6_IJSA_SC_SB_EEES9_SE_SG_Li256ELb1ELb1ELb0ELb0EEENS1_36VarlenDynamicPersistentTileSchedulerILi128ELi80ELi256ELi128ELb0ELb1ELb1ELb0ELb1ELb1EEEEEEEEEvNT_6ParamsE:
	.zero		3328


//--------------------- .nv.constant0._ZN7cutlass13device_kernelIN5flash11enable_sm90INS1_16FlashAttnFwdSm90INS1_25CollectiveMainloopFwdSm90ILi2EN4cute5tupleIJNS5_1CILi1EEES8_S8_EEENS6_IJNS7_ILi128EEENS7_ILi80EEENS7_ILi256EEEEEELi256ENS_10bfloat16_tEfNS_4arch4Sm90ELb0ELb0ELb0ELb1ELb1ELb1ELb0ELb1ELb1ELb1ELb0ELb0EEENS1_21CollectiveEpilogueFwdINS6_IJSA_SC_SB_EEES9_SE_SG_Li256ELb1ELb1ELb0ELb0EEENS1_36VarlenDynamicPersistentTileSchedulerILi128ELi80ELi256ELi128ELb0ELb1ELb1ELb0ELb1ELb1EEEEEEEEEvNT_6ParamsE --------------------------
	.section	.nv.constant0._ZN7cutlass13device_kernelIN5flash11enable_sm90INS1_16FlashAttnFwdSm90INS1_25CollectiveMainloopFwdSm90ILi2EN4cute5tupleIJNS5_1CILi1EEES8_S8_EEENS6_IJNS7_ILi128EEENS7_ILi80EEENS7_ILi256EEEEEELi256ENS_10bfloat16_tEfNS_4arch4Sm90ELb0ELb0ELb0ELb1ELb1ELb1ELb0ELb1ELb1ELb1ELb0ELb0EEENS1_21CollectiveEpilogueFwdINS6_IJSA_SC_SB_EEES9_SE_SG_Li256ELb1ELb1ELb0ELb0EEENS1_36VarlenDynamicPersistentTileSchedulerILi128ELi80ELi256ELi128ELb0ELb1ELb1ELb0ELb1ELb1EEEEEEEEEvNT_6ParamsE,"a",@progbits
	.sectionflags	@""
	.align	4
.nv.constant0._ZN7cutlass13device_kernelIN5flash11enable_sm90INS1_16FlashAttnFwdSm90INS1_25CollectiveMainloopFwdSm90ILi2EN4cute5tupleIJNS5_1CILi1EEES8_S8_EEENS6_IJNS7_ILi128EEENS7_ILi80EEENS7_ILi256EEEEEELi256ENS_10bfloat16_tEfNS_4arch4Sm90ELb0ELb0ELb0ELb1ELb1ELb1ELb0ELb1ELb1ELb1ELb0ELb0EEENS1_21CollectiveEpilogueFwdINS6_IJSA_SC_SB_EEES9_SE_SG_Li256ELb1ELb1ELb0ELb0EEENS1_36VarlenDynamicPersistentTileSchedulerILi128ELi80ELi256ELi128ELb0ELb1ELb1ELb0ELb1ELb1EEEEEEEEEvNT_6ParamsE:
	.zero		3328


//--------------------- .nv.constant0._ZN7cutlass13device_kernelIN5flash11enable_sm90INS1_16FlashAttnFwdSm90INS1_25CollectiveMainloopFwdSm90ILi2EN4cute5tupleIJNS5_1CILi1EEES8_S8_EEENS6_IJNS7_ILi128EEENS7_ILi64EEENS7_ILi256EEEEEELi256ENS_10bfloat16_tEfNS_4arch4Sm90ELb0ELb1ELb0ELb0ELb1ELb0ELb0ELb1ELb1ELb1ELb0ELb0EEENS1_21CollectiveEpilogueFwdINS6_IJSA_SC_SB_EEES9_SE_SG_Li256ELb0ELb1ELb0ELb0EEENS1_30DynamicPersistentTileSchedulerILi256ELi128ELb0ELb1ELb1EEEEEEEEEvNT_6ParamsE --------------------------
	.section	.nv.constant0._ZN7cutlass13device_kernelIN5flash11enable_sm90INS1_16FlashAttnFwdSm90INS1_25CollectiveMainloopFwdSm90ILi2EN4cute5tupleIJNS5_1CILi1EEES8_S8_EEENS6_IJNS7_ILi128EEENS7_ILi64EEENS7_ILi256EEEEEELi256ENS_10bfloat16_tEfNS_4arch4Sm90ELb0ELb1ELb0ELb0ELb1ELb0ELb0ELb1ELb1ELb1ELb0ELb0EEENS1_21CollectiveEpilogueFwdINS6_IJSA_SC_SB_EEES9_SE_SG_Li256ELb0ELb1ELb0ELb0EEENS1_30DynamicPersistentTileSchedulerILi256ELi128ELb0ELb1ELb1EEEEEEEEEvNT_6ParamsE,"a",@progbits
	.sectionflags	@""
	.align	4
.nv.constant0._ZN7cutlass13device_kernelIN5flash11enable_sm90INS1_16FlashAttnFwdSm90INS1_25CollectiveMainloopFwdSm90ILi2EN4cute5tupleIJNS5_1CILi1EEES8_S8_EEENS6_IJNS7_ILi128EEENS7_ILi64EEENS7_ILi256EEEEEELi256ENS_10bfloat16_tEfNS_4arch4Sm90ELb0ELb1ELb0ELb0ELb1ELb0ELb0ELb1ELb1ELb1ELb0ELb0EEENS1_21CollectiveEpilogueFwdINS6_IJSA_SC_SB_EEES9_SE_SG_Li256ELb0ELb1ELb0ELb0EEENS1_30DynamicPersistentTileSchedulerILi256ELi128ELb0ELb1ELb1EEEEEEEEEvNT_6ParamsE:
	.zero		3328


//--------------------- .nv.constant0._ZN7cutlass13device_kernelIN5flash11enable_sm90INS1_16FlashAttnFwdSm90INS1_25CollectiveMainloopFwdSm90ILi2EN4cute5tupleIJNS5_1CILi1EEES8_S8_EEENS6_IJNS7_ILi128EEENS7_ILi64EEENS7_ILi256EEEEEELi256ENS_10bfloat16_tEfNS_4arch4Sm90ELb0ELb1ELb0ELb1ELb1ELb0ELb0ELb1ELb1ELb1ELb0ELb0EEENS1_21CollectiveEpilogueFwdINS6_IJSA_SC_SB_EEES9_SE_SG_Li256ELb1ELb1ELb0ELb0EEENS1_36VarlenDynamicPersistentTileSchedulerILi128ELi64ELi256ELi128ELb0ELb1ELb1ELb1ELb0ELb1EEEEEEEEEvNT_6ParamsE --------------------------
	.section	.nv.constant0._ZN7cutlass13device_kernelIN5flash11enable_sm90INS1_16FlashAttnFwdSm90INS1_25CollectiveMainloopFwdSm90ILi2EN4cute5tupleIJNS5_1CILi1EEES8_S8_EEENS6_IJNS7_ILi128EEENS7_ILi64EEENS7_ILi256EEEEEELi256ENS_10bfloat16_tEfNS_4arch4Sm90ELb0ELb1ELb0ELb1ELb1ELb0ELb0ELb1ELb1ELb1ELb0ELb0EEENS1_21CollectiveEpilogueFwdINS6_IJSA_SC_SB_EEES9_SE_SG_Li256ELb1ELb1ELb0ELb0EEENS1_36VarlenDynamicPersistentTileSchedulerILi128ELi64ELi256ELi128ELb0ELb1ELb1ELb1ELb0ELb1EEEEEEEEEvNT_6ParamsE,"a",@progbits
	.sectionflags	@""
	.align	4
.nv.constant0._ZN7cutlass13device_kernelIN5flash11enable_sm90INS1_16FlashAttnFwdSm90INS1_25CollectiveMainloopFwdSm90ILi2EN4cute5tupleIJNS5_1CILi1EEES8_S8_EEENS6_IJNS7_ILi128EEENS7_ILi64EEENS7_ILi256EEEEEELi256ENS_10bfloat16_tEfNS_4arch4Sm90ELb0ELb1ELb0ELb1ELb1ELb0ELb0ELb1ELb1ELb1ELb0ELb0EEENS1_21CollectiveEpilogueFwdINS6_IJSA_SC_SB_EEES9_SE_SG_Li256ELb1ELb1ELb0ELb0EEENS1_36VarlenDynamicPersistentTileSchedulerILi128ELi64ELi256ELi128ELb0ELb1ELb1ELb1ELb0ELb1EEEEEEEEEvNT_6ParamsE:
	.zero		3328


//--------------------- .nv.constant0._ZN7cutlass13device_kernelIN5flash11enable_sm90INS1_16FlashAttnFwdSm90INS1_25CollectiveMainloopFwdSm90ILi2EN4cute5tupleIJNS5_1CILi1EEES8_S8_EEENS6_IJNS7_ILi128EEENS7_ILi64EEENS7_ILi256EEEEEELi256ENS_10bfloat16_tEfNS_4arch4Sm90ELb0ELb1ELb0ELb1ELb1ELb1ELb0ELb1ELb1ELb1ELb0ELb0EEENS1_21CollectiveEpilogueFwdINS6_IJSA_SC_SB_EEES9_SE_SG_Li256ELb1ELb1ELb0ELb0EEENS1_36VarlenDynamicPersistentTileSchedulerILi128ELi64ELi256ELi128ELb0ELb1ELb1ELb1ELb0ELb1EEEEEEEEEvNT_6ParamsE --------------------------
	.section	.nv.constant0._ZN7cutlass13device_kernelIN5flash11enable_sm90INS1_16FlashAttnFwdSm90INS1_25CollectiveMainloopFwdSm90ILi2EN4cute5tupleIJNS5_1CILi1EEES8_S8_EEENS6_IJNS7_ILi128EEENS7_ILi64EEENS7_ILi256EEEEEELi256ENS_10bfloat16_tEfNS_4arch4Sm90ELb0ELb1ELb0ELb1ELb1ELb1ELb0ELb1ELb1ELb1ELb0ELb0EEENS1_21CollectiveEpilogueFwdINS6_IJSA_SC_SB_EEES9_SE_SG_Li256ELb1ELb1ELb0ELb0EEENS1_36VarlenDynamicPersistentTileSchedulerILi128ELi64ELi256ELi128ELb0ELb1ELb1ELb1ELb0ELb1EEEEEEEEEvNT_6ParamsE,"a",@progbits
	.sectionflags	@""
	.align	4
.nv.constant0._ZN7cutlass13device_kernelIN5flash11enable_sm90INS1_16FlashAttnFwdSm90INS1_25CollectiveMainloopFwdSm90ILi2EN4cute5tupleIJNS5_1CILi1EEES8_S8_EEENS6_IJNS7_ILi128EEENS7_ILi64EEENS7_ILi256EEEEEELi256ENS_10bfloat16_tEfNS_4arch4Sm90ELb0ELb1ELb0ELb1ELb1ELb1ELb0ELb1ELb1ELb1ELb0ELb0EEENS1_21CollectiveEpilogueFwdINS6_IJSA_SC_SB_EEES9_SE_SG_Li256ELb1ELb1ELb0ELb0EEENS1_36VarlenDynamicPersistentTileSchedulerILi128ELi64ELi256ELi128ELb0ELb1ELb1ELb1ELb0ELb1EEEEEEEEEvNT_6ParamsE:
	.zero		3328


//--------------------- .nv.constant0._ZN7cutlass13device_kernelIN5flash11enable_sm90INS1_16FlashAttnFwdSm90INS1_25CollectiveMainloopFwdSm90ILi2EN4cute5tupleIJNS5_1CILi1EEES8_S8_EEENS6_IJNS7_ILi128EEENS7_ILi80EEENS7_ILi256EEEEEELi256ENS_10bfloat16_tEfNS_4arch4Sm90ELb1ELb0ELb0ELb0ELb1ELb0ELb0ELb1ELb1ELb1ELb0ELb0EEENS1_21CollectiveEpilogueFwdINS6_IJSA_SC_SB_EEES9_SE_SG_Li256ELb0ELb1ELb0ELb0EEENS1_30DynamicPersistentTileSchedulerILi256ELi128ELb0ELb1ELb1EEEEEEEEEvNT_6ParamsE --------------------------
	.section	.nv.constant0._ZN7cutlass13device_kernelIN5flash11enable_sm90INS1_16FlashAttnFwdSm90INS1_25CollectiveMainloopFwdSm90ILi2EN4cute5tupleIJNS5_1CILi1EEES8_S8_EEENS6_IJNS7_ILi128EEENS7_ILi80EEENS7_ILi256EEEEEELi256ENS_10bfloat16_tEfNS_4arch4Sm90ELb1ELb0ELb0ELb0ELb1ELb0ELb0ELb1ELb1ELb1ELb0ELb0EEENS1_21CollectiveEpilogueFwdINS6_IJSA_SC_SB_EEES9_SE_SG_Li256ELb0ELb1ELb0ELb0EEENS1_30DynamicPersistentTileSchedulerILi256ELi128ELb0ELb1ELb1EEEEEEEEEvNT_6ParamsE,"a",@progbits
	.sectionflags	@""
	.align	4
.nv.constant0._ZN7cutlass13device_kernelIN5flash11enable_sm90INS1_16FlashAttnFwdSm90INS1_25CollectiveMainloopFwdSm90ILi2EN4cute5tupleIJNS5_1CILi1EEES8_S8_EEENS6_IJNS7_ILi128EEENS7_ILi80EEENS7_ILi256EEEEEELi256ENS_10bfloat16_tEfNS_4arch4Sm90ELb1ELb0ELb0ELb0ELb1ELb0ELb0ELb1ELb1ELb1ELb0ELb0EEENS1_21CollectiveEpilogueFwdINS6_IJSA_SC_SB_EEES9_SE_SG_Li256ELb0ELb1ELb0ELb0EEENS1_30DynamicPersistentTileSchedulerILi256ELi128ELb0ELb1ELb1EEEEEEEEEvNT_6ParamsE:
	.zero		3328


//--------------------- .nv.constant0._ZN7cutlass13device_kernelIN5flash11enable_sm90INS1_16FlashAttnFwdSm90INS1_25CollectiveMainloopFwdSm90ILi2EN4cute5tupleIJNS5_1CILi1EEES8_S8_EEENS6_IJNS7_ILi128EEENS7_ILi80EEENS7_ILi256EEEEEELi256ENS_10bfloat16_tEfNS_4arch4Sm90ELb1ELb0ELb0ELb1ELb1ELb0ELb0ELb1ELb1ELb1ELb0ELb0EEENS1_21CollectiveEpilogueFwdINS6_IJSA_SC_SB_EEES9_SE_SG_Li256ELb1ELb1ELb0ELb0EEENS1_36VarlenDynamicPersistentTileSchedulerILi128ELi80ELi256ELi128ELb0ELb1ELb1ELb1ELb1ELb1EEEEEEEEEvNT_6ParamsE --------------------------
	.section	.nv.constant0._ZN7cutlass13device_kernelIN5flash11enable_sm90INS1_16FlashAttnFwdSm90INS1_25CollectiveMainloopFwdSm90ILi2EN4cute5tupleIJNS5_1CILi1EEES8_S8_EEENS6_IJNS7_ILi128EEENS7_ILi80EEENS7_ILi256EEEEEELi256ENS_10bfloat16_tEfNS_4arch4Sm90ELb1ELb0ELb0ELb1ELb1ELb0ELb0ELb1ELb1ELb1ELb0ELb0EEENS1_21CollectiveEpilogueFwdINS6_IJSA_SC_SB_EEES9_SE_SG_Li256ELb1ELb1ELb0ELb0EEENS1_36VarlenDynamicPersistentTileSchedulerILi128ELi80ELi256ELi128ELb0ELb1ELb1ELb1ELb1ELb1EEEEEEEEEvNT_6ParamsE,"a",@progbits
	.sectionflags	@""
	.align	4
.nv.constant0._ZN7cutlass13device_kernelIN5flash11enable_sm90INS1_16FlashAttnFwdSm90INS1_25CollectiveMainloopFwdSm90ILi2EN4cute5tupleIJNS5_1CILi1EEES8_S8_EEENS6_IJNS7_ILi128EEENS7_ILi80EEENS7_ILi256EEEEEELi256ENS_10bfloat16_tEfNS_4arch4Sm90ELb1ELb0ELb0ELb1ELb1ELb0ELb0ELb1ELb1ELb1ELb0ELb0EEENS1_21CollectiveEpilogueFwdINS6_IJSA_SC_SB_EEES9_SE_SG_Li256ELb1ELb1ELb0ELb0EEENS1_36VarlenDynamicPersistentTileSchedulerILi128ELi80ELi256ELi128ELb0ELb1ELb1ELb1ELb1ELb1EEEEEEEEEvNT_6ParamsE:
	.zero		3328


//--------------------- .nv.constant0._ZN7cutlass13device_kernelIN5flash11enable_sm90INS1_16FlashAttnFwdSm90INS1_25CollectiveMainloopFwdSm90ILi2EN4cute5tupleIJNS5_1CILi1EEES8_S8_EEENS6_IJNS7_ILi128EEENS7_ILi80EEENS7_ILi256EEEEEELi256ENS_10bfloat16_tEfNS_4arch4Sm90ELb1ELb0ELb0ELb1ELb1ELb1ELb0ELb1ELb1ELb1ELb0ELb0EEENS1_21CollectiveEpilogueFwdINS6_IJSA_SC_SB_EEES9_SE_SG_Li256ELb1ELb1ELb0ELb0EEENS1_36VarlenDynamicPersistentTileSchedulerILi128ELi80ELi256ELi128ELb0ELb1ELb1ELb1ELb1ELb1EEEEEEEEEvNT_6ParamsE --------------------------
	.section	.nv.constant0._ZN7cutlass13device_kernelIN5flash11enable_sm90INS1_16FlashAttnFwdSm90INS1_25CollectiveMainloopFwdSm90ILi2EN4cute5tupleIJNS5_1CILi1EEES8_S8_EEENS6_IJNS7_ILi128EEENS7_ILi80EEENS7_ILi256EEEEEELi256ENS_10bfloat16_tEfNS_4arch4Sm90ELb1ELb0ELb0ELb1ELb1ELb1ELb0ELb1ELb1ELb1ELb0ELb0EEENS1_21CollectiveEpilogueFwdINS6_IJSA_SC_SB_EEES9_SE_SG_Li256ELb1ELb1ELb0ELb0EEENS1_36VarlenDynamicPersistentTileSchedulerILi128ELi80ELi256ELi128ELb0ELb1ELb1ELb1ELb1ELb1EEEEEEEEEvNT_6ParamsE,"a",@progbits
	.sectionflags	@""
	.align	4
.nv.constant0._ZN7cutlass13device_kernelIN5flash11enable_sm90INS1_16FlashAttnFwdSm90INS1_25CollectiveMainloopFwdSm90ILi2EN4cute5tupleIJNS5_1CILi1EEES8_S8_EEENS6_IJNS7_ILi128EEENS7_ILi80EEENS7_ILi256EEEEEELi256ENS_10bfloat16_tEfNS_4arch4Sm90ELb1ELb0ELb0ELb1ELb1ELb1ELb0ELb1ELb1ELb1ELb0ELb0EEENS1_21CollectiveEpilogueFwdINS6_IJSA_SC_SB_EEES9_SE_SG_Li256ELb1ELb1ELb0ELb0EEENS1_36VarlenDynamicPersistentTileSchedulerILi128ELi80ELi256ELi128ELb0ELb1ELb1ELb1ELb1ELb1EEEEEEEEEvNT_6ParamsE:
	.zero		3328


//--------------------- SYMBOLS --------------------------

	.type		.nv.reservedSmem.offset0,@object
	.size		.nv.reservedSmem.offset0,0x4
	.type		__assertfail,@function
